//
// Generated by NVIDIA NVVM Compiler
//
// Compiler Build ID: CL-36424714
// Cuda compilation tools, release 13.0, V13.0.88
// Based on NVVM 20.0.0
//

.version 9.0
.target sm_100
.address_size 64

	// .globl	_Z25compute_histograms_sharedIjLi4ELi8ELi1EEvPKT_Pjii
.extern .func  (.param .b32 func_retval0) vprintf
(
	.param .b64 vprintf_param_0,
	.param .b64 vprintf_param_1
)
;
.extern .func __assertfail
(
	.param .b64 __assertfail_param_0,
	.param .b64 __assertfail_param_1,
	.param .b32 __assertfail_param_2,
	.param .b64 __assertfail_param_3,
	.param .b64 __assertfail_param_4
)
;
// _ZZ18compute_histogramsIjLi6ELi5ELi32ELb0EEvPKT_PjiE7s_hists has been demoted
// _ZZ18compute_histogramsIjLi6ELi5ELi32ELb1EEvPKT_PjiE7s_hists has been demoted
// _ZZ18compute_histogramsIjLi6ELi5ELi64ELb0EEvPKT_PjiE7s_hists has been demoted
// _ZZ18compute_histogramsIjLi6ELi5ELi64ELb1EEvPKT_PjiE7s_hists has been demoted
// _ZZ18compute_histogramsIjLi6ELi5ELi128ELb0EEvPKT_PjiE7s_hists has been demoted
// _ZZ18compute_histogramsIjLi6ELi5ELi128ELb1EEvPKT_PjiE7s_hists has been demoted
// _ZZ18compute_histogramsIjLi6ELi5ELi256ELb0EEvPKT_PjiE7s_hists has been demoted
// _ZZ18compute_histogramsIjLi6ELi5ELi256ELb1EEvPKT_PjiE7s_hists has been demoted
// _ZZ18compute_histogramsIjLi6ELi5ELi512ELb0EEvPKT_PjiE7s_hists has been demoted
// _ZZ18compute_histogramsIjLi6ELi5ELi512ELb1EEvPKT_PjiE7s_hists has been demoted
// _ZZ18compute_histogramsIjLi5ELi6ELi32ELb0EEvPKT_PjiE7s_hists has been demoted
// _ZZ18compute_histogramsIjLi5ELi6ELi32ELb1EEvPKT_PjiE7s_hists has been demoted
// _ZZ18compute_histogramsIjLi5ELi6ELi64ELb0EEvPKT_PjiE7s_hists has been demoted
// _ZZ18compute_histogramsIjLi5ELi6ELi64ELb1EEvPKT_PjiE7s_hists has been demoted
// _ZZ18compute_histogramsIjLi5ELi6ELi128ELb0EEvPKT_PjiE7s_hists has been demoted
// _ZZ18compute_histogramsIjLi5ELi6ELi128ELb1EEvPKT_PjiE7s_hists has been demoted
// _ZZ18compute_histogramsIjLi5ELi6ELi256ELb0EEvPKT_PjiE7s_hists has been demoted
// _ZZ18compute_histogramsIjLi5ELi6ELi256ELb1EEvPKT_PjiE7s_hists has been demoted
// _ZZ18compute_histogramsIjLi5ELi6ELi512ELb0EEvPKT_PjiE7s_hists has been demoted
// _ZZ18compute_histogramsIjLi5ELi6ELi512ELb1EEvPKT_PjiE7s_hists has been demoted
// _ZZ18compute_histogramsIjLi4ELi7ELi32ELb0EEvPKT_PjiE7s_hists has been demoted
// _ZZ18compute_histogramsIjLi4ELi7ELi32ELb1EEvPKT_PjiE7s_hists has been demoted
// _ZZ18compute_histogramsIjLi4ELi7ELi64ELb0EEvPKT_PjiE7s_hists has been demoted
// _ZZ18compute_histogramsIjLi4ELi7ELi64ELb1EEvPKT_PjiE7s_hists has been demoted
// _ZZ18compute_histogramsIjLi4ELi7ELi128ELb0EEvPKT_PjiE7s_hists has been demoted
// _ZZ18compute_histogramsIjLi4ELi7ELi128ELb1EEvPKT_PjiE7s_hists has been demoted
// _ZZ18compute_histogramsIjLi4ELi7ELi256ELb0EEvPKT_PjiE7s_hists has been demoted
// _ZZ18compute_histogramsIjLi4ELi7ELi256ELb1EEvPKT_PjiE7s_hists has been demoted
// _ZZ18compute_histogramsIjLi4ELi7ELi512ELb0EEvPKT_PjiE7s_hists has been demoted
// _ZZ18compute_histogramsIjLi4ELi7ELi512ELb1EEvPKT_PjiE7s_hists has been demoted
// _ZZ18compute_histogramsIjLi4ELi8ELi32ELb0EEvPKT_PjiE7s_hists has been demoted
// _ZZ18compute_histogramsIjLi4ELi8ELi32ELb1EEvPKT_PjiE7s_hists has been demoted
// _ZZ18compute_histogramsIjLi4ELi8ELi64ELb0EEvPKT_PjiE7s_hists has been demoted
// _ZZ18compute_histogramsIjLi4ELi8ELi64ELb1EEvPKT_PjiE7s_hists has been demoted
// _ZZ18compute_histogramsIjLi4ELi8ELi128ELb0EEvPKT_PjiE7s_hists has been demoted
// _ZZ18compute_histogramsIjLi4ELi8ELi128ELb1EEvPKT_PjiE7s_hists has been demoted
// _ZZ18compute_histogramsIjLi4ELi8ELi256ELb0EEvPKT_PjiE7s_hists has been demoted
// _ZZ18compute_histogramsIjLi4ELi8ELi256ELb1EEvPKT_PjiE7s_hists has been demoted
// _ZZ18compute_histogramsIjLi4ELi8ELi512ELb0EEvPKT_PjiE7s_hists has been demoted
// _ZZ18compute_histogramsIjLi4ELi8ELi512ELb1EEvPKT_PjiE7s_hists has been demoted
// _ZZ18compute_histogramsIjLi3ELi10ELi32ELb0EEvPKT_PjiE7s_hists has been demoted
// _ZZ18compute_histogramsIjLi3ELi10ELi32ELb1EEvPKT_PjiE7s_hists has been demoted
// _ZZ18compute_histogramsIjLi3ELi10ELi64ELb0EEvPKT_PjiE7s_hists has been demoted
// _ZZ18compute_histogramsIjLi3ELi10ELi64ELb1EEvPKT_PjiE7s_hists has been demoted
// _ZZ18compute_histogramsIjLi3ELi10ELi128ELb0EEvPKT_PjiE7s_hists has been demoted
// _ZZ18compute_histogramsIjLi3ELi10ELi128ELb1EEvPKT_PjiE7s_hists has been demoted
// _ZZ18compute_histogramsIjLi3ELi10ELi256ELb0EEvPKT_PjiE7s_hists has been demoted
// _ZZ18compute_histogramsIjLi3ELi10ELi256ELb1EEvPKT_PjiE7s_hists has been demoted
// _ZZ18compute_histogramsIjLi3ELi10ELi512ELb0EEvPKT_PjiE7s_hists has been demoted
// _ZZ18compute_histogramsIjLi3ELi10ELi512ELb1EEvPKT_PjiE7s_hists has been demoted
// _ZZ28compute_histograms_pipelinedIjLi4ELi8ELi256ELi2ELb0EEvPKT_PjiE6s_data has been demoted
// _ZZ28compute_histograms_pipelinedIjLi4ELi8ELi256ELi2ELb0EEvPKT_PjiE7s_hists has been demoted
// _ZZ28compute_histograms_pipelinedIjLi4ELi8ELi256ELi2ELb1EEvPKT_PjiE6s_data has been demoted
// _ZZ28compute_histograms_pipelinedIjLi4ELi8ELi256ELi2ELb1EEvPKT_PjiE7s_hists has been demoted
// _ZZ28compute_histograms_pipelinedIjLi4ELi8ELi256ELi4ELb0EEvPKT_PjiE6s_data has been demoted
// _ZZ28compute_histograms_pipelinedIjLi4ELi8ELi256ELi4ELb0EEvPKT_PjiE7s_hists has been demoted
// _ZZ28compute_histograms_pipelinedIjLi4ELi8ELi256ELi4ELb1EEvPKT_PjiE6s_data has been demoted
// _ZZ28compute_histograms_pipelinedIjLi4ELi8ELi256ELi4ELb1EEvPKT_PjiE7s_hists has been demoted
// _ZZ25compute_histograms_sharedIjLi4ELi8ELi1EEvPKT_PjiiE7s_hists has been demoted
// _ZZ25compute_histograms_sharedIjLi4ELi8ELi2EEvPKT_PjiiE7s_hists has been demoted
// _ZZ25compute_histograms_sharedIjLi4ELi8ELi3EEvPKT_PjiiE7s_hists has been demoted
// _ZZ25compute_histograms_sharedIjLi4ELi8ELi4EEvPKT_PjiiE7s_hists has been demoted
// _ZZ35compute_histograms_shared_pipelinedIjLi4ELi8ELi1ELi2EEvPKT_PjiiE7s_hists has been demoted
// _ZZ35compute_histograms_shared_pipelinedIjLi4ELi8ELi2ELi2EEvPKT_PjiiE7s_hists has been demoted
// _ZZ35compute_histograms_shared_pipelinedIjLi4ELi8ELi3ELi2EEvPKT_PjiiE7s_hists has been demoted
// _ZZ35compute_histograms_shared_pipelinedIjLi4ELi8ELi4ELi2EEvPKT_PjiiE7s_hists has been demoted
// _ZZ35compute_histograms_shared_pipelinedIjLi4ELi8ELi1ELi3EEvPKT_PjiiE7s_hists has been demoted
// _ZZ35compute_histograms_shared_pipelinedIjLi4ELi8ELi2ELi3EEvPKT_PjiiE7s_hists has been demoted
// _ZZ35compute_histograms_shared_pipelinedIjLi4ELi8ELi3ELi3EEvPKT_PjiiE7s_hists has been demoted
// _ZZ35compute_histograms_shared_pipelinedIjLi4ELi8ELi4ELi3EEvPKT_PjiiE7s_hists has been demoted
// _ZZ35compute_histograms_shared_pipelinedIjLi4ELi8ELi1ELi4EEvPKT_PjiiE7s_hists has been demoted
// _ZZ35compute_histograms_shared_pipelinedIjLi4ELi8ELi2ELi4EEvPKT_PjiiE7s_hists has been demoted
// _ZZ35compute_histograms_shared_pipelinedIjLi4ELi8ELi3ELi4EEvPKT_PjiiE7s_hists has been demoted
// _ZZ35compute_histograms_shared_pipelinedIjLi4ELi8ELi4ELi4EEvPKT_PjiiE7s_hists has been demoted
.global .align 1 .b8 __unnamed_1[207] = {118, 111, 105, 100, 32, 114, 97, 100, 105, 120, 95, 112, 97, 115, 115, 40, 99, 111, 110, 115, 116, 32, 84, 32, 42, 44, 32, 99, 111, 110, 115, 116, 32, 117, 110, 115, 105, 103, 110, 101, 100, 32, 105, 110, 116, 32, 42, 44, 32, 84, 32, 42, 44, 32, 117, 110, 115, 105, 103, 110, 101, 100, 32, 105, 110, 116, 32, 42, 44, 32, 105, 110, 116, 44, 32, 105, 110, 116, 44, 32, 105, 110, 116, 32, 42, 41, 32, 91, 119, 105, 116, 104, 32, 84, 32, 61, 32, 117, 110, 115, 105, 103, 110, 101, 100, 32, 105, 110, 116, 59, 32, 117, 110, 115, 105, 103, 110, 101, 100, 32, 105, 110, 116, 32, 77, 97, 120, 69, 108, 101, 109, 32, 61, 32, 52, 50, 57, 52, 57, 54, 55, 50, 57, 53, 85, 59, 32, 105, 110, 116, 32, 82, 65, 68, 73, 88, 95, 76, 79, 71, 32, 61, 32, 56, 59, 32, 105, 110, 116, 32, 69, 76, 69, 77, 95, 80, 69, 82, 95, 84, 72, 82, 69, 65, 68, 32, 61, 32, 49, 53, 59, 32, 105, 110, 116, 32, 87, 65, 82, 80, 83, 32, 61, 32, 56, 93};
// _ZZ10radix_passIjLj4294967295ELi8ELi15ELi8EEvPKT_PKjPS0_PjiiPiE6s_data has been demoted
// _ZZ10radix_passIjLj4294967295ELi8ELi15ELi8EEvPKT_PKjPS0_PjiiPiE12s_local_hist has been demoted
.global .align 1 .b8 _ZN34_INTERNAL_fb3aaada_4_k_cu_04dd3b0c4cuda3std3__436_GLOBAL__N__fb3aaada_4_k_cu_04dd3b0c6ignoreE[1];
.global .align 1 .b8 _ZN34_INTERNAL_fb3aaada_4_k_cu_04dd3b0c4cuda3std3__45__cpo5beginE[1];
.global .align 1 .b8 _ZN34_INTERNAL_fb3aaada_4_k_cu_04dd3b0c4cuda3std3__45__cpo3endE[1];
.global .align 1 .b8 _ZN34_INTERNAL_fb3aaada_4_k_cu_04dd3b0c4cuda3std3__45__cpo6cbeginE[1];
.global .align 1 .b8 _ZN34_INTERNAL_fb3aaada_4_k_cu_04dd3b0c4cuda3std3__45__cpo4cendE[1];
.global .align 1 .b8 _ZN34_INTERNAL_fb3aaada_4_k_cu_04dd3b0c4cuda3std3__419piecewise_constructE[1];
.global .align 1 .b8 _ZN34_INTERNAL_fb3aaada_4_k_cu_04dd3b0c4cuda3std3__48in_placeE[1];
.global .align 1 .b8 _ZN34_INTERNAL_fb3aaada_4_k_cu_04dd3b0c4cuda3std6ranges3__45__cpo4swapE[1];
.global .align 1 .b8 _ZN34_INTERNAL_fb3aaada_4_k_cu_04dd3b0c4cuda3std6ranges3__45__cpo9iter_moveE[1];
.global .align 1 .b8 _ZN34_INTERNAL_fb3aaada_4_k_cu_04dd3b0c4cuda3std6ranges3__45__cpo7advanceE[1];
.global .align 1 .b8 $str[28] = {111, 102, 102, 115, 101, 116, 115, 91, 105, 93, 32, 60, 32, 69, 76, 69, 77, 95, 80, 69, 82, 95, 66, 76, 79, 67, 75};
.global .align 1 .b8 $str$1[27] = {47, 116, 109, 112, 47, 115, 97, 115, 115, 95, 99, 117, 95, 56, 122, 104, 115, 53, 56, 114, 106, 47, 107, 46, 99, 117};
.global .align 1 .b8 $str$2[4] = {37, 100, 32};
.global .align 1 .b8 $str$3[48] = {107, 32, 42, 32, 82, 65, 68, 73, 88, 32, 43, 32, 116, 104, 114, 101, 97, 100, 73, 100, 120, 46, 120, 32, 60, 32, 40, 110, 98, 108, 111, 99, 107, 115, 32, 43, 32, 49, 41, 32, 42, 32, 82, 65, 68, 73, 88};
.extern .shared .align 16 .b8 s_data[];

.visible .entry _Z25compute_histograms_sharedIjLi4ELi8ELi1EEvPKT_Pjii(
	.param .u64 .ptr .align 1 _Z25compute_histograms_sharedIjLi4ELi8ELi1EEvPKT_Pjii_param_0,
	.param .u64 .ptr .align 1 _Z25compute_histograms_sharedIjLi4ELi8ELi1EEvPKT_Pjii_param_1,
	.param .u32 _Z25compute_histograms_sharedIjLi4ELi8ELi1EEvPKT_Pjii_param_2,
	.param .u32 _Z25compute_histograms_sharedIjLi4ELi8ELi1EEvPKT_Pjii_param_3
)
{
	.reg .pred 	%p<63>;
	.reg .b16 	%rs<4>;
	.reg .b32 	%r<253>;
	.reg .b64 	%rd<12>;
	// demoted variable
	.shared .align 4 .b8 _ZZ25compute_histograms_sharedIjLi4ELi8ELi1EEvPKT_PjiiE7s_hists[4096];
	ld.param.u64 	%rd4, [_Z25compute_histograms_sharedIjLi4ELi8ELi1EEvPKT_Pjii_param_0];
	ld.param.u64 	%rd5, [_Z25compute_histograms_sharedIjLi4ELi8ELi1EEvPKT_Pjii_param_1];
	ld.param.u32 	%r32, [_Z25compute_histograms_sharedIjLi4ELi8ELi1EEvPKT_Pjii_param_2];
	ld.param.u32 	%r33, [_Z25compute_histograms_sharedIjLi4ELi8ELi1EEvPKT_Pjii_param_3];
	mov.u32 	%r1, %ntid.x;
	mov.u32 	%r2, %tid.x;
	add.s32 	%r34, %r2, %r1;
	max.u32 	%r35, %r34, 1024;
	setp.lt.u32 	%p1, %r34, 1024;
	selp.u32 	%r36, 1, 0, %p1;
	add.s32 	%r37, %r34, %r36;
	sub.s32 	%r38, %r35, %r37;
	div.u32 	%r39, %r38, %r1;
	add.s32 	%r3, %r39, %r36;
	and.b32  	%r40, %r3, 3;
	setp.eq.s32 	%p2, %r40, 3;
	mov.u32 	%r250, %r2;
	@%p2 bra 	$L__BB0_3;
	add.s32 	%r41, %r3, 1;
	and.b32  	%r42, %r41, 3;
	shl.b32 	%r43, %r2, 2;
	mov.u32 	%r44, _ZZ25compute_histograms_sharedIjLi4ELi8ELi1EEvPKT_PjiiE7s_hists;
	add.s32 	%r247, %r44, %r43;
	shl.b32 	%r5, %r1, 2;
	neg.s32 	%r246, %r42;
	mad.lo.s32 	%r250, %r1, %r42, %r2;
$L__BB0_2:
	.pragma "nounroll";
	mov.b32 	%r45, 0;
	st.shared.u32 	[%r247], %r45;
	add.s32 	%r247, %r247, %r5;
	add.s32 	%r246, %r246, 1;
	setp.ne.s32 	%p3, %r246, 0;
	@%p3 bra 	$L__BB0_2;
$L__BB0_3:
	setp.lt.u32 	%p4, %r3, 3;
	@%p4 bra 	$L__BB0_6;
	shl.b32 	%r13, %r1, 2;
	shl.b32 	%r46, %r250, 2;
	mov.u32 	%r47, _ZZ25compute_histograms_sharedIjLi4ELi8ELi1EEvPKT_PjiiE7s_hists;
	add.s32 	%r249, %r47, %r46;
	shl.b32 	%r15, %r1, 4;
	shl.b32 	%r16, %r1, 3;
	mul.lo.s32 	%r17, %r1, 12;
$L__BB0_5:
	mov.b32 	%r48, 0;
	st.shared.u32 	[%r249], %r48;
	add.s32 	%r49, %r249, %r13;
	st.shared.u32 	[%r49], %r48;
	add.s32 	%r50, %r249, %r16;
	st.shared.u32 	[%r50], %r48;
	add.s32 	%r51, %r249, %r17;
	st.shared.u32 	[%r51], %r48;
	add.s32 	%r250, %r250, %r13;
	add.s32 	%r249, %r249, %r15;
	setp.lt.u32 	%p5, %r250, 1024;
	@%p5 bra 	$L__BB0_5;
$L__BB0_6:
	bar.sync 	0;
	mov.u32 	%r52, %ctaid.x;
	mad.lo.s32 	%r251, %r52, %r1, %r2;
	setp.ge.s32 	%p6, %r251, %r32;
	@%p6 bra 	$L__BB0_9;
	mov.u32 	%r53, %nctaid.x;
	mul.lo.s32 	%r23, %r1, %r53;
	cvt.u16.u32 	%rs1, %r2;
	cvt.u16.u32 	%rs2, %r1;
	div.u16 	%rs3, %rs1, %rs2;
	mul.wide.u16 	%r54, %rs3, 4096;
	mov.u32 	%r55, _ZZ25compute_histograms_sharedIjLi4ELi8ELi1EEvPKT_PjiiE7s_hists;
	add.s32 	%r24, %r55, %r54;
	cvta.to.global.u64 	%rd1, %rd4;
$L__BB0_8:
	mul.wide.s32 	%rd6, %r251, 4;
	add.s64 	%rd7, %rd1, %rd6;
	ld.global.nc.u32 	%r56, [%rd7];
	shl.b32 	%r57, %r56, 2;
	and.b32  	%r58, %r57, 1020;
	add.s32 	%r59, %r24, %r58;
	atom.shared.add.u32 	%r60, [%r59], 1;
	shr.u32 	%r61, %r56, 6;
	and.b32  	%r62, %r61, 1020;
	add.s32 	%r63, %r24, %r62;
	atom.shared.add.u32 	%r64, [%r63+1024], 1;
	shr.u32 	%r65, %r56, 14;
	and.b32  	%r66, %r65, 1020;
	add.s32 	%r67, %r24, %r66;
	atom.shared.add.u32 	%r68, [%r67+2048], 1;
	shr.u32 	%r69, %r56, 22;
	and.b32  	%r70, %r69, 1020;
	add.s32 	%r71, %r24, %r70;
	atom.shared.add.u32 	%r72, [%r71+3072], 1;
	add.s32 	%r251, %r251, %r23;
	setp.lt.s32 	%p7, %r251, %r32;
	@%p7 bra 	$L__BB0_8;
$L__BB0_9:
	bar.sync 	0;
	bar.sync 	0;
	and.b32  	%r27, %r2, 31;
	setp.gt.u32 	%p8, %r2, 127;
	@%p8 bra 	$L__BB0_12;
	shr.u32 	%r252, %r2, 5;
	shr.u32 	%r29, %r1, 5;
	cvt.u64.u32 	%rd2, %r27;
	cvta.to.global.u64 	%rd3, %rd5;
	mov.u32 	%r75, _ZZ25compute_histograms_sharedIjLi4ELi8ELi1EEvPKT_PjiiE7s_hists;
$L__BB0_11:
	shl.b32 	%r74, %r252, 10;
	add.s32 	%r76, %r75, %r74;
	ld.shared.u32 	%r77, [%r76];
	mul.lo.s32 	%r78, %r252, %r33;
	cvt.s64.s32 	%rd8, %r78;
	shl.b32 	%r79, %r27, 2;
	add.s32 	%r80, %r76, %r79;
	ld.shared.u32 	%r81, [%r80];
	shfl.sync.up.b32	%r82|%p9, %r81, 1, 0, -1;
	// begin inline asm
	mov.u32 %r73, %laneid;
	// end inline asm
	setp.eq.s32 	%p10, %r73, 0;
	selp.b32 	%r83, 0, %r82, %p10;
	add.s32 	%r84, %r83, %r81;
	shfl.sync.up.b32	%r85|%p11, %r84, 2, 0, -1;
	setp.lt.u32 	%p12, %r73, 2;
	selp.b32 	%r86, 0, %r85, %p12;
	add.s32 	%r87, %r86, %r84;
	shfl.sync.up.b32	%r88|%p13, %r87, 4, 0, -1;
	setp.lt.u32 	%p14, %r73, 4;
	selp.b32 	%r89, 0, %r88, %p14;
	add.s32 	%r90, %r89, %r87;
	shfl.sync.up.b32	%r91|%p15, %r90, 8, 0, -1;
	setp.lt.u32 	%p16, %r73, 8;
	selp.b32 	%r92, 0, %r91, %p16;
	add.s32 	%r93, %r92, %r90;
	shfl.sync.up.b32	%r94|%p17, %r93, 16, 0, -1;
	setp.lt.u32 	%p18, %r73, 16;
	selp.b32 	%r95, 0, %r94, %p18;
	add.s32 	%r96, %r95, %r93;
	add.s64 	%rd9, %rd2, %rd8;
	shl.b64 	%rd10, %rd9, 2;
	add.s64 	%rd11, %rd3, %rd10;
	sub.s32 	%r97, %r96, %r77;
	atom.global.add.u32 	%r98, [%rd11], %r97;
	shfl.sync.idx.b32	%r99|%p19, %r96, 31, 31, -1;
	ld.shared.u32 	%r100, [%r80+128];
	shfl.sync.up.b32	%r101|%p20, %r100, 1, 0, -1;
	selp.b32 	%r102, 0, %r101, %p10;
	add.s32 	%r103, %r102, %r100;
	shfl.sync.up.b32	%r104|%p21, %r103, 2, 0, -1;
	selp.b32 	%r105, 0, %r104, %p12;
	add.s32 	%r106, %r105, %r103;
	shfl.sync.up.b32	%r107|%p22, %r106, 4, 0, -1;
	selp.b32 	%r108, 0, %r107, %p14;
	add.s32 	%r109, %r108, %r106;
	shfl.sync.up.b32	%r110|%p23, %r109, 8, 0, -1;
	selp.b32 	%r111, 0, %r110, %p16;
	add.s32 	%r112, %r111, %r109;
	shfl.sync.up.b32	%r113|%p24, %r112, 16, 0, -1;
	selp.b32 	%r114, 0, %r113, %p18;
	add.s32 	%r115, %r114, %r112;
	sub.s32 	%r116, %r99, %r77;
	add.s32 	%r117, %r116, %r115;
	atom.global.add.u32 	%r118, [%rd11+128], %r117;
	shfl.sync.idx.b32	%r119|%p25, %r115, 31, 31, -1;
	add.s32 	%r120, %r119, %r99;
	ld.shared.u32 	%r121, [%r80+256];
	shfl.sync.up.b32	%r122|%p26, %r121, 1, 0, -1;
	selp.b32 	%r123, 0, %r122, %p10;
	add.s32 	%r124, %r123, %r121;
	shfl.sync.up.b32	%r125|%p27, %r124, 2, 0, -1;
	selp.b32 	%r126, 0, %r125, %p12;
	add.s32 	%r127, %r126, %r124;
	shfl.sync.up.b32	%r128|%p28, %r127, 4, 0, -1;
	selp.b32 	%r129, 0, %r128, %p14;
	add.s32 	%r130, %r129, %r127;
	shfl.sync.up.b32	%r131|%p29, %r130, 8, 0, -1;
	selp.b32 	%r132, 0, %r131, %p16;
	add.s32 	%r133, %r132, %r130;
	shfl.sync.up.b32	%r134|%p30, %r133, 16, 0, -1;
	selp.b32 	%r135, 0, %r134, %p18;
	add.s32 	%r136, %r135, %r133;
	sub.s32 	%r137, %r120, %r77;
	add.s32 	%r138, %r137, %r136;
	atom.global.add.u32 	%r139, [%rd11+256], %r138;
	shfl.sync.idx.b32	%r140|%p31, %r136, 31, 31, -1;
	add.s32 	%r141, %r140, %r120;
	ld.shared.u32 	%r142, [%r80+384];
	shfl.sync.up.b32	%r143|%p32, %r142, 1, 0, -1;
	selp.b32 	%r144, 0, %r143, %p10;
	add.s32 	%r145, %r144, %r142;
	shfl.sync.up.b32	%r146|%p33, %r145, 2, 0, -1;
	selp.b32 	%r147, 0, %r146, %p12;
	add.s32 	%r148, %r147, %r145;
	shfl.sync.up.b32	%r149|%p34, %r148, 4, 0, -1;
	selp.b32 	%r150, 0, %r149, %p14;
	add.s32 	%r151, %r150, %r148;
	shfl.sync.up.b32	%r152|%p35, %r151, 8, 0, -1;
	selp.b32 	%r153, 0, %r152, %p16;
	add.s32 	%r154, %r153, %r151;
	shfl.sync.up.b32	%r155|%p36, %r154, 16, 0, -1;
	selp.b32 	%r156, 0, %r155, %p18;
	add.s32 	%r157, %r156, %r154;
	sub.s32 	%r158, %r141, %r77;
	add.s32 	%r159, %r158, %r157;
	atom.global.add.u32 	%r160, [%rd11+384], %r159;
	shfl.sync.idx.b32	%r161|%p37, %r157, 31, 31, -1;
	add.s32 	%r162, %r161, %r141;
	ld.shared.u32 	%r163, [%r80+512];
	shfl.sync.up.b32	%r164|%p38, %r163, 1, 0, -1;
	selp.b32 	%r165, 0, %r164, %p10;
	add.s32 	%r166, %r165, %r163;
	shfl.sync.up.b32	%r167|%p39, %r166, 2, 0, -1;
	selp.b32 	%r168, 0, %r167, %p12;
	add.s32 	%r169, %r168, %r166;
	shfl.sync.up.b32	%r170|%p40, %r169, 4, 0, -1;
	selp.b32 	%r171, 0, %r170, %p14;
	add.s32 	%r172, %r171, %r169;
	shfl.sync.up.b32	%r173|%p41, %r172, 8, 0, -1;
	selp.b32 	%r174, 0, %r173, %p16;
	add.s32 	%r175, %r174, %r172;
	shfl.sync.up.b32	%r176|%p42, %r175, 16, 0, -1;
	selp.b32 	%r177, 0, %r176, %p18;
	add.s32 	%r178, %r177, %r175;
	sub.s32 	%r179, %r162, %r77;
	add.s32 	%r180, %r179, %r178;
	atom.global.add.u32 	%r181, [%rd11+512], %r180;
	shfl.sync.idx.b32	%r182|%p43, %r178, 31, 31, -1;
	add.s32 	%r183, %r182, %r162;
	ld.shared.u32 	%r184, [%r80+640];
	shfl.sync.up.b32	%r185|%p44, %r184, 1, 0, -1;
	selp.b32 	%r186, 0, %r185, %p10;
	add.s32 	%r187, %r186, %r184;
	shfl.sync.up.b32	%r188|%p45, %r187, 2, 0, -1;
	selp.b32 	%r189, 0, %r188, %p12;
	add.s32 	%r190, %r189, %r187;
	shfl.sync.up.b32	%r191|%p46, %r190, 4, 0, -1;
	selp.b32 	%r192, 0, %r191, %p14;
	add.s32 	%r193, %r192, %r190;
	shfl.sync.up.b32	%r194|%p47, %r193, 8, 0, -1;
	selp.b32 	%r195, 0, %r194, %p16;
	add.s32 	%r196, %r195, %r193;
	shfl.sync.up.b32	%r197|%p48, %r196, 16, 0, -1;
	selp.b32 	%r198, 0, %r197, %p18;
	add.s32 	%r199, %r198, %r196;
	sub.s32 	%r200, %r183, %r77;
	add.s32 	%r201, %r200, %r199;
	atom.global.add.u32 	%r202, [%rd11+640], %r201;
	shfl.sync.idx.b32	%r203|%p49, %r199, 31, 31, -1;
	add.s32 	%r204, %r203, %r183;
	ld.shared.u32 	%r205, [%r80+768];
	shfl.sync.up.b32	%r206|%p50, %r205, 1, 0, -1;
	selp.b32 	%r207, 0, %r206, %p10;
	add.s32 	%r208, %r207, %r205;
	shfl.sync.up.b32	%r209|%p51, %r208, 2, 0, -1;
	selp.b32 	%r210, 0, %r209, %p12;
	add.s32 	%r211, %r210, %r208;
	shfl.sync.up.b32	%r212|%p52, %r211, 4, 0, -1;
	selp.b32 	%r213, 0, %r212, %p14;
	add.s32 	%r214, %r213, %r211;
	shfl.sync.up.b32	%r215|%p53, %r214, 8, 0, -1;
	selp.b32 	%r216, 0, %r215, %p16;
	add.s32 	%r217, %r216, %r214;
	shfl.sync.up.b32	%r218|%p54, %r217, 16, 0, -1;
	selp.b32 	%r219, 0, %r218, %p18;
	add.s32 	%r220, %r219, %r217;
	sub.s32 	%r221, %r204, %r77;
	add.s32 	%r222, %r221, %r220;
	atom.global.add.u32 	%r223, [%rd11+768], %r222;
	shfl.sync.idx.b32	%r224|%p55, %r220, 31, 31, -1;
	add.s32 	%r225, %r224, %r204;
	ld.shared.u32 	%r226, [%r80+896];
	shfl.sync.up.b32	%r227|%p56, %r226, 1, 0, -1;
	selp.b32 	%r228, 0, %r227, %p10;
	add.s32 	%r229, %r228, %r226;
	shfl.sync.up.b32	%r230|%p57, %r229, 2, 0, -1;
	selp.b32 	%r231, 0, %r230, %p12;
	add.s32 	%r232, %r231, %r229;
	shfl.sync.up.b32	%r233|%p58, %r232, 4, 0, -1;
	selp.b32 	%r234, 0, %r233, %p14;
	add.s32 	%r235, %r234, %r232;
	shfl.sync.up.b32	%r236|%p59, %r235, 8, 0, -1;
	selp.b32 	%r237, 0, %r236, %p16;
	add.s32 	%r238, %r237, %r235;
	shfl.sync.up.b32	%r239|%p60, %r238, 16, 0, -1;
	selp.b32 	%r240, 0, %r239, %p18;
	add.s32 	%r241, %r240, %r238;
	sub.s32 	%r242, %r225, %r77;
	add.s32 	%r243, %r242, %r241;
	atom.global.add.u32 	%r244, [%rd11+896], %r243;
	shfl.sync.idx.b32	%r245|%p61, %r241, 31, 31, -1;
	add.s32 	%r252, %r252, %r29;
	setp.lt.u32 	%p62, %r252, 4;
	@%p62 bra 	$L__BB0_11;
$L__BB0_12:
	ret;

}
	// .globl	_Z25compute_histograms_sharedIjLi4ELi8ELi2EEvPKT_Pjii
.visible .entry _Z25compute_histograms_sharedIjLi4ELi8ELi2EEvPKT_Pjii(
	.param .u64 .ptr .align 1 _Z25compute_histograms_sharedIjLi4ELi8ELi2EEvPKT_Pjii_param_0,
	.param .u64 .ptr .align 1 _Z25compute_histograms_sharedIjLi4ELi8ELi2EEvPKT_Pjii_param_1,
	.param .u32 _Z25compute_histograms_sharedIjLi4ELi8ELi2EEvPKT_Pjii_param_2,
	.param .u32 _Z25compute_histograms_sharedIjLi4ELi8ELi2EEvPKT_Pjii_param_3
)
{
	.reg .pred 	%p<67>;
	.reg .b16 	%rs<9>;
	.reg .b32 	%r<297>;
	.reg .b64 	%rd<12>;
	// demoted variable
	.shared .align 4 .b8 _ZZ25compute_histograms_sharedIjLi4ELi8ELi2EEvPKT_PjiiE7s_hists[8192];
	ld.param.u64 	%rd4, [_Z25compute_histograms_sharedIjLi4ELi8ELi2EEvPKT_Pjii_param_0];
	ld.param.u64 	%rd5, [_Z25compute_histograms_sharedIjLi4ELi8ELi2EEvPKT_Pjii_param_1];
	ld.param.u32 	%r46, [_Z25compute_histograms_sharedIjLi4ELi8ELi2EEvPKT_Pjii_param_2];
	ld.param.u32 	%r47, [_Z25compute_histograms_sharedIjLi4ELi8ELi2EEvPKT_Pjii_param_3];
	mov.u32 	%r1, %ntid.x;
	mov.u32 	%r2, %tid.x;
	add.s32 	%r3, %r2, %r1;
	cvt.u16.u32 	%rs3, %r3;
	sub.s16 	%rs4, 2047, %rs3;
	cvt.u16.u32 	%rs5, %r1;
	div.u16 	%rs1, %rs4, %rs5;
	and.b16  	%rs2, %rs1, 3;
	setp.eq.s16 	%p1, %rs2, 2;
	mov.u32 	%r287, %r2;
	@%p1 bra 	$L__BB1_3;
	cvt.u32.u16 	%r4, %rs2;
	mov.b32 	%r286, 0;
	mov.u32 	%r287, %r2;
$L__BB1_2:
	.pragma "nounroll";
	shl.b32 	%r49, %r287, 2;
	mov.u32 	%r50, _ZZ25compute_histograms_sharedIjLi4ELi8ELi2EEvPKT_PjiiE7s_hists;
	add.s32 	%r51, %r50, %r49;
	mov.b32 	%r52, 0;
	st.shared.u32 	[%r51], %r52;
	add.s32 	%r287, %r287, %r1;
	add.s32 	%r286, %r286, 1;
	xor.b32  	%r53, %r286, %r4;
	setp.ne.s32 	%p2, %r53, 2;
	@%p2 bra 	$L__BB1_2;
$L__BB1_3:
	setp.lt.u16 	%p3, %rs1, 2;
	@%p3 bra 	$L__BB1_6;
	shl.b32 	%r10, %r1, 2;
	shl.b32 	%r54, %r287, 2;
	mov.u32 	%r55, _ZZ25compute_histograms_sharedIjLi4ELi8ELi2EEvPKT_PjiiE7s_hists;
	add.s32 	%r288, %r55, %r54;
	shl.b32 	%r12, %r1, 4;
	shl.b32 	%r13, %r1, 3;
	mul.lo.s32 	%r14, %r1, 12;
$L__BB1_5:
	mov.b32 	%r56, 0;
	st.shared.u32 	[%r288], %r56;
	add.s32 	%r57, %r288, %r10;
	st.shared.u32 	[%r57], %r56;
	add.s32 	%r58, %r288, %r13;
	st.shared.u32 	[%r58], %r56;
	add.s32 	%r59, %r288, %r14;
	st.shared.u32 	[%r59], %r56;
	add.s32 	%r287, %r287, %r10;
	add.s32 	%r288, %r288, %r12;
	setp.lt.u32 	%p4, %r287, 2048;
	@%p4 bra 	$L__BB1_5;
$L__BB1_6:
	bar.sync 	0;
	mov.u32 	%r60, %ctaid.x;
	mad.lo.s32 	%r290, %r60, %r1, %r2;
	setp.ge.s32 	%p5, %r290, %r46;
	@%p5 bra 	$L__BB1_9;
	mov.u32 	%r61, %nctaid.x;
	mul.lo.s32 	%r20, %r1, %r61;
	cvt.u16.u32 	%rs6, %r2;
	shr.u32 	%r62, %r1, 1;
	cvt.u16.u32 	%rs7, %r62;
	div.u16 	%rs8, %rs6, %rs7;
	mul.wide.u16 	%r63, %rs8, 4096;
	mov.u32 	%r64, _ZZ25compute_histograms_sharedIjLi4ELi8ELi2EEvPKT_PjiiE7s_hists;
	add.s32 	%r21, %r64, %r63;
	cvta.to.global.u64 	%rd1, %rd4;
$L__BB1_8:
	mul.wide.s32 	%rd6, %r290, 4;
	add.s64 	%rd7, %rd1, %rd6;
	ld.global.nc.u32 	%r65, [%rd7];
	shl.b32 	%r66, %r65, 2;
	and.b32  	%r67, %r66, 1020;
	add.s32 	%r68, %r21, %r67;
	atom.shared.add.u32 	%r69, [%r68], 1;
	shr.u32 	%r70, %r65, 6;
	and.b32  	%r71, %r70, 1020;
	add.s32 	%r72, %r21, %r71;
	atom.shared.add.u32 	%r73, [%r72+1024], 1;
	shr.u32 	%r74, %r65, 14;
	and.b32  	%r75, %r74, 1020;
	add.s32 	%r76, %r21, %r75;
	atom.shared.add.u32 	%r77, [%r76+2048], 1;
	shr.u32 	%r78, %r65, 22;
	and.b32  	%r79, %r78, 1020;
	add.s32 	%r80, %r21, %r79;
	atom.shared.add.u32 	%r81, [%r80+3072], 1;
	add.s32 	%r290, %r290, %r20;
	setp.lt.s32 	%p6, %r290, %r46;
	@%p6 bra 	$L__BB1_8;
$L__BB1_9:
	bar.sync 	0;
	max.u32 	%r82, %r3, 1024;
	setp.lt.u32 	%p7, %r3, 1024;
	selp.u32 	%r83, 1, 0, %p7;
	add.s32 	%r84, %r3, %r83;
	sub.s32 	%r85, %r82, %r84;
	div.u32 	%r86, %r85, %r1;
	add.s32 	%r24, %r86, %r83;
	and.b32  	%r87, %r24, 3;
	setp.eq.s32 	%p8, %r87, 3;
	mov.u32 	%r295, %r2;
	@%p8 bra 	$L__BB1_12;
	add.s32 	%r88, %r24, 1;
	and.b32  	%r89, %r88, 3;
	shl.b32 	%r90, %r2, 2;
	mov.u32 	%r91, _ZZ25compute_histograms_sharedIjLi4ELi8ELi2EEvPKT_PjiiE7s_hists;
	add.s32 	%r292, %r91, %r90;
	shl.b32 	%r26, %r1, 2;
	neg.s32 	%r291, %r89;
	mad.lo.s32 	%r295, %r1, %r89, %r2;
$L__BB1_11:
	.pragma "nounroll";
	ld.shared.u32 	%r92, [%r292];
	ld.shared.u32 	%r93, [%r292+4096];
	add.s32 	%r94, %r93, %r92;
	st.shared.u32 	[%r292], %r94;
	add.s32 	%r292, %r292, %r26;
	add.s32 	%r291, %r291, 1;
	setp.ne.s32 	%p9, %r291, 0;
	@%p9 bra 	$L__BB1_11;
$L__BB1_12:
	setp.lt.u32 	%p10, %r24, 3;
	@%p10 bra 	$L__BB1_15;
	shl.b32 	%r34, %r1, 2;
	shl.b32 	%r95, %r295, 2;
	mov.u32 	%r96, _ZZ25compute_histograms_sharedIjLi4ELi8ELi2EEvPKT_PjiiE7s_hists;
	add.s32 	%r294, %r96, %r95;
	shl.b32 	%r36, %r1, 4;
$L__BB1_14:
	ld.shared.u32 	%r97, [%r294];
	ld.shared.u32 	%r98, [%r294+4096];
	add.s32 	%r99, %r98, %r97;
	st.shared.u32 	[%r294], %r99;
	add.s32 	%r100, %r294, %r34;
	ld.shared.u32 	%r101, [%r100];
	ld.shared.u32 	%r102, [%r100+4096];
	add.s32 	%r103, %r102, %r101;
	st.shared.u32 	[%r100], %r103;
	add.s32 	%r104, %r100, %r34;
	ld.shared.u32 	%r105, [%r104];
	ld.shared.u32 	%r106, [%r104+4096];
	add.s32 	%r107, %r106, %r105;
	st.shared.u32 	[%r104], %r107;
	add.s32 	%r108, %r104, %r34;
	ld.shared.u32 	%r109, [%r108];
	ld.shared.u32 	%r110, [%r108+4096];
	add.s32 	%r111, %r110, %r109;
	st.shared.u32 	[%r108], %r111;
	add.s32 	%r295, %r295, %r34;
	add.s32 	%r294, %r294, %r36;
	setp.lt.u32 	%p11, %r295, 1024;
	@%p11 bra 	$L__BB1_14;
$L__BB1_15:
	bar.sync 	0;
	and.b32  	%r41, %r2, 31;
	setp.gt.u32 	%p12, %r2, 127;
	@%p12 bra 	$L__BB1_18;
	shr.u32 	%r296, %r2, 5;
	shr.u32 	%r43, %r1, 5;
	cvt.u64.u32 	%rd2, %r41;
	cvta.to.global.u64 	%rd3, %rd5;
	mov.u32 	%r114, _ZZ25compute_histograms_sharedIjLi4ELi8ELi2EEvPKT_PjiiE7s_hists;
$L__BB1_17:
	shl.b32 	%r113, %r296, 10;
	add.s32 	%r115, %r114, %r113;
	ld.shared.u32 	%r116, [%r115];
	mul.lo.s32 	%r117, %r296, %r47;
	cvt.s64.s32 	%rd8, %r117;
	shl.b32 	%r118, %r41, 2;
	add.s32 	%r119, %r115, %r118;
	ld.shared.u32 	%r120, [%r119];
	shfl.sync.up.b32	%r121|%p13, %r120, 1, 0, -1;
	// begin inline asm
	mov.u32 %r112, %laneid;
	// end inline asm
	setp.eq.s32 	%p14, %r112, 0;
	selp.b32 	%r122, 0, %r121, %p14;
	add.s32 	%r123, %r122, %r120;
	shfl.sync.up.b32	%r124|%p15, %r123, 2, 0, -1;
	setp.lt.u32 	%p16, %r112, 2;
	selp.b32 	%r125, 0, %r124, %p16;
	add.s32 	%r126, %r125, %r123;
	shfl.sync.up.b32	%r127|%p17, %r126, 4, 0, -1;
	setp.lt.u32 	%p18, %r112, 4;
	selp.b32 	%r128, 0, %r127, %p18;
	add.s32 	%r129, %r128, %r126;
	shfl.sync.up.b32	%r130|%p19, %r129, 8, 0, -1;
	setp.lt.u32 	%p20, %r112, 8;
	selp.b32 	%r131, 0, %r130, %p20;
	add.s32 	%r132, %r131, %r129;
	shfl.sync.up.b32	%r133|%p21, %r132, 16, 0, -1;
	setp.lt.u32 	%p22, %r112, 16;
	selp.b32 	%r134, 0, %r133, %p22;
	add.s32 	%r135, %r134, %r132;
	add.s64 	%rd9, %rd2, %rd8;
	shl.b64 	%rd10, %rd9, 2;
	add.s64 	%rd11, %rd3, %rd10;
	sub.s32 	%r136, %r135, %r116;
	atom.global.add.u32 	%r137, [%rd11], %r136;
	shfl.sync.idx.b32	%r138|%p23, %r135, 31, 31, -1;
	ld.shared.u32 	%r139, [%r119+128];
	shfl.sync.up.b32	%r140|%p24, %r139, 1, 0, -1;
	selp.b32 	%r141, 0, %r140, %p14;
	add.s32 	%r142, %r141, %r139;
	shfl.sync.up.b32	%r143|%p25, %r142, 2, 0, -1;
	selp.b32 	%r144, 0, %r143, %p16;
	add.s32 	%r145, %r144, %r142;
	shfl.sync.up.b32	%r146|%p26, %r145, 4, 0, -1;
	selp.b32 	%r147, 0, %r146, %p18;
	add.s32 	%r148, %r147, %r145;
	shfl.sync.up.b32	%r149|%p27, %r148, 8, 0, -1;
	selp.b32 	%r150, 0, %r149, %p20;
	add.s32 	%r151, %r150, %r148;
	shfl.sync.up.b32	%r152|%p28, %r151, 16, 0, -1;
	selp.b32 	%r153, 0, %r152, %p22;
	add.s32 	%r154, %r153, %r151;
	sub.s32 	%r155, %r138, %r116;
	add.s32 	%r156, %r155, %r154;
	atom.global.add.u32 	%r157, [%rd11+128], %r156;
	shfl.sync.idx.b32	%r158|%p29, %r154, 31, 31, -1;
	add.s32 	%r159, %r158, %r138;
	ld.shared.u32 	%r160, [%r119+256];
	shfl.sync.up.b32	%r161|%p30, %r160, 1, 0, -1;
	selp.b32 	%r162, 0, %r161, %p14;
	add.s32 	%r163, %r162, %r160;
	shfl.sync.up.b32	%r164|%p31, %r163, 2, 0, -1;
	selp.b32 	%r165, 0, %r164, %p16;
	add.s32 	%r166, %r165, %r163;
	shfl.sync.up.b32	%r167|%p32, %r166, 4, 0, -1;
	selp.b32 	%r168, 0, %r167, %p18;
	add.s32 	%r169, %r168, %r166;
	shfl.sync.up.b32	%r170|%p33, %r169, 8, 0, -1;
	selp.b32 	%r171, 0, %r170, %p20;
	add.s32 	%r172, %r171, %r169;
	shfl.sync.up.b32	%r173|%p34, %r172, 16, 0, -1;
	selp.b32 	%r174, 0, %r173, %p22;
	add.s32 	%r175, %r174, %r172;
	sub.s32 	%r176, %r159, %r116;
	add.s32 	%r177, %r176, %r175;
	atom.global.add.u32 	%r178, [%rd11+256], %r177;
	shfl.sync.idx.b32	%r179|%p35, %r175, 31, 31, -1;
	add.s32 	%r180, %r179, %r159;
	ld.shared.u32 	%r181, [%r119+384];
	shfl.sync.up.b32	%r182|%p36, %r181, 1, 0, -1;
	selp.b32 	%r183, 0, %r182, %p14;
	add.s32 	%r184, %r183, %r181;
	shfl.sync.up.b32	%r185|%p37, %r184, 2, 0, -1;
	selp.b32 	%r186, 0, %r185, %p16;
	add.s32 	%r187, %r186, %r184;
	shfl.sync.up.b32	%r188|%p38, %r187, 4, 0, -1;
	selp.b32 	%r189, 0, %r188, %p18;
	add.s32 	%r190, %r189, %r187;
	shfl.sync.up.b32	%r191|%p39, %r190, 8, 0, -1;
	selp.b32 	%r192, 0, %r191, %p20;
	add.s32 	%r193, %r192, %r190;
	shfl.sync.up.b32	%r194|%p40, %r193, 16, 0, -1;
	selp.b32 	%r195, 0, %r194, %p22;
	add.s32 	%r196, %r195, %r193;
	sub.s32 	%r197, %r180, %r116;
	add.s32 	%r198, %r197, %r196;
	atom.global.add.u32 	%r199, [%rd11+384], %r198;
	shfl.sync.idx.b32	%r200|%p41, %r196, 31, 31, -1;
	add.s32 	%r201, %r200, %r180;
	ld.shared.u32 	%r202, [%r119+512];
	shfl.sync.up.b32	%r203|%p42, %r202, 1, 0, -1;
	selp.b32 	%r204, 0, %r203, %p14;
	add.s32 	%r205, %r204, %r202;
	shfl.sync.up.b32	%r206|%p43, %r205, 2, 0, -1;
	selp.b32 	%r207, 0, %r206, %p16;
	add.s32 	%r208, %r207, %r205;
	shfl.sync.up.b32	%r209|%p44, %r208, 4, 0, -1;
	selp.b32 	%r210, 0, %r209, %p18;
	add.s32 	%r211, %r210, %r208;
	shfl.sync.up.b32	%r212|%p45, %r211, 8, 0, -1;
	selp.b32 	%r213, 0, %r212, %p20;
	add.s32 	%r214, %r213, %r211;
	shfl.sync.up.b32	%r215|%p46, %r214, 16, 0, -1;
	selp.b32 	%r216, 0, %r215, %p22;
	add.s32 	%r217, %r216, %r214;
	sub.s32 	%r218, %r201, %r116;
	add.s32 	%r219, %r218, %r217;
	atom.global.add.u32 	%r220, [%rd11+512], %r219;
	shfl.sync.idx.b32	%r221|%p47, %r217, 31, 31, -1;
	add.s32 	%r222, %r221, %r201;
	ld.shared.u32 	%r223, [%r119+640];
	shfl.sync.up.b32	%r224|%p48, %r223, 1, 0, -1;
	selp.b32 	%r225, 0, %r224, %p14;
	add.s32 	%r226, %r225, %r223;
	shfl.sync.up.b32	%r227|%p49, %r226, 2, 0, -1;
	selp.b32 	%r228, 0, %r227, %p16;
	add.s32 	%r229, %r228, %r226;
	shfl.sync.up.b32	%r230|%p50, %r229, 4, 0, -1;
	selp.b32 	%r231, 0, %r230, %p18;
	add.s32 	%r232, %r231, %r229;
	shfl.sync.up.b32	%r233|%p51, %r232, 8, 0, -1;
	selp.b32 	%r234, 0, %r233, %p20;
	add.s32 	%r235, %r234, %r232;
	shfl.sync.up.b32	%r236|%p52, %r235, 16, 0, -1;
	selp.b32 	%r237, 0, %r236, %p22;
	add.s32 	%r238, %r237, %r235;
	sub.s32 	%r239, %r222, %r116;
	add.s32 	%r240, %r239, %r238;
	atom.global.add.u32 	%r241, [%rd11+640], %r240;
	shfl.sync.idx.b32	%r242|%p53, %r238, 31, 31, -1;
	add.s32 	%r243, %r242, %r222;
	ld.shared.u32 	%r244, [%r119+768];
	shfl.sync.up.b32	%r245|%p54, %r244, 1, 0, -1;
	selp.b32 	%r246, 0, %r245, %p14;
	add.s32 	%r247, %r246, %r244;
	shfl.sync.up.b32	%r248|%p55, %r247, 2, 0, -1;
	selp.b32 	%r249, 0, %r248, %p16;
	add.s32 	%r250, %r249, %r247;
	shfl.sync.up.b32	%r251|%p56, %r250, 4, 0, -1;
	selp.b32 	%r252, 0, %r251, %p18;
	add.s32 	%r253, %r252, %r250;
	shfl.sync.up.b32	%r254|%p57, %r253, 8, 0, -1;
	selp.b32 	%r255, 0, %r254, %p20;
	add.s32 	%r256, %r255, %r253;
	shfl.sync.up.b32	%r257|%p58, %r256, 16, 0, -1;
	selp.b32 	%r258, 0, %r257, %p22;
	add.s32 	%r259, %r258, %r256;
	sub.s32 	%r260, %r243, %r116;
	add.s32 	%r261, %r260, %r259;
	atom.global.add.u32 	%r262, [%rd11+768], %r261;
	shfl.sync.idx.b32	%r263|%p59, %r259, 31, 31, -1;
	add.s32 	%r264, %r263, %r243;
	ld.shared.u32 	%r265, [%r119+896];
	shfl.sync.up.b32	%r266|%p60, %r265, 1, 0, -1;
	selp.b32 	%r267, 0, %r266, %p14;
	add.s32 	%r268, %r267, %r265;
	shfl.sync.up.b32	%r269|%p61, %r268, 2, 0, -1;
	selp.b32 	%r270, 0, %r269, %p16;
	add.s32 	%r271, %r270, %r268;
	shfl.sync.up.b32	%r272|%p62, %r271, 4, 0, -1;
	selp.b32 	%r273, 0, %r272, %p18;
	add.s32 	%r274, %r273, %r271;
	shfl.sync.up.b32	%r275|%p63, %r274, 8, 0, -1;
	selp.b32 	%r276, 0, %r275, %p20;
	add.s32 	%r277, %r276, %r274;
	shfl.sync.up.b32	%r278|%p64, %r277, 16, 0, -1;
	selp.b32 	%r279, 0, %r278, %p22;
	add.s32 	%r280, %r279, %r277;
	sub.s32 	%r281, %r264, %r116;
	add.s32 	%r282, %r281, %r280;
	atom.global.add.u32 	%r283, [%rd11+896], %r282;
	shfl.sync.idx.b32	%r284|%p65, %r280, 31, 31, -1;
	add.s32 	%r296, %r296, %r43;
	setp.lt.u32 	%p66, %r296, 4;
	@%p66 bra 	$L__BB1_17;
$L__BB1_18:
	ret;

}
	// .globl	_Z25compute_histograms_sharedIjLi4ELi8ELi3EEvPKT_Pjii
.visible .entry _Z25compute_histograms_sharedIjLi4ELi8ELi3EEvPKT_Pjii(
	.param .u64 .ptr .align 1 _Z25compute_histograms_sharedIjLi4ELi8ELi3EEvPKT_Pjii_param_0,
	.param .u64 .ptr .align 1 _Z25compute_histograms_sharedIjLi4ELi8ELi3EEvPKT_Pjii_param_1,
	.param .u32 _Z25compute_histograms_sharedIjLi4ELi8ELi3EEvPKT_Pjii_param_2,
	.param .u32 _Z25compute_histograms_sharedIjLi4ELi8ELi3EEvPKT_Pjii_param_3
)
{
	.reg .pred 	%p<67>;
	.reg .b16 	%rs<10>;
	.reg .b32 	%r<306>;
	.reg .b64 	%rd<12>;
	// demoted variable
	.shared .align 4 .b8 _ZZ25compute_histograms_sharedIjLi4ELi8ELi3EEvPKT_PjiiE7s_hists[12288];
	ld.param.u64 	%rd4, [_Z25compute_histograms_sharedIjLi4ELi8ELi3EEvPKT_Pjii_param_0];
	ld.param.u64 	%rd5, [_Z25compute_histograms_sharedIjLi4ELi8ELi3EEvPKT_Pjii_param_1];
	ld.param.u32 	%r46, [_Z25compute_histograms_sharedIjLi4ELi8ELi3EEvPKT_Pjii_param_2];
	ld.param.u32 	%r47, [_Z25compute_histograms_sharedIjLi4ELi8ELi3EEvPKT_Pjii_param_3];
	mov.u32 	%r1, %ntid.x;
	cvt.u16.u32 	%rs1, %r1;
	mov.u32 	%r2, %tid.x;
	add.s32 	%r3, %r2, %r1;
	cvt.u16.u32 	%rs4, %r3;
	sub.s16 	%rs5, 3071, %rs4;
	div.u16 	%rs2, %rs5, %rs1;
	and.b16  	%rs3, %rs2, 3;
	setp.eq.s16 	%p1, %rs3, 2;
	mov.u32 	%r296, %r2;
	@%p1 bra 	$L__BB2_3;
	cvt.u32.u16 	%r4, %rs3;
	mov.b32 	%r295, 0;
	mov.u32 	%r296, %r2;
$L__BB2_2:
	.pragma "nounroll";
	shl.b32 	%r49, %r296, 2;
	mov.u32 	%r50, _ZZ25compute_histograms_sharedIjLi4ELi8ELi3EEvPKT_PjiiE7s_hists;
	add.s32 	%r51, %r50, %r49;
	mov.b32 	%r52, 0;
	st.shared.u32 	[%r51], %r52;
	add.s32 	%r296, %r296, %r1;
	add.s32 	%r295, %r295, 1;
	xor.b32  	%r53, %r295, %r4;
	setp.ne.s32 	%p2, %r53, 2;
	@%p2 bra 	$L__BB2_2;
$L__BB2_3:
	setp.lt.u16 	%p3, %rs2, 2;
	@%p3 bra 	$L__BB2_6;
	shl.b32 	%r10, %r1, 2;
	shl.b32 	%r54, %r296, 2;
	mov.u32 	%r55, _ZZ25compute_histograms_sharedIjLi4ELi8ELi3EEvPKT_PjiiE7s_hists;
	add.s32 	%r297, %r55, %r54;
	shl.b32 	%r12, %r1, 4;
	shl.b32 	%r13, %r1, 3;
	mul.lo.s32 	%r14, %r1, 12;
$L__BB2_5:
	mov.b32 	%r56, 0;
	st.shared.u32 	[%r297], %r56;
	add.s32 	%r57, %r297, %r10;
	st.shared.u32 	[%r57], %r56;
	add.s32 	%r58, %r297, %r13;
	st.shared.u32 	[%r58], %r56;
	add.s32 	%r59, %r297, %r14;
	st.shared.u32 	[%r59], %r56;
	add.s32 	%r296, %r296, %r10;
	add.s32 	%r297, %r297, %r12;
	setp.lt.u32 	%p4, %r296, 3072;
	@%p4 bra 	$L__BB2_5;
$L__BB2_6:
	bar.sync 	0;
	mov.u32 	%r60, %ctaid.x;
	mad.lo.s32 	%r299, %r60, %r1, %r2;
	setp.ge.s32 	%p5, %r299, %r46;
	@%p5 bra 	$L__BB2_9;
	mov.u32 	%r61, %nctaid.x;
	mul.lo.s32 	%r20, %r1, %r61;
	cvt.u16.u32 	%rs6, %r2;
	mul.hi.u16 	%rs7, %rs1, -21845;
	shr.u16 	%rs8, %rs7, 1;
	div.u16 	%rs9, %rs6, %rs8;
	mul.wide.u16 	%r62, %rs9, 4096;
	mov.u32 	%r63, _ZZ25compute_histograms_sharedIjLi4ELi8ELi3EEvPKT_PjiiE7s_hists;
	add.s32 	%r21, %r63, %r62;
	cvta.to.global.u64 	%rd1, %rd4;
$L__BB2_8:
	mul.wide.s32 	%rd6, %r299, 4;
	add.s64 	%rd7, %rd1, %rd6;
	ld.global.nc.u32 	%r64, [%rd7];
	shl.b32 	%r65, %r64, 2;
	and.b32  	%r66, %r65, 1020;
	add.s32 	%r67, %r21, %r66;
	atom.shared.add.u32 	%r68, [%r67], 1;
	shr.u32 	%r69, %r64, 6;
	and.b32  	%r70, %r69, 1020;
	add.s32 	%r71, %r21, %r70;
	atom.shared.add.u32 	%r72, [%r71+1024], 1;
	shr.u32 	%r73, %r64, 14;
	and.b32  	%r74, %r73, 1020;
	add.s32 	%r75, %r21, %r74;
	atom.shared.add.u32 	%r76, [%r75+2048], 1;
	shr.u32 	%r77, %r64, 22;
	and.b32  	%r78, %r77, 1020;
	add.s32 	%r79, %r21, %r78;
	atom.shared.add.u32 	%r80, [%r79+3072], 1;
	add.s32 	%r299, %r299, %r20;
	setp.lt.s32 	%p6, %r299, %r46;
	@%p6 bra 	$L__BB2_8;
$L__BB2_9:
	bar.sync 	0;
	max.u32 	%r81, %r3, 1024;
	setp.lt.u32 	%p7, %r3, 1024;
	selp.u32 	%r82, 1, 0, %p7;
	add.s32 	%r83, %r3, %r82;
	sub.s32 	%r84, %r81, %r83;
	div.u32 	%r85, %r84, %r1;
	add.s32 	%r24, %r85, %r82;
	and.b32  	%r86, %r24, 3;
	setp.eq.s32 	%p8, %r86, 3;
	mov.u32 	%r304, %r2;
	@%p8 bra 	$L__BB2_12;
	add.s32 	%r87, %r24, 1;
	and.b32  	%r88, %r87, 3;
	shl.b32 	%r89, %r2, 2;
	mov.u32 	%r90, _ZZ25compute_histograms_sharedIjLi4ELi8ELi3EEvPKT_PjiiE7s_hists;
	add.s32 	%r301, %r90, %r89;
	shl.b32 	%r26, %r1, 2;
	neg.s32 	%r300, %r88;
	mad.lo.s32 	%r304, %r1, %r88, %r2;
$L__BB2_11:
	.pragma "nounroll";
	ld.shared.u32 	%r91, [%r301];
	ld.shared.u32 	%r92, [%r301+4096];
	add.s32 	%r93, %r92, %r91;
	ld.shared.u32 	%r94, [%r301+8192];
	add.s32 	%r95, %r94, %r93;
	st.shared.u32 	[%r301], %r95;
	add.s32 	%r301, %r301, %r26;
	add.s32 	%r300, %r300, 1;
	setp.ne.s32 	%p9, %r300, 0;
	@%p9 bra 	$L__BB2_11;
$L__BB2_12:
	setp.lt.u32 	%p10, %r24, 3;
	@%p10 bra 	$L__BB2_15;
	shl.b32 	%r34, %r1, 2;
	shl.b32 	%r96, %r304, 2;
	mov.u32 	%r97, _ZZ25compute_histograms_sharedIjLi4ELi8ELi3EEvPKT_PjiiE7s_hists;
	add.s32 	%r303, %r97, %r96;
	shl.b32 	%r36, %r1, 4;
$L__BB2_14:
	ld.shared.u32 	%r98, [%r303];
	ld.shared.u32 	%r99, [%r303+4096];
	add.s32 	%r100, %r99, %r98;
	ld.shared.u32 	%r101, [%r303+8192];
	add.s32 	%r102, %r101, %r100;
	st.shared.u32 	[%r303], %r102;
	add.s32 	%r103, %r303, %r34;
	ld.shared.u32 	%r104, [%r103];
	ld.shared.u32 	%r105, [%r103+4096];
	add.s32 	%r106, %r105, %r104;
	ld.shared.u32 	%r107, [%r103+8192];
	add.s32 	%r108, %r107, %r106;
	st.shared.u32 	[%r103], %r108;
	add.s32 	%r109, %r103, %r34;
	ld.shared.u32 	%r110, [%r109];
	ld.shared.u32 	%r111, [%r109+4096];
	add.s32 	%r112, %r111, %r110;
	ld.shared.u32 	%r113, [%r109+8192];
	add.s32 	%r114, %r113, %r112;
	st.shared.u32 	[%r109], %r114;
	add.s32 	%r115, %r109, %r34;
	ld.shared.u32 	%r116, [%r115];
	ld.shared.u32 	%r117, [%r115+4096];
	add.s32 	%r118, %r117, %r116;
	ld.shared.u32 	%r119, [%r115+8192];
	add.s32 	%r120, %r119, %r118;
	st.shared.u32 	[%r115], %r120;
	add.s32 	%r304, %r304, %r34;
	add.s32 	%r303, %r303, %r36;
	setp.lt.u32 	%p11, %r304, 1024;
	@%p11 bra 	$L__BB2_14;
$L__BB2_15:
	bar.sync 	0;
	and.b32  	%r41, %r2, 31;
	setp.gt.u32 	%p12, %r2, 127;
	@%p12 bra 	$L__BB2_18;
	shr.u32 	%r305, %r2, 5;
	shr.u32 	%r43, %r1, 5;
	cvt.u64.u32 	%rd2, %r41;
	cvta.to.global.u64 	%rd3, %rd5;
	mov.u32 	%r123, _ZZ25compute_histograms_sharedIjLi4ELi8ELi3EEvPKT_PjiiE7s_hists;
$L__BB2_17:
	shl.b32 	%r122, %r305, 10;
	add.s32 	%r124, %r123, %r122;
	ld.shared.u32 	%r125, [%r124];
	mul.lo.s32 	%r126, %r305, %r47;
	cvt.s64.s32 	%rd8, %r126;
	shl.b32 	%r127, %r41, 2;
	add.s32 	%r128, %r124, %r127;
	ld.shared.u32 	%r129, [%r128];
	shfl.sync.up.b32	%r130|%p13, %r129, 1, 0, -1;
	// begin inline asm
	mov.u32 %r121, %laneid;
	// end inline asm
	setp.eq.s32 	%p14, %r121, 0;
	selp.b32 	%r131, 0, %r130, %p14;
	add.s32 	%r132, %r131, %r129;
	shfl.sync.up.b32	%r133|%p15, %r132, 2, 0, -1;
	setp.lt.u32 	%p16, %r121, 2;
	selp.b32 	%r134, 0, %r133, %p16;
	add.s32 	%r135, %r134, %r132;
	shfl.sync.up.b32	%r136|%p17, %r135, 4, 0, -1;
	setp.lt.u32 	%p18, %r121, 4;
	selp.b32 	%r137, 0, %r136, %p18;
	add.s32 	%r138, %r137, %r135;
	shfl.sync.up.b32	%r139|%p19, %r138, 8, 0, -1;
	setp.lt.u32 	%p20, %r121, 8;
	selp.b32 	%r140, 0, %r139, %p20;
	add.s32 	%r141, %r140, %r138;
	shfl.sync.up.b32	%r142|%p21, %r141, 16, 0, -1;
	setp.lt.u32 	%p22, %r121, 16;
	selp.b32 	%r143, 0, %r142, %p22;
	add.s32 	%r144, %r143, %r141;
	add.s64 	%rd9, %rd2, %rd8;
	shl.b64 	%rd10, %rd9, 2;
	add.s64 	%rd11, %rd3, %rd10;
	sub.s32 	%r145, %r144, %r125;
	atom.global.add.u32 	%r146, [%rd11], %r145;
	shfl.sync.idx.b32	%r147|%p23, %r144, 31, 31, -1;
	ld.shared.u32 	%r148, [%r128+128];
	shfl.sync.up.b32	%r149|%p24, %r148, 1, 0, -1;
	selp.b32 	%r150, 0, %r149, %p14;
	add.s32 	%r151, %r150, %r148;
	shfl.sync.up.b32	%r152|%p25, %r151, 2, 0, -1;
	selp.b32 	%r153, 0, %r152, %p16;
	add.s32 	%r154, %r153, %r151;
	shfl.sync.up.b32	%r155|%p26, %r154, 4, 0, -1;
	selp.b32 	%r156, 0, %r155, %p18;
	add.s32 	%r157, %r156, %r154;
	shfl.sync.up.b32	%r158|%p27, %r157, 8, 0, -1;
	selp.b32 	%r159, 0, %r158, %p20;
	add.s32 	%r160, %r159, %r157;
	shfl.sync.up.b32	%r161|%p28, %r160, 16, 0, -1;
	selp.b32 	%r162, 0, %r161, %p22;
	add.s32 	%r163, %r162, %r160;
	sub.s32 	%r164, %r147, %r125;
	add.s32 	%r165, %r164, %r163;
	atom.global.add.u32 	%r166, [%rd11+128], %r165;
	shfl.sync.idx.b32	%r167|%p29, %r163, 31, 31, -1;
	add.s32 	%r168, %r167, %r147;
	ld.shared.u32 	%r169, [%r128+256];
	shfl.sync.up.b32	%r170|%p30, %r169, 1, 0, -1;
	selp.b32 	%r171, 0, %r170, %p14;
	add.s32 	%r172, %r171, %r169;
	shfl.sync.up.b32	%r173|%p31, %r172, 2, 0, -1;
	selp.b32 	%r174, 0, %r173, %p16;
	add.s32 	%r175, %r174, %r172;
	shfl.sync.up.b32	%r176|%p32, %r175, 4, 0, -1;
	selp.b32 	%r177, 0, %r176, %p18;
	add.s32 	%r178, %r177, %r175;
	shfl.sync.up.b32	%r179|%p33, %r178, 8, 0, -1;
	selp.b32 	%r180, 0, %r179, %p20;
	add.s32 	%r181, %r180, %r178;
	shfl.sync.up.b32	%r182|%p34, %r181, 16, 0, -1;
	selp.b32 	%r183, 0, %r182, %p22;
	add.s32 	%r184, %r183, %r181;
	sub.s32 	%r185, %r168, %r125;
	add.s32 	%r186, %r185, %r184;
	atom.global.add.u32 	%r187, [%rd11+256], %r186;
	shfl.sync.idx.b32	%r188|%p35, %r184, 31, 31, -1;
	add.s32 	%r189, %r188, %r168;
	ld.shared.u32 	%r190, [%r128+384];
	shfl.sync.up.b32	%r191|%p36, %r190, 1, 0, -1;
	selp.b32 	%r192, 0, %r191, %p14;
	add.s32 	%r193, %r192, %r190;
	shfl.sync.up.b32	%r194|%p37, %r193, 2, 0, -1;
	selp.b32 	%r195, 0, %r194, %p16;
	add.s32 	%r196, %r195, %r193;
	shfl.sync.up.b32	%r197|%p38, %r196, 4, 0, -1;
	selp.b32 	%r198, 0, %r197, %p18;
	add.s32 	%r199, %r198, %r196;
	shfl.sync.up.b32	%r200|%p39, %r199, 8, 0, -1;
	selp.b32 	%r201, 0, %r200, %p20;
	add.s32 	%r202, %r201, %r199;
	shfl.sync.up.b32	%r203|%p40, %r202, 16, 0, -1;
	selp.b32 	%r204, 0, %r203, %p22;
	add.s32 	%r205, %r204, %r202;
	sub.s32 	%r206, %r189, %r125;
	add.s32 	%r207, %r206, %r205;
	atom.global.add.u32 	%r208, [%rd11+384], %r207;
	shfl.sync.idx.b32	%r209|%p41, %r205, 31, 31, -1;
	add.s32 	%r210, %r209, %r189;
	ld.shared.u32 	%r211, [%r128+512];
	shfl.sync.up.b32	%r212|%p42, %r211, 1, 0, -1;
	selp.b32 	%r213, 0, %r212, %p14;
	add.s32 	%r214, %r213, %r211;
	shfl.sync.up.b32	%r215|%p43, %r214, 2, 0, -1;
	selp.b32 	%r216, 0, %r215, %p16;
	add.s32 	%r217, %r216, %r214;
	shfl.sync.up.b32	%r218|%p44, %r217, 4, 0, -1;
	selp.b32 	%r219, 0, %r218, %p18;
	add.s32 	%r220, %r219, %r217;
	shfl.sync.up.b32	%r221|%p45, %r220, 8, 0, -1;
	selp.b32 	%r222, 0, %r221, %p20;
	add.s32 	%r223, %r222, %r220;
	shfl.sync.up.b32	%r224|%p46, %r223, 16, 0, -1;
	selp.b32 	%r225, 0, %r224, %p22;
	add.s32 	%r226, %r225, %r223;
	sub.s32 	%r227, %r210, %r125;
	add.s32 	%r228, %r227, %r226;
	atom.global.add.u32 	%r229, [%rd11+512], %r228;
	shfl.sync.idx.b32	%r230|%p47, %r226, 31, 31, -1;
	add.s32 	%r231, %r230, %r210;
	ld.shared.u32 	%r232, [%r128+640];
	shfl.sync.up.b32	%r233|%p48, %r232, 1, 0, -1;
	selp.b32 	%r234, 0, %r233, %p14;
	add.s32 	%r235, %r234, %r232;
	shfl.sync.up.b32	%r236|%p49, %r235, 2, 0, -1;
	selp.b32 	%r237, 0, %r236, %p16;
	add.s32 	%r238, %r237, %r235;
	shfl.sync.up.b32	%r239|%p50, %r238, 4, 0, -1;
	selp.b32 	%r240, 0, %r239, %p18;
	add.s32 	%r241, %r240, %r238;
	shfl.sync.up.b32	%r242|%p51, %r241, 8, 0, -1;
	selp.b32 	%r243, 0, %r242, %p20;
	add.s32 	%r244, %r243, %r241;
	shfl.sync.up.b32	%r245|%p52, %r244, 16, 0, -1;
	selp.b32 	%r246, 0, %r245, %p22;
	add.s32 	%r247, %r246, %r244;
	sub.s32 	%r248, %r231, %r125;
	add.s32 	%r249, %r248, %r247;
	atom.global.add.u32 	%r250, [%rd11+640], %r249;
	shfl.sync.idx.b32	%r251|%p53, %r247, 31, 31, -1;
	add.s32 	%r252, %r251, %r231;
	ld.shared.u32 	%r253, [%r128+768];
	shfl.sync.up.b32	%r254|%p54, %r253, 1, 0, -1;
	selp.b32 	%r255, 0, %r254, %p14;
	add.s32 	%r256, %r255, %r253;
	shfl.sync.up.b32	%r257|%p55, %r256, 2, 0, -1;
	selp.b32 	%r258, 0, %r257, %p16;
	add.s32 	%r259, %r258, %r256;
	shfl.sync.up.b32	%r260|%p56, %r259, 4, 0, -1;
	selp.b32 	%r261, 0, %r260, %p18;
	add.s32 	%r262, %r261, %r259;
	shfl.sync.up.b32	%r263|%p57, %r262, 8, 0, -1;
	selp.b32 	%r264, 0, %r263, %p20;
	add.s32 	%r265, %r264, %r262;
	shfl.sync.up.b32	%r266|%p58, %r265, 16, 0, -1;
	selp.b32 	%r267, 0, %r266, %p22;
	add.s32 	%r268, %r267, %r265;
	sub.s32 	%r269, %r252, %r125;
	add.s32 	%r270, %r269, %r268;
	atom.global.add.u32 	%r271, [%rd11+768], %r270;
	shfl.sync.idx.b32	%r272|%p59, %r268, 31, 31, -1;
	add.s32 	%r273, %r272, %r252;
	ld.shared.u32 	%r274, [%r128+896];
	shfl.sync.up.b32	%r275|%p60, %r274, 1, 0, -1;
	selp.b32 	%r276, 0, %r275, %p14;
	add.s32 	%r277, %r276, %r274;
	shfl.sync.up.b32	%r278|%p61, %r277, 2, 0, -1;
	selp.b32 	%r279, 0, %r278, %p16;
	add.s32 	%r280, %r279, %r277;
	shfl.sync.up.b32	%r281|%p62, %r280, 4, 0, -1;
	selp.b32 	%r282, 0, %r281, %p18;
	add.s32 	%r283, %r282, %r280;
	shfl.sync.up.b32	%r284|%p63, %r283, 8, 0, -1;
	selp.b32 	%r285, 0, %r284, %p20;
	add.s32 	%r286, %r285, %r283;
	shfl.sync.up.b32	%r287|%p64, %r286, 16, 0, -1;
	selp.b32 	%r288, 0, %r287, %p22;
	add.s32 	%r289, %r288, %r286;
	sub.s32 	%r290, %r273, %r125;
	add.s32 	%r291, %r290, %r289;
	atom.global.add.u32 	%r292, [%rd11+896], %r291;
	shfl.sync.idx.b32	%r293|%p65, %r289, 31, 31, -1;
	add.s32 	%r305, %r305, %r43;
	setp.lt.u32 	%p66, %r305, 4;
	@%p66 bra 	$L__BB2_17;
$L__BB2_18:
	ret;

}
	// .globl	_Z25compute_histograms_sharedIjLi4ELi8ELi4EEvPKT_Pjii
.visible .entry _Z25compute_histograms_sharedIjLi4ELi8ELi4EEvPKT_Pjii(
	.param .u64 .ptr .align 1 _Z25compute_histograms_sharedIjLi4ELi8ELi4EEvPKT_Pjii_param_0,
	.param .u64 .ptr .align 1 _Z25compute_histograms_sharedIjLi4ELi8ELi4EEvPKT_Pjii_param_1,
	.param .u32 _Z25compute_histograms_sharedIjLi4ELi8ELi4EEvPKT_Pjii_param_2,
	.param .u32 _Z25compute_histograms_sharedIjLi4ELi8ELi4EEvPKT_Pjii_param_3
)
{
	.reg .pred 	%p<66>;
	.reg .b16 	%rs<9>;
	.reg .b32 	%r<314>;
	.reg .b64 	%rd<12>;
	// demoted variable
	.shared .align 4 .b8 _ZZ25compute_histograms_sharedIjLi4ELi8ELi4EEvPKT_PjiiE7s_hists[16384];
	ld.param.u64 	%rd4, [_Z25compute_histograms_sharedIjLi4ELi8ELi4EEvPKT_Pjii_param_0];
	ld.param.u64 	%rd5, [_Z25compute_histograms_sharedIjLi4ELi8ELi4EEvPKT_Pjii_param_1];
	ld.param.u32 	%r43, [_Z25compute_histograms_sharedIjLi4ELi8ELi4EEvPKT_Pjii_param_2];
	ld.param.u32 	%r44, [_Z25compute_histograms_sharedIjLi4ELi8ELi4EEvPKT_Pjii_param_3];
	mov.u32 	%r1, %ntid.x;
	mov.u32 	%r2, %tid.x;
	add.s32 	%r3, %r2, %r1;
	cvt.u16.u32 	%rs2, %r3;
	xor.b16  	%rs3, %rs2, 4095;
	cvt.u16.u32 	%rs4, %r1;
	div.u16 	%rs5, %rs3, %rs4;
	and.b16  	%rs1, %rs5, 3;
	setp.eq.s16 	%p1, %rs1, 2;
	mov.u32 	%r304, %r2;
	@%p1 bra 	$L__BB3_3;
	cvt.u32.u16 	%r4, %rs1;
	mov.b32 	%r303, 0;
	mov.u32 	%r304, %r2;
$L__BB3_2:
	.pragma "nounroll";
	shl.b32 	%r46, %r304, 2;
	mov.u32 	%r47, _ZZ25compute_histograms_sharedIjLi4ELi8ELi4EEvPKT_PjiiE7s_hists;
	add.s32 	%r48, %r47, %r46;
	mov.b32 	%r49, 0;
	st.shared.u32 	[%r48], %r49;
	add.s32 	%r304, %r304, %r1;
	add.s32 	%r303, %r303, 1;
	xor.b32  	%r50, %r303, %r4;
	setp.ne.s32 	%p2, %r50, 2;
	@%p2 bra 	$L__BB3_2;
$L__BB3_3:
	shl.b32 	%r10, %r1, 2;
	shl.b32 	%r51, %r304, 2;
	mov.u32 	%r52, _ZZ25compute_histograms_sharedIjLi4ELi8ELi4EEvPKT_PjiiE7s_hists;
	add.s32 	%r305, %r52, %r51;
	shl.b32 	%r12, %r1, 4;
	shl.b32 	%r13, %r1, 3;
	mul.lo.s32 	%r14, %r1, 12;
$L__BB3_4:
	mov.b32 	%r53, 0;
	st.shared.u32 	[%r305], %r53;
	add.s32 	%r54, %r305, %r10;
	st.shared.u32 	[%r54], %r53;
	add.s32 	%r55, %r305, %r13;
	st.shared.u32 	[%r55], %r53;
	add.s32 	%r56, %r305, %r14;
	st.shared.u32 	[%r56], %r53;
	add.s32 	%r304, %r304, %r10;
	add.s32 	%r305, %r305, %r12;
	setp.lt.u32 	%p3, %r304, 4096;
	@%p3 bra 	$L__BB3_4;
	bar.sync 	0;
	mov.u32 	%r57, %ctaid.x;
	mad.lo.s32 	%r307, %r57, %r1, %r2;
	setp.ge.s32 	%p4, %r307, %r43;
	@%p4 bra 	$L__BB3_8;
	mov.u32 	%r58, %nctaid.x;
	mul.lo.s32 	%r20, %r1, %r58;
	cvt.u16.u32 	%rs6, %r2;
	shr.u32 	%r59, %r1, 2;
	cvt.u16.u32 	%rs7, %r59;
	div.u16 	%rs8, %rs6, %rs7;
	mul.wide.u16 	%r60, %rs8, 4096;
	add.s32 	%r21, %r52, %r60;
	cvta.to.global.u64 	%rd1, %rd4;
$L__BB3_7:
	mul.wide.s32 	%rd6, %r307, 4;
	add.s64 	%rd7, %rd1, %rd6;
	ld.global.nc.u32 	%r62, [%rd7];
	shl.b32 	%r63, %r62, 2;
	and.b32  	%r64, %r63, 1020;
	add.s32 	%r65, %r21, %r64;
	atom.shared.add.u32 	%r66, [%r65], 1;
	shr.u32 	%r67, %r62, 6;
	and.b32  	%r68, %r67, 1020;
	add.s32 	%r69, %r21, %r68;
	atom.shared.add.u32 	%r70, [%r69+1024], 1;
	shr.u32 	%r71, %r62, 14;
	and.b32  	%r72, %r71, 1020;
	add.s32 	%r73, %r21, %r72;
	atom.shared.add.u32 	%r74, [%r73+2048], 1;
	shr.u32 	%r75, %r62, 22;
	and.b32  	%r76, %r75, 1020;
	add.s32 	%r77, %r21, %r76;
	atom.shared.add.u32 	%r78, [%r77+3072], 1;
	add.s32 	%r307, %r307, %r20;
	setp.lt.s32 	%p5, %r307, %r43;
	@%p5 bra 	$L__BB3_7;
$L__BB3_8:
	bar.sync 	0;
	max.u32 	%r79, %r3, 1024;
	setp.lt.u32 	%p6, %r3, 1024;
	selp.u32 	%r80, 1, 0, %p6;
	add.s32 	%r81, %r3, %r80;
	sub.s32 	%r82, %r79, %r81;
	div.u32 	%r83, %r82, %r1;
	add.s32 	%r24, %r83, %r80;
	and.b32  	%r84, %r24, 3;
	setp.eq.s32 	%p7, %r84, 3;
	mov.u32 	%r312, %r2;
	@%p7 bra 	$L__BB3_11;
	add.s32 	%r85, %r24, 1;
	and.b32  	%r86, %r85, 3;
	shl.b32 	%r87, %r2, 2;
	add.s32 	%r309, %r52, %r87;
	neg.s32 	%r308, %r86;
	mad.lo.s32 	%r312, %r1, %r86, %r2;
$L__BB3_10:
	.pragma "nounroll";
	ld.shared.u32 	%r89, [%r309];
	ld.shared.u32 	%r90, [%r309+4096];
	add.s32 	%r91, %r90, %r89;
	ld.shared.u32 	%r92, [%r309+8192];
	add.s32 	%r93, %r92, %r91;
	ld.shared.u32 	%r94, [%r309+12288];
	add.s32 	%r95, %r94, %r93;
	st.shared.u32 	[%r309], %r95;
	add.s32 	%r309, %r309, %r10;
	add.s32 	%r308, %r308, 1;
	setp.ne.s32 	%p8, %r308, 0;
	@%p8 bra 	$L__BB3_10;
$L__BB3_11:
	setp.lt.u32 	%p9, %r24, 3;
	@%p9 bra 	$L__BB3_14;
	shl.b32 	%r96, %r312, 2;
	add.s32 	%r311, %r52, %r96;
$L__BB3_13:
	ld.shared.u32 	%r98, [%r311];
	ld.shared.u32 	%r99, [%r311+4096];
	add.s32 	%r100, %r99, %r98;
	ld.shared.u32 	%r101, [%r311+8192];
	add.s32 	%r102, %r101, %r100;
	ld.shared.u32 	%r103, [%r311+12288];
	add.s32 	%r104, %r103, %r102;
	st.shared.u32 	[%r311], %r104;
	add.s32 	%r105, %r311, %r10;
	ld.shared.u32 	%r106, [%r105];
	ld.shared.u32 	%r107, [%r105+4096];
	add.s32 	%r108, %r107, %r106;
	ld.shared.u32 	%r109, [%r105+8192];
	add.s32 	%r110, %r109, %r108;
	ld.shared.u32 	%r111, [%r105+12288];
	add.s32 	%r112, %r111, %r110;
	st.shared.u32 	[%r105], %r112;
	add.s32 	%r113, %r105, %r10;
	ld.shared.u32 	%r114, [%r113];
	ld.shared.u32 	%r115, [%r113+4096];
	add.s32 	%r116, %r115, %r114;
	ld.shared.u32 	%r117, [%r113+8192];
	add.s32 	%r118, %r117, %r116;
	ld.shared.u32 	%r119, [%r113+12288];
	add.s32 	%r120, %r119, %r118;
	st.shared.u32 	[%r113], %r120;
	add.s32 	%r121, %r113, %r10;
	ld.shared.u32 	%r122, [%r121];
	ld.shared.u32 	%r123, [%r121+4096];
	add.s32 	%r124, %r123, %r122;
	ld.shared.u32 	%r125, [%r121+8192];
	add.s32 	%r126, %r125, %r124;
	ld.shared.u32 	%r127, [%r121+12288];
	add.s32 	%r128, %r127, %r126;
	st.shared.u32 	[%r121], %r128;
	add.s32 	%r312, %r312, %r10;
	add.s32 	%r311, %r311, %r12;
	setp.lt.u32 	%p10, %r312, 1024;
	@%p10 bra 	$L__BB3_13;
$L__BB3_14:
	bar.sync 	0;
	and.b32  	%r38, %r2, 31;
	setp.gt.u32 	%p11, %r2, 127;
	@%p11 bra 	$L__BB3_17;
	shr.u32 	%r313, %r2, 5;
	shr.u32 	%r40, %r1, 5;
	cvt.u64.u32 	%rd2, %r38;
	cvta.to.global.u64 	%rd3, %rd5;
$L__BB3_16:
	shl.b32 	%r130, %r313, 10;
	add.s32 	%r132, %r52, %r130;
	ld.shared.u32 	%r133, [%r132];
	mul.lo.s32 	%r134, %r313, %r44;
	cvt.s64.s32 	%rd8, %r134;
	shl.b32 	%r135, %r38, 2;
	add.s32 	%r136, %r132, %r135;
	ld.shared.u32 	%r137, [%r136];
	shfl.sync.up.b32	%r138|%p12, %r137, 1, 0, -1;
	// begin inline asm
	mov.u32 %r129, %laneid;
	// end inline asm
	setp.eq.s32 	%p13, %r129, 0;
	selp.b32 	%r139, 0, %r138, %p13;
	add.s32 	%r140, %r139, %r137;
	shfl.sync.up.b32	%r141|%p14, %r140, 2, 0, -1;
	setp.lt.u32 	%p15, %r129, 2;
	selp.b32 	%r142, 0, %r141, %p15;
	add.s32 	%r143, %r142, %r140;
	shfl.sync.up.b32	%r144|%p16, %r143, 4, 0, -1;
	setp.lt.u32 	%p17, %r129, 4;
	selp.b32 	%r145, 0, %r144, %p17;
	add.s32 	%r146, %r145, %r143;
	shfl.sync.up.b32	%r147|%p18, %r146, 8, 0, -1;
	setp.lt.u32 	%p19, %r129, 8;
	selp.b32 	%r148, 0, %r147, %p19;
	add.s32 	%r149, %r148, %r146;
	shfl.sync.up.b32	%r150|%p20, %r149, 16, 0, -1;
	setp.lt.u32 	%p21, %r129, 16;
	selp.b32 	%r151, 0, %r150, %p21;
	add.s32 	%r152, %r151, %r149;
	add.s64 	%rd9, %rd2, %rd8;
	shl.b64 	%rd10, %rd9, 2;
	add.s64 	%rd11, %rd3, %rd10;
	sub.s32 	%r153, %r152, %r133;
	atom.global.add.u32 	%r154, [%rd11], %r153;
	shfl.sync.idx.b32	%r155|%p22, %r152, 31, 31, -1;
	ld.shared.u32 	%r156, [%r136+128];
	shfl.sync.up.b32	%r157|%p23, %r156, 1, 0, -1;
	selp.b32 	%r158, 0, %r157, %p13;
	add.s32 	%r159, %r158, %r156;
	shfl.sync.up.b32	%r160|%p24, %r159, 2, 0, -1;
	selp.b32 	%r161, 0, %r160, %p15;
	add.s32 	%r162, %r161, %r159;
	shfl.sync.up.b32	%r163|%p25, %r162, 4, 0, -1;
	selp.b32 	%r164, 0, %r163, %p17;
	add.s32 	%r165, %r164, %r162;
	shfl.sync.up.b32	%r166|%p26, %r165, 8, 0, -1;
	selp.b32 	%r167, 0, %r166, %p19;
	add.s32 	%r168, %r167, %r165;
	shfl.sync.up.b32	%r169|%p27, %r168, 16, 0, -1;
	selp.b32 	%r170, 0, %r169, %p21;
	add.s32 	%r171, %r170, %r168;
	sub.s32 	%r172, %r155, %r133;
	add.s32 	%r173, %r172, %r171;
	atom.global.add.u32 	%r174, [%rd11+128], %r173;
	shfl.sync.idx.b32	%r175|%p28, %r171, 31, 31, -1;
	add.s32 	%r176, %r175, %r155;
	ld.shared.u32 	%r177, [%r136+256];
	shfl.sync.up.b32	%r178|%p29, %r177, 1, 0, -1;
	selp.b32 	%r179, 0, %r178, %p13;
	add.s32 	%r180, %r179, %r177;
	shfl.sync.up.b32	%r181|%p30, %r180, 2, 0, -1;
	selp.b32 	%r182, 0, %r181, %p15;
	add.s32 	%r183, %r182, %r180;
	shfl.sync.up.b32	%r184|%p31, %r183, 4, 0, -1;
	selp.b32 	%r185, 0, %r184, %p17;
	add.s32 	%r186, %r185, %r183;
	shfl.sync.up.b32	%r187|%p32, %r186, 8, 0, -1;
	selp.b32 	%r188, 0, %r187, %p19;
	add.s32 	%r189, %r188, %r186;
	shfl.sync.up.b32	%r190|%p33, %r189, 16, 0, -1;
	selp.b32 	%r191, 0, %r190, %p21;
	add.s32 	%r192, %r191, %r189;
	sub.s32 	%r193, %r176, %r133;
	add.s32 	%r194, %r193, %r192;
	atom.global.add.u32 	%r195, [%rd11+256], %r194;
	shfl.sync.idx.b32	%r196|%p34, %r192, 31, 31, -1;
	add.s32 	%r197, %r196, %r176;
	ld.shared.u32 	%r198, [%r136+384];
	shfl.sync.up.b32	%r199|%p35, %r198, 1, 0, -1;
	selp.b32 	%r200, 0, %r199, %p13;
	add.s32 	%r201, %r200, %r198;
	shfl.sync.up.b32	%r202|%p36, %r201, 2, 0, -1;
	selp.b32 	%r203, 0, %r202, %p15;
	add.s32 	%r204, %r203, %r201;
	shfl.sync.up.b32	%r205|%p37, %r204, 4, 0, -1;
	selp.b32 	%r206, 0, %r205, %p17;
	add.s32 	%r207, %r206, %r204;
	shfl.sync.up.b32	%r208|%p38, %r207, 8, 0, -1;
	selp.b32 	%r209, 0, %r208, %p19;
	add.s32 	%r210, %r209, %r207;
	shfl.sync.up.b32	%r211|%p39, %r210, 16, 0, -1;
	selp.b32 	%r212, 0, %r211, %p21;
	add.s32 	%r213, %r212, %r210;
	sub.s32 	%r214, %r197, %r133;
	add.s32 	%r215, %r214, %r213;
	atom.global.add.u32 	%r216, [%rd11+384], %r215;
	shfl.sync.idx.b32	%r217|%p40, %r213, 31, 31, -1;
	add.s32 	%r218, %r217, %r197;
	ld.shared.u32 	%r219, [%r136+512];
	shfl.sync.up.b32	%r220|%p41, %r219, 1, 0, -1;
	selp.b32 	%r221, 0, %r220, %p13;
	add.s32 	%r222, %r221, %r219;
	shfl.sync.up.b32	%r223|%p42, %r222, 2, 0, -1;
	selp.b32 	%r224, 0, %r223, %p15;
	add.s32 	%r225, %r224, %r222;
	shfl.sync.up.b32	%r226|%p43, %r225, 4, 0, -1;
	selp.b32 	%r227, 0, %r226, %p17;
	add.s32 	%r228, %r227, %r225;
	shfl.sync.up.b32	%r229|%p44, %r228, 8, 0, -1;
	selp.b32 	%r230, 0, %r229, %p19;
	add.s32 	%r231, %r230, %r228;
	shfl.sync.up.b32	%r232|%p45, %r231, 16, 0, -1;
	selp.b32 	%r233, 0, %r232, %p21;
	add.s32 	%r234, %r233, %r231;
	sub.s32 	%r235, %r218, %r133;
	add.s32 	%r236, %r235, %r234;
	atom.global.add.u32 	%r237, [%rd11+512], %r236;
	shfl.sync.idx.b32	%r238|%p46, %r234, 31, 31, -1;
	add.s32 	%r239, %r238, %r218;
	ld.shared.u32 	%r240, [%r136+640];
	shfl.sync.up.b32	%r241|%p47, %r240, 1, 0, -1;
	selp.b32 	%r242, 0, %r241, %p13;
	add.s32 	%r243, %r242, %r240;
	shfl.sync.up.b32	%r244|%p48, %r243, 2, 0, -1;
	selp.b32 	%r245, 0, %r244, %p15;
	add.s32 	%r246, %r245, %r243;
	shfl.sync.up.b32	%r247|%p49, %r246, 4, 0, -1;
	selp.b32 	%r248, 0, %r247, %p17;
	add.s32 	%r249, %r248, %r246;
	shfl.sync.up.b32	%r250|%p50, %r249, 8, 0, -1;
	selp.b32 	%r251, 0, %r250, %p19;
	add.s32 	%r252, %r251, %r249;
	shfl.sync.up.b32	%r253|%p51, %r252, 16, 0, -1;
	selp.b32 	%r254, 0, %r253, %p21;
	add.s32 	%r255, %r254, %r252;
	sub.s32 	%r256, %r239, %r133;
	add.s32 	%r257, %r256, %r255;
	atom.global.add.u32 	%r258, [%rd11+640], %r257;
	shfl.sync.idx.b32	%r259|%p52, %r255, 31, 31, -1;
	add.s32 	%r260, %r259, %r239;
	ld.shared.u32 	%r261, [%r136+768];
	shfl.sync.up.b32	%r262|%p53, %r261, 1, 0, -1;
	selp.b32 	%r263, 0, %r262, %p13;
	add.s32 	%r264, %r263, %r261;
	shfl.sync.up.b32	%r265|%p54, %r264, 2, 0, -1;
	selp.b32 	%r266, 0, %r265, %p15;
	add.s32 	%r267, %r266, %r264;
	shfl.sync.up.b32	%r268|%p55, %r267, 4, 0, -1;
	selp.b32 	%r269, 0, %r268, %p17;
	add.s32 	%r270, %r269, %r267;
	shfl.sync.up.b32	%r271|%p56, %r270, 8, 0, -1;
	selp.b32 	%r272, 0, %r271, %p19;
	add.s32 	%r273, %r272, %r270;
	shfl.sync.up.b32	%r274|%p57, %r273, 16, 0, -1;
	selp.b32 	%r275, 0, %r274, %p21;
	add.s32 	%r276, %r275, %r273;
	sub.s32 	%r277, %r260, %r133;
	add.s32 	%r278, %r277, %r276;
	atom.global.add.u32 	%r279, [%rd11+768], %r278;
	shfl.sync.idx.b32	%r280|%p58, %r276, 31, 31, -1;
	add.s32 	%r281, %r280, %r260;
	ld.shared.u32 	%r282, [%r136+896];
	shfl.sync.up.b32	%r283|%p59, %r282, 1, 0, -1;
	selp.b32 	%r284, 0, %r283, %p13;
	add.s32 	%r285, %r284, %r282;
	shfl.sync.up.b32	%r286|%p60, %r285, 2, 0, -1;
	selp.b32 	%r287, 0, %r286, %p15;
	add.s32 	%r288, %r287, %r285;
	shfl.sync.up.b32	%r289|%p61, %r288, 4, 0, -1;
	selp.b32 	%r290, 0, %r289, %p17;
	add.s32 	%r291, %r290, %r288;
	shfl.sync.up.b32	%r292|%p62, %r291, 8, 0, -1;
	selp.b32 	%r293, 0, %r292, %p19;
	add.s32 	%r294, %r293, %r291;
	shfl.sync.up.b32	%r295|%p63, %r294, 16, 0, -1;
	selp.b32 	%r296, 0, %r295, %p21;
	add.s32 	%r297, %r296, %r294;
	sub.s32 	%r298, %r281, %r133;
	add.s32 	%r299, %r298, %r297;
	atom.global.add.u32 	%r300, [%rd11+896], %r299;
	shfl.sync.idx.b32	%r301|%p64, %r297, 31, 31, -1;
	add.s32 	%r313, %r313, %r40;
	setp.lt.u32 	%p65, %r313, 4;
	@%p65 bra 	$L__BB3_16;
$L__BB3_17:
	ret;

}
	// .globl	_Z10radix_passIjLj4294967295ELi8ELi15ELi8EEvPKT_PKjPS0_PjiiPi
.visible .entry _Z10radix_passIjLj4294967295ELi8ELi15ELi8EEvPKT_PKjPS0_PjiiPi(
	.param .u64 .ptr .align 1 _Z10radix_passIjLj4294967295ELi8ELi15ELi8EEvPKT_PKjPS0_PjiiPi_param_0,
	.param .u64 .ptr .align 1 _Z10radix_passIjLj4294967295ELi8ELi15ELi8EEvPKT_PKjPS0_PjiiPi_param_1,
	.param .u64 .ptr .align 1 _Z10radix_passIjLj4294967295ELi8ELi15ELi8EEvPKT_PKjPS0_PjiiPi_param_2,
	.param .u64 .ptr .align 1 _Z10radix_passIjLj4294967295ELi8ELi15ELi8EEvPKT_PKjPS0_PjiiPi_param_3,
	.param .u32 _Z10radix_passIjLj4294967295ELi8ELi15ELi8EEvPKT_PKjPS0_PjiiPi_param_4,
	.param .u32 _Z10radix_passIjLj4294967295ELi8ELi15ELi8EEvPKT_PKjPS0_PjiiPi_param_5,
	.param .u64 .ptr .align 1 _Z10radix_passIjLj4294967295ELi8ELi15ELi8EEvPKT_PKjPS0_PjiiPi_param_6
)
{
	.local .align 8 .b8 	__local_depot4[8];
	.reg .b64 	%SP;
	.reg .b64 	%SPL;
	.reg .pred 	%p<346>;
	.reg .b16 	%rs<46>;
	.reg .b32 	%r<1576>;
	.reg .b64 	%rd<141>;
	// demoted variable
	.shared .align 4 .b8 _ZZ10radix_passIjLj4294967295ELi8ELi15ELi8EEvPKT_PKjPS0_PjiiPiE6s_data[15360];
	// demoted variable
	.shared .align 4 .b8 _ZZ10radix_passIjLj4294967295ELi8ELi15ELi8EEvPKT_PKjPS0_PjiiPiE12s_local_hist[1024];
	mov.u64 	%SPL, __local_depot4;
	cvta.local.u64 	%SP, %SPL;
	ld.param.u64 	%rd9, [_Z10radix_passIjLj4294967295ELi8ELi15ELi8EEvPKT_PKjPS0_PjiiPi_param_0];
	ld.param.u32 	%r209, [_Z10radix_passIjLj4294967295ELi8ELi15ELi8EEvPKT_PKjPS0_PjiiPi_param_4];
	ld.param.u64 	%rd13, [_Z10radix_passIjLj4294967295ELi8ELi15ELi8EEvPKT_PKjPS0_PjiiPi_param_6];
	mov.u32 	%r1575, %tid.x;
	setp.ne.s32 	%p1, %r1575, 0;
	@%p1 bra 	$L__BB4_2;
	cvta.to.global.u64 	%rd14, %rd13;
	atom.global.add.u32 	%r211, [%rd14], 1;
	st.shared.u32 	[_ZZ10radix_passIjLj4294967295ELi8ELi15ELi8EEvPKT_PKjPS0_PjiiPiE6s_data], %r211;
$L__BB4_2:
	bar.sync 	0;
	ld.shared.u32 	%r1571, [_ZZ10radix_passIjLj4294967295ELi8ELi15ELi8EEvPKT_PKjPS0_PjiiPiE6s_data];
	mov.u32 	%r212, _ZZ10radix_passIjLj4294967295ELi8ELi15ELi8EEvPKT_PKjPS0_PjiiPiE6s_data;
	// begin inline asm
	{
	 .reg .u32 start;
	 .reg .u64 extended;
	 mov.u32 start, %reserved_smem_offset_1;
	 cvt.u64.u32 extended, start;
	 cvta.shared.u64 %rd15, extended;
	}
	// end inline asm
	shl.b32 	%r213, %r1575, 2;
	add.s32 	%r1520, %r212, %r213;
	mov.u32 	%r1521, %r1575;
$L__BB4_3:
	mov.b32 	%r214, 0;
	st.shared.u32 	[%r1520], %r214;
	add.s32 	%r6, %r1521, 256;
	add.s32 	%r1520, %r1520, 1024;
	setp.lt.u32 	%p2, %r1521, 1792;
	mov.u32 	%r1521, %r6;
	@%p2 bra 	$L__BB4_3;
	bar.sync 	0;
	shr.u32 	%r216, %r1575, 5;
	mad.lo.s32 	%r217, %r216, 448, %r1575;
	mad.lo.s32 	%r8, %r1571, 3840, %r217;
	setp.ge.s32 	%p3, %r8, %r209;
	cvta.to.global.u64 	%rd16, %rd9;
	mul.wide.s32 	%rd17, %r8, 4;
	add.s64 	%rd2, %rd16, %rd17;
	mov.b32 	%r1522, -1;
	@%p3 bra 	$L__BB4_6;
	ld.global.u32 	%r1522, [%rd2];
$L__BB4_6:
	add.s32 	%r219, %r8, 32;
	setp.ge.s32 	%p4, %r219, %r209;
	mov.b32 	%r1523, -1;
	@%p4 bra 	$L__BB4_8;
	ld.global.u32 	%r1523, [%rd2+128];
$L__BB4_8:
	add.s32 	%r221, %r8, 64;
	setp.ge.s32 	%p5, %r221, %r209;
	mov.b32 	%r1524, -1;
	@%p5 bra 	$L__BB4_10;
	ld.global.u32 	%r1524, [%rd2+256];
$L__BB4_10:
	add.s32 	%r223, %r8, 96;
	setp.ge.s32 	%p6, %r223, %r209;
	mov.b32 	%r1525, -1;
	@%p6 bra 	$L__BB4_12;
	ld.global.u32 	%r1525, [%rd2+384];
$L__BB4_12:
	add.s32 	%r225, %r8, 128;
	setp.ge.s32 	%p7, %r225, %r209;
	mov.b32 	%r1526, -1;
	@%p7 bra 	$L__BB4_14;
	ld.global.u32 	%r1526, [%rd2+512];
$L__BB4_14:
	add.s32 	%r227, %r8, 160;
	setp.ge.s32 	%p8, %r227, %r209;
	mov.b32 	%r1527, -1;
	@%p8 bra 	$L__BB4_16;
	ld.global.u32 	%r1527, [%rd2+640];
$L__BB4_16:
	add.s32 	%r229, %r8, 192;
	setp.ge.s32 	%p9, %r229, %r209;
	mov.b32 	%r1528, -1;
	@%p9 bra 	$L__BB4_18;
	ld.global.u32 	%r1528, [%rd2+768];
$L__BB4_18:
	add.s32 	%r231, %r8, 224;
	setp.ge.s32 	%p10, %r231, %r209;
	mov.b32 	%r1529, -1;
	@%p10 bra 	$L__BB4_20;
	ld.global.u32 	%r1529, [%rd2+896];
$L__BB4_20:
	add.s32 	%r233, %r8, 256;
	setp.ge.s32 	%p11, %r233, %r209;
	mov.b32 	%r1530, -1;
	@%p11 bra 	$L__BB4_22;
	ld.global.u32 	%r1530, [%rd2+1024];
$L__BB4_22:
	add.s32 	%r235, %r8, 288;
	setp.ge.s32 	%p12, %r235, %r209;
	mov.b32 	%r1531, -1;
	@%p12 bra 	$L__BB4_24;
	ld.global.u32 	%r1531, [%rd2+1152];
$L__BB4_24:
	add.s32 	%r237, %r8, 320;
	setp.ge.s32 	%p13, %r237, %r209;
	mov.b32 	%r1532, -1;
	@%p13 bra 	$L__BB4_26;
	ld.global.u32 	%r1532, [%rd2+1280];
$L__BB4_26:
	add.s32 	%r239, %r8, 352;
	setp.ge.s32 	%p14, %r239, %r209;
	mov.b32 	%r1533, -1;
	@%p14 bra 	$L__BB4_28;
	ld.global.u32 	%r1533, [%rd2+1408];
$L__BB4_28:
	add.s32 	%r241, %r8, 384;
	setp.ge.s32 	%p15, %r241, %r209;
	mov.b32 	%r1534, -1;
	@%p15 bra 	$L__BB4_30;
	ld.global.u32 	%r1534, [%rd2+1536];
$L__BB4_30:
	add.s32 	%r243, %r8, 416;
	setp.ge.s32 	%p16, %r243, %r209;
	mov.b32 	%r1535, -1;
	@%p16 bra 	$L__BB4_32;
	ld.global.u32 	%r1535, [%rd2+1664];
$L__BB4_32:
	add.s32 	%r245, %r8, 448;
	setp.ge.s32 	%p17, %r245, %r209;
	mov.b32 	%r1536, -1;
	@%p17 bra 	$L__BB4_34;
	ld.global.u32 	%r1536, [%rd2+1792];
$L__BB4_34:
	ld.param.u32 	%r1504, [_Z10radix_passIjLj4294967295ELi8ELi15ELi8EEvPKT_PKjPS0_PjiiPi_param_5];
	shl.b32 	%r248, %r1575, 3;
	and.b32  	%r39, %r248, 7936;
	shr.u32 	%r40, %r1522, %r1504;
	and.b32  	%r249, %r40, 1;
	add.s32 	%r250, %r249, -1;
	setp.eq.b32 	%p18, %r249, 1;
	mov.b32 	%r251, -1;
	vote.sync.ballot.b32 	%r252, %p18, %r251;
	xor.b32  	%r253, %r252, %r250;
	shr.u32 	%r254, %r40, 1;
	and.b32  	%r255, %r254, 1;
	add.s32 	%r256, %r255, -1;
	setp.eq.b32 	%p20, %r255, 1;
	vote.sync.ballot.b32 	%r257, %p20, %r251;
	xor.b32  	%r258, %r257, %r256;
	and.b32  	%r259, %r258, %r253;
	shr.u32 	%r260, %r40, 2;
	and.b32  	%r261, %r260, 1;
	add.s32 	%r262, %r261, -1;
	setp.eq.b32 	%p22, %r261, 1;
	vote.sync.ballot.b32 	%r263, %p22, %r251;
	xor.b32  	%r264, %r263, %r262;
	and.b32  	%r265, %r264, %r259;
	shr.u32 	%r266, %r40, 3;
	and.b32  	%r267, %r266, 1;
	add.s32 	%r268, %r267, -1;
	setp.eq.b32 	%p24, %r267, 1;
	vote.sync.ballot.b32 	%r269, %p24, %r251;
	xor.b32  	%r270, %r269, %r268;
	and.b32  	%r271, %r270, %r265;
	shr.u32 	%r272, %r40, 4;
	and.b32  	%r273, %r272, 1;
	add.s32 	%r274, %r273, -1;
	setp.eq.b32 	%p26, %r273, 1;
	vote.sync.ballot.b32 	%r275, %p26, %r251;
	xor.b32  	%r276, %r275, %r274;
	and.b32  	%r277, %r276, %r271;
	shr.u32 	%r278, %r40, 5;
	and.b32  	%r279, %r278, 1;
	add.s32 	%r280, %r279, -1;
	setp.eq.b32 	%p28, %r279, 1;
	vote.sync.ballot.b32 	%r281, %p28, %r251;
	xor.b32  	%r282, %r281, %r280;
	and.b32  	%r283, %r282, %r277;
	shr.u32 	%r284, %r40, 6;
	and.b32  	%r285, %r284, 1;
	add.s32 	%r286, %r285, -1;
	setp.eq.b32 	%p30, %r285, 1;
	vote.sync.ballot.b32 	%r287, %p30, %r251;
	xor.b32  	%r288, %r287, %r286;
	and.b32  	%r289, %r288, %r283;
	shr.u32 	%r290, %r40, 7;
	and.b32  	%r291, %r290, 1;
	add.s32 	%r292, %r291, -1;
	setp.eq.b32 	%p32, %r291, 1;
	vote.sync.ballot.b32 	%r293, %p32, %r251;
	xor.b32  	%r294, %r293, %r292;
	and.b32  	%r41, %r294, %r289;
	// begin inline asm
	mov.u32 %r246, %lanemask_lt;
	// end inline asm
	and.b32  	%r43, %r246, %r41;
	setp.ne.s32 	%p34, %r43, 0;
	@%p34 bra 	$L__BB4_36;
	and.b32  	%r295, %r40, 255;
	add.s32 	%r296, %r295, %r39;
	shl.b32 	%r297, %r296, 2;
	mov.u32 	%r298, _ZZ10radix_passIjLj4294967295ELi8ELi15ELi8EEvPKT_PKjPS0_PjiiPiE6s_data;
	add.s32 	%r299, %r298, %r297;
	popc.b32 	%r300, %r41;
	atom.shared.add.u32 	%r1538, [%r299], %r300;
$L__BB4_36:
	ld.param.u32 	%r1505, [_Z10radix_passIjLj4294967295ELi8ELi15ELi8EEvPKT_PKjPS0_PjiiPi_param_5];
	brev.b32 	%r301, %r41;
	bfind.shiftamt.u32 	%r302, %r301;
	shfl.sync.idx.b32	%r303|%p35, %r1538, %r302, 31, -1;
	popc.b32 	%r304, %r43;
	add.s32 	%r46, %r303, %r304;
	shr.u32 	%r47, %r1523, %r1505;
	and.b32  	%r305, %r47, 1;
	add.s32 	%r306, %r305, -1;
	setp.eq.b32 	%p36, %r305, 1;
	mov.b32 	%r307, -1;
	vote.sync.ballot.b32 	%r308, %p36, %r307;
	xor.b32  	%r309, %r308, %r306;
	shr.u32 	%r310, %r47, 1;
	and.b32  	%r311, %r310, 1;
	add.s32 	%r312, %r311, -1;
	setp.eq.b32 	%p38, %r311, 1;
	vote.sync.ballot.b32 	%r313, %p38, %r307;
	xor.b32  	%r314, %r313, %r312;
	and.b32  	%r315, %r314, %r309;
	shr.u32 	%r316, %r47, 2;
	and.b32  	%r317, %r316, 1;
	add.s32 	%r318, %r317, -1;
	setp.eq.b32 	%p40, %r317, 1;
	vote.sync.ballot.b32 	%r319, %p40, %r307;
	xor.b32  	%r320, %r319, %r318;
	and.b32  	%r321, %r320, %r315;
	shr.u32 	%r322, %r47, 3;
	and.b32  	%r323, %r322, 1;
	add.s32 	%r324, %r323, -1;
	setp.eq.b32 	%p42, %r323, 1;
	vote.sync.ballot.b32 	%r325, %p42, %r307;
	xor.b32  	%r326, %r325, %r324;
	and.b32  	%r327, %r326, %r321;
	shr.u32 	%r328, %r47, 4;
	and.b32  	%r329, %r328, 1;
	add.s32 	%r330, %r329, -1;
	setp.eq.b32 	%p44, %r329, 1;
	vote.sync.ballot.b32 	%r331, %p44, %r307;
	xor.b32  	%r332, %r331, %r330;
	and.b32  	%r333, %r332, %r327;
	shr.u32 	%r334, %r47, 5;
	and.b32  	%r335, %r334, 1;
	add.s32 	%r336, %r335, -1;
	setp.eq.b32 	%p46, %r335, 1;
	vote.sync.ballot.b32 	%r337, %p46, %r307;
	xor.b32  	%r338, %r337, %r336;
	and.b32  	%r339, %r338, %r333;
	shr.u32 	%r340, %r47, 6;
	and.b32  	%r341, %r340, 1;
	add.s32 	%r342, %r341, -1;
	setp.eq.b32 	%p48, %r341, 1;
	vote.sync.ballot.b32 	%r343, %p48, %r307;
	xor.b32  	%r344, %r343, %r342;
	and.b32  	%r345, %r344, %r339;
	shr.u32 	%r346, %r47, 7;
	and.b32  	%r347, %r346, 1;
	add.s32 	%r348, %r347, -1;
	setp.eq.b32 	%p50, %r347, 1;
	vote.sync.ballot.b32 	%r349, %p50, %r307;
	xor.b32  	%r350, %r349, %r348;
	and.b32  	%r48, %r350, %r345;
	and.b32  	%r49, %r246, %r48;
	setp.ne.s32 	%p52, %r49, 0;
	@%p52 bra 	$L__BB4_38;
	and.b32  	%r351, %r47, 255;
	add.s32 	%r352, %r351, %r39;
	shl.b32 	%r353, %r352, 2;
	mov.u32 	%r354, _ZZ10radix_passIjLj4294967295ELi8ELi15ELi8EEvPKT_PKjPS0_PjiiPiE6s_data;
	add.s32 	%r355, %r354, %r353;
	popc.b32 	%r356, %r48;
	atom.shared.add.u32 	%r1538, [%r355], %r356;
$L__BB4_38:
	ld.param.u32 	%r1506, [_Z10radix_passIjLj4294967295ELi8ELi15ELi8EEvPKT_PKjPS0_PjiiPi_param_5];
	brev.b32 	%r357, %r48;
	bfind.shiftamt.u32 	%r358, %r357;
	shfl.sync.idx.b32	%r359|%p53, %r1538, %r358, 31, -1;
	popc.b32 	%r360, %r49;
	add.s32 	%r52, %r359, %r360;
	shr.u32 	%r53, %r1524, %r1506;
	and.b32  	%r361, %r53, 1;
	add.s32 	%r362, %r361, -1;
	setp.eq.b32 	%p54, %r361, 1;
	mov.b32 	%r363, -1;
	vote.sync.ballot.b32 	%r364, %p54, %r363;
	xor.b32  	%r365, %r364, %r362;
	shr.u32 	%r366, %r53, 1;
	and.b32  	%r367, %r366, 1;
	add.s32 	%r368, %r367, -1;
	setp.eq.b32 	%p56, %r367, 1;
	vote.sync.ballot.b32 	%r369, %p56, %r363;
	xor.b32  	%r370, %r369, %r368;
	and.b32  	%r371, %r370, %r365;
	shr.u32 	%r372, %r53, 2;
	and.b32  	%r373, %r372, 1;
	add.s32 	%r374, %r373, -1;
	setp.eq.b32 	%p58, %r373, 1;
	vote.sync.ballot.b32 	%r375, %p58, %r363;
	xor.b32  	%r376, %r375, %r374;
	and.b32  	%r377, %r376, %r371;
	shr.u32 	%r378, %r53, 3;
	and.b32  	%r379, %r378, 1;
	add.s32 	%r380, %r379, -1;
	setp.eq.b32 	%p60, %r379, 1;
	vote.sync.ballot.b32 	%r381, %p60, %r363;
	xor.b32  	%r382, %r381, %r380;
	and.b32  	%r383, %r382, %r377;
	shr.u32 	%r384, %r53, 4;
	and.b32  	%r385, %r384, 1;
	add.s32 	%r386, %r385, -1;
	setp.eq.b32 	%p62, %r385, 1;
	vote.sync.ballot.b32 	%r387, %p62, %r363;
	xor.b32  	%r388, %r387, %r386;
	and.b32  	%r389, %r388, %r383;
	shr.u32 	%r390, %r53, 5;
	and.b32  	%r391, %r390, 1;
	add.s32 	%r392, %r391, -1;
	setp.eq.b32 	%p64, %r391, 1;
	vote.sync.ballot.b32 	%r393, %p64, %r363;
	xor.b32  	%r394, %r393, %r392;
	and.b32  	%r395, %r394, %r389;
	shr.u32 	%r396, %r53, 6;
	and.b32  	%r397, %r396, 1;
	add.s32 	%r398, %r397, -1;
	setp.eq.b32 	%p66, %r397, 1;
	vote.sync.ballot.b32 	%r399, %p66, %r363;
	xor.b32  	%r400, %r399, %r398;
	and.b32  	%r401, %r400, %r395;
	shr.u32 	%r402, %r53, 7;
	and.b32  	%r403, %r402, 1;
	add.s32 	%r404, %r403, -1;
	setp.eq.b32 	%p68, %r403, 1;
	vote.sync.ballot.b32 	%r405, %p68, %r363;
	xor.b32  	%r406, %r405, %r404;
	and.b32  	%r54, %r406, %r401;
	and.b32  	%r55, %r246, %r54;
	setp.ne.s32 	%p70, %r55, 0;
	@%p70 bra 	$L__BB4_40;
	and.b32  	%r407, %r53, 255;
	add.s32 	%r408, %r407, %r39;
	shl.b32 	%r409, %r408, 2;
	mov.u32 	%r410, _ZZ10radix_passIjLj4294967295ELi8ELi15ELi8EEvPKT_PKjPS0_PjiiPiE6s_data;
	add.s32 	%r411, %r410, %r409;
	popc.b32 	%r412, %r54;
	atom.shared.add.u32 	%r1538, [%r411], %r412;
$L__BB4_40:
	ld.param.u32 	%r1507, [_Z10radix_passIjLj4294967295ELi8ELi15ELi8EEvPKT_PKjPS0_PjiiPi_param_5];
	brev.b32 	%r413, %r54;
	bfind.shiftamt.u32 	%r414, %r413;
	shfl.sync.idx.b32	%r415|%p71, %r1538, %r414, 31, -1;
	popc.b32 	%r416, %r55;
	add.s32 	%r58, %r415, %r416;
	shr.u32 	%r59, %r1525, %r1507;
	and.b32  	%r417, %r59, 1;
	add.s32 	%r418, %r417, -1;
	setp.eq.b32 	%p72, %r417, 1;
	mov.b32 	%r419, -1;
	vote.sync.ballot.b32 	%r420, %p72, %r419;
	xor.b32  	%r421, %r420, %r418;
	shr.u32 	%r422, %r59, 1;
	and.b32  	%r423, %r422, 1;
	add.s32 	%r424, %r423, -1;
	setp.eq.b32 	%p74, %r423, 1;
	vote.sync.ballot.b32 	%r425, %p74, %r419;
	xor.b32  	%r426, %r425, %r424;
	and.b32  	%r427, %r426, %r421;
	shr.u32 	%r428, %r59, 2;
	and.b32  	%r429, %r428, 1;
	add.s32 	%r430, %r429, -1;
	setp.eq.b32 	%p76, %r429, 1;
	vote.sync.ballot.b32 	%r431, %p76, %r419;
	xor.b32  	%r432, %r431, %r430;
	and.b32  	%r433, %r432, %r427;
	shr.u32 	%r434, %r59, 3;
	and.b32  	%r435, %r434, 1;
	add.s32 	%r436, %r435, -1;
	setp.eq.b32 	%p78, %r435, 1;
	vote.sync.ballot.b32 	%r437, %p78, %r419;
	xor.b32  	%r438, %r437, %r436;
	and.b32  	%r439, %r438, %r433;
	shr.u32 	%r440, %r59, 4;
	and.b32  	%r441, %r440, 1;
	add.s32 	%r442, %r441, -1;
	setp.eq.b32 	%p80, %r441, 1;
	vote.sync.ballot.b32 	%r443, %p80, %r419;
	xor.b32  	%r444, %r443, %r442;
	and.b32  	%r445, %r444, %r439;
	shr.u32 	%r446, %r59, 5;
	and.b32  	%r447, %r446, 1;
	add.s32 	%r448, %r447, -1;
	setp.eq.b32 	%p82, %r447, 1;
	vote.sync.ballot.b32 	%r449, %p82, %r419;
	xor.b32  	%r450, %r449, %r448;
	and.b32  	%r451, %r450, %r445;
	shr.u32 	%r452, %r59, 6;
	and.b32  	%r453, %r452, 1;
	add.s32 	%r454, %r453, -1;
	setp.eq.b32 	%p84, %r453, 1;
	vote.sync.ballot.b32 	%r455, %p84, %r419;
	xor.b32  	%r456, %r455, %r454;
	and.b32  	%r457, %r456, %r451;
	shr.u32 	%r458, %r59, 7;
	and.b32  	%r459, %r458, 1;
	add.s32 	%r460, %r459, -1;
	setp.eq.b32 	%p86, %r459, 1;
	vote.sync.ballot.b32 	%r461, %p86, %r419;
	xor.b32  	%r462, %r461, %r460;
	and.b32  	%r60, %r462, %r457;
	and.b32  	%r61, %r246, %r60;
	setp.ne.s32 	%p88, %r61, 0;
	@%p88 bra 	$L__BB4_42;
	and.b32  	%r463, %r59, 255;
	add.s32 	%r464, %r463, %r39;
	shl.b32 	%r465, %r464, 2;
	mov.u32 	%r466, _ZZ10radix_passIjLj4294967295ELi8ELi15ELi8EEvPKT_PKjPS0_PjiiPiE6s_data;
	add.s32 	%r467, %r466, %r465;
	popc.b32 	%r468, %r60;
	atom.shared.add.u32 	%r1538, [%r467], %r468;
$L__BB4_42:
	ld.param.u32 	%r1508, [_Z10radix_passIjLj4294967295ELi8ELi15ELi8EEvPKT_PKjPS0_PjiiPi_param_5];
	brev.b32 	%r469, %r60;
	bfind.shiftamt.u32 	%r470, %r469;
	shfl.sync.idx.b32	%r471|%p89, %r1538, %r470, 31, -1;
	popc.b32 	%r472, %r61;
	add.s32 	%r64, %r471, %r472;
	shr.u32 	%r65, %r1526, %r1508;
	and.b32  	%r473, %r65, 1;
	add.s32 	%r474, %r473, -1;
	setp.eq.b32 	%p90, %r473, 1;
	mov.b32 	%r475, -1;
	vote.sync.ballot.b32 	%r476, %p90, %r475;
	xor.b32  	%r477, %r476, %r474;
	shr.u32 	%r478, %r65, 1;
	and.b32  	%r479, %r478, 1;
	add.s32 	%r480, %r479, -1;
	setp.eq.b32 	%p92, %r479, 1;
	vote.sync.ballot.b32 	%r481, %p92, %r475;
	xor.b32  	%r482, %r481, %r480;
	and.b32  	%r483, %r482, %r477;
	shr.u32 	%r484, %r65, 2;
	and.b32  	%r485, %r484, 1;
	add.s32 	%r486, %r485, -1;
	setp.eq.b32 	%p94, %r485, 1;
	vote.sync.ballot.b32 	%r487, %p94, %r475;
	xor.b32  	%r488, %r487, %r486;
	and.b32  	%r489, %r488, %r483;
	shr.u32 	%r490, %r65, 3;
	and.b32  	%r491, %r490, 1;
	add.s32 	%r492, %r491, -1;
	setp.eq.b32 	%p96, %r491, 1;
	vote.sync.ballot.b32 	%r493, %p96, %r475;
	xor.b32  	%r494, %r493, %r492;
	and.b32  	%r495, %r494, %r489;
	shr.u32 	%r496, %r65, 4;
	and.b32  	%r497, %r496, 1;
	add.s32 	%r498, %r497, -1;
	setp.eq.b32 	%p98, %r497, 1;
	vote.sync.ballot.b32 	%r499, %p98, %r475;
	xor.b32  	%r500, %r499, %r498;
	and.b32  	%r501, %r500, %r495;
	shr.u32 	%r502, %r65, 5;
	and.b32  	%r503, %r502, 1;
	add.s32 	%r504, %r503, -1;
	setp.eq.b32 	%p100, %r503, 1;
	vote.sync.ballot.b32 	%r505, %p100, %r475;
	xor.b32  	%r506, %r505, %r504;
	and.b32  	%r507, %r506, %r501;
	shr.u32 	%r508, %r65, 6;
	and.b32  	%r509, %r508, 1;
	add.s32 	%r510, %r509, -1;
	setp.eq.b32 	%p102, %r509, 1;
	vote.sync.ballot.b32 	%r511, %p102, %r475;
	xor.b32  	%r512, %r511, %r510;
	and.b32  	%r513, %r512, %r507;
	shr.u32 	%r514, %r65, 7;
	and.b32  	%r515, %r514, 1;
	add.s32 	%r516, %r515, -1;
	setp.eq.b32 	%p104, %r515, 1;
	vote.sync.ballot.b32 	%r517, %p104, %r475;
	xor.b32  	%r518, %r517, %r516;
	and.b32  	%r66, %r518, %r513;
	and.b32  	%r67, %r246, %r66;
	setp.ne.s32 	%p106, %r67, 0;
	@%p106 bra 	$L__BB4_44;
	and.b32  	%r519, %r65, 255;
	add.s32 	%r520, %r519, %r39;
	shl.b32 	%r521, %r520, 2;
	mov.u32 	%r522, _ZZ10radix_passIjLj4294967295ELi8ELi15ELi8EEvPKT_PKjPS0_PjiiPiE6s_data;
	add.s32 	%r523, %r522, %r521;
	popc.b32 	%r524, %r66;
	atom.shared.add.u32 	%r1538, [%r523], %r524;
$L__BB4_44:
	ld.param.u32 	%r1509, [_Z10radix_passIjLj4294967295ELi8ELi15ELi8EEvPKT_PKjPS0_PjiiPi_param_5];
	brev.b32 	%r525, %r66;
	bfind.shiftamt.u32 	%r526, %r525;
	shfl.sync.idx.b32	%r527|%p107, %r1538, %r526, 31, -1;
	popc.b32 	%r528, %r67;
	add.s32 	%r70, %r527, %r528;
	shr.u32 	%r71, %r1527, %r1509;
	and.b32  	%r529, %r71, 1;
	add.s32 	%r530, %r529, -1;
	setp.eq.b32 	%p108, %r529, 1;
	mov.b32 	%r531, -1;
	vote.sync.ballot.b32 	%r532, %p108, %r531;
	xor.b32  	%r533, %r532, %r530;
	shr.u32 	%r534, %r71, 1;
	and.b32  	%r535, %r534, 1;
	add.s32 	%r536, %r535, -1;
	setp.eq.b32 	%p110, %r535, 1;
	vote.sync.ballot.b32 	%r537, %p110, %r531;
	xor.b32  	%r538, %r537, %r536;
	and.b32  	%r539, %r538, %r533;
	shr.u32 	%r540, %r71, 2;
	and.b32  	%r541, %r540, 1;
	add.s32 	%r542, %r541, -1;
	setp.eq.b32 	%p112, %r541, 1;
	vote.sync.ballot.b32 	%r543, %p112, %r531;
	xor.b32  	%r544, %r543, %r542;
	and.b32  	%r545, %r544, %r539;
	shr.u32 	%r546, %r71, 3;
	and.b32  	%r547, %r546, 1;
	add.s32 	%r548, %r547, -1;
	setp.eq.b32 	%p114, %r547, 1;
	vote.sync.ballot.b32 	%r549, %p114, %r531;
	xor.b32  	%r550, %r549, %r548;
	and.b32  	%r551, %r550, %r545;
	shr.u32 	%r552, %r71, 4;
	and.b32  	%r553, %r552, 1;
	add.s32 	%r554, %r553, -1;
	setp.eq.b32 	%p116, %r553, 1;
	vote.sync.ballot.b32 	%r555, %p116, %r531;
	xor.b32  	%r556, %r555, %r554;
	and.b32  	%r557, %r556, %r551;
	shr.u32 	%r558, %r71, 5;
	and.b32  	%r559, %r558, 1;
	add.s32 	%r560, %r559, -1;
	setp.eq.b32 	%p118, %r559, 1;
	vote.sync.ballot.b32 	%r561, %p118, %r531;
	xor.b32  	%r562, %r561, %r560;
	and.b32  	%r563, %r562, %r557;
	shr.u32 	%r564, %r71, 6;
	and.b32  	%r565, %r564, 1;
	add.s32 	%r566, %r565, -1;
	setp.eq.b32 	%p120, %r565, 1;
	vote.sync.ballot.b32 	%r567, %p120, %r531;
	xor.b32  	%r568, %r567, %r566;
	and.b32  	%r569, %r568, %r563;
	shr.u32 	%r570, %r71, 7;
	and.b32  	%r571, %r570, 1;
	add.s32 	%r572, %r571, -1;
	setp.eq.b32 	%p122, %r571, 1;
	vote.sync.ballot.b32 	%r573, %p122, %r531;
	xor.b32  	%r574, %r573, %r572;
	and.b32  	%r72, %r574, %r569;
	and.b32  	%r73, %r246, %r72;
	setp.ne.s32 	%p124, %r73, 0;
	@%p124 bra 	$L__BB4_46;
	and.b32  	%r575, %r71, 255;
	add.s32 	%r576, %r575, %r39;
	shl.b32 	%r577, %r576, 2;
	mov.u32 	%r578, _ZZ10radix_passIjLj4294967295ELi8ELi15ELi8EEvPKT_PKjPS0_PjiiPiE6s_data;
	add.s32 	%r579, %r578, %r577;
	popc.b32 	%r580, %r72;
	atom.shared.add.u32 	%r1538, [%r579], %r580;
$L__BB4_46:
	ld.param.u32 	%r1510, [_Z10radix_passIjLj4294967295ELi8ELi15ELi8EEvPKT_PKjPS0_PjiiPi_param_5];
	brev.b32 	%r581, %r72;
	bfind.shiftamt.u32 	%r582, %r581;
	shfl.sync.idx.b32	%r583|%p125, %r1538, %r582, 31, -1;
	popc.b32 	%r584, %r73;
	add.s32 	%r76, %r583, %r584;
	shr.u32 	%r77, %r1528, %r1510;
	and.b32  	%r585, %r77, 1;
	add.s32 	%r586, %r585, -1;
	setp.eq.b32 	%p126, %r585, 1;
	mov.b32 	%r587, -1;
	vote.sync.ballot.b32 	%r588, %p126, %r587;
	xor.b32  	%r589, %r588, %r586;
	shr.u32 	%r590, %r77, 1;
	and.b32  	%r591, %r590, 1;
	add.s32 	%r592, %r591, -1;
	setp.eq.b32 	%p128, %r591, 1;
	vote.sync.ballot.b32 	%r593, %p128, %r587;
	xor.b32  	%r594, %r593, %r592;
	and.b32  	%r595, %r594, %r589;
	shr.u32 	%r596, %r77, 2;
	and.b32  	%r597, %r596, 1;
	add.s32 	%r598, %r597, -1;
	setp.eq.b32 	%p130, %r597, 1;
	vote.sync.ballot.b32 	%r599, %p130, %r587;
	xor.b32  	%r600, %r599, %r598;
	and.b32  	%r601, %r600, %r595;
	shr.u32 	%r602, %r77, 3;
	and.b32  	%r603, %r602, 1;
	add.s32 	%r604, %r603, -1;
	setp.eq.b32 	%p132, %r603, 1;
	vote.sync.ballot.b32 	%r605, %p132, %r587;
	xor.b32  	%r606, %r605, %r604;
	and.b32  	%r607, %r606, %r601;
	shr.u32 	%r608, %r77, 4;
	and.b32  	%r609, %r608, 1;
	add.s32 	%r610, %r609, -1;
	setp.eq.b32 	%p134, %r609, 1;
	vote.sync.ballot.b32 	%r611, %p134, %r587;
	xor.b32  	%r612, %r611, %r610;
	and.b32  	%r613, %r612, %r607;
	shr.u32 	%r614, %r77, 5;
	and.b32  	%r615, %r614, 1;
	add.s32 	%r616, %r615, -1;
	setp.eq.b32 	%p136, %r615, 1;
	vote.sync.ballot.b32 	%r617, %p136, %r587;
	xor.b32  	%r618, %r617, %r616;
	and.b32  	%r619, %r618, %r613;
	shr.u32 	%r620, %r77, 6;
	and.b32  	%r621, %r620, 1;
	add.s32 	%r622, %r621, -1;
	setp.eq.b32 	%p138, %r621, 1;
	vote.sync.ballot.b32 	%r623, %p138, %r587;
	xor.b32  	%r624, %r623, %r622;
	and.b32  	%r625, %r624, %r619;
	shr.u32 	%r626, %r77, 7;
	and.b32  	%r627, %r626, 1;
	add.s32 	%r628, %r627, -1;
	setp.eq.b32 	%p140, %r627, 1;
	vote.sync.ballot.b32 	%r629, %p140, %r587;
	xor.b32  	%r630, %r629, %r628;
	and.b32  	%r78, %r630, %r625;
	and.b32  	%r79, %r246, %r78;
	setp.ne.s32 	%p142, %r79, 0;
	@%p142 bra 	$L__BB4_48;
	and.b32  	%r631, %r77, 255;
	add.s32 	%r632, %r631, %r39;
	shl.b32 	%r633, %r632, 2;
	mov.u32 	%r634, _ZZ10radix_passIjLj4294967295ELi8ELi15ELi8EEvPKT_PKjPS0_PjiiPiE6s_data;
	add.s32 	%r635, %r634, %r633;
	popc.b32 	%r636, %r78;
	atom.shared.add.u32 	%r1538, [%r635], %r636;
$L__BB4_48:
	ld.param.u32 	%r1511, [_Z10radix_passIjLj4294967295ELi8ELi15ELi8EEvPKT_PKjPS0_PjiiPi_param_5];
	brev.b32 	%r637, %r78;
	bfind.shiftamt.u32 	%r638, %r637;
	shfl.sync.idx.b32	%r639|%p143, %r1538, %r638, 31, -1;
	popc.b32 	%r640, %r79;
	add.s32 	%r82, %r639, %r640;
	shr.u32 	%r83, %r1529, %r1511;
	and.b32  	%r641, %r83, 1;
	add.s32 	%r642, %r641, -1;
	setp.eq.b32 	%p144, %r641, 1;
	mov.b32 	%r643, -1;
	vote.sync.ballot.b32 	%r644, %p144, %r643;
	xor.b32  	%r645, %r644, %r642;
	shr.u32 	%r646, %r83, 1;
	and.b32  	%r647, %r646, 1;
	add.s32 	%r648, %r647, -1;
	setp.eq.b32 	%p146, %r647, 1;
	vote.sync.ballot.b32 	%r649, %p146, %r643;
	xor.b32  	%r650, %r649, %r648;
	and.b32  	%r651, %r650, %r645;
	shr.u32 	%r652, %r83, 2;
	and.b32  	%r653, %r652, 1;
	add.s32 	%r654, %r653, -1;
	setp.eq.b32 	%p148, %r653, 1;
	vote.sync.ballot.b32 	%r655, %p148, %r643;
	xor.b32  	%r656, %r655, %r654;
	and.b32  	%r657, %r656, %r651;
	shr.u32 	%r658, %r83, 3;
	and.b32  	%r659, %r658, 1;
	add.s32 	%r660, %r659, -1;
	setp.eq.b32 	%p150, %r659, 1;
	vote.sync.ballot.b32 	%r661, %p150, %r643;
	xor.b32  	%r662, %r661, %r660;
	and.b32  	%r663, %r662, %r657;
	shr.u32 	%r664, %r83, 4;
	and.b32  	%r665, %r664, 1;
	add.s32 	%r666, %r665, -1;
	setp.eq.b32 	%p152, %r665, 1;
	vote.sync.ballot.b32 	%r667, %p152, %r643;
	xor.b32  	%r668, %r667, %r666;
	and.b32  	%r669, %r668, %r663;
	shr.u32 	%r670, %r83, 5;
	and.b32  	%r671, %r670, 1;
	add.s32 	%r672, %r671, -1;
	setp.eq.b32 	%p154, %r671, 1;
	vote.sync.ballot.b32 	%r673, %p154, %r643;
	xor.b32  	%r674, %r673, %r672;
	and.b32  	%r675, %r674, %r669;
	shr.u32 	%r676, %r83, 6;
	and.b32  	%r677, %r676, 1;
	add.s32 	%r678, %r677, -1;
	setp.eq.b32 	%p156, %r677, 1;
	vote.sync.ballot.b32 	%r679, %p156, %r643;
	xor.b32  	%r680, %r679, %r678;
	and.b32  	%r681, %r680, %r675;
	shr.u32 	%r682, %r83, 7;
	and.b32  	%r683, %r682, 1;
	add.s32 	%r684, %r683, -1;
	setp.eq.b32 	%p158, %r683, 1;
	vote.sync.ballot.b32 	%r685, %p158, %r643;
	xor.b32  	%r686, %r685, %r684;
	and.b32  	%r84, %r686, %r681;
	and.b32  	%r85, %r246, %r84;
	setp.ne.s32 	%p160, %r85, 0;
	@%p160 bra 	$L__BB4_50;
	and.b32  	%r687, %r83, 255;
	add.s32 	%r688, %r687, %r39;
	shl.b32 	%r689, %r688, 2;
	mov.u32 	%r690, _ZZ10radix_passIjLj4294967295ELi8ELi15ELi8EEvPKT_PKjPS0_PjiiPiE6s_data;
	add.s32 	%r691, %r690, %r689;
	popc.b32 	%r692, %r84;
	atom.shared.add.u32 	%r1538, [%r691], %r692;
$L__BB4_50:
	ld.param.u32 	%r1512, [_Z10radix_passIjLj4294967295ELi8ELi15ELi8EEvPKT_PKjPS0_PjiiPi_param_5];
	brev.b32 	%r693, %r84;
	bfind.shiftamt.u32 	%r694, %r693;
	shfl.sync.idx.b32	%r695|%p161, %r1538, %r694, 31, -1;
	popc.b32 	%r696, %r85;
	add.s32 	%r88, %r695, %r696;
	shr.u32 	%r89, %r1530, %r1512;
	and.b32  	%r697, %r89, 1;
	add.s32 	%r698, %r697, -1;
	setp.eq.b32 	%p162, %r697, 1;
	mov.b32 	%r699, -1;
	vote.sync.ballot.b32 	%r700, %p162, %r699;
	xor.b32  	%r701, %r700, %r698;
	shr.u32 	%r702, %r89, 1;
	and.b32  	%r703, %r702, 1;
	add.s32 	%r704, %r703, -1;
	setp.eq.b32 	%p164, %r703, 1;
	vote.sync.ballot.b32 	%r705, %p164, %r699;
	xor.b32  	%r706, %r705, %r704;
	and.b32  	%r707, %r706, %r701;
	shr.u32 	%r708, %r89, 2;
	and.b32  	%r709, %r708, 1;
	add.s32 	%r710, %r709, -1;
	setp.eq.b32 	%p166, %r709, 1;
	vote.sync.ballot.b32 	%r711, %p166, %r699;
	xor.b32  	%r712, %r711, %r710;
	and.b32  	%r713, %r712, %r707;
	shr.u32 	%r714, %r89, 3;
	and.b32  	%r715, %r714, 1;
	add.s32 	%r716, %r715, -1;
	setp.eq.b32 	%p168, %r715, 1;
	vote.sync.ballot.b32 	%r717, %p168, %r699;
	xor.b32  	%r718, %r717, %r716;
	and.b32  	%r719, %r718, %r713;
	shr.u32 	%r720, %r89, 4;
	and.b32  	%r721, %r720, 1;
	add.s32 	%r722, %r721, -1;
	setp.eq.b32 	%p170, %r721, 1;
	vote.sync.ballot.b32 	%r723, %p170, %r699;
	xor.b32  	%r724, %r723, %r722;
	and.b32  	%r725, %r724, %r719;
	shr.u32 	%r726, %r89, 5;
	and.b32  	%r727, %r726, 1;
	add.s32 	%r728, %r727, -1;
	setp.eq.b32 	%p172, %r727, 1;
	vote.sync.ballot.b32 	%r729, %p172, %r699;
	xor.b32  	%r730, %r729, %r728;
	and.b32  	%r731, %r730, %r725;
	shr.u32 	%r732, %r89, 6;
	and.b32  	%r733, %r732, 1;
	add.s32 	%r734, %r733, -1;
	setp.eq.b32 	%p174, %r733, 1;
	vote.sync.ballot.b32 	%r735, %p174, %r699;
	xor.b32  	%r736, %r735, %r734;
	and.b32  	%r737, %r736, %r731;
	shr.u32 	%r738, %r89, 7;
	and.b32  	%r739, %r738, 1;
	add.s32 	%r740, %r739, -1;
	setp.eq.b32 	%p176, %r739, 1;
	vote.sync.ballot.b32 	%r741, %p176, %r699;
	xor.b32  	%r742, %r741, %r740;
	and.b32  	%r90, %r742, %r737;
	and.b32  	%r91, %r246, %r90;
	setp.ne.s32 	%p178, %r91, 0;
	@%p178 bra 	$L__BB4_52;
	and.b32  	%r743, %r89, 255;
	add.s32 	%r744, %r743, %r39;
	shl.b32 	%r745, %r744, 2;
	mov.u32 	%r746, _ZZ10radix_passIjLj4294967295ELi8ELi15ELi8EEvPKT_PKjPS0_PjiiPiE6s_data;
	add.s32 	%r747, %r746, %r745;
	popc.b32 	%r748, %r90;
	atom.shared.add.u32 	%r1538, [%r747], %r748;
$L__BB4_52:
	ld.param.u32 	%r1513, [_Z10radix_passIjLj4294967295ELi8ELi15ELi8EEvPKT_PKjPS0_PjiiPi_param_5];
	brev.b32 	%r749, %r90;
	bfind.shiftamt.u32 	%r750, %r749;
	shfl.sync.idx.b32	%r751|%p179, %r1538, %r750, 31, -1;
	popc.b32 	%r752, %r91;
	add.s32 	%r94, %r751, %r752;
	shr.u32 	%r95, %r1531, %r1513;
	and.b32  	%r753, %r95, 1;
	add.s32 	%r754, %r753, -1;
	setp.eq.b32 	%p180, %r753, 1;
	mov.b32 	%r755, -1;
	vote.sync.ballot.b32 	%r756, %p180, %r755;
	xor.b32  	%r757, %r756, %r754;
	shr.u32 	%r758, %r95, 1;
	and.b32  	%r759, %r758, 1;
	add.s32 	%r760, %r759, -1;
	setp.eq.b32 	%p182, %r759, 1;
	vote.sync.ballot.b32 	%r761, %p182, %r755;
	xor.b32  	%r762, %r761, %r760;
	and.b32  	%r763, %r762, %r757;
	shr.u32 	%r764, %r95, 2;
	and.b32  	%r765, %r764, 1;
	add.s32 	%r766, %r765, -1;
	setp.eq.b32 	%p184, %r765, 1;
	vote.sync.ballot.b32 	%r767, %p184, %r755;
	xor.b32  	%r768, %r767, %r766;
	and.b32  	%r769, %r768, %r763;
	shr.u32 	%r770, %r95, 3;
	and.b32  	%r771, %r770, 1;
	add.s32 	%r772, %r771, -1;
	setp.eq.b32 	%p186, %r771, 1;
	vote.sync.ballot.b32 	%r773, %p186, %r755;
	xor.b32  	%r774, %r773, %r772;
	and.b32  	%r775, %r774, %r769;
	shr.u32 	%r776, %r95, 4;
	and.b32  	%r777, %r776, 1;
	add.s32 	%r778, %r777, -1;
	setp.eq.b32 	%p188, %r777, 1;
	vote.sync.ballot.b32 	%r779, %p188, %r755;
	xor.b32  	%r780, %r779, %r778;
	and.b32  	%r781, %r780, %r775;
	shr.u32 	%r782, %r95, 5;
	and.b32  	%r783, %r782, 1;
	add.s32 	%r784, %r783, -1;
	setp.eq.b32 	%p190, %r783, 1;
	vote.sync.ballot.b32 	%r785, %p190, %r755;
	xor.b32  	%r786, %r785, %r784;
	and.b32  	%r787, %r786, %r781;
	shr.u32 	%r788, %r95, 6;
	and.b32  	%r789, %r788, 1;
	add.s32 	%r790, %r789, -1;
	setp.eq.b32 	%p192, %r789, 1;
	vote.sync.ballot.b32 	%r791, %p192, %r755;
	xor.b32  	%r792, %r791, %r790;
	and.b32  	%r793, %r792, %r787;
	shr.u32 	%r794, %r95, 7;
	and.b32  	%r795, %r794, 1;
	add.s32 	%r796, %r795, -1;
	setp.eq.b32 	%p194, %r795, 1;
	vote.sync.ballot.b32 	%r797, %p194, %r755;
	xor.b32  	%r798, %r797, %r796;
	and.b32  	%r96, %r798, %r793;
	and.b32  	%r97, %r246, %r96;
	setp.ne.s32 	%p196, %r97, 0;
	@%p196 bra 	$L__BB4_54;
	and.b32  	%r799, %r95, 255;
	add.s32 	%r800, %r799, %r39;
	shl.b32 	%r801, %r800, 2;
	mov.u32 	%r802, _ZZ10radix_passIjLj4294967295ELi8ELi15ELi8EEvPKT_PKjPS0_PjiiPiE6s_data;
	add.s32 	%r803, %r802, %r801;
	popc.b32 	%r804, %r96;
	atom.shared.add.u32 	%r1538, [%r803], %r804;
$L__BB4_54:
	ld.param.u32 	%r1514, [_Z10radix_passIjLj4294967295ELi8ELi15ELi8EEvPKT_PKjPS0_PjiiPi_param_5];
	brev.b32 	%r805, %r96;
	bfind.shiftamt.u32 	%r806, %r805;
	shfl.sync.idx.b32	%r807|%p197, %r1538, %r806, 31, -1;
	popc.b32 	%r808, %r97;
	add.s32 	%r100, %r807, %r808;
	shr.u32 	%r101, %r1532, %r1514;
	and.b32  	%r809, %r101, 1;
	add.s32 	%r810, %r809, -1;
	setp.eq.b32 	%p198, %r809, 1;
	mov.b32 	%r811, -1;
	vote.sync.ballot.b32 	%r812, %p198, %r811;
	xor.b32  	%r813, %r812, %r810;
	shr.u32 	%r814, %r101, 1;
	and.b32  	%r815, %r814, 1;
	add.s32 	%r816, %r815, -1;
	setp.eq.b32 	%p200, %r815, 1;
	vote.sync.ballot.b32 	%r817, %p200, %r811;
	xor.b32  	%r818, %r817, %r816;
	and.b32  	%r819, %r818, %r813;
	shr.u32 	%r820, %r101, 2;
	and.b32  	%r821, %r820, 1;
	add.s32 	%r822, %r821, -1;
	setp.eq.b32 	%p202, %r821, 1;
	vote.sync.ballot.b32 	%r823, %p202, %r811;
	xor.b32  	%r824, %r823, %r822;
	and.b32  	%r825, %r824, %r819;
	shr.u32 	%r826, %r101, 3;
	and.b32  	%r827, %r826, 1;
	add.s32 	%r828, %r827, -1;
	setp.eq.b32 	%p204, %r827, 1;
	vote.sync.ballot.b32 	%r829, %p204, %r811;
	xor.b32  	%r830, %r829, %r828;
	and.b32  	%r831, %r830, %r825;
	shr.u32 	%r832, %r101, 4;
	and.b32  	%r833, %r832, 1;
	add.s32 	%r834, %r833, -1;
	setp.eq.b32 	%p206, %r833, 1;
	vote.sync.ballot.b32 	%r835, %p206, %r811;
	xor.b32  	%r836, %r835, %r834;
	and.b32  	%r837, %r836, %r831;
	shr.u32 	%r838, %r101, 5;
	and.b32  	%r839, %r838, 1;
	add.s32 	%r840, %r839, -1;
	setp.eq.b32 	%p208, %r839, 1;
	vote.sync.ballot.b32 	%r841, %p208, %r811;
	xor.b32  	%r842, %r841, %r840;
	and.b32  	%r843, %r842, %r837;
	shr.u32 	%r844, %r101, 6;
	and.b32  	%r845, %r844, 1;
	add.s32 	%r846, %r845, -1;
	setp.eq.b32 	%p210, %r845, 1;
	vote.sync.ballot.b32 	%r847, %p210, %r811;
	xor.b32  	%r848, %r847, %r846;
	and.b32  	%r849, %r848, %r843;
	shr.u32 	%r850, %r101, 7;
	and.b32  	%r851, %r850, 1;
	add.s32 	%r852, %r851, -1;
	setp.eq.b32 	%p212, %r851, 1;
	vote.sync.ballot.b32 	%r853, %p212, %r811;
	xor.b32  	%r854, %r853, %r852;
	and.b32  	%r102, %r854, %r849;
	and.b32  	%r103, %r246, %r102;
	setp.ne.s32 	%p214, %r103, 0;
	@%p214 bra 	$L__BB4_56;
	and.b32  	%r855, %r101, 255;
	add.s32 	%r856, %r855, %r39;
	shl.b32 	%r857, %r856, 2;
	mov.u32 	%r858, _ZZ10radix_passIjLj4294967295ELi8ELi15ELi8EEvPKT_PKjPS0_PjiiPiE6s_data;
	add.s32 	%r859, %r858, %r857;
	popc.b32 	%r860, %r102;
	atom.shared.add.u32 	%r1538, [%r859], %r860;
$L__BB4_56:
	ld.param.u32 	%r1515, [_Z10radix_passIjLj4294967295ELi8ELi15ELi8EEvPKT_PKjPS0_PjiiPi_param_5];
	brev.b32 	%r861, %r102;
	bfind.shiftamt.u32 	%r862, %r861;
	shfl.sync.idx.b32	%r863|%p215, %r1538, %r862, 31, -1;
	popc.b32 	%r864, %r103;
	add.s32 	%r106, %r863, %r864;
	shr.u32 	%r107, %r1533, %r1515;
	and.b32  	%r865, %r107, 1;
	add.s32 	%r866, %r865, -1;
	setp.eq.b32 	%p216, %r865, 1;
	mov.b32 	%r867, -1;
	vote.sync.ballot.b32 	%r868, %p216, %r867;
	xor.b32  	%r869, %r868, %r866;
	shr.u32 	%r870, %r107, 1;
	and.b32  	%r871, %r870, 1;
	add.s32 	%r872, %r871, -1;
	setp.eq.b32 	%p218, %r871, 1;
	vote.sync.ballot.b32 	%r873, %p218, %r867;
	xor.b32  	%r874, %r873, %r872;
	and.b32  	%r875, %r874, %r869;
	shr.u32 	%r876, %r107, 2;
	and.b32  	%r877, %r876, 1;
	add.s32 	%r878, %r877, -1;
	setp.eq.b32 	%p220, %r877, 1;
	vote.sync.ballot.b32 	%r879, %p220, %r867;
	xor.b32  	%r880, %r879, %r878;
	and.b32  	%r881, %r880, %r875;
	shr.u32 	%r882, %r107, 3;
	and.b32  	%r883, %r882, 1;
	add.s32 	%r884, %r883, -1;
	setp.eq.b32 	%p222, %r883, 1;
	vote.sync.ballot.b32 	%r885, %p222, %r867;
	xor.b32  	%r886, %r885, %r884;
	and.b32  	%r887, %r886, %r881;
	shr.u32 	%r888, %r107, 4;
	and.b32  	%r889, %r888, 1;
	add.s32 	%r890, %r889, -1;
	setp.eq.b32 	%p224, %r889, 1;
	vote.sync.ballot.b32 	%r891, %p224, %r867;
	xor.b32  	%r892, %r891, %r890;
	and.b32  	%r893, %r892, %r887;
	shr.u32 	%r894, %r107, 5;
	and.b32  	%r895, %r894, 1;
	add.s32 	%r896, %r895, -1;
	setp.eq.b32 	%p226, %r895, 1;
	vote.sync.ballot.b32 	%r897, %p226, %r867;
	xor.b32  	%r898, %r897, %r896;
	and.b32  	%r899, %r898, %r893;
	shr.u32 	%r900, %r107, 6;
	and.b32  	%r901, %r900, 1;
	add.s32 	%r902, %r901, -1;
	setp.eq.b32 	%p228, %r901, 1;
	vote.sync.ballot.b32 	%r903, %p228, %r867;
	xor.b32  	%r904, %r903, %r902;
	and.b32  	%r905, %r904, %r899;
	shr.u32 	%r906, %r107, 7;
	and.b32  	%r907, %r906, 1;
	add.s32 	%r908, %r907, -1;
	setp.eq.b32 	%p230, %r907, 1;
	vote.sync.ballot.b32 	%r909, %p230, %r867;
	xor.b32  	%r910, %r909, %r908;
	and.b32  	%r108, %r910, %r905;
	and.b32  	%r109, %r246, %r108;
	setp.ne.s32 	%p232, %r109, 0;
	@%p232 bra 	$L__BB4_58;
	and.b32  	%r911, %r107, 255;
	add.s32 	%r912, %r911, %r39;
	shl.b32 	%r913, %r912, 2;
	mov.u32 	%r914, _ZZ10radix_passIjLj4294967295ELi8ELi15ELi8EEvPKT_PKjPS0_PjiiPiE6s_data;
	add.s32 	%r915, %r914, %r913;
	popc.b32 	%r916, %r108;
	atom.shared.add.u32 	%r1538, [%r915], %r916;
$L__BB4_58:
	ld.param.u32 	%r1516, [_Z10radix_passIjLj4294967295ELi8ELi15ELi8EEvPKT_PKjPS0_PjiiPi_param_5];
	brev.b32 	%r917, %r108;
	bfind.shiftamt.u32 	%r918, %r917;
	shfl.sync.idx.b32	%r919|%p233, %r1538, %r918, 31, -1;
	popc.b32 	%r920, %r109;
	add.s32 	%r112, %r919, %r920;
	shr.u32 	%r113, %r1534, %r1516;
	and.b32  	%r921, %r113, 1;
	add.s32 	%r922, %r921, -1;
	setp.eq.b32 	%p234, %r921, 1;
	mov.b32 	%r923, -1;
	vote.sync.ballot.b32 	%r924, %p234, %r923;
	xor.b32  	%r925, %r924, %r922;
	shr.u32 	%r926, %r113, 1;
	and.b32  	%r927, %r926, 1;
	add.s32 	%r928, %r927, -1;
	setp.eq.b32 	%p236, %r927, 1;
	vote.sync.ballot.b32 	%r929, %p236, %r923;
	xor.b32  	%r930, %r929, %r928;
	and.b32  	%r931, %r930, %r925;
	shr.u32 	%r932, %r113, 2;
	and.b32  	%r933, %r932, 1;
	add.s32 	%r934, %r933, -1;
	setp.eq.b32 	%p238, %r933, 1;
	vote.sync.ballot.b32 	%r935, %p238, %r923;
	xor.b32  	%r936, %r935, %r934;
	and.b32  	%r937, %r936, %r931;
	shr.u32 	%r938, %r113, 3;
	and.b32  	%r939, %r938, 1;
	add.s32 	%r940, %r939, -1;
	setp.eq.b32 	%p240, %r939, 1;
	vote.sync.ballot.b32 	%r941, %p240, %r923;
	xor.b32  	%r942, %r941, %r940;
	and.b32  	%r943, %r942, %r937;
	shr.u32 	%r944, %r113, 4;
	and.b32  	%r945, %r944, 1;
	add.s32 	%r946, %r945, -1;
	setp.eq.b32 	%p242, %r945, 1;
	vote.sync.ballot.b32 	%r947, %p242, %r923;
	xor.b32  	%r948, %r947, %r946;
	and.b32  	%r949, %r948, %r943;
	shr.u32 	%r950, %r113, 5;
	and.b32  	%r951, %r950, 1;
	add.s32 	%r952, %r951, -1;
	setp.eq.b32 	%p244, %r951, 1;
	vote.sync.ballot.b32 	%r953, %p244, %r923;
	xor.b32  	%r954, %r953, %r952;
	and.b32  	%r955, %r954, %r949;
	shr.u32 	%r956, %r113, 6;
	and.b32  	%r957, %r956, 1;
	add.s32 	%r958, %r957, -1;
	setp.eq.b32 	%p246, %r957, 1;
	vote.sync.ballot.b32 	%r959, %p246, %r923;
	xor.b32  	%r960, %r959, %r958;
	and.b32  	%r961, %r960, %r955;
	shr.u32 	%r962, %r113, 7;
	and.b32  	%r963, %r962, 1;
	add.s32 	%r964, %r963, -1;
	setp.eq.b32 	%p248, %r963, 1;
	vote.sync.ballot.b32 	%r965, %p248, %r923;
	xor.b32  	%r966, %r965, %r964;
	and.b32  	%r114, %r966, %r961;
	and.b32  	%r115, %r246, %r114;
	setp.ne.s32 	%p250, %r115, 0;
	@%p250 bra 	$L__BB4_60;
	and.b32  	%r967, %r113, 255;
	add.s32 	%r968, %r967, %r39;
	shl.b32 	%r969, %r968, 2;
	mov.u32 	%r970, _ZZ10radix_passIjLj4294967295ELi8ELi15ELi8EEvPKT_PKjPS0_PjiiPiE6s_data;
	add.s32 	%r971, %r970, %r969;
	popc.b32 	%r972, %r114;
	atom.shared.add.u32 	%r1538, [%r971], %r972;
$L__BB4_60:
	ld.param.u32 	%r1517, [_Z10radix_passIjLj4294967295ELi8ELi15ELi8EEvPKT_PKjPS0_PjiiPi_param_5];
	brev.b32 	%r973, %r114;
	bfind.shiftamt.u32 	%r974, %r973;
	shfl.sync.idx.b32	%r975|%p251, %r1538, %r974, 31, -1;
	popc.b32 	%r976, %r115;
	add.s32 	%r118, %r975, %r976;
	shr.u32 	%r119, %r1535, %r1517;
	and.b32  	%r977, %r119, 1;
	add.s32 	%r978, %r977, -1;
	setp.eq.b32 	%p252, %r977, 1;
	mov.b32 	%r979, -1;
	vote.sync.ballot.b32 	%r980, %p252, %r979;
	xor.b32  	%r981, %r980, %r978;
	shr.u32 	%r982, %r119, 1;
	and.b32  	%r983, %r982, 1;
	add.s32 	%r984, %r983, -1;
	setp.eq.b32 	%p254, %r983, 1;
	vote.sync.ballot.b32 	%r985, %p254, %r979;
	xor.b32  	%r986, %r985, %r984;
	and.b32  	%r987, %r986, %r981;
	shr.u32 	%r988, %r119, 2;
	and.b32  	%r989, %r988, 1;
	add.s32 	%r990, %r989, -1;
	setp.eq.b32 	%p256, %r989, 1;
	vote.sync.ballot.b32 	%r991, %p256, %r979;
	xor.b32  	%r992, %r991, %r990;
	and.b32  	%r993, %r992, %r987;
	shr.u32 	%r994, %r119, 3;
	and.b32  	%r995, %r994, 1;
	add.s32 	%r996, %r995, -1;
	setp.eq.b32 	%p258, %r995, 1;
	vote.sync.ballot.b32 	%r997, %p258, %r979;
	xor.b32  	%r998, %r997, %r996;
	and.b32  	%r999, %r998, %r993;
	shr.u32 	%r1000, %r119, 4;
	and.b32  	%r1001, %r1000, 1;
	add.s32 	%r1002, %r1001, -1;
	setp.eq.b32 	%p260, %r1001, 1;
	vote.sync.ballot.b32 	%r1003, %p260, %r979;
	xor.b32  	%r1004, %r1003, %r1002;
	and.b32  	%r1005, %r1004, %r999;
	shr.u32 	%r1006, %r119, 5;
	and.b32  	%r1007, %r1006, 1;
	add.s32 	%r1008, %r1007, -1;
	setp.eq.b32 	%p262, %r1007, 1;
	vote.sync.ballot.b32 	%r1009, %p262, %r979;
	xor.b32  	%r1010, %r1009, %r1008;
	and.b32  	%r1011, %r1010, %r1005;
	shr.u32 	%r1012, %r119, 6;
	and.b32  	%r1013, %r1012, 1;
	add.s32 	%r1014, %r1013, -1;
	setp.eq.b32 	%p264, %r1013, 1;
	vote.sync.ballot.b32 	%r1015, %p264, %r979;
	xor.b32  	%r1016, %r1015, %r1014;
	and.b32  	%r1017, %r1016, %r1011;
	shr.u32 	%r1018, %r119, 7;
	and.b32  	%r1019, %r1018, 1;
	add.s32 	%r1020, %r1019, -1;
	setp.eq.b32 	%p266, %r1019, 1;
	vote.sync.ballot.b32 	%r1021, %p266, %r979;
	xor.b32  	%r1022, %r1021, %r1020;
	and.b32  	%r120, %r1022, %r1017;
	and.b32  	%r1023, %r246, %r120;
	setp.ne.s32 	%p268, %r1023, 0;
	@%p268 bra 	$L__BB4_62;
	and.b32  	%r1024, %r119, 255;
	add.s32 	%r1025, %r1024, %r39;
	shl.b32 	%r1026, %r1025, 2;
	mov.u32 	%r1027, _ZZ10radix_passIjLj4294967295ELi8ELi15ELi8EEvPKT_PKjPS0_PjiiPiE6s_data;
	add.s32 	%r1028, %r1027, %r1026;
	popc.b32 	%r1029, %r120;
	atom.shared.add.u32 	%r1538, [%r1028], %r1029;
$L__BB4_62:
	ld.param.u32 	%r1518, [_Z10radix_passIjLj4294967295ELi8ELi15ELi8EEvPKT_PKjPS0_PjiiPi_param_5];
	brev.b32 	%r1030, %r120;
	bfind.shiftamt.u32 	%r1031, %r1030;
	shfl.sync.idx.b32	%r1032|%p269, %r1538, %r1031, 31, -1;
	and.b32  	%r1033, %r246, %r120;
	popc.b32 	%r1034, %r1033;
	add.s32 	%r123, %r1032, %r1034;
	shr.u32 	%r124, %r1536, %r1518;
	and.b32  	%r1035, %r124, 1;
	add.s32 	%r1036, %r1035, -1;
	setp.eq.b32 	%p270, %r1035, 1;
	mov.b32 	%r1037, -1;
	vote.sync.ballot.b32 	%r1038, %p270, %r1037;
	xor.b32  	%r1039, %r1038, %r1036;
	shr.u32 	%r1040, %r124, 1;
	and.b32  	%r1041, %r1040, 1;
	add.s32 	%r1042, %r1041, -1;
	setp.eq.b32 	%p272, %r1041, 1;
	vote.sync.ballot.b32 	%r1043, %p272, %r1037;
	xor.b32  	%r1044, %r1043, %r1042;
	and.b32  	%r1045, %r1044, %r1039;
	shr.u32 	%r1046, %r124, 2;
	and.b32  	%r1047, %r1046, 1;
	add.s32 	%r1048, %r1047, -1;
	setp.eq.b32 	%p274, %r1047, 1;
	vote.sync.ballot.b32 	%r1049, %p274, %r1037;
	xor.b32  	%r1050, %r1049, %r1048;
	and.b32  	%r1051, %r1050, %r1045;
	shr.u32 	%r1052, %r124, 3;
	and.b32  	%r1053, %r1052, 1;
	add.s32 	%r1054, %r1053, -1;
	setp.eq.b32 	%p276, %r1053, 1;
	vote.sync.ballot.b32 	%r1055, %p276, %r1037;
	xor.b32  	%r1056, %r1055, %r1054;
	and.b32  	%r1057, %r1056, %r1051;
	shr.u32 	%r1058, %r124, 4;
	and.b32  	%r1059, %r1058, 1;
	add.s32 	%r1060, %r1059, -1;
	setp.eq.b32 	%p278, %r1059, 1;
	vote.sync.ballot.b32 	%r1061, %p278, %r1037;
	xor.b32  	%r1062, %r1061, %r1060;
	and.b32  	%r1063, %r1062, %r1057;
	shr.u32 	%r1064, %r124, 5;
	and.b32  	%r1065, %r1064, 1;
	add.s32 	%r1066, %r1065, -1;
	setp.eq.b32 	%p280, %r1065, 1;
	vote.sync.ballot.b32 	%r1067, %p280, %r1037;
	xor.b32  	%r1068, %r1067, %r1066;
	and.b32  	%r1069, %r1068, %r1063;
	shr.u32 	%r1070, %r124, 6;
	and.b32  	%r1071, %r1070, 1;
	add.s32 	%r1072, %r1071, -1;
	setp.eq.b32 	%p282, %r1071, 1;
	vote.sync.ballot.b32 	%r1073, %p282, %r1037;
	xor.b32  	%r1074, %r1073, %r1072;
	and.b32  	%r1075, %r1074, %r1069;
	shr.u32 	%r1076, %r124, 7;
	and.b32  	%r1077, %r1076, 1;
	add.s32 	%r1078, %r1077, -1;
	setp.eq.b32 	%p284, %r1077, 1;
	vote.sync.ballot.b32 	%r1079, %p284, %r1037;
	xor.b32  	%r1080, %r1079, %r1078;
	and.b32  	%r125, %r1080, %r1075;
	and.b32  	%r126, %r246, %r125;
	setp.ne.s32 	%p286, %r126, 0;
	@%p286 bra 	$L__BB4_64;
	and.b32  	%r1081, %r124, 255;
	shl.b32 	%r1082, %r1575, 3;
	and.b32  	%r1083, %r1082, 7936;
	or.b32  	%r1084, %r1081, %r1083;
	shl.b32 	%r1085, %r1084, 2;
	mov.u32 	%r1086, _ZZ10radix_passIjLj4294967295ELi8ELi15ELi8EEvPKT_PKjPS0_PjiiPiE6s_data;
	add.s32 	%r1087, %r1086, %r1085;
	popc.b32 	%r1088, %r125;
	atom.shared.add.u32 	%r1538, [%r1087], %r1088;
$L__BB4_64:
	brev.b32 	%r1089, %r125;
	bfind.shiftamt.u32 	%r1090, %r1089;
	shfl.sync.idx.b32	%r1091|%p287, %r1538, %r1090, 31, -1;
	popc.b32 	%r1092, %r126;
	add.s32 	%r129, %r1091, %r1092;
	bar.sync 	0;
	mov.u32 	%r1093, %tid.y;
	mov.u32 	%r1094, %tid.z;
	mov.u32 	%r1095, %ntid.x;
	mov.u32 	%r1096, %ntid.y;
	mad.lo.s32 	%r1097, %r1094, %r1096, %r1093;
	mad.lo.s32 	%r130, %r1097, %r1095, %r1575;
	bar.warp.sync 	-1;
	and.b32  	%r1098, %r130, 31;
	setp.ne.s32 	%p288, %r1098, 0;
	@%p288 bra 	$L__BB4_66;
	add.s64 	%rd18, %rd15, 8;
	shr.u32 	%r1100, %r130, 5;
	mov.b32 	%r1101, 1;
	shl.b32 	%r1102, %r1101, %r1100;
	not.b32 	%r1099, %r1102;
	// begin inline asm
	red.and.release.cta.b32 [%rd18],%r1099;
	// end inline asm
$L__BB4_66:
	barrier.sync 	0;
	setp.gt.u32 	%p289, %r1575, 255;
	@%p289 bra 	$L__BB4_82;
	ld.param.u64 	%rd139, [_Z10radix_passIjLj4294967295ELi8ELi15ELi8EEvPKT_PKjPS0_PjiiPi_param_3];
	and.b32  	%r1104, %r130, 31;
	setp.eq.s32 	%p290, %r1104, 0;
	shl.b32 	%r1105, %r1575, 5;
	and.b32  	%r1106, %r1105, 31744;
	mov.u32 	%r1107, _ZZ10radix_passIjLj4294967295ELi8ELi15ELi8EEvPKT_PKjPS0_PjiiPiE6s_data;
	add.s32 	%r1108, %r1107, %r1106;
	shl.b32 	%r1109, %r1575, 2;
	add.s32 	%r1110, %r1108, %r1109;
	ld.shared.u32 	%r1111, [%r1110];
	ld.shared.u32 	%r1112, [%r1110+1024];
	st.shared.u32 	[%r1110+1024], %r1111;
	add.s32 	%r1113, %r1112, %r1111;
	ld.shared.u32 	%r1114, [%r1110+2048];
	st.shared.u32 	[%r1110+2048], %r1113;
	add.s32 	%r1115, %r1114, %r1113;
	ld.shared.u32 	%r1116, [%r1110+3072];
	st.shared.u32 	[%r1110+3072], %r1115;
	add.s32 	%r1117, %r1116, %r1115;
	ld.shared.u32 	%r1118, [%r1110+4096];
	st.shared.u32 	[%r1110+4096], %r1117;
	add.s32 	%r1119, %r1118, %r1117;
	ld.shared.u32 	%r1120, [%r1110+5120];
	st.shared.u32 	[%r1110+5120], %r1119;
	add.s32 	%r1121, %r1120, %r1119;
	ld.shared.u32 	%r1122, [%r1110+6144];
	st.shared.u32 	[%r1110+6144], %r1121;
	add.s32 	%r1123, %r1122, %r1121;
	ld.shared.u32 	%r1124, [%r1110+7168];
	st.shared.u32 	[%r1110+7168], %r1123;
	add.s32 	%r1125, %r1124, %r1123;
	shl.b32 	%r1126, %r1571, 8;
	add.s32 	%r1127, %r1126, 256;
	cvt.s64.s32 	%rd19, %r1127;
	cvt.u64.u32 	%rd20, %r1575;
	add.s64 	%rd21, %rd19, %rd20;
	cvta.to.global.u64 	%rd22, %rd139;
	shl.b64 	%rd23, %rd21, 2;
	add.s64 	%rd24, %rd22, %rd23;
	shl.b32 	%r1128, %r1125, 2;
	or.b32  	%r1129, %r1128, 1;
	atom.global.add.u32 	%r1130, [%rd24], %r1129;
	shr.u32 	%r1131, %r130, 5;
	mul.wide.u32 	%rd25, %r1131, 8;
	add.s64 	%rd3, %rd15, %rd25;
	shfl.sync.up.b32	%r1132|%p291, %r1125, 1, 0, -1;
	selp.b32 	%r1133, 0, %r1132, %p290;
	add.s32 	%r1134, %r1133, %r1125;
	shfl.sync.up.b32	%r1135|%p292, %r1134, 2, 0, -1;
	setp.lt.u32 	%p293, %r1104, 2;
	selp.b32 	%r1136, 0, %r1135, %p293;
	add.s32 	%r1137, %r1136, %r1134;
	shfl.sync.up.b32	%r1138|%p294, %r1137, 4, 0, -1;
	setp.lt.u32 	%p295, %r1104, 4;
	selp.b32 	%r1139, 0, %r1138, %p295;
	add.s32 	%r1140, %r1139, %r1137;
	shfl.sync.up.b32	%r1141|%p296, %r1140, 8, 0, -1;
	setp.lt.u32 	%p297, %r1104, 8;
	selp.b32 	%r1142, 0, %r1141, %p297;
	add.s32 	%r1143, %r1142, %r1140;
	shfl.sync.up.b32	%r1144|%p298, %r1143, 16, 0, -1;
	setp.lt.u32 	%p299, %r1104, 16;
	selp.b32 	%r1145, 0, %r1144, %p299;
	add.s32 	%r131, %r1145, %r1143;
	setp.ne.s32 	%p300, %r1104, 31;
	@%p300 bra 	$L__BB4_69;
	st.u32 	[%rd3+32], %r131;
$L__BB4_69:
	add.s64 	%rd4, %rd15, 8;
	and.b32  	%r1147, %r130, 31;
	setp.ne.s32 	%p301, %r1147, 0;
	shfl.sync.up.b32	%r132|%p302, %r131, 1, 0, -1;
	shr.u32 	%r1148, %r130, 5;
	and.b32  	%r1149, %r1148, 134217720;
	mov.b32 	%r1150, 255;
	shl.b32 	%r133, %r1150, %r1149;
	bar.warp.sync 	-1;
	mov.b32 	%r1552, 0;
	@%p301 bra 	$L__BB4_71;
	shr.u32 	%r1153, %r130, 5;
	mov.b32 	%r1154, 1;
	shl.b32 	%r1152, %r1154, %r1153;
	// begin inline asm
	atom.or.acq_rel.cta.b32 %r1552,[%rd4],%r1152;
	// end inline asm
$L__BB4_71:
	shfl.sync.idx.b32	%r1155|%p303, %r1552, 0, 31, -1;
	shr.u32 	%r1156, %r130, 5;
	mov.b32 	%r1157, 1;
	shl.b32 	%r1158, %r1157, %r1156;
	or.b32  	%r1159, %r1155, %r1158;
	and.b32  	%r1160, %r1159, %r133;
	setp.eq.s32 	%p304, %r1160, %r133;
	@%p304 bra 	$L__BB4_77;
	shr.u32 	%r1162, %r130, 5;
$L__BB4_73:
	// begin inline asm
	ld.acquire.cta.u32 %r1161,[%rd4];
	// end inline asm
	shr.u32 	%r1163, %r1161, %r1162;
	and.b32  	%r1164, %r1163, 1;
	setp.eq.b32 	%p305, %r1164, 1;
	not.pred 	%p306, %p305;
	@%p306 bra 	$L__BB4_74;
	bra.uni 	$L__BB4_73;
$L__BB4_74:
	and.b32  	%r1165, %r130, 31;
	setp.eq.s32 	%p307, %r1165, 0;
	ld.u32 	%r1553, [%rd3+32];
	mov.u32 	%r1554, %r1553;
	@%p307 bra 	$L__BB4_82;
$L__BB4_75:
	and.b32  	%r1187, %r130, 224;
	setp.eq.s32 	%p316, %r1187, 0;
	mov.u32 	%r1554, %r132;
	@%p316 bra 	$L__BB4_82;
	add.s32 	%r1554, %r1553, %r132;
	bra.uni 	$L__BB4_82;
$L__BB4_77:
	and.b32  	%r1166, %r130, 24;
	setp.ne.s32 	%p308, %r1166, 0;
	@%p308 bra 	$L__BB4_79;
	and.b32  	%r1168, %r130, 7;
	shr.u32 	%r1169, %r130, 5;
	and.b32  	%r1170, %r1169, 33554424;
	or.b32  	%r1171, %r1170, %r1168;
	mul.wide.u32 	%rd28, %r1171, 8;
	add.s64 	%rd29, %rd15, %rd28;
	ld.u32 	%r1172, [%rd29+32];
	// begin inline asm
	mov.u32 %r1167, %laneid;
	// end inline asm
	and.b32  	%r1173, %r1167, -8;
	mov.b32 	%r1174, 255;
	shl.b32 	%r1175, %r1174, %r1173;
	shfl.sync.up.b32	%r1176|%p309, %r1172, 1, 6144, %r1175;
	setp.eq.s32 	%p310, %r1168, 0;
	selp.b32 	%r1177, 0, %r1176, %p310;
	add.s32 	%r1178, %r1177, %r1172;
	shfl.sync.up.b32	%r1179|%p311, %r1178, 2, 6144, %r1175;
	setp.lt.u32 	%p312, %r1168, 2;
	selp.b32 	%r1180, 0, %r1179, %p312;
	add.s32 	%r1181, %r1180, %r1178;
	shfl.sync.up.b32	%r1182|%p313, %r1181, 4, 6144, %r1175;
	setp.lt.u32 	%p314, %r1168, 4;
	selp.b32 	%r1183, 0, %r1182, %p314;
	add.s32 	%r1184, %r1183, %r1181;
	sub.s32 	%r1185, %r1184, %r1172;
	st.u32 	[%rd29+32], %r1185;
$L__BB4_79:
	and.b32  	%r1186, %r130, 31;
	setp.eq.s32 	%p315, %r1186, 0;
	bar.warp.sync 	-1;
	@%p315 bra 	$L__BB4_81;
	ld.u32 	%r1553, [%rd3+32];
	bra.uni 	$L__BB4_75;
$L__BB4_81:
	not.b32 	%r1188, %r133;
	// begin inline asm
	red.and.release.cta.b32 [%rd4],%r1188;
	// end inline asm
	ld.u32 	%r1554, [%rd3+32];
$L__BB4_82:
	bar.sync 	0;
	shl.b32 	%r1189, %r1575, 2;
	mov.u32 	%r1190, _ZZ10radix_passIjLj4294967295ELi8ELi15ELi8EEvPKT_PKjPS0_PjiiPiE12s_local_hist;
	add.s32 	%r142, %r1190, %r1189;
	@%p289 bra 	$L__BB4_84;
	st.shared.u32 	[%r142], %r1554;
$L__BB4_84:
	bar.sync 	0;
	setp.gt.u32 	%p318, %r1575, 31;
	@%p318 bra 	$L__BB4_86;
	shl.b32 	%r1286, %r40, 2;
	and.b32  	%r1287, %r1286, 1020;
	mov.u32 	%r1288, _ZZ10radix_passIjLj4294967295ELi8ELi15ELi8EEvPKT_PKjPS0_PjiiPiE12s_local_hist;
	add.s32 	%r1289, %r1288, %r1287;
	ld.shared.u32 	%r1569, [%r1289];
	shl.b32 	%r1290, %r47, 2;
	and.b32  	%r1291, %r1290, 1020;
	add.s32 	%r1292, %r1288, %r1291;
	ld.shared.u32 	%r1568, [%r1292];
	shl.b32 	%r1293, %r53, 2;
	and.b32  	%r1294, %r1293, 1020;
	add.s32 	%r1295, %r1288, %r1294;
	ld.shared.u32 	%r1567, [%r1295];
	shl.b32 	%r1296, %r59, 2;
	and.b32  	%r1297, %r1296, 1020;
	add.s32 	%r1298, %r1288, %r1297;
	ld.shared.u32 	%r1566, [%r1298];
	shl.b32 	%r1299, %r65, 2;
	and.b32  	%r1300, %r1299, 1020;
	add.s32 	%r1301, %r1288, %r1300;
	ld.shared.u32 	%r1565, [%r1301];
	shl.b32 	%r1302, %r71, 2;
	and.b32  	%r1303, %r1302, 1020;
	add.s32 	%r1304, %r1288, %r1303;
	ld.shared.u32 	%r1564, [%r1304];
	shl.b32 	%r1305, %r77, 2;
	and.b32  	%r1306, %r1305, 1020;
	add.s32 	%r1307, %r1288, %r1306;
	ld.shared.u32 	%r1563, [%r1307];
	shl.b32 	%r1308, %r83, 2;
	and.b32  	%r1309, %r1308, 1020;
	add.s32 	%r1310, %r1288, %r1309;
	ld.shared.u32 	%r1562, [%r1310];
	shl.b32 	%r1311, %r89, 2;
	and.b32  	%r1312, %r1311, 1020;
	add.s32 	%r1313, %r1288, %r1312;
	ld.shared.u32 	%r1561, [%r1313];
	shl.b32 	%r1314, %r95, 2;
	and.b32  	%r1315, %r1314, 1020;
	add.s32 	%r1316, %r1288, %r1315;
	ld.shared.u32 	%r1560, [%r1316];
	shl.b32 	%r1317, %r101, 2;
	and.b32  	%r1318, %r1317, 1020;
	add.s32 	%r1319, %r1288, %r1318;
	ld.shared.u32 	%r1559, [%r1319];
	shl.b32 	%r1320, %r107, 2;
	and.b32  	%r1321, %r1320, 1020;
	add.s32 	%r1322, %r1288, %r1321;
	ld.shared.u32 	%r1558, [%r1322];
	shl.b32 	%r1323, %r113, 2;
	and.b32  	%r1324, %r1323, 1020;
	add.s32 	%r1325, %r1288, %r1324;
	ld.shared.u32 	%r1557, [%r1325];
	shl.b32 	%r1326, %r119, 2;
	and.b32  	%r1327, %r1326, 1020;
	add.s32 	%r1328, %r1288, %r1327;
	ld.shared.u32 	%r1556, [%r1328];
	shl.b32 	%r1329, %r124, 2;
	and.b32  	%r1330, %r1329, 1020;
	add.s32 	%r1331, %r1288, %r1330;
	ld.shared.u32 	%r1555, [%r1331];
	bra.uni 	$L__BB4_87;
$L__BB4_86:
	shl.b32 	%r1191, %r40, 2;
	and.b32  	%r1192, %r1191, 1020;
	mov.u32 	%r1193, _ZZ10radix_passIjLj4294967295ELi8ELi15ELi8EEvPKT_PKjPS0_PjiiPiE12s_local_hist;
	add.s32 	%r1194, %r1193, %r1192;
	ld.shared.u32 	%r1195, [%r1194];
	shl.b32 	%r1196, %r1575, 5;
	and.b32  	%r1197, %r1196, 31744;
	mov.u32 	%r1198, _ZZ10radix_passIjLj4294967295ELi8ELi15ELi8EEvPKT_PKjPS0_PjiiPiE6s_data;
	add.s32 	%r1199, %r1198, %r1197;
	add.s32 	%r1200, %r1199, %r1192;
	ld.shared.u32 	%r1201, [%r1200];
	add.s32 	%r1569, %r1201, %r1195;
	shl.b32 	%r1202, %r47, 2;
	and.b32  	%r1203, %r1202, 1020;
	add.s32 	%r1204, %r1193, %r1203;
	ld.shared.u32 	%r1205, [%r1204];
	add.s32 	%r1206, %r1199, %r1203;
	ld.shared.u32 	%r1207, [%r1206];
	add.s32 	%r1568, %r1207, %r1205;
	shl.b32 	%r1208, %r53, 2;
	and.b32  	%r1209, %r1208, 1020;
	add.s32 	%r1210, %r1193, %r1209;
	ld.shared.u32 	%r1211, [%r1210];
	add.s32 	%r1212, %r1199, %r1209;
	ld.shared.u32 	%r1213, [%r1212];
	add.s32 	%r1567, %r1213, %r1211;
	shl.b32 	%r1214, %r59, 2;
	and.b32  	%r1215, %r1214, 1020;
	add.s32 	%r1216, %r1193, %r1215;
	ld.shared.u32 	%r1217, [%r1216];
	add.s32 	%r1218, %r1199, %r1215;
	ld.shared.u32 	%r1219, [%r1218];
	add.s32 	%r1566, %r1219, %r1217;
	shl.b32 	%r1220, %r65, 2;
	and.b32  	%r1221, %r1220, 1020;
	add.s32 	%r1222, %r1193, %r1221;
	ld.shared.u32 	%r1223, [%r1222];
	add.s32 	%r1224, %r1199, %r1221;
	ld.shared.u32 	%r1225, [%r1224];
	add.s32 	%r1565, %r1225, %r1223;
	shl.b32 	%r1226, %r71, 2;
	and.b32  	%r1227, %r1226, 1020;
	add.s32 	%r1228, %r1193, %r1227;
	ld.shared.u32 	%r1229, [%r1228];
	add.s32 	%r1230, %r1199, %r1227;
	ld.shared.u32 	%r1231, [%r1230];
	add.s32 	%r1564, %r1231, %r1229;
	shl.b32 	%r1232, %r77, 2;
	and.b32  	%r1233, %r1232, 1020;
	add.s32 	%r1234, %r1193, %r1233;
	ld.shared.u32 	%r1235, [%r1234];
	add.s32 	%r1236, %r1199, %r1233;
	ld.shared.u32 	%r1237, [%r1236];
	add.s32 	%r1563, %r1237, %r1235;
	shl.b32 	%r1238, %r83, 2;
	and.b32  	%r1239, %r1238, 1020;
	add.s32 	%r1240, %r1193, %r1239;
	ld.shared.u32 	%r1241, [%r1240];
	add.s32 	%r1242, %r1199, %r1239;
	ld.shared.u32 	%r1243, [%r1242];
	add.s32 	%r1562, %r1243, %r1241;
	shl.b32 	%r1244, %r89, 2;
	and.b32  	%r1245, %r1244, 1020;
	add.s32 	%r1246, %r1193, %r1245;
	ld.shared.u32 	%r1247, [%r1246];
	add.s32 	%r1248, %r1199, %r1245;
	ld.shared.u32 	%r1249, [%r1248];
	add.s32 	%r1561, %r1249, %r1247;
	shl.b32 	%r1250, %r95, 2;
	and.b32  	%r1251, %r1250, 1020;
	add.s32 	%r1252, %r1193, %r1251;
	ld.shared.u32 	%r1253, [%r1252];
	add.s32 	%r1254, %r1199, %r1251;
	ld.shared.u32 	%r1255, [%r1254];
	add.s32 	%r1560, %r1255, %r1253;
	shl.b32 	%r1256, %r101, 2;
	and.b32  	%r1257, %r1256, 1020;
	add.s32 	%r1258, %r1193, %r1257;
	ld.shared.u32 	%r1259, [%r1258];
	add.s32 	%r1260, %r1199, %r1257;
	ld.shared.u32 	%r1261, [%r1260];
	add.s32 	%r1559, %r1261, %r1259;
	shl.b32 	%r1262, %r107, 2;
	and.b32  	%r1263, %r1262, 1020;
	add.s32 	%r1264, %r1193, %r1263;
	ld.shared.u32 	%r1265, [%r1264];
	add.s32 	%r1266, %r1199, %r1263;
	ld.shared.u32 	%r1267, [%r1266];
	add.s32 	%r1558, %r1267, %r1265;
	shl.b32 	%r1268, %r113, 2;
	and.b32  	%r1269, %r1268, 1020;
	add.s32 	%r1270, %r1193, %r1269;
	ld.shared.u32 	%r1271, [%r1270];
	add.s32 	%r1272, %r1199, %r1269;
	ld.shared.u32 	%r1273, [%r1272];
	add.s32 	%r1557, %r1273, %r1271;
	shl.b32 	%r1274, %r119, 2;
	and.b32  	%r1275, %r1274, 1020;
	add.s32 	%r1276, %r1193, %r1275;
	ld.shared.u32 	%r1277, [%r1276];
	add.s32 	%r1278, %r1199, %r1275;
	ld.shared.u32 	%r1279, [%r1278];
	add.s32 	%r1556, %r1279, %r1277;
	shl.b32 	%r1280, %r124, 2;
	and.b32  	%r1281, %r1280, 1020;
	add.s32 	%r1282, %r1193, %r1281;
	ld.shared.u32 	%r1283, [%r1282];
	add.s32 	%r1284, %r1199, %r1281;
	ld.shared.u32 	%r1285, [%r1284];
	add.s32 	%r1555, %r1285, %r1283;
$L__BB4_87:
	cvt.u16.u32 	%rs16, %r1569;
	cvt.u16.u32 	%rs17, %r46;
	add.s16 	%rs1, %rs17, %rs16;
	cvt.u16.u32 	%rs18, %r1568;
	cvt.u16.u32 	%rs19, %r52;
	add.s16 	%rs2, %rs19, %rs18;
	cvt.u16.u32 	%rs20, %r1567;
	cvt.u16.u32 	%rs21, %r58;
	add.s16 	%rs3, %rs21, %rs20;
	cvt.u16.u32 	%rs22, %r1566;
	cvt.u16.u32 	%rs23, %r64;
	add.s16 	%rs4, %rs23, %rs22;
	cvt.u16.u32 	%rs24, %r1565;
	cvt.u16.u32 	%rs25, %r70;
	add.s16 	%rs5, %rs25, %rs24;
	cvt.u16.u32 	%rs26, %r1564;
	cvt.u16.u32 	%rs27, %r76;
	add.s16 	%rs6, %rs27, %rs26;
	cvt.u16.u32 	%rs28, %r1563;
	cvt.u16.u32 	%rs29, %r82;
	add.s16 	%rs7, %rs29, %rs28;
	cvt.u16.u32 	%rs30, %r1562;
	cvt.u16.u32 	%rs31, %r88;
	add.s16 	%rs8, %rs31, %rs30;
	cvt.u16.u32 	%rs32, %r1561;
	cvt.u16.u32 	%rs33, %r94;
	add.s16 	%rs9, %rs33, %rs32;
	cvt.u16.u32 	%rs34, %r1560;
	cvt.u16.u32 	%rs35, %r100;
	add.s16 	%rs10, %rs35, %rs34;
	cvt.u16.u32 	%rs36, %r1559;
	cvt.u16.u32 	%rs37, %r106;
	add.s16 	%rs11, %rs37, %rs36;
	cvt.u16.u32 	%rs38, %r1558;
	cvt.u16.u32 	%rs39, %r112;
	add.s16 	%rs12, %rs39, %rs38;
	cvt.u16.u32 	%rs40, %r1557;
	cvt.u16.u32 	%rs41, %r118;
	add.s16 	%rs13, %rs41, %rs40;
	cvt.u16.u32 	%rs42, %r1556;
	cvt.u16.u32 	%rs43, %r123;
	add.s16 	%rs14, %rs43, %rs42;
	cvt.u16.u32 	%rs44, %r1555;
	cvt.u16.u32 	%rs45, %r129;
	add.s16 	%rs15, %rs45, %rs44;
	bar.sync 	0;
	setp.lt.u16 	%p319, %rs1, 3840;
	@%p319 bra 	$L__BB4_89;
	mov.u64 	%rd31, $str;
	cvta.global.u64 	%rd32, %rd31;
	mov.u64 	%rd33, $str$1;
	cvta.global.u64 	%rd34, %rd33;
	mov.u64 	%rd35, __unnamed_1;
	cvta.global.u64 	%rd36, %rd35;
	{ // callseq 0, 0
	.param .b64 param0;
	st.param.b64 	[param0], %rd32;
	.param .b64 param1;
	st.param.b64 	[param1], %rd34;
	.param .b32 param2;
	st.param.b32 	[param2], 794;
	.param .b64 param3;
	st.param.b64 	[param3], %rd36;
	.param .b64 param4;
	st.param.b64 	[param4], 1;
	call.uni 
	__assertfail, 
	(
	param0, 
	param1, 
	param2, 
	param3, 
	param4
	);
	} // callseq 0
$L__BB4_89:
	mul.wide.u16 	%r1332, %rs1, 4;
	mov.u32 	%r1333, _ZZ10radix_passIjLj4294967295ELi8ELi15ELi8EEvPKT_PKjPS0_PjiiPiE6s_data;
	add.s32 	%r1334, %r1333, %r1332;
	st.shared.u32 	[%r1334], %r1522;
	setp.lt.u16 	%p320, %rs2, 3840;
	@%p320 bra 	$L__BB4_91;
	mov.u64 	%rd37, $str;
	cvta.global.u64 	%rd38, %rd37;
	mov.u64 	%rd39, $str$1;
	cvta.global.u64 	%rd40, %rd39;
	mov.u64 	%rd41, __unnamed_1;
	cvta.global.u64 	%rd42, %rd41;
	{ // callseq 1, 0
	.param .b64 param0;
	st.param.b64 	[param0], %rd38;
	.param .b64 param1;
	st.param.b64 	[param1], %rd40;
	.param .b32 param2;
	st.param.b32 	[param2], 794;
	.param .b64 param3;
	st.param.b64 	[param3], %rd42;
	.param .b64 param4;
	st.param.b64 	[param4], 1;
	call.uni 
	__assertfail, 
	(
	param0, 
	param1, 
	param2, 
	param3, 
	param4
	);
	} // callseq 1
$L__BB4_91:
	mul.wide.u16 	%r1335, %rs2, 4;
	add.s32 	%r1337, %r1333, %r1335;
	st.shared.u32 	[%r1337], %r1523;
	setp.lt.u16 	%p321, %rs3, 3840;
	@%p321 bra 	$L__BB4_93;
	mov.u64 	%rd43, $str;
	cvta.global.u64 	%rd44, %rd43;
	mov.u64 	%rd45, $str$1;
	cvta.global.u64 	%rd46, %rd45;
	mov.u64 	%rd47, __unnamed_1;
	cvta.global.u64 	%rd48, %rd47;
	{ // callseq 2, 0
	.param .b64 param0;
	st.param.b64 	[param0], %rd44;
	.param .b64 param1;
	st.param.b64 	[param1], %rd46;
	.param .b32 param2;
	st.param.b32 	[param2], 794;
	.param .b64 param3;
	st.param.b64 	[param3], %rd48;
	.param .b64 param4;
	st.param.b64 	[param4], 1;
	call.uni 
	__assertfail, 
	(
	param0, 
	param1, 
	param2, 
	param3, 
	param4
	);
	} // callseq 2
$L__BB4_93:
	mul.wide.u16 	%r1338, %rs3, 4;
	add.s32 	%r1340, %r1333, %r1338;
	st.shared.u32 	[%r1340], %r1524;
	setp.lt.u16 	%p322, %rs4, 3840;
	@%p322 bra 	$L__BB4_95;
	mov.u64 	%rd49, $str;
	cvta.global.u64 	%rd50, %rd49;
	mov.u64 	%rd51, $str$1;
	cvta.global.u64 	%rd52, %rd51;
	mov.u64 	%rd53, __unnamed_1;
	cvta.global.u64 	%rd54, %rd53;
	{ // callseq 3, 0
	.param .b64 param0;
	st.param.b64 	[param0], %rd50;
	.param .b64 param1;
	st.param.b64 	[param1], %rd52;
	.param .b32 param2;
	st.param.b32 	[param2], 794;
	.param .b64 param3;
	st.param.b64 	[param3], %rd54;
	.param .b64 param4;
	st.param.b64 	[param4], 1;
	call.uni 
	__assertfail, 
	(
	param0, 
	param1, 
	param2, 
	param3, 
	param4
	);
	} // callseq 3
$L__BB4_95:
	mul.wide.u16 	%r1341, %rs4, 4;
	add.s32 	%r1343, %r1333, %r1341;
	st.shared.u32 	[%r1343], %r1525;
	setp.lt.u16 	%p323, %rs5, 3840;
	@%p323 bra 	$L__BB4_97;
	mov.u64 	%rd55, $str;
	cvta.global.u64 	%rd56, %rd55;
	mov.u64 	%rd57, $str$1;
	cvta.global.u64 	%rd58, %rd57;
	mov.u64 	%rd59, __unnamed_1;
	cvta.global.u64 	%rd60, %rd59;
	{ // callseq 4, 0
	.param .b64 param0;
	st.param.b64 	[param0], %rd56;
	.param .b64 param1;
	st.param.b64 	[param1], %rd58;
	.param .b32 param2;
	st.param.b32 	[param2], 794;
	.param .b64 param3;
	st.param.b64 	[param3], %rd60;
	.param .b64 param4;
	st.param.b64 	[param4], 1;
	call.uni 
	__assertfail, 
	(
	param0, 
	param1, 
	param2, 
	param3, 
	param4
	);
	} // callseq 4
$L__BB4_97:
	mul.wide.u16 	%r1344, %rs5, 4;
	add.s32 	%r1346, %r1333, %r1344;
	st.shared.u32 	[%r1346], %r1526;
	setp.lt.u16 	%p324, %rs6, 3840;
	@%p324 bra 	$L__BB4_99;
	mov.u64 	%rd61, $str;
	cvta.global.u64 	%rd62, %rd61;
	mov.u64 	%rd63, $str$1;
	cvta.global.u64 	%rd64, %rd63;
	mov.u64 	%rd65, __unnamed_1;
	cvta.global.u64 	%rd66, %rd65;
	{ // callseq 5, 0
	.param .b64 param0;
	st.param.b64 	[param0], %rd62;
	.param .b64 param1;
	st.param.b64 	[param1], %rd64;
	.param .b32 param2;
	st.param.b32 	[param2], 794;
	.param .b64 param3;
	st.param.b64 	[param3], %rd66;
	.param .b64 param4;
	st.param.b64 	[param4], 1;
	call.uni 
	__assertfail, 
	(
	param0, 
	param1, 
	param2, 
	param3, 
	param4
	);
	} // callseq 5
$L__BB4_99:
	mul.wide.u16 	%r1347, %rs6, 4;
	add.s32 	%r1349, %r1333, %r1347;
	st.shared.u32 	[%r1349], %r1527;
	setp.lt.u16 	%p325, %rs7, 3840;
	@%p325 bra 	$L__BB4_101;
	mov.u64 	%rd67, $str;
	cvta.global.u64 	%rd68, %rd67;
	mov.u64 	%rd69, $str$1;
	cvta.global.u64 	%rd70, %rd69;
	mov.u64 	%rd71, __unnamed_1;
	cvta.global.u64 	%rd72, %rd71;
	{ // callseq 6, 0
	.param .b64 param0;
	st.param.b64 	[param0], %rd68;
	.param .b64 param1;
	st.param.b64 	[param1], %rd70;
	.param .b32 param2;
	st.param.b32 	[param2], 794;
	.param .b64 param3;
	st.param.b64 	[param3], %rd72;
	.param .b64 param4;
	st.param.b64 	[param4], 1;
	call.uni 
	__assertfail, 
	(
	param0, 
	param1, 
	param2, 
	param3, 
	param4
	);
	} // callseq 6
$L__BB4_101:
	mul.wide.u16 	%r1350, %rs7, 4;
	add.s32 	%r1352, %r1333, %r1350;
	st.shared.u32 	[%r1352], %r1528;
	setp.lt.u16 	%p326, %rs8, 3840;
	@%p326 bra 	$L__BB4_103;
	mov.u64 	%rd73, $str;
	cvta.global.u64 	%rd74, %rd73;
	mov.u64 	%rd75, $str$1;
	cvta.global.u64 	%rd76, %rd75;
	mov.u64 	%rd77, __unnamed_1;
	cvta.global.u64 	%rd78, %rd77;
	{ // callseq 7, 0
	.param .b64 param0;
	st.param.b64 	[param0], %rd74;
	.param .b64 param1;
	st.param.b64 	[param1], %rd76;
	.param .b32 param2;
	st.param.b32 	[param2], 794;
	.param .b64 param3;
	st.param.b64 	[param3], %rd78;
	.param .b64 param4;
	st.param.b64 	[param4], 1;
	call.uni 
	__assertfail, 
	(
	param0, 
	param1, 
	param2, 
	param3, 
	param4
	);
	} // callseq 7
$L__BB4_103:
	mul.wide.u16 	%r1353, %rs8, 4;
	add.s32 	%r1355, %r1333, %r1353;
	st.shared.u32 	[%r1355], %r1529;
	setp.lt.u16 	%p327, %rs9, 3840;
	@%p327 bra 	$L__BB4_105;
	mov.u64 	%rd79, $str;
	cvta.global.u64 	%rd80, %rd79;
	mov.u64 	%rd81, $str$1;
	cvta.global.u64 	%rd82, %rd81;
	mov.u64 	%rd83, __unnamed_1;
	cvta.global.u64 	%rd84, %rd83;
	{ // callseq 8, 0
	.param .b64 param0;
	st.param.b64 	[param0], %rd80;
	.param .b64 param1;
	st.param.b64 	[param1], %rd82;
	.param .b32 param2;
	st.param.b32 	[param2], 794;
	.param .b64 param3;
	st.param.b64 	[param3], %rd84;
	.param .b64 param4;
	st.param.b64 	[param4], 1;
	call.uni 
	__assertfail, 
	(
	param0, 
	param1, 
	param2, 
	param3, 
	param4
	);
	} // callseq 8
$L__BB4_105:
	mul.wide.u16 	%r1356, %rs9, 4;
	add.s32 	%r1358, %r1333, %r1356;
	st.shared.u32 	[%r1358], %r1530;
	setp.lt.u16 	%p328, %rs10, 3840;
	@%p328 bra 	$L__BB4_107;
	mov.u64 	%rd85, $str;
	cvta.global.u64 	%rd86, %rd85;
	mov.u64 	%rd87, $str$1;
	cvta.global.u64 	%rd88, %rd87;
	mov.u64 	%rd89, __unnamed_1;
	cvta.global.u64 	%rd90, %rd89;
	{ // callseq 9, 0
	.param .b64 param0;
	st.param.b64 	[param0], %rd86;
	.param .b64 param1;
	st.param.b64 	[param1], %rd88;
	.param .b32 param2;
	st.param.b32 	[param2], 794;
	.param .b64 param3;
	st.param.b64 	[param3], %rd90;
	.param .b64 param4;
	st.param.b64 	[param4], 1;
	call.uni 
	__assertfail, 
	(
	param0, 
	param1, 
	param2, 
	param3, 
	param4
	);
	} // callseq 9
$L__BB4_107:
	mul.wide.u16 	%r1359, %rs10, 4;
	add.s32 	%r1361, %r1333, %r1359;
	st.shared.u32 	[%r1361], %r1531;
	setp.lt.u16 	%p329, %rs11, 3840;
	@%p329 bra 	$L__BB4_109;
	mov.u64 	%rd91, $str;
	cvta.global.u64 	%rd92, %rd91;
	mov.u64 	%rd93, $str$1;
	cvta.global.u64 	%rd94, %rd93;
	mov.u64 	%rd95, __unnamed_1;
	cvta.global.u64 	%rd96, %rd95;
	{ // callseq 10, 0
	.param .b64 param0;
	st.param.b64 	[param0], %rd92;
	.param .b64 param1;
	st.param.b64 	[param1], %rd94;
	.param .b32 param2;
	st.param.b32 	[param2], 794;
	.param .b64 param3;
	st.param.b64 	[param3], %rd96;
	.param .b64 param4;
	st.param.b64 	[param4], 1;
	call.uni 
	__assertfail, 
	(
	param0, 
	param1, 
	param2, 
	param3, 
	param4
	);
	} // callseq 10
$L__BB4_109:
	mul.wide.u16 	%r1362, %rs11, 4;
	add.s32 	%r1364, %r1333, %r1362;
	st.shared.u32 	[%r1364], %r1532;
	setp.lt.u16 	%p330, %rs12, 3840;
	@%p330 bra 	$L__BB4_111;
	mov.u64 	%rd97, $str;
	cvta.global.u64 	%rd98, %rd97;
	mov.u64 	%rd99, $str$1;
	cvta.global.u64 	%rd100, %rd99;
	mov.u64 	%rd101, __unnamed_1;
	cvta.global.u64 	%rd102, %rd101;
	{ // callseq 11, 0
	.param .b64 param0;
	st.param.b64 	[param0], %rd98;
	.param .b64 param1;
	st.param.b64 	[param1], %rd100;
	.param .b32 param2;
	st.param.b32 	[param2], 794;
	.param .b64 param3;
	st.param.b64 	[param3], %rd102;
	.param .b64 param4;
	st.param.b64 	[param4], 1;
	call.uni 
	__assertfail, 
	(
	param0, 
	param1, 
	param2, 
	param3, 
	param4
	);
	} // callseq 11
$L__BB4_111:
	mul.wide.u16 	%r1365, %rs12, 4;
	add.s32 	%r1367, %r1333, %r1365;
	st.shared.u32 	[%r1367], %r1533;
	setp.lt.u16 	%p331, %rs13, 3840;
	@%p331 bra 	$L__BB4_113;
	mov.u64 	%rd103, $str;
	cvta.global.u64 	%rd104, %rd103;
	mov.u64 	%rd105, $str$1;
	cvta.global.u64 	%rd106, %rd105;
	mov.u64 	%rd107, __unnamed_1;
	cvta.global.u64 	%rd108, %rd107;
	{ // callseq 12, 0
	.param .b64 param0;
	st.param.b64 	[param0], %rd104;
	.param .b64 param1;
	st.param.b64 	[param1], %rd106;
	.param .b32 param2;
	st.param.b32 	[param2], 794;
	.param .b64 param3;
	st.param.b64 	[param3], %rd108;
	.param .b64 param4;
	st.param.b64 	[param4], 1;
	call.uni 
	__assertfail, 
	(
	param0, 
	param1, 
	param2, 
	param3, 
	param4
	);
	} // callseq 12
$L__BB4_113:
	mul.wide.u16 	%r1368, %rs13, 4;
	add.s32 	%r1370, %r1333, %r1368;
	st.shared.u32 	[%r1370], %r1534;
	setp.lt.u16 	%p332, %rs14, 3840;
	@%p332 bra 	$L__BB4_115;
	mov.u64 	%rd109, $str;
	cvta.global.u64 	%rd110, %rd109;
	mov.u64 	%rd111, $str$1;
	cvta.global.u64 	%rd112, %rd111;
	mov.u64 	%rd113, __unnamed_1;
	cvta.global.u64 	%rd114, %rd113;
	{ // callseq 13, 0
	.param .b64 param0;
	st.param.b64 	[param0], %rd110;
	.param .b64 param1;
	st.param.b64 	[param1], %rd112;
	.param .b32 param2;
	st.param.b32 	[param2], 794;
	.param .b64 param3;
	st.param.b64 	[param3], %rd114;
	.param .b64 param4;
	st.param.b64 	[param4], 1;
	call.uni 
	__assertfail, 
	(
	param0, 
	param1, 
	param2, 
	param3, 
	param4
	);
	} // callseq 13
$L__BB4_115:
	mul.wide.u16 	%r1371, %rs14, 4;
	add.s32 	%r1373, %r1333, %r1371;
	st.shared.u32 	[%r1373], %r1535;
	setp.lt.u16 	%p333, %rs15, 3840;
	@%p333 bra 	$L__BB4_117;
	mov.u64 	%rd115, $str;
	cvta.global.u64 	%rd116, %rd115;
	mov.u64 	%rd117, $str$1;
	cvta.global.u64 	%rd118, %rd117;
	mov.u64 	%rd119, __unnamed_1;
	cvta.global.u64 	%rd120, %rd119;
	{ // callseq 14, 0
	.param .b64 param0;
	st.param.b64 	[param0], %rd116;
	.param .b64 param1;
	st.param.b64 	[param1], %rd118;
	.param .b32 param2;
	st.param.b32 	[param2], 794;
	.param .b64 param3;
	st.param.b64 	[param3], %rd120;
	.param .b64 param4;
	st.param.b64 	[param4], 1;
	call.uni 
	__assertfail, 
	(
	param0, 
	param1, 
	param2, 
	param3, 
	param4
	);
	} // callseq 14
$L__BB4_117:
	setp.ne.s32 	%p334, %r1575, 0;
	mul.wide.u16 	%r1374, %rs15, 4;
	add.s32 	%r1376, %r1333, %r1374;
	st.shared.u32 	[%r1376], %r1536;
	bar.sync 	0;
	@%p334 bra 	$L__BB4_120;
	add.u64 	%rd121, %SP, 0;
	add.u64 	%rd5, %SPL, 0;
	mov.b32 	%r1570, 64;
	mov.u64 	%rd122, $str$2;
$L__BB4_119:
	add.s32 	%r1379, %r1333, %r1570;
	ld.shared.u32 	%r1380, [%r1379+-64];
	st.local.u32 	[%rd5], %r1380;
	cvta.global.u64 	%rd123, %rd122;
	{ // callseq 15, 0
	.param .b64 param0;
	st.param.b64 	[param0], %rd123;
	.param .b64 param1;
	st.param.b64 	[param1], %rd121;
	.param .b32 retval0;
	call.uni (retval0), 
	vprintf, 
	(
	param0, 
	param1
	);
	ld.param.b32 	%r1381, [retval0];
	} // callseq 15
	ld.shared.u32 	%r1383, [%r1379+-60];
	st.local.u32 	[%rd5], %r1383;
	{ // callseq 16, 0
	.param .b64 param0;
	st.param.b64 	[param0], %rd123;
	.param .b64 param1;
	st.param.b64 	[param1], %rd121;
	.param .b32 retval0;
	call.uni (retval0), 
	vprintf, 
	(
	param0, 
	param1
	);
	ld.param.b32 	%r1384, [retval0];
	} // callseq 16
	ld.shared.u32 	%r1386, [%r1379+-56];
	st.local.u32 	[%rd5], %r1386;
	{ // callseq 17, 0
	.param .b64 param0;
	st.param.b64 	[param0], %rd123;
	.param .b64 param1;
	st.param.b64 	[param1], %rd121;
	.param .b32 retval0;
	call.uni (retval0), 
	vprintf, 
	(
	param0, 
	param1
	);
	ld.param.b32 	%r1387, [retval0];
	} // callseq 17
	ld.shared.u32 	%r1389, [%r1379+-52];
	st.local.u32 	[%rd5], %r1389;
	{ // callseq 18, 0
	.param .b64 param0;
	st.param.b64 	[param0], %rd123;
	.param .b64 param1;
	st.param.b64 	[param1], %rd121;
	.param .b32 retval0;
	call.uni (retval0), 
	vprintf, 
	(
	param0, 
	param1
	);
	ld.param.b32 	%r1390, [retval0];
	} // callseq 18
	ld.shared.u32 	%r1392, [%r1379+-48];
	st.local.u32 	[%rd5], %r1392;
	{ // callseq 19, 0
	.param .b64 param0;
	st.param.b64 	[param0], %rd123;
	.param .b64 param1;
	st.param.b64 	[param1], %rd121;
	.param .b32 retval0;
	call.uni (retval0), 
	vprintf, 
	(
	param0, 
	param1
	);
	ld.param.b32 	%r1393, [retval0];
	} // callseq 19
	ld.shared.u32 	%r1395, [%r1379+-44];
	st.local.u32 	[%rd5], %r1395;
	{ // callseq 20, 0
	.param .b64 param0;
	st.param.b64 	[param0], %rd123;
	.param .b64 param1;
	st.param.b64 	[param1], %rd121;
	.param .b32 retval0;
	call.uni (retval0), 
	vprintf, 
	(
	param0, 
	param1
	);
	ld.param.b32 	%r1396, [retval0];
	} // callseq 20
	ld.shared.u32 	%r1398, [%r1379+-40];
	st.local.u32 	[%rd5], %r1398;
	{ // callseq 21, 0
	.param .b64 param0;
	st.param.b64 	[param0], %rd123;
	.param .b64 param1;
	st.param.b64 	[param1], %rd121;
	.param .b32 retval0;
	call.uni (retval0), 
	vprintf, 
	(
	param0, 
	param1
	);
	ld.param.b32 	%r1399, [retval0];
	} // callseq 21
	ld.shared.u32 	%r1401, [%r1379+-36];
	st.local.u32 	[%rd5], %r1401;
	{ // callseq 22, 0
	.param .b64 param0;
	st.param.b64 	[param0], %rd123;
	.param .b64 param1;
	st.param.b64 	[param1], %rd121;
	.param .b32 retval0;
	call.uni (retval0), 
	vprintf, 
	(
	param0, 
	param1
	);
	ld.param.b32 	%r1402, [retval0];
	} // callseq 22
	ld.shared.u32 	%r1404, [%r1379+-32];
	st.local.u32 	[%rd5], %r1404;
	{ // callseq 23, 0
	.param .b64 param0;
	st.param.b64 	[param0], %rd123;
	.param .b64 param1;
	st.param.b64 	[param1], %rd121;
	.param .b32 retval0;
	call.uni (retval0), 
	vprintf, 
	(
	param0, 
	param1
	);
	ld.param.b32 	%r1405, [retval0];
	} // callseq 23
	ld.shared.u32 	%r1407, [%r1379+-28];
	st.local.u32 	[%rd5], %r1407;
	{ // callseq 24, 0
	.param .b64 param0;
	st.param.b64 	[param0], %rd123;
	.param .b64 param1;
	st.param.b64 	[param1], %rd121;
	.param .b32 retval0;
	call.uni (retval0), 
	vprintf, 
	(
	param0, 
	param1
	);
	ld.param.b32 	%r1408, [retval0];
	} // callseq 24
	ld.shared.u32 	%r1410, [%r1379+-24];
	st.local.u32 	[%rd5], %r1410;
	{ // callseq 25, 0
	.param .b64 param0;
	st.param.b64 	[param0], %rd123;
	.param .b64 param1;
	st.param.b64 	[param1], %rd121;
	.param .b32 retval0;
	call.uni (retval0), 
	vprintf, 
	(
	param0, 
	param1
	);
	ld.param.b32 	%r1411, [retval0];
	} // callseq 25
	ld.shared.u32 	%r1413, [%r1379+-20];
	st.local.u32 	[%rd5], %r1413;
	{ // callseq 26, 0
	.param .b64 param0;
	st.param.b64 	[param0], %rd123;
	.param .b64 param1;
	st.param.b64 	[param1], %rd121;
	.param .b32 retval0;
	call.uni (retval0), 
	vprintf, 
	(
	param0, 
	param1
	);
	ld.param.b32 	%r1414, [retval0];
	} // callseq 26
	ld.shared.u32 	%r1416, [%r1379+-16];
	st.local.u32 	[%rd5], %r1416;
	{ // callseq 27, 0
	.param .b64 param0;
	st.param.b64 	[param0], %rd123;
	.param .b64 param1;
	st.param.b64 	[param1], %rd121;
	.param .b32 retval0;
	call.uni (retval0), 
	vprintf, 
	(
	param0, 
	param1
	);
	ld.param.b32 	%r1417, [retval0];
	} // callseq 27
	ld.shared.u32 	%r1419, [%r1379+-12];
	st.local.u32 	[%rd5], %r1419;
	{ // callseq 28, 0
	.param .b64 param0;
	st.param.b64 	[param0], %rd123;
	.param .b64 param1;
	st.param.b64 	[param1], %rd121;
	.param .b32 retval0;
	call.uni (retval0), 
	vprintf, 
	(
	param0, 
	param1
	);
	ld.param.b32 	%r1420, [retval0];
	} // callseq 28
	ld.shared.u32 	%r1422, [%r1379+-8];
	st.local.u32 	[%rd5], %r1422;
	{ // callseq 29, 0
	.param .b64 param0;
	st.param.b64 	[param0], %rd123;
	.param .b64 param1;
	st.param.b64 	[param1], %rd121;
	.param .b32 retval0;
	call.uni (retval0), 
	vprintf, 
	(
	param0, 
	param1
	);
	ld.param.b32 	%r1423, [retval0];
	} // callseq 29
	ld.shared.u32 	%r1425, [%r1379+-4];
	st.local.u32 	[%rd5], %r1425;
	{ // callseq 30, 0
	.param .b64 param0;
	st.param.b64 	[param0], %rd123;
	.param .b64 param1;
	st.param.b64 	[param1], %rd121;
	.param .b32 retval0;
	call.uni (retval0), 
	vprintf, 
	(
	param0, 
	param1
	);
	ld.param.b32 	%r1426, [retval0];
	} // callseq 30
	ld.shared.u32 	%r1428, [%r1379];
	st.local.u32 	[%rd5], %r1428;
	{ // callseq 31, 0
	.param .b64 param0;
	st.param.b64 	[param0], %rd123;
	.param .b64 param1;
	st.param.b64 	[param1], %rd121;
	.param .b32 retval0;
	call.uni (retval0), 
	vprintf, 
	(
	param0, 
	param1
	);
	ld.param.b32 	%r1429, [retval0];
	} // callseq 31
	ld.shared.u32 	%r1431, [%r1379+4];
	st.local.u32 	[%rd5], %r1431;
	{ // callseq 32, 0
	.param .b64 param0;
	st.param.b64 	[param0], %rd123;
	.param .b64 param1;
	st.param.b64 	[param1], %rd121;
	.param .b32 retval0;
	call.uni (retval0), 
	vprintf, 
	(
	param0, 
	param1
	);
	ld.param.b32 	%r1432, [retval0];
	} // callseq 32
	ld.shared.u32 	%r1434, [%r1379+8];
	st.local.u32 	[%rd5], %r1434;
	{ // callseq 33, 0
	.param .b64 param0;
	st.param.b64 	[param0], %rd123;
	.param .b64 param1;
	st.param.b64 	[param1], %rd121;
	.param .b32 retval0;
	call.uni (retval0), 
	vprintf, 
	(
	param0, 
	param1
	);
	ld.param.b32 	%r1435, [retval0];
	} // callseq 33
	ld.shared.u32 	%r1437, [%r1379+12];
	st.local.u32 	[%rd5], %r1437;
	{ // callseq 34, 0
	.param .b64 param0;
	st.param.b64 	[param0], %rd123;
	.param .b64 param1;
	st.param.b64 	[param1], %rd121;
	.param .b32 retval0;
	call.uni (retval0), 
	vprintf, 
	(
	param0, 
	param1
	);
	ld.param.b32 	%r1438, [retval0];
	} // callseq 34
	ld.shared.u32 	%r1440, [%r1379+16];
	st.local.u32 	[%rd5], %r1440;
	{ // callseq 35, 0
	.param .b64 param0;
	st.param.b64 	[param0], %rd123;
	.param .b64 param1;
	st.param.b64 	[param1], %rd121;
	.param .b32 retval0;
	call.uni (retval0), 
	vprintf, 
	(
	param0, 
	param1
	);
	ld.param.b32 	%r1441, [retval0];
	} // callseq 35
	ld.shared.u32 	%r1443, [%r1379+20];
	st.local.u32 	[%rd5], %r1443;
	{ // callseq 36, 0
	.param .b64 param0;
	st.param.b64 	[param0], %rd123;
	.param .b64 param1;
	st.param.b64 	[param1], %rd121;
	.param .b32 retval0;
	call.uni (retval0), 
	vprintf, 
	(
	param0, 
	param1
	);
	ld.param.b32 	%r1444, [retval0];
	} // callseq 36
	ld.shared.u32 	%r1446, [%r1379+24];
	st.local.u32 	[%rd5], %r1446;
	{ // callseq 37, 0
	.param .b64 param0;
	st.param.b64 	[param0], %rd123;
	.param .b64 param1;
	st.param.b64 	[param1], %rd121;
	.param .b32 retval0;
	call.uni (retval0), 
	vprintf, 
	(
	param0, 
	param1
	);
	ld.param.b32 	%r1447, [retval0];
	} // callseq 37
	ld.shared.u32 	%r1449, [%r1379+28];
	st.local.u32 	[%rd5], %r1449;
	{ // callseq 38, 0
	.param .b64 param0;
	st.param.b64 	[param0], %rd123;
	.param .b64 param1;
	st.param.b64 	[param1], %rd121;
	.param .b32 retval0;
	call.uni (retval0), 
	vprintf, 
	(
	param0, 
	param1
	);
	ld.param.b32 	%r1450, [retval0];
	} // callseq 38
	ld.shared.u32 	%r1452, [%r1379+32];
	st.local.u32 	[%rd5], %r1452;
	{ // callseq 39, 0
	.param .b64 param0;
	st.param.b64 	[param0], %rd123;
	.param .b64 param1;
	st.param.b64 	[param1], %rd121;
	.param .b32 retval0;
	call.uni (retval0), 
	vprintf, 
	(
	param0, 
	param1
	);
	ld.param.b32 	%r1453, [retval0];
	} // callseq 39
	ld.shared.u32 	%r1455, [%r1379+36];
	st.local.u32 	[%rd5], %r1455;
	{ // callseq 40, 0
	.param .b64 param0;
	st.param.b64 	[param0], %rd123;
	.param .b64 param1;
	st.param.b64 	[param1], %rd121;
	.param .b32 retval0;
	call.uni (retval0), 
	vprintf, 
	(
	param0, 
	param1
	);
	ld.param.b32 	%r1456, [retval0];
	} // callseq 40
	ld.shared.u32 	%r1458, [%r1379+40];
	st.local.u32 	[%rd5], %r1458;
	{ // callseq 41, 0
	.param .b64 param0;
	st.param.b64 	[param0], %rd123;
	.param .b64 param1;
	st.param.b64 	[param1], %rd121;
	.param .b32 retval0;
	call.uni (retval0), 
	vprintf, 
	(
	param0, 
	param1
	);
	ld.param.b32 	%r1459, [retval0];
	} // callseq 41
	ld.shared.u32 	%r1461, [%r1379+44];
	st.local.u32 	[%rd5], %r1461;
	{ // callseq 42, 0
	.param .b64 param0;
	st.param.b64 	[param0], %rd123;
	.param .b64 param1;
	st.param.b64 	[param1], %rd121;
	.param .b32 retval0;
	call.uni (retval0), 
	vprintf, 
	(
	param0, 
	param1
	);
	ld.param.b32 	%r1462, [retval0];
	} // callseq 42
	ld.shared.u32 	%r1464, [%r1379+48];
	st.local.u32 	[%rd5], %r1464;
	{ // callseq 43, 0
	.param .b64 param0;
	st.param.b64 	[param0], %rd123;
	.param .b64 param1;
	st.param.b64 	[param1], %rd121;
	.param .b32 retval0;
	call.uni (retval0), 
	vprintf, 
	(
	param0, 
	param1
	);
	ld.param.b32 	%r1465, [retval0];
	} // callseq 43
	ld.shared.u32 	%r1467, [%r1379+52];
	st.local.u32 	[%rd5], %r1467;
	{ // callseq 44, 0
	.param .b64 param0;
	st.param.b64 	[param0], %rd123;
	.param .b64 param1;
	st.param.b64 	[param1], %rd121;
	.param .b32 retval0;
	call.uni (retval0), 
	vprintf, 
	(
	param0, 
	param1
	);
	ld.param.b32 	%r1468, [retval0];
	} // callseq 44
	ld.shared.u32 	%r1470, [%r1379+56];
	st.local.u32 	[%rd5], %r1470;
	{ // callseq 45, 0
	.param .b64 param0;
	st.param.b64 	[param0], %rd123;
	.param .b64 param1;
	st.param.b64 	[param1], %rd121;
	.param .b32 retval0;
	call.uni (retval0), 
	vprintf, 
	(
	param0, 
	param1
	);
	ld.param.b32 	%r1471, [retval0];
	} // callseq 45
	ld.shared.u32 	%r1473, [%r1379+60];
	st.local.u32 	[%rd5], %r1473;
	{ // callseq 46, 0
	.param .b64 param0;
	st.param.b64 	[param0], %rd123;
	.param .b64 param1;
	st.param.b64 	[param1], %rd121;
	.param .b32 retval0;
	call.uni (retval0), 
	vprintf, 
	(
	param0, 
	param1
	);
	ld.param.b32 	%r1474, [retval0];
	} // callseq 46
	add.s32 	%r1570, %r1570, 128;
	setp.ne.s32 	%p335, %r1570, 15424;
	@%p335 bra 	$L__BB4_119;
$L__BB4_120:
	setp.gt.u32 	%p336, %r1575, 255;
	@%p336 bra 	$L__BB4_133;
	add.s32 	%r1476, %r209, 3839;
	mul.hi.s32 	%r1477, %r1476, -2004318071;
	add.s32 	%r1478, %r1477, %r1476;
	shr.u32 	%r1479, %r1478, 31;
	shr.s32 	%r1480, %r1478, 11;
	add.s32 	%r190, %r1480, %r1479;
	setp.lt.s32 	%p337, %r1571, 0;
	@%p337 bra 	$L__BB4_133;
	ld.param.u64 	%rd137, [_Z10radix_passIjLj4294967295ELi8ELi15ELi8EEvPKT_PKjPS0_PjiiPi_param_1];
	shl.b32 	%r1482, %r190, 8;
	add.s32 	%r191, %r1482, 256;
	cvta.to.global.u64 	%rd125, %rd137;
	mul.wide.u32 	%rd126, %r1575, 4;
	add.s64 	%rd6, %rd125, %rd126;
	mov.b32 	%r1572, 0;
	mov.u64 	%rd127, $str$3;
	mov.u64 	%rd129, $str$1;
	mov.u64 	%rd131, __unnamed_1;
$L__BB4_123:
	shl.b32 	%r1483, %r1571, 8;
	add.s32 	%r194, %r1483, %r1575;
	setp.lt.u32 	%p338, %r194, %r191;
	@%p338 bra 	$L__BB4_125;
	cvta.global.u64 	%rd128, %rd127;
	cvta.global.u64 	%rd130, %rd129;
	cvta.global.u64 	%rd132, %rd131;
	{ // callseq 47, 0
	.param .b64 param0;
	st.param.b64 	[param0], %rd128;
	.param .b64 param1;
	st.param.b64 	[param1], %rd130;
	.param .b32 param2;
	st.param.b32 	[param2], 812;
	.param .b64 param3;
	st.param.b64 	[param3], %rd132;
	.param .b64 param4;
	st.param.b64 	[param4], 1;
	call.uni 
	__assertfail, 
	(
	param0, 
	param1, 
	param2, 
	param3, 
	param4
	);
	} // callseq 47
$L__BB4_125:
	ld.param.u64 	%rd140, [_Z10radix_passIjLj4294967295ELi8ELi15ELi8EEvPKT_PKjPS0_PjiiPi_param_3];
	setp.ne.s32 	%p339, %r1571, 0;
	cvta.to.global.u64 	%rd133, %rd140;
	mul.wide.u32 	%rd134, %r194, 4;
	add.s64 	%rd7, %rd133, %rd134;
	@%p339 bra 	$L__BB4_127;
	ld.global.u32 	%r1484, [%rd6];
	shl.b32 	%r1485, %r1484, 2;
	or.b32  	%r1573, %r1485, 2;
	bra.uni 	$L__BB4_128;
$L__BB4_127:
	ld.global.u32 	%r1573, [%rd7];
$L__BB4_128:
	and.b32  	%r198, %r1573, 3;
	setp.ne.s32 	%p340, %r198, 2;
	@%p340 bra 	$L__BB4_132;
	shr.u32 	%r1489, %r1573, 2;
	add.s32 	%r199, %r1489, %r1572;
	add.s32 	%r1490, %r190, -1;
	setp.ge.s32 	%p343, %r1571, %r1490;
	@%p343 bra 	$L__BB4_131;
	shl.b32 	%r1491, %r199, 2;
	or.b32  	%r1492, %r1491, 1;
	atom.global.add.u32 	%r1493, [%rd7], %r1492;
$L__BB4_131:
	ld.shared.u32 	%r1494, [%r142];
	sub.s32 	%r1495, %r199, %r1494;
	st.shared.u32 	[%r142], %r1495;
	bra.uni 	$L__BB4_133;
$L__BB4_132:
	setp.eq.s32 	%p341, %r198, 1;
	shr.u32 	%r1486, %r1573, 2;
	selp.b32 	%r1487, %r1486, 0, %p341;
	add.s32 	%r1572, %r1487, %r1572;
	selp.s32 	%r1488, -1, 0, %p341;
	add.s32 	%r1571, %r1571, %r1488;
	setp.gt.s32 	%p342, %r1571, -1;
	@%p342 bra 	$L__BB4_123;
$L__BB4_133:
	ld.param.u64 	%rd138, [_Z10radix_passIjLj4294967295ELi8ELi15ELi8EEvPKT_PKjPS0_PjiiPi_param_2];
	shl.b32 	%r1496, %r1575, 2;
	add.s32 	%r1574, %r1333, %r1496;
	bar.sync 	0;
	cvta.to.global.u64 	%rd8, %rd138;
	mov.u32 	%r1501, _ZZ10radix_passIjLj4294967295ELi8ELi15ELi8EEvPKT_PKjPS0_PjiiPiE12s_local_hist;
$L__BB4_134:
	ld.param.u32 	%r1519, [_Z10radix_passIjLj4294967295ELi8ELi15ELi8EEvPKT_PKjPS0_PjiiPi_param_5];
	ld.shared.u32 	%r205, [%r1574];
	shr.u32 	%r1498, %r205, %r1519;
	shl.b32 	%r1499, %r1498, 2;
	and.b32  	%r1500, %r1499, 1020;
	add.s32 	%r1502, %r1501, %r1500;
	ld.shared.u32 	%r1503, [%r1502];
	add.s32 	%r206, %r1575, %r1503;
	setp.ge.s32 	%p344, %r206, %r209;
	@%p344 bra 	$L__BB4_136;
	mul.wide.s32 	%rd135, %r206, 4;
	add.s64 	%rd136, %rd8, %rd135;
	st.global.u32 	[%rd136], %r205;
$L__BB4_136:
	add.s32 	%r207, %r1575, 256;
	add.s32 	%r1574, %r1574, 1024;
	setp.lt.u32 	%p345, %r1575, 3584;
	mov.u32 	%r1575, %r207;
	@%p345 bra 	$L__BB4_134;
	bar.sync 	0;
	ret;

}
	// .globl	_Z18compute_histogramsIjLi6ELi5ELi32ELb0EEvPKT_Pji
.visible .entry _Z18compute_histogramsIjLi6ELi5ELi32ELb0EEvPKT_Pji(
	.param .u64 .ptr .align 1 _Z18compute_histogramsIjLi6ELi5ELi32ELb0EEvPKT_Pji_param_0,
	.param .u64 .ptr .align 1 _Z18compute_histogramsIjLi6ELi5ELi32ELb0EEvPKT_Pji_param_1,
	.param .u32 _Z18compute_histogramsIjLi6ELi5ELi32ELb0EEvPKT_Pji_param_2
)
.maxntid 32
{
	.reg .pred 	%p<148>;
	.reg .b32 	%r<391>;
	.reg .b64 	%rd<9>;
	// demoted variable
	.shared .align 4 .b8 _ZZ18compute_histogramsIjLi6ELi5ELi32ELb0EEvPKT_PjiE7s_hists[768];
	ld.param.u64 	%rd2, [_Z18compute_histogramsIjLi6ELi5ELi32ELb0EEvPKT_Pji_param_0];
	ld.param.u64 	%rd3, [_Z18compute_histogramsIjLi6ELi5ELi32ELb0EEvPKT_Pji_param_1];
	ld.param.u32 	%r29, [_Z18compute_histogramsIjLi6ELi5ELi32ELb0EEvPKT_Pji_param_2];
	mov.u32 	%r1, %tid.x;
	shl.b32 	%r30, %r1, 2;
	mov.u32 	%r31, _ZZ18compute_histogramsIjLi6ELi5ELi32ELb0EEvPKT_PjiE7s_hists;
	add.s32 	%r386, %r31, %r30;
	mov.u32 	%r387, %r1;
$L__BB5_1:
	mov.b32 	%r32, 0;
	st.shared.u32 	[%r386], %r32;
	add.s32 	%r5, %r387, 32;
	add.s32 	%r386, %r386, 128;
	setp.lt.u32 	%p1, %r387, 160;
	mov.u32 	%r387, %r5;
	@%p1 bra 	$L__BB5_1;
	bar.sync 	0;
	mov.u32 	%r33, %nctaid.x;
	shl.b32 	%r7, %r33, 5;
	add.s32 	%r34, %r7, %r29;
	add.s32 	%r35, %r34, -1;
	div.s32 	%r8, %r35, %r7;
	setp.lt.s32 	%p2, %r8, 1;
	@%p2 bra 	$L__BB5_19;
	mov.u32 	%r36, %ctaid.x;
	shl.b32 	%r37, %r36, 5;
	neg.s32 	%r389, %r8;
	or.b32  	%r388, %r1, %r37;
	cvta.to.global.u64 	%rd1, %rd2;
$L__BB5_4:
	setp.ge.s32 	%p3, %r388, %r29;
	mov.b32 	%r390, 0;
	@%p3 bra 	$L__BB5_6;
	mul.wide.s32 	%rd4, %r388, 4;
	add.s64 	%rd5, %rd1, %rd4;
	ld.global.nc.u32 	%r390, [%rd5];
$L__BB5_6:
	setp.lt.s32 	%p4, %r388, %r29;
	mov.b32 	%r40, -1;
	vote.sync.ballot.b32 	%r41, %p4, %r40;
	and.b32  	%r42, %r390, 1;
	add.s32 	%r43, %r42, -1;
	setp.eq.b32 	%p6, %r42, 1;
	vote.sync.ballot.b32 	%r44, %p6, %r40;
	xor.b32  	%r45, %r44, %r43;
	and.b32  	%r46, %r45, %r41;
	shr.u32 	%r47, %r390, 1;
	and.b32  	%r48, %r47, 1;
	add.s32 	%r49, %r48, -1;
	setp.eq.b32 	%p8, %r48, 1;
	vote.sync.ballot.b32 	%r50, %p8, %r40;
	xor.b32  	%r51, %r50, %r49;
	and.b32  	%r52, %r51, %r46;
	shr.u32 	%r53, %r390, 2;
	and.b32  	%r54, %r53, 1;
	add.s32 	%r55, %r54, -1;
	setp.eq.b32 	%p10, %r54, 1;
	vote.sync.ballot.b32 	%r56, %p10, %r40;
	xor.b32  	%r57, %r56, %r55;
	and.b32  	%r58, %r57, %r52;
	shr.u32 	%r59, %r390, 3;
	and.b32  	%r60, %r59, 1;
	add.s32 	%r61, %r60, -1;
	setp.eq.b32 	%p12, %r60, 1;
	vote.sync.ballot.b32 	%r62, %p12, %r40;
	xor.b32  	%r63, %r62, %r61;
	and.b32  	%r64, %r63, %r58;
	shr.u32 	%r65, %r390, 4;
	and.b32  	%r66, %r65, 1;
	add.s32 	%r67, %r66, -1;
	setp.eq.b32 	%p14, %r66, 1;
	vote.sync.ballot.b32 	%r68, %p14, %r40;
	xor.b32  	%r69, %r68, %r67;
	and.b32  	%r15, %r69, %r64;
	// begin inline asm
	mov.u32 %r39, %lanemask_lt;
	// end inline asm
	and.b32  	%r70, %r39, %r15;
	setp.eq.s32 	%p16, %r70, 0;
	setp.ne.s32 	%p17, %r15, 0;
	and.pred  	%p18, %p16, %p17;
	and.pred  	%p19, %p18, %p4;
	not.pred 	%p20, %p19;
	@%p20 bra 	$L__BB5_8;
	popc.b32 	%r71, %r15;
	shl.b32 	%r72, %r390, 2;
	and.b32  	%r73, %r72, 124;
	mov.u32 	%r74, _ZZ18compute_histogramsIjLi6ELi5ELi32ELb0EEvPKT_PjiE7s_hists;
	add.s32 	%r75, %r74, %r73;
	atom.shared.add.u32 	%r76, [%r75], %r71;
$L__BB5_8:
	setp.lt.s32 	%p21, %r388, %r29;
	shr.u32 	%r17, %r390, 5;
	mov.b32 	%r77, -1;
	vote.sync.ballot.b32 	%r78, %p21, %r77;
	and.b32  	%r79, %r17, 1;
	add.s32 	%r80, %r79, -1;
	setp.eq.b32 	%p23, %r79, 1;
	vote.sync.ballot.b32 	%r81, %p23, %r77;
	xor.b32  	%r82, %r81, %r80;
	and.b32  	%r83, %r82, %r78;
	shr.u32 	%r84, %r390, 6;
	and.b32  	%r85, %r84, 1;
	add.s32 	%r86, %r85, -1;
	setp.eq.b32 	%p25, %r85, 1;
	vote.sync.ballot.b32 	%r87, %p25, %r77;
	xor.b32  	%r88, %r87, %r86;
	and.b32  	%r89, %r88, %r83;
	shr.u32 	%r90, %r390, 7;
	and.b32  	%r91, %r90, 1;
	add.s32 	%r92, %r91, -1;
	setp.eq.b32 	%p27, %r91, 1;
	vote.sync.ballot.b32 	%r93, %p27, %r77;
	xor.b32  	%r94, %r93, %r92;
	and.b32  	%r95, %r94, %r89;
	shr.u32 	%r96, %r390, 8;
	and.b32  	%r97, %r96, 1;
	add.s32 	%r98, %r97, -1;
	setp.eq.b32 	%p29, %r97, 1;
	vote.sync.ballot.b32 	%r99, %p29, %r77;
	xor.b32  	%r100, %r99, %r98;
	and.b32  	%r101, %r100, %r95;
	shr.u32 	%r102, %r390, 9;
	and.b32  	%r103, %r102, 1;
	add.s32 	%r104, %r103, -1;
	setp.eq.b32 	%p31, %r103, 1;
	vote.sync.ballot.b32 	%r105, %p31, %r77;
	xor.b32  	%r106, %r105, %r104;
	and.b32  	%r18, %r106, %r101;
	and.b32  	%r107, %r39, %r18;
	setp.eq.s32 	%p33, %r107, 0;
	setp.ne.s32 	%p34, %r18, 0;
	and.pred  	%p35, %p33, %p34;
	and.pred  	%p36, %p35, %p21;
	not.pred 	%p37, %p36;
	@%p37 bra 	$L__BB5_10;
	popc.b32 	%r108, %r18;
	shl.b32 	%r109, %r17, 2;
	and.b32  	%r110, %r109, 124;
	mov.u32 	%r111, _ZZ18compute_histogramsIjLi6ELi5ELi32ELb0EEvPKT_PjiE7s_hists;
	add.s32 	%r112, %r111, %r110;
	atom.shared.add.u32 	%r113, [%r112+128], %r108;
$L__BB5_10:
	setp.lt.s32 	%p38, %r388, %r29;
	shr.u32 	%r19, %r390, 10;
	mov.b32 	%r114, -1;
	vote.sync.ballot.b32 	%r115, %p38, %r114;
	and.b32  	%r116, %r19, 1;
	add.s32 	%r117, %r116, -1;
	setp.eq.b32 	%p40, %r116, 1;
	vote.sync.ballot.b32 	%r118, %p40, %r114;
	xor.b32  	%r119, %r118, %r117;
	and.b32  	%r120, %r119, %r115;
	shr.u32 	%r121, %r390, 11;
	and.b32  	%r122, %r121, 1;
	add.s32 	%r123, %r122, -1;
	setp.eq.b32 	%p42, %r122, 1;
	vote.sync.ballot.b32 	%r124, %p42, %r114;
	xor.b32  	%r125, %r124, %r123;
	and.b32  	%r126, %r125, %r120;
	shr.u32 	%r127, %r390, 12;
	and.b32  	%r128, %r127, 1;
	add.s32 	%r129, %r128, -1;
	setp.eq.b32 	%p44, %r128, 1;
	vote.sync.ballot.b32 	%r130, %p44, %r114;
	xor.b32  	%r131, %r130, %r129;
	and.b32  	%r132, %r131, %r126;
	shr.u32 	%r133, %r390, 13;
	and.b32  	%r134, %r133, 1;
	add.s32 	%r135, %r134, -1;
	setp.eq.b32 	%p46, %r134, 1;
	vote.sync.ballot.b32 	%r136, %p46, %r114;
	xor.b32  	%r137, %r136, %r135;
	and.b32  	%r138, %r137, %r132;
	shr.u32 	%r139, %r390, 14;
	and.b32  	%r140, %r139, 1;
	add.s32 	%r141, %r140, -1;
	setp.eq.b32 	%p48, %r140, 1;
	vote.sync.ballot.b32 	%r142, %p48, %r114;
	xor.b32  	%r143, %r142, %r141;
	and.b32  	%r20, %r143, %r138;
	and.b32  	%r144, %r39, %r20;
	setp.eq.s32 	%p50, %r144, 0;
	setp.ne.s32 	%p51, %r20, 0;
	and.pred  	%p52, %p50, %p51;
	and.pred  	%p53, %p52, %p38;
	not.pred 	%p54, %p53;
	@%p54 bra 	$L__BB5_12;
	popc.b32 	%r145, %r20;
	shl.b32 	%r146, %r19, 2;
	and.b32  	%r147, %r146, 124;
	mov.u32 	%r148, _ZZ18compute_histogramsIjLi6ELi5ELi32ELb0EEvPKT_PjiE7s_hists;
	add.s32 	%r149, %r148, %r147;
	atom.shared.add.u32 	%r150, [%r149+256], %r145;
$L__BB5_12:
	setp.lt.s32 	%p55, %r388, %r29;
	shr.u32 	%r21, %r390, 15;
	mov.b32 	%r151, -1;
	vote.sync.ballot.b32 	%r152, %p55, %r151;
	and.b32  	%r153, %r21, 1;
	add.s32 	%r154, %r153, -1;
	setp.eq.b32 	%p57, %r153, 1;
	vote.sync.ballot.b32 	%r155, %p57, %r151;
	xor.b32  	%r156, %r155, %r154;
	and.b32  	%r157, %r156, %r152;
	shr.u32 	%r158, %r390, 16;
	and.b32  	%r159, %r158, 1;
	add.s32 	%r160, %r159, -1;
	setp.eq.b32 	%p59, %r159, 1;
	vote.sync.ballot.b32 	%r161, %p59, %r151;
	xor.b32  	%r162, %r161, %r160;
	and.b32  	%r163, %r162, %r157;
	shr.u32 	%r164, %r390, 17;
	and.b32  	%r165, %r164, 1;
	add.s32 	%r166, %r165, -1;
	setp.eq.b32 	%p61, %r165, 1;
	vote.sync.ballot.b32 	%r167, %p61, %r151;
	xor.b32  	%r168, %r167, %r166;
	and.b32  	%r169, %r168, %r163;
	shr.u32 	%r170, %r390, 18;
	and.b32  	%r171, %r170, 1;
	add.s32 	%r172, %r171, -1;
	setp.eq.b32 	%p63, %r171, 1;
	vote.sync.ballot.b32 	%r173, %p63, %r151;
	xor.b32  	%r174, %r173, %r172;
	and.b32  	%r175, %r174, %r169;
	shr.u32 	%r176, %r390, 19;
	and.b32  	%r177, %r176, 1;
	add.s32 	%r178, %r177, -1;
	setp.eq.b32 	%p65, %r177, 1;
	vote.sync.ballot.b32 	%r179, %p65, %r151;
	xor.b32  	%r180, %r179, %r178;
	and.b32  	%r22, %r180, %r175;
	and.b32  	%r181, %r39, %r22;
	setp.eq.s32 	%p67, %r181, 0;
	setp.ne.s32 	%p68, %r22, 0;
	and.pred  	%p69, %p67, %p68;
	and.pred  	%p70, %p69, %p55;
	not.pred 	%p71, %p70;
	@%p71 bra 	$L__BB5_14;
	popc.b32 	%r182, %r22;
	shl.b32 	%r183, %r21, 2;
	and.b32  	%r184, %r183, 124;
	mov.u32 	%r185, _ZZ18compute_histogramsIjLi6ELi5ELi32ELb0EEvPKT_PjiE7s_hists;
	add.s32 	%r186, %r185, %r184;
	atom.shared.add.u32 	%r187, [%r186+384], %r182;
$L__BB5_14:
	setp.lt.s32 	%p72, %r388, %r29;
	shr.u32 	%r23, %r390, 20;
	mov.b32 	%r188, -1;
	vote.sync.ballot.b32 	%r189, %p72, %r188;
	and.b32  	%r190, %r23, 1;
	add.s32 	%r191, %r190, -1;
	setp.eq.b32 	%p74, %r190, 1;
	vote.sync.ballot.b32 	%r192, %p74, %r188;
	xor.b32  	%r193, %r192, %r191;
	and.b32  	%r194, %r193, %r189;
	shr.u32 	%r195, %r390, 21;
	and.b32  	%r196, %r195, 1;
	add.s32 	%r197, %r196, -1;
	setp.eq.b32 	%p76, %r196, 1;
	vote.sync.ballot.b32 	%r198, %p76, %r188;
	xor.b32  	%r199, %r198, %r197;
	and.b32  	%r200, %r199, %r194;
	shr.u32 	%r201, %r390, 22;
	and.b32  	%r202, %r201, 1;
	add.s32 	%r203, %r202, -1;
	setp.eq.b32 	%p78, %r202, 1;
	vote.sync.ballot.b32 	%r204, %p78, %r188;
	xor.b32  	%r205, %r204, %r203;
	and.b32  	%r206, %r205, %r200;
	shr.u32 	%r207, %r390, 23;
	and.b32  	%r208, %r207, 1;
	add.s32 	%r209, %r208, -1;
	setp.eq.b32 	%p80, %r208, 1;
	vote.sync.ballot.b32 	%r210, %p80, %r188;
	xor.b32  	%r211, %r210, %r209;
	and.b32  	%r212, %r211, %r206;
	shr.u32 	%r213, %r390, 24;
	and.b32  	%r214, %r213, 1;
	add.s32 	%r215, %r214, -1;
	setp.eq.b32 	%p82, %r214, 1;
	vote.sync.ballot.b32 	%r216, %p82, %r188;
	xor.b32  	%r217, %r216, %r215;
	and.b32  	%r24, %r217, %r212;
	and.b32  	%r218, %r39, %r24;
	setp.eq.s32 	%p84, %r218, 0;
	setp.ne.s32 	%p85, %r24, 0;
	and.pred  	%p86, %p84, %p85;
	and.pred  	%p87, %p86, %p72;
	not.pred 	%p88, %p87;
	@%p88 bra 	$L__BB5_16;
	popc.b32 	%r219, %r24;
	shl.b32 	%r220, %r23, 2;
	and.b32  	%r221, %r220, 124;
	mov.u32 	%r222, _ZZ18compute_histogramsIjLi6ELi5ELi32ELb0EEvPKT_PjiE7s_hists;
	add.s32 	%r223, %r222, %r221;
	atom.shared.add.u32 	%r224, [%r223+512], %r219;
$L__BB5_16:
	setp.lt.s32 	%p89, %r388, %r29;
	shr.u32 	%r25, %r390, 25;
	mov.b32 	%r225, -1;
	vote.sync.ballot.b32 	%r226, %p89, %r225;
	and.b32  	%r227, %r25, 1;
	add.s32 	%r228, %r227, -1;
	setp.eq.b32 	%p91, %r227, 1;
	vote.sync.ballot.b32 	%r229, %p91, %r225;
	xor.b32  	%r230, %r229, %r228;
	and.b32  	%r231, %r230, %r226;
	shr.u32 	%r232, %r390, 26;
	and.b32  	%r233, %r232, 1;
	add.s32 	%r234, %r233, -1;
	setp.eq.b32 	%p93, %r233, 1;
	vote.sync.ballot.b32 	%r235, %p93, %r225;
	xor.b32  	%r236, %r235, %r234;
	and.b32  	%r237, %r236, %r231;
	shr.u32 	%r238, %r390, 27;
	and.b32  	%r239, %r238, 1;
	add.s32 	%r240, %r239, -1;
	setp.eq.b32 	%p95, %r239, 1;
	vote.sync.ballot.b32 	%r241, %p95, %r225;
	xor.b32  	%r242, %r241, %r240;
	and.b32  	%r243, %r242, %r237;
	shr.u32 	%r244, %r390, 28;
	and.b32  	%r245, %r244, 1;
	add.s32 	%r246, %r245, -1;
	setp.eq.b32 	%p97, %r245, 1;
	vote.sync.ballot.b32 	%r247, %p97, %r225;
	xor.b32  	%r248, %r247, %r246;
	and.b32  	%r249, %r248, %r243;
	shr.u32 	%r250, %r390, 29;
	and.b32  	%r251, %r250, 1;
	add.s32 	%r252, %r251, -1;
	setp.eq.b32 	%p99, %r251, 1;
	vote.sync.ballot.b32 	%r253, %p99, %r225;
	xor.b32  	%r254, %r253, %r252;
	and.b32  	%r26, %r254, %r249;
	and.b32  	%r255, %r39, %r26;
	setp.eq.s32 	%p101, %r255, 0;
	setp.ne.s32 	%p102, %r26, 0;
	and.pred  	%p103, %p101, %p102;
	and.pred  	%p104, %p103, %p89;
	not.pred 	%p105, %p104;
	@%p105 bra 	$L__BB5_18;
	popc.b32 	%r256, %r26;
	shl.b32 	%r257, %r25, 2;
	and.b32  	%r258, %r257, 124;
	mov.u32 	%r259, _ZZ18compute_histogramsIjLi6ELi5ELi32ELb0EEvPKT_PjiE7s_hists;
	add.s32 	%r260, %r259, %r258;
	atom.shared.add.u32 	%r261, [%r260+640], %r256;
$L__BB5_18:
	add.s32 	%r389, %r389, 1;
	setp.ne.s32 	%p106, %r389, 0;
	add.s32 	%r388, %r388, %r7;
	@%p106 bra 	$L__BB5_4;
$L__BB5_19:
	cvta.to.global.u64 	%rd6, %rd3;
	bar.sync 	0;
	shl.b32 	%r263, %r1, 2;
	mov.u32 	%r264, _ZZ18compute_histogramsIjLi6ELi5ELi32ELb0EEvPKT_PjiE7s_hists;
	add.s32 	%r265, %r264, %r263;
	ld.shared.u32 	%r266, [%r265];
	ld.shared.u32 	%r267, [_ZZ18compute_histogramsIjLi6ELi5ELi32ELb0EEvPKT_PjiE7s_hists];
	shfl.sync.up.b32	%r268|%p107, %r266, 1, 0, -1;
	// begin inline asm
	mov.u32 %r262, %laneid;
	// end inline asm
	setp.eq.s32 	%p108, %r262, 0;
	selp.b32 	%r269, 0, %r268, %p108;
	add.s32 	%r270, %r269, %r266;
	shfl.sync.up.b32	%r271|%p109, %r270, 2, 0, -1;
	setp.lt.u32 	%p110, %r262, 2;
	selp.b32 	%r272, 0, %r271, %p110;
	add.s32 	%r273, %r272, %r270;
	shfl.sync.up.b32	%r274|%p111, %r273, 4, 0, -1;
	setp.lt.u32 	%p112, %r262, 4;
	selp.b32 	%r275, 0, %r274, %p112;
	add.s32 	%r276, %r275, %r273;
	shfl.sync.up.b32	%r277|%p113, %r276, 8, 0, -1;
	setp.lt.u32 	%p114, %r262, 8;
	selp.b32 	%r278, 0, %r277, %p114;
	add.s32 	%r279, %r278, %r276;
	shfl.sync.up.b32	%r280|%p115, %r279, 16, 0, -1;
	setp.lt.u32 	%p116, %r262, 16;
	selp.b32 	%r281, 0, %r280, %p116;
	add.s32 	%r282, %r281, %r279;
	mul.wide.u32 	%rd7, %r1, 4;
	add.s64 	%rd8, %rd6, %rd7;
	sub.s32 	%r283, %r282, %r267;
	atom.global.add.u32 	%r284, [%rd8], %r283;
	shfl.sync.idx.b32	%r285|%p117, %r282, 31, 31, -1;
	ld.shared.u32 	%r286, [%r265+128];
	ld.shared.u32 	%r287, [_ZZ18compute_histogramsIjLi6ELi5ELi32ELb0EEvPKT_PjiE7s_hists+128];
	shfl.sync.up.b32	%r288|%p118, %r286, 1, 0, -1;
	selp.b32 	%r289, 0, %r288, %p108;
	add.s32 	%r290, %r289, %r286;
	shfl.sync.up.b32	%r291|%p119, %r290, 2, 0, -1;
	selp.b32 	%r292, 0, %r291, %p110;
	add.s32 	%r293, %r292, %r290;
	shfl.sync.up.b32	%r294|%p120, %r293, 4, 0, -1;
	selp.b32 	%r295, 0, %r294, %p112;
	add.s32 	%r296, %r295, %r293;
	shfl.sync.up.b32	%r297|%p121, %r296, 8, 0, -1;
	selp.b32 	%r298, 0, %r297, %p114;
	add.s32 	%r299, %r298, %r296;
	shfl.sync.up.b32	%r300|%p122, %r299, 16, 0, -1;
	selp.b32 	%r301, 0, %r300, %p116;
	add.s32 	%r302, %r301, %r299;
	sub.s32 	%r303, %r302, %r287;
	atom.global.add.u32 	%r304, [%rd8+128], %r303;
	shfl.sync.idx.b32	%r305|%p123, %r302, 31, 31, -1;
	ld.shared.u32 	%r306, [%r265+256];
	ld.shared.u32 	%r307, [_ZZ18compute_histogramsIjLi6ELi5ELi32ELb0EEvPKT_PjiE7s_hists+256];
	shfl.sync.up.b32	%r308|%p124, %r306, 1, 0, -1;
	selp.b32 	%r309, 0, %r308, %p108;
	add.s32 	%r310, %r309, %r306;
	shfl.sync.up.b32	%r311|%p125, %r310, 2, 0, -1;
	selp.b32 	%r312, 0, %r311, %p110;
	add.s32 	%r313, %r312, %r310;
	shfl.sync.up.b32	%r314|%p126, %r313, 4, 0, -1;
	selp.b32 	%r315, 0, %r314, %p112;
	add.s32 	%r316, %r315, %r313;
	shfl.sync.up.b32	%r317|%p127, %r316, 8, 0, -1;
	selp.b32 	%r318, 0, %r317, %p114;
	add.s32 	%r319, %r318, %r316;
	shfl.sync.up.b32	%r320|%p128, %r319, 16, 0, -1;
	selp.b32 	%r321, 0, %r320, %p116;
	add.s32 	%r322, %r321, %r319;
	sub.s32 	%r323, %r322, %r307;
	atom.global.add.u32 	%r324, [%rd8+256], %r323;
	shfl.sync.idx.b32	%r325|%p129, %r322, 31, 31, -1;
	ld.shared.u32 	%r326, [%r265+384];
	ld.shared.u32 	%r327, [_ZZ18compute_histogramsIjLi6ELi5ELi32ELb0EEvPKT_PjiE7s_hists+384];
	shfl.sync.up.b32	%r328|%p130, %r326, 1, 0, -1;
	selp.b32 	%r329, 0, %r328, %p108;
	add.s32 	%r330, %r329, %r326;
	shfl.sync.up.b32	%r331|%p131, %r330, 2, 0, -1;
	selp.b32 	%r332, 0, %r331, %p110;
	add.s32 	%r333, %r332, %r330;
	shfl.sync.up.b32	%r334|%p132, %r333, 4, 0, -1;
	selp.b32 	%r335, 0, %r334, %p112;
	add.s32 	%r336, %r335, %r333;
	shfl.sync.up.b32	%r337|%p133, %r336, 8, 0, -1;
	selp.b32 	%r338, 0, %r337, %p114;
	add.s32 	%r339, %r338, %r336;
	shfl.sync.up.b32	%r340|%p134, %r339, 16, 0, -1;
	selp.b32 	%r341, 0, %r340, %p116;
	add.s32 	%r342, %r341, %r339;
	sub.s32 	%r343, %r342, %r327;
	atom.global.add.u32 	%r344, [%rd8+384], %r343;
	shfl.sync.idx.b32	%r345|%p135, %r342, 31, 31, -1;
	ld.shared.u32 	%r346, [%r265+512];
	ld.shared.u32 	%r347, [_ZZ18compute_histogramsIjLi6ELi5ELi32ELb0EEvPKT_PjiE7s_hists+512];
	shfl.sync.up.b32	%r348|%p136, %r346, 1, 0, -1;
	selp.b32 	%r349, 0, %r348, %p108;
	add.s32 	%r350, %r349, %r346;
	shfl.sync.up.b32	%r351|%p137, %r350, 2, 0, -1;
	selp.b32 	%r352, 0, %r351, %p110;
	add.s32 	%r353, %r352, %r350;
	shfl.sync.up.b32	%r354|%p138, %r353, 4, 0, -1;
	selp.b32 	%r355, 0, %r354, %p112;
	add.s32 	%r356, %r355, %r353;
	shfl.sync.up.b32	%r357|%p139, %r356, 8, 0, -1;
	selp.b32 	%r358, 0, %r357, %p114;
	add.s32 	%r359, %r358, %r356;
	shfl.sync.up.b32	%r360|%p140, %r359, 16, 0, -1;
	selp.b32 	%r361, 0, %r360, %p116;
	add.s32 	%r362, %r361, %r359;
	sub.s32 	%r363, %r362, %r347;
	atom.global.add.u32 	%r364, [%rd8+512], %r363;
	shfl.sync.idx.b32	%r365|%p141, %r362, 31, 31, -1;
	ld.shared.u32 	%r366, [%r265+640];
	ld.shared.u32 	%r367, [_ZZ18compute_histogramsIjLi6ELi5ELi32ELb0EEvPKT_PjiE7s_hists+640];
	shfl.sync.up.b32	%r368|%p142, %r366, 1, 0, -1;
	selp.b32 	%r369, 0, %r368, %p108;
	add.s32 	%r370, %r369, %r366;
	shfl.sync.up.b32	%r371|%p143, %r370, 2, 0, -1;
	selp.b32 	%r372, 0, %r371, %p110;
	add.s32 	%r373, %r372, %r370;
	shfl.sync.up.b32	%r374|%p144, %r373, 4, 0, -1;
	selp.b32 	%r375, 0, %r374, %p112;
	add.s32 	%r376, %r375, %r373;
	shfl.sync.up.b32	%r377|%p145, %r376, 8, 0, -1;
	selp.b32 	%r378, 0, %r377, %p114;
	add.s32 	%r379, %r378, %r376;
	shfl.sync.up.b32	%r380|%p146, %r379, 16, 0, -1;
	selp.b32 	%r381, 0, %r380, %p116;
	add.s32 	%r382, %r381, %r379;
	sub.s32 	%r383, %r382, %r367;
	atom.global.add.u32 	%r384, [%rd8+640], %r383;
	shfl.sync.idx.b32	%r385|%p147, %r382, 31, 31, -1;
	ret;

}
	// .globl	_Z18compute_histogramsIjLi6ELi5ELi32ELb1EEvPKT_Pji
.visible .entry _Z18compute_histogramsIjLi6ELi5ELi32ELb1EEvPKT_Pji(
	.param .u64 .ptr .align 1 _Z18compute_histogramsIjLi6ELi5ELi32ELb1EEvPKT_Pji_param_0,
	.param .u64 .ptr .align 1 _Z18compute_histogramsIjLi6ELi5ELi32ELb1EEvPKT_Pji_param_1,
	.param .u32 _Z18compute_histogramsIjLi6ELi5ELi32ELb1EEvPKT_Pji_param_2
)
.maxntid 32
{
	.reg .pred 	%p<156>;
	.reg .b32 	%r<417>;
	.reg .b64 	%rd<19>;
	// demoted variable
	.shared .align 4 .b8 _ZZ18compute_histogramsIjLi6ELi5ELi32ELb1EEvPKT_PjiE7s_hists[768];
	ld.param.u64 	%rd6, [_Z18compute_histogramsIjLi6ELi5ELi32ELb1EEvPKT_Pji_param_0];
	ld.param.u64 	%rd7, [_Z18compute_histogramsIjLi6ELi5ELi32ELb1EEvPKT_Pji_param_1];
	ld.param.u32 	%r35, [_Z18compute_histogramsIjLi6ELi5ELi32ELb1EEvPKT_Pji_param_2];
	cvta.to.global.u64 	%rd1, %rd7;
	mov.u32 	%r1, %tid.x;
	mov.u32 	%r2, %ctaid.x;
	shl.b32 	%r36, %r2, 5;
	add.s32 	%r414, %r36, %r1;
	setp.gt.s32 	%p1, %r414, 191;
	@%p1 bra 	$L__BB6_3;
	mov.u32 	%r37, %nctaid.x;
	shl.b32 	%r4, %r37, 5;
	mov.u32 	%r411, %r414;
$L__BB6_2:
	mul.wide.s32 	%rd8, %r411, 4;
	add.s64 	%rd9, %rd1, %rd8;
	mov.b32 	%r38, 0;
	st.global.u32 	[%rd9], %r38;
	add.s32 	%r411, %r411, %r4;
	setp.lt.s32 	%p2, %r411, 192;
	@%p2 bra 	$L__BB6_2;
$L__BB6_3:
	setp.gt.u32 	%p3, %r1, 191;
	@%p3 bra 	$L__BB6_6;
	shl.b32 	%r39, %r1, 2;
	mov.u32 	%r40, _ZZ18compute_histogramsIjLi6ELi5ELi32ELb1EEvPKT_PjiE7s_hists;
	add.s32 	%r412, %r40, %r39;
	mov.u32 	%r413, %r1;
$L__BB6_5:
	mov.b32 	%r41, 0;
	st.shared.u32 	[%r412], %r41;
	add.s32 	%r10, %r413, 32;
	add.s32 	%r412, %r412, 128;
	setp.lt.u32 	%p4, %r413, 160;
	mov.u32 	%r413, %r10;
	@%p4 bra 	$L__BB6_5;
$L__BB6_6:
	bar.sync 	0;
	mov.u32 	%r12, %nctaid.x;
	shl.b32 	%r13, %r12, 5;
	add.s32 	%r42, %r13, %r35;
	add.s32 	%r43, %r42, -1;
	div.s32 	%r14, %r43, %r13;
	setp.lt.s32 	%p5, %r14, 1;
	@%p5 bra 	$L__BB6_23;
	neg.s32 	%r415, %r14;
	cvta.to.global.u64 	%rd2, %rd6;
$L__BB6_8:
	setp.ge.s32 	%p6, %r414, %r35;
	mov.b32 	%r416, 0;
	@%p6 bra 	$L__BB6_10;
	mul.wide.s32 	%rd10, %r414, 4;
	add.s64 	%rd11, %rd2, %rd10;
	ld.global.nc.u32 	%r416, [%rd11];
$L__BB6_10:
	setp.lt.s32 	%p7, %r414, %r35;
	mov.b32 	%r46, -1;
	vote.sync.ballot.b32 	%r47, %p7, %r46;
	and.b32  	%r48, %r416, 1;
	add.s32 	%r49, %r48, -1;
	setp.eq.b32 	%p9, %r48, 1;
	vote.sync.ballot.b32 	%r50, %p9, %r46;
	xor.b32  	%r51, %r50, %r49;
	and.b32  	%r52, %r51, %r47;
	shr.u32 	%r53, %r416, 1;
	and.b32  	%r54, %r53, 1;
	add.s32 	%r55, %r54, -1;
	setp.eq.b32 	%p11, %r54, 1;
	vote.sync.ballot.b32 	%r56, %p11, %r46;
	xor.b32  	%r57, %r56, %r55;
	and.b32  	%r58, %r57, %r52;
	shr.u32 	%r59, %r416, 2;
	and.b32  	%r60, %r59, 1;
	add.s32 	%r61, %r60, -1;
	setp.eq.b32 	%p13, %r60, 1;
	vote.sync.ballot.b32 	%r62, %p13, %r46;
	xor.b32  	%r63, %r62, %r61;
	and.b32  	%r64, %r63, %r58;
	shr.u32 	%r65, %r416, 3;
	and.b32  	%r66, %r65, 1;
	add.s32 	%r67, %r66, -1;
	setp.eq.b32 	%p15, %r66, 1;
	vote.sync.ballot.b32 	%r68, %p15, %r46;
	xor.b32  	%r69, %r68, %r67;
	and.b32  	%r70, %r69, %r64;
	shr.u32 	%r71, %r416, 4;
	and.b32  	%r72, %r71, 1;
	add.s32 	%r73, %r72, -1;
	setp.eq.b32 	%p17, %r72, 1;
	vote.sync.ballot.b32 	%r74, %p17, %r46;
	xor.b32  	%r75, %r74, %r73;
	and.b32  	%r20, %r75, %r70;
	// begin inline asm
	mov.u32 %r45, %lanemask_lt;
	// end inline asm
	and.b32  	%r76, %r45, %r20;
	setp.eq.s32 	%p19, %r76, 0;
	setp.ne.s32 	%p20, %r20, 0;
	and.pred  	%p21, %p19, %p20;
	and.pred  	%p22, %p21, %p7;
	not.pred 	%p23, %p22;
	@%p23 bra 	$L__BB6_12;
	popc.b32 	%r77, %r20;
	shl.b32 	%r78, %r416, 2;
	and.b32  	%r79, %r78, 124;
	mov.u32 	%r80, _ZZ18compute_histogramsIjLi6ELi5ELi32ELb1EEvPKT_PjiE7s_hists;
	add.s32 	%r81, %r80, %r79;
	atom.shared.add.u32 	%r82, [%r81], %r77;
$L__BB6_12:
	setp.lt.s32 	%p24, %r414, %r35;
	shr.u32 	%r22, %r416, 5;
	mov.b32 	%r83, -1;
	vote.sync.ballot.b32 	%r84, %p24, %r83;
	and.b32  	%r85, %r22, 1;
	add.s32 	%r86, %r85, -1;
	setp.eq.b32 	%p26, %r85, 1;
	vote.sync.ballot.b32 	%r87, %p26, %r83;
	xor.b32  	%r88, %r87, %r86;
	and.b32  	%r89, %r88, %r84;
	shr.u32 	%r90, %r416, 6;
	and.b32  	%r91, %r90, 1;
	add.s32 	%r92, %r91, -1;
	setp.eq.b32 	%p28, %r91, 1;
	vote.sync.ballot.b32 	%r93, %p28, %r83;
	xor.b32  	%r94, %r93, %r92;
	and.b32  	%r95, %r94, %r89;
	shr.u32 	%r96, %r416, 7;
	and.b32  	%r97, %r96, 1;
	add.s32 	%r98, %r97, -1;
	setp.eq.b32 	%p30, %r97, 1;
	vote.sync.ballot.b32 	%r99, %p30, %r83;
	xor.b32  	%r100, %r99, %r98;
	and.b32  	%r101, %r100, %r95;
	shr.u32 	%r102, %r416, 8;
	and.b32  	%r103, %r102, 1;
	add.s32 	%r104, %r103, -1;
	setp.eq.b32 	%p32, %r103, 1;
	vote.sync.ballot.b32 	%r105, %p32, %r83;
	xor.b32  	%r106, %r105, %r104;
	and.b32  	%r107, %r106, %r101;
	shr.u32 	%r108, %r416, 9;
	and.b32  	%r109, %r108, 1;
	add.s32 	%r110, %r109, -1;
	setp.eq.b32 	%p34, %r109, 1;
	vote.sync.ballot.b32 	%r111, %p34, %r83;
	xor.b32  	%r112, %r111, %r110;
	and.b32  	%r23, %r112, %r107;
	and.b32  	%r113, %r45, %r23;
	setp.eq.s32 	%p36, %r113, 0;
	setp.ne.s32 	%p37, %r23, 0;
	and.pred  	%p38, %p36, %p37;
	and.pred  	%p39, %p38, %p24;
	not.pred 	%p40, %p39;
	@%p40 bra 	$L__BB6_14;
	popc.b32 	%r114, %r23;
	shl.b32 	%r115, %r22, 2;
	and.b32  	%r116, %r115, 124;
	mov.u32 	%r117, _ZZ18compute_histogramsIjLi6ELi5ELi32ELb1EEvPKT_PjiE7s_hists;
	add.s32 	%r118, %r117, %r116;
	atom.shared.add.u32 	%r119, [%r118+128], %r114;
$L__BB6_14:
	setp.lt.s32 	%p41, %r414, %r35;
	shr.u32 	%r24, %r416, 10;
	mov.b32 	%r120, -1;
	vote.sync.ballot.b32 	%r121, %p41, %r120;
	and.b32  	%r122, %r24, 1;
	add.s32 	%r123, %r122, -1;
	setp.eq.b32 	%p43, %r122, 1;
	vote.sync.ballot.b32 	%r124, %p43, %r120;
	xor.b32  	%r125, %r124, %r123;
	and.b32  	%r126, %r125, %r121;
	shr.u32 	%r127, %r416, 11;
	and.b32  	%r128, %r127, 1;
	add.s32 	%r129, %r128, -1;
	setp.eq.b32 	%p45, %r128, 1;
	vote.sync.ballot.b32 	%r130, %p45, %r120;
	xor.b32  	%r131, %r130, %r129;
	and.b32  	%r132, %r131, %r126;
	shr.u32 	%r133, %r416, 12;
	and.b32  	%r134, %r133, 1;
	add.s32 	%r135, %r134, -1;
	setp.eq.b32 	%p47, %r134, 1;
	vote.sync.ballot.b32 	%r136, %p47, %r120;
	xor.b32  	%r137, %r136, %r135;
	and.b32  	%r138, %r137, %r132;
	shr.u32 	%r139, %r416, 13;
	and.b32  	%r140, %r139, 1;
	add.s32 	%r141, %r140, -1;
	setp.eq.b32 	%p49, %r140, 1;
	vote.sync.ballot.b32 	%r142, %p49, %r120;
	xor.b32  	%r143, %r142, %r141;
	and.b32  	%r144, %r143, %r138;
	shr.u32 	%r145, %r416, 14;
	and.b32  	%r146, %r145, 1;
	add.s32 	%r147, %r146, -1;
	setp.eq.b32 	%p51, %r146, 1;
	vote.sync.ballot.b32 	%r148, %p51, %r120;
	xor.b32  	%r149, %r148, %r147;
	and.b32  	%r25, %r149, %r144;
	and.b32  	%r150, %r45, %r25;
	setp.eq.s32 	%p53, %r150, 0;
	setp.ne.s32 	%p54, %r25, 0;
	and.pred  	%p55, %p53, %p54;
	and.pred  	%p56, %p55, %p41;
	not.pred 	%p57, %p56;
	@%p57 bra 	$L__BB6_16;
	popc.b32 	%r151, %r25;
	shl.b32 	%r152, %r24, 2;
	and.b32  	%r153, %r152, 124;
	mov.u32 	%r154, _ZZ18compute_histogramsIjLi6ELi5ELi32ELb1EEvPKT_PjiE7s_hists;
	add.s32 	%r155, %r154, %r153;
	atom.shared.add.u32 	%r156, [%r155+256], %r151;
$L__BB6_16:
	setp.lt.s32 	%p58, %r414, %r35;
	shr.u32 	%r26, %r416, 15;
	mov.b32 	%r157, -1;
	vote.sync.ballot.b32 	%r158, %p58, %r157;
	and.b32  	%r159, %r26, 1;
	add.s32 	%r160, %r159, -1;
	setp.eq.b32 	%p60, %r159, 1;
	vote.sync.ballot.b32 	%r161, %p60, %r157;
	xor.b32  	%r162, %r161, %r160;
	and.b32  	%r163, %r162, %r158;
	shr.u32 	%r164, %r416, 16;
	and.b32  	%r165, %r164, 1;
	add.s32 	%r166, %r165, -1;
	setp.eq.b32 	%p62, %r165, 1;
	vote.sync.ballot.b32 	%r167, %p62, %r157;
	xor.b32  	%r168, %r167, %r166;
	and.b32  	%r169, %r168, %r163;
	shr.u32 	%r170, %r416, 17;
	and.b32  	%r171, %r170, 1;
	add.s32 	%r172, %r171, -1;
	setp.eq.b32 	%p64, %r171, 1;
	vote.sync.ballot.b32 	%r173, %p64, %r157;
	xor.b32  	%r174, %r173, %r172;
	and.b32  	%r175, %r174, %r169;
	shr.u32 	%r176, %r416, 18;
	and.b32  	%r177, %r176, 1;
	add.s32 	%r178, %r177, -1;
	setp.eq.b32 	%p66, %r177, 1;
	vote.sync.ballot.b32 	%r179, %p66, %r157;
	xor.b32  	%r180, %r179, %r178;
	and.b32  	%r181, %r180, %r175;
	shr.u32 	%r182, %r416, 19;
	and.b32  	%r183, %r182, 1;
	add.s32 	%r184, %r183, -1;
	setp.eq.b32 	%p68, %r183, 1;
	vote.sync.ballot.b32 	%r185, %p68, %r157;
	xor.b32  	%r186, %r185, %r184;
	and.b32  	%r27, %r186, %r181;
	and.b32  	%r187, %r45, %r27;
	setp.eq.s32 	%p70, %r187, 0;
	setp.ne.s32 	%p71, %r27, 0;
	and.pred  	%p72, %p70, %p71;
	and.pred  	%p73, %p72, %p58;
	not.pred 	%p74, %p73;
	@%p74 bra 	$L__BB6_18;
	popc.b32 	%r188, %r27;
	shl.b32 	%r189, %r26, 2;
	and.b32  	%r190, %r189, 124;
	mov.u32 	%r191, _ZZ18compute_histogramsIjLi6ELi5ELi32ELb1EEvPKT_PjiE7s_hists;
	add.s32 	%r192, %r191, %r190;
	atom.shared.add.u32 	%r193, [%r192+384], %r188;
$L__BB6_18:
	setp.lt.s32 	%p75, %r414, %r35;
	shr.u32 	%r28, %r416, 20;
	mov.b32 	%r194, -1;
	vote.sync.ballot.b32 	%r195, %p75, %r194;
	and.b32  	%r196, %r28, 1;
	add.s32 	%r197, %r196, -1;
	setp.eq.b32 	%p77, %r196, 1;
	vote.sync.ballot.b32 	%r198, %p77, %r194;
	xor.b32  	%r199, %r198, %r197;
	and.b32  	%r200, %r199, %r195;
	shr.u32 	%r201, %r416, 21;
	and.b32  	%r202, %r201, 1;
	add.s32 	%r203, %r202, -1;
	setp.eq.b32 	%p79, %r202, 1;
	vote.sync.ballot.b32 	%r204, %p79, %r194;
	xor.b32  	%r205, %r204, %r203;
	and.b32  	%r206, %r205, %r200;
	shr.u32 	%r207, %r416, 22;
	and.b32  	%r208, %r207, 1;
	add.s32 	%r209, %r208, -1;
	setp.eq.b32 	%p81, %r208, 1;
	vote.sync.ballot.b32 	%r210, %p81, %r194;
	xor.b32  	%r211, %r210, %r209;
	and.b32  	%r212, %r211, %r206;
	shr.u32 	%r213, %r416, 23;
	and.b32  	%r214, %r213, 1;
	add.s32 	%r215, %r214, -1;
	setp.eq.b32 	%p83, %r214, 1;
	vote.sync.ballot.b32 	%r216, %p83, %r194;
	xor.b32  	%r217, %r216, %r215;
	and.b32  	%r218, %r217, %r212;
	shr.u32 	%r219, %r416, 24;
	and.b32  	%r220, %r219, 1;
	add.s32 	%r221, %r220, -1;
	setp.eq.b32 	%p85, %r220, 1;
	vote.sync.ballot.b32 	%r222, %p85, %r194;
	xor.b32  	%r223, %r222, %r221;
	and.b32  	%r29, %r223, %r218;
	and.b32  	%r224, %r45, %r29;
	setp.eq.s32 	%p87, %r224, 0;
	setp.ne.s32 	%p88, %r29, 0;
	and.pred  	%p89, %p87, %p88;
	and.pred  	%p90, %p89, %p75;
	not.pred 	%p91, %p90;
	@%p91 bra 	$L__BB6_20;
	popc.b32 	%r225, %r29;
	shl.b32 	%r226, %r28, 2;
	and.b32  	%r227, %r226, 124;
	mov.u32 	%r228, _ZZ18compute_histogramsIjLi6ELi5ELi32ELb1EEvPKT_PjiE7s_hists;
	add.s32 	%r229, %r228, %r227;
	atom.shared.add.u32 	%r230, [%r229+512], %r225;
$L__BB6_20:
	setp.lt.s32 	%p92, %r414, %r35;
	shr.u32 	%r30, %r416, 25;
	mov.b32 	%r231, -1;
	vote.sync.ballot.b32 	%r232, %p92, %r231;
	and.b32  	%r233, %r30, 1;
	add.s32 	%r234, %r233, -1;
	setp.eq.b32 	%p94, %r233, 1;
	vote.sync.ballot.b32 	%r235, %p94, %r231;
	xor.b32  	%r236, %r235, %r234;
	and.b32  	%r237, %r236, %r232;
	shr.u32 	%r238, %r416, 26;
	and.b32  	%r239, %r238, 1;
	add.s32 	%r240, %r239, -1;
	setp.eq.b32 	%p96, %r239, 1;
	vote.sync.ballot.b32 	%r241, %p96, %r231;
	xor.b32  	%r242, %r241, %r240;
	and.b32  	%r243, %r242, %r237;
	shr.u32 	%r244, %r416, 27;
	and.b32  	%r245, %r244, 1;
	add.s32 	%r246, %r245, -1;
	setp.eq.b32 	%p98, %r245, 1;
	vote.sync.ballot.b32 	%r247, %p98, %r231;
	xor.b32  	%r248, %r247, %r246;
	and.b32  	%r249, %r248, %r243;
	shr.u32 	%r250, %r416, 28;
	and.b32  	%r251, %r250, 1;
	add.s32 	%r252, %r251, -1;
	setp.eq.b32 	%p100, %r251, 1;
	vote.sync.ballot.b32 	%r253, %p100, %r231;
	xor.b32  	%r254, %r253, %r252;
	and.b32  	%r255, %r254, %r249;
	shr.u32 	%r256, %r416, 29;
	and.b32  	%r257, %r256, 1;
	add.s32 	%r258, %r257, -1;
	setp.eq.b32 	%p102, %r257, 1;
	vote.sync.ballot.b32 	%r259, %p102, %r231;
	xor.b32  	%r260, %r259, %r258;
	and.b32  	%r31, %r260, %r255;
	and.b32  	%r261, %r45, %r31;
	setp.eq.s32 	%p104, %r261, 0;
	setp.ne.s32 	%p105, %r31, 0;
	and.pred  	%p106, %p104, %p105;
	and.pred  	%p107, %p106, %p92;
	not.pred 	%p108, %p107;
	@%p108 bra 	$L__BB6_22;
	popc.b32 	%r262, %r31;
	shl.b32 	%r263, %r30, 2;
	and.b32  	%r264, %r263, 124;
	mov.u32 	%r265, _ZZ18compute_histogramsIjLi6ELi5ELi32ELb1EEvPKT_PjiE7s_hists;
	add.s32 	%r266, %r265, %r264;
	atom.shared.add.u32 	%r267, [%r266+640], %r262;
$L__BB6_22:
	add.s32 	%r415, %r415, 1;
	setp.ne.s32 	%p109, %r415, 0;
	add.s32 	%r414, %r414, %r13;
	@%p109 bra 	$L__BB6_8;
$L__BB6_23:
	bar.sync 	0;
	// begin inline asm
	mov.u32 %r268, %envreg2;
	// end inline asm
	cvt.u64.u32 	%rd12, %r268;
	// begin inline asm
	mov.u32 %r269, %envreg1;
	// end inline asm
	cvt.u64.u32 	%rd13, %r269;
	shl.b64 	%rd14, %rd13, 32;
	or.b64  	%rd3, %rd14, %rd12;
	setp.ne.s64 	%p110, %rd3, 0;
	@%p110 bra 	$L__BB6_25;
	// begin inline asm
	trap;
	// end inline asm
$L__BB6_25:
	barrier.sync 	0;
	mov.u32 	%r270, %tid.y;
	add.s32 	%r271, %r1, %r270;
	mov.u32 	%r272, %tid.z;
	or.b32  	%r273, %r271, %r272;
	setp.ne.s32 	%p111, %r273, 0;
	@%p111 bra 	$L__BB6_28;
	add.s64 	%rd15, %rd3, 4;
	mov.u32 	%r276, %nctaid.y;
	mul.lo.s32 	%r277, %r12, %r276;
	mov.u32 	%r278, %nctaid.z;
	mul.lo.s32 	%r279, %r277, %r278;
	mov.u32 	%r280, %ctaid.y;
	add.s32 	%r281, %r2, %r280;
	mov.u32 	%r282, %ctaid.z;
	neg.s32 	%r283, %r282;
	setp.eq.s32 	%p112, %r281, %r283;
	sub.s32 	%r284, -2147483647, %r279;
	selp.b32 	%r275, %r284, 1, %p112;
	// begin inline asm
	atom.add.release.gpu.u32 %r274,[%rd15],%r275;
	// end inline asm
$L__BB6_27:
	// begin inline asm
	ld.acquire.gpu.u32 %r285,[%rd15];
	// end inline asm
	xor.b32  	%r286, %r285, %r274;
	setp.gt.s32 	%p113, %r286, -1;
	@%p113 bra 	$L__BB6_27;
$L__BB6_28:
	barrier.sync 	0;
	setp.gt.u32 	%p114, %r1, 31;
	@%p114 bra 	$L__BB6_30;
	ld.shared.u32 	%r288, [_ZZ18compute_histogramsIjLi6ELi5ELi32ELb1EEvPKT_PjiE7s_hists];
	mov.u32 	%r289, _ZZ18compute_histogramsIjLi6ELi5ELi32ELb1EEvPKT_PjiE7s_hists;
	shl.b32 	%r290, %r1, 2;
	add.s32 	%r291, %r289, %r290;
	ld.shared.u32 	%r292, [%r291];
	shfl.sync.up.b32	%r293|%p115, %r292, 1, 0, -1;
	// begin inline asm
	mov.u32 %r287, %laneid;
	// end inline asm
	setp.eq.s32 	%p116, %r287, 0;
	selp.b32 	%r294, 0, %r293, %p116;
	add.s32 	%r295, %r294, %r292;
	shfl.sync.up.b32	%r296|%p117, %r295, 2, 0, -1;
	setp.lt.u32 	%p118, %r287, 2;
	selp.b32 	%r297, 0, %r296, %p118;
	add.s32 	%r298, %r297, %r295;
	shfl.sync.up.b32	%r299|%p119, %r298, 4, 0, -1;
	setp.lt.u32 	%p120, %r287, 4;
	selp.b32 	%r300, 0, %r299, %p120;
	add.s32 	%r301, %r300, %r298;
	shfl.sync.up.b32	%r302|%p121, %r301, 8, 0, -1;
	setp.lt.u32 	%p122, %r287, 8;
	selp.b32 	%r303, 0, %r302, %p122;
	add.s32 	%r304, %r303, %r301;
	shfl.sync.up.b32	%r305|%p123, %r304, 16, 0, -1;
	setp.lt.u32 	%p124, %r287, 16;
	selp.b32 	%r306, 0, %r305, %p124;
	add.s32 	%r307, %r306, %r304;
	mul.wide.u32 	%rd17, %r1, 4;
	add.s64 	%rd18, %rd1, %rd17;
	sub.s32 	%r308, %r307, %r288;
	atom.global.add.u32 	%r309, [%rd18], %r308;
	shfl.sync.idx.b32	%r310|%p125, %r307, 31, 31, -1;
	ld.shared.u32 	%r311, [_ZZ18compute_histogramsIjLi6ELi5ELi32ELb1EEvPKT_PjiE7s_hists+128];
	ld.shared.u32 	%r312, [%r291+128];
	shfl.sync.up.b32	%r313|%p126, %r312, 1, 0, -1;
	selp.b32 	%r314, 0, %r313, %p116;
	add.s32 	%r315, %r314, %r312;
	shfl.sync.up.b32	%r316|%p127, %r315, 2, 0, -1;
	selp.b32 	%r317, 0, %r316, %p118;
	add.s32 	%r318, %r317, %r315;
	shfl.sync.up.b32	%r319|%p128, %r318, 4, 0, -1;
	selp.b32 	%r320, 0, %r319, %p120;
	add.s32 	%r321, %r320, %r318;
	shfl.sync.up.b32	%r322|%p129, %r321, 8, 0, -1;
	selp.b32 	%r323, 0, %r322, %p122;
	add.s32 	%r324, %r323, %r321;
	shfl.sync.up.b32	%r325|%p130, %r324, 16, 0, -1;
	selp.b32 	%r326, 0, %r325, %p124;
	add.s32 	%r327, %r326, %r324;
	sub.s32 	%r328, %r327, %r311;
	atom.global.add.u32 	%r329, [%rd18+128], %r328;
	shfl.sync.idx.b32	%r330|%p131, %r327, 31, 31, -1;
	ld.shared.u32 	%r331, [_ZZ18compute_histogramsIjLi6ELi5ELi32ELb1EEvPKT_PjiE7s_hists+256];
	ld.shared.u32 	%r332, [%r291+256];
	shfl.sync.up.b32	%r333|%p132, %r332, 1, 0, -1;
	selp.b32 	%r334, 0, %r333, %p116;
	add.s32 	%r335, %r334, %r332;
	shfl.sync.up.b32	%r336|%p133, %r335, 2, 0, -1;
	selp.b32 	%r337, 0, %r336, %p118;
	add.s32 	%r338, %r337, %r335;
	shfl.sync.up.b32	%r339|%p134, %r338, 4, 0, -1;
	selp.b32 	%r340, 0, %r339, %p120;
	add.s32 	%r341, %r340, %r338;
	shfl.sync.up.b32	%r342|%p135, %r341, 8, 0, -1;
	selp.b32 	%r343, 0, %r342, %p122;
	add.s32 	%r344, %r343, %r341;
	shfl.sync.up.b32	%r345|%p136, %r344, 16, 0, -1;
	selp.b32 	%r346, 0, %r345, %p124;
	add.s32 	%r347, %r346, %r344;
	sub.s32 	%r348, %r347, %r331;
	atom.global.add.u32 	%r349, [%rd18+256], %r348;
	shfl.sync.idx.b32	%r350|%p137, %r347, 31, 31, -1;
	ld.shared.u32 	%r351, [_ZZ18compute_histogramsIjLi6ELi5ELi32ELb1EEvPKT_PjiE7s_hists+384];
	ld.shared.u32 	%r352, [%r291+384];
	shfl.sync.up.b32	%r353|%p138, %r352, 1, 0, -1;
	selp.b32 	%r354, 0, %r353, %p116;
	add.s32 	%r355, %r354, %r352;
	shfl.sync.up.b32	%r356|%p139, %r355, 2, 0, -1;
	selp.b32 	%r357, 0, %r356, %p118;
	add.s32 	%r358, %r357, %r355;
	shfl.sync.up.b32	%r359|%p140, %r358, 4, 0, -1;
	selp.b32 	%r360, 0, %r359, %p120;
	add.s32 	%r361, %r360, %r358;
	shfl.sync.up.b32	%r362|%p141, %r361, 8, 0, -1;
	selp.b32 	%r363, 0, %r362, %p122;
	add.s32 	%r364, %r363, %r361;
	shfl.sync.up.b32	%r365|%p142, %r364, 16, 0, -1;
	selp.b32 	%r366, 0, %r365, %p124;
	add.s32 	%r367, %r366, %r364;
	sub.s32 	%r368, %r367, %r351;
	atom.global.add.u32 	%r369, [%rd18+384], %r368;
	shfl.sync.idx.b32	%r370|%p143, %r367, 31, 31, -1;
	ld.shared.u32 	%r371, [_ZZ18compute_histogramsIjLi6ELi5ELi32ELb1EEvPKT_PjiE7s_hists+512];
	ld.shared.u32 	%r372, [%r291+512];
	shfl.sync.up.b32	%r373|%p144, %r372, 1, 0, -1;
	selp.b32 	%r374, 0, %r373, %p116;
	add.s32 	%r375, %r374, %r372;
	shfl.sync.up.b32	%r376|%p145, %r375, 2, 0, -1;
	selp.b32 	%r377, 0, %r376, %p118;
	add.s32 	%r378, %r377, %r375;
	shfl.sync.up.b32	%r379|%p146, %r378, 4, 0, -1;
	selp.b32 	%r380, 0, %r379, %p120;
	add.s32 	%r381, %r380, %r378;
	shfl.sync.up.b32	%r382|%p147, %r381, 8, 0, -1;
	selp.b32 	%r383, 0, %r382, %p122;
	add.s32 	%r384, %r383, %r381;
	shfl.sync.up.b32	%r385|%p148, %r384, 16, 0, -1;
	selp.b32 	%r386, 0, %r385, %p124;
	add.s32 	%r387, %r386, %r384;
	sub.s32 	%r388, %r387, %r371;
	atom.global.add.u32 	%r389, [%rd18+512], %r388;
	shfl.sync.idx.b32	%r390|%p149, %r387, 31, 31, -1;
	ld.shared.u32 	%r391, [_ZZ18compute_histogramsIjLi6ELi5ELi32ELb1EEvPKT_PjiE7s_hists+640];
	ld.shared.u32 	%r392, [%r291+640];
	shfl.sync.up.b32	%r393|%p150, %r392, 1, 0, -1;
	selp.b32 	%r394, 0, %r393, %p116;
	add.s32 	%r395, %r394, %r392;
	shfl.sync.up.b32	%r396|%p151, %r395, 2, 0, -1;
	selp.b32 	%r397, 0, %r396, %p118;
	add.s32 	%r398, %r397, %r395;
	shfl.sync.up.b32	%r399|%p152, %r398, 4, 0, -1;
	selp.b32 	%r400, 0, %r399, %p120;
	add.s32 	%r401, %r400, %r398;
	shfl.sync.up.b32	%r402|%p153, %r401, 8, 0, -1;
	selp.b32 	%r403, 0, %r402, %p122;
	add.s32 	%r404, %r403, %r401;
	shfl.sync.up.b32	%r405|%p154, %r404, 16, 0, -1;
	selp.b32 	%r406, 0, %r405, %p124;
	add.s32 	%r407, %r406, %r404;
	sub.s32 	%r408, %r407, %r391;
	atom.global.add.u32 	%r409, [%rd18+640], %r408;
	shfl.sync.idx.b32	%r410|%p155, %r407, 31, 31, -1;
$L__BB6_30:
	ret;

}
	// .globl	_Z18compute_histogramsIjLi6ELi5ELi64ELb0EEvPKT_Pji
.visible .entry _Z18compute_histogramsIjLi6ELi5ELi64ELb0EEvPKT_Pji(
	.param .u64 .ptr .align 1 _Z18compute_histogramsIjLi6ELi5ELi64ELb0EEvPKT_Pji_param_0,
	.param .u64 .ptr .align 1 _Z18compute_histogramsIjLi6ELi5ELi64ELb0EEvPKT_Pji_param_1,
	.param .u32 _Z18compute_histogramsIjLi6ELi5ELi64ELb0EEvPKT_Pji_param_2
)
.maxntid 64
{
	.reg .pred 	%p<119>;
	.reg .b32 	%r<301>;
	.reg .b64 	%rd<12>;
	// demoted variable
	.shared .align 4 .b8 _ZZ18compute_histogramsIjLi6ELi5ELi64ELb0EEvPKT_PjiE7s_hists[768];
	ld.param.u64 	%rd5, [_Z18compute_histogramsIjLi6ELi5ELi64ELb0EEvPKT_Pji_param_0];
	ld.param.u64 	%rd6, [_Z18compute_histogramsIjLi6ELi5ELi64ELb0EEvPKT_Pji_param_1];
	ld.param.u32 	%r36, [_Z18compute_histogramsIjLi6ELi5ELi64ELb0EEvPKT_Pji_param_2];
	mov.u32 	%r1, %tid.x;
	shl.b32 	%r37, %r1, 2;
	mov.u32 	%r38, _ZZ18compute_histogramsIjLi6ELi5ELi64ELb0EEvPKT_PjiE7s_hists;
	add.s32 	%r294, %r38, %r37;
	mov.u32 	%r295, %r1;
$L__BB7_1:
	mov.b32 	%r39, 0;
	st.shared.u32 	[%r294], %r39;
	add.s32 	%r5, %r295, 64;
	add.s32 	%r294, %r294, 256;
	setp.lt.u32 	%p1, %r295, 128;
	mov.u32 	%r295, %r5;
	@%p1 bra 	$L__BB7_1;
	bar.sync 	0;
	mov.u32 	%r40, %nctaid.x;
	shl.b32 	%r7, %r40, 6;
	add.s32 	%r41, %r7, %r36;
	add.s32 	%r42, %r41, -1;
	div.s32 	%r8, %r42, %r7;
	setp.lt.s32 	%p2, %r8, 1;
	@%p2 bra 	$L__BB7_19;
	mov.u32 	%r43, %ctaid.x;
	shl.b32 	%r44, %r43, 6;
	neg.s32 	%r297, %r8;
	or.b32  	%r296, %r1, %r44;
	cvta.to.global.u64 	%rd1, %rd5;
$L__BB7_4:
	setp.ge.s32 	%p3, %r296, %r36;
	mov.b32 	%r298, 0;
	@%p3 bra 	$L__BB7_6;
	mul.wide.s32 	%rd7, %r296, 4;
	add.s64 	%rd8, %rd1, %rd7;
	ld.global.nc.u32 	%r298, [%rd8];
$L__BB7_6:
	setp.lt.s32 	%p4, %r296, %r36;
	mov.b32 	%r47, -1;
	vote.sync.ballot.b32 	%r48, %p4, %r47;
	and.b32  	%r49, %r298, 1;
	add.s32 	%r50, %r49, -1;
	setp.eq.b32 	%p6, %r49, 1;
	vote.sync.ballot.b32 	%r51, %p6, %r47;
	xor.b32  	%r52, %r51, %r50;
	and.b32  	%r53, %r52, %r48;
	shr.u32 	%r54, %r298, 1;
	and.b32  	%r55, %r54, 1;
	add.s32 	%r56, %r55, -1;
	setp.eq.b32 	%p8, %r55, 1;
	vote.sync.ballot.b32 	%r57, %p8, %r47;
	xor.b32  	%r58, %r57, %r56;
	and.b32  	%r59, %r58, %r53;
	shr.u32 	%r60, %r298, 2;
	and.b32  	%r61, %r60, 1;
	add.s32 	%r62, %r61, -1;
	setp.eq.b32 	%p10, %r61, 1;
	vote.sync.ballot.b32 	%r63, %p10, %r47;
	xor.b32  	%r64, %r63, %r62;
	and.b32  	%r65, %r64, %r59;
	shr.u32 	%r66, %r298, 3;
	and.b32  	%r67, %r66, 1;
	add.s32 	%r68, %r67, -1;
	setp.eq.b32 	%p12, %r67, 1;
	vote.sync.ballot.b32 	%r69, %p12, %r47;
	xor.b32  	%r70, %r69, %r68;
	and.b32  	%r71, %r70, %r65;
	shr.u32 	%r72, %r298, 4;
	and.b32  	%r73, %r72, 1;
	add.s32 	%r74, %r73, -1;
	setp.eq.b32 	%p14, %r73, 1;
	vote.sync.ballot.b32 	%r75, %p14, %r47;
	xor.b32  	%r76, %r75, %r74;
	and.b32  	%r15, %r76, %r71;
	// begin inline asm
	mov.u32 %r46, %lanemask_lt;
	// end inline asm
	and.b32  	%r77, %r46, %r15;
	setp.eq.s32 	%p16, %r77, 0;
	setp.ne.s32 	%p17, %r15, 0;
	and.pred  	%p18, %p16, %p17;
	and.pred  	%p19, %p18, %p4;
	not.pred 	%p20, %p19;
	@%p20 bra 	$L__BB7_8;
	popc.b32 	%r78, %r15;
	shl.b32 	%r79, %r298, 2;
	and.b32  	%r80, %r79, 124;
	mov.u32 	%r81, _ZZ18compute_histogramsIjLi6ELi5ELi64ELb0EEvPKT_PjiE7s_hists;
	add.s32 	%r82, %r81, %r80;
	atom.shared.add.u32 	%r83, [%r82], %r78;
$L__BB7_8:
	setp.lt.s32 	%p21, %r296, %r36;
	shr.u32 	%r17, %r298, 5;
	mov.b32 	%r84, -1;
	vote.sync.ballot.b32 	%r85, %p21, %r84;
	and.b32  	%r86, %r17, 1;
	add.s32 	%r87, %r86, -1;
	setp.eq.b32 	%p23, %r86, 1;
	vote.sync.ballot.b32 	%r88, %p23, %r84;
	xor.b32  	%r89, %r88, %r87;
	and.b32  	%r90, %r89, %r85;
	shr.u32 	%r91, %r298, 6;
	and.b32  	%r92, %r91, 1;
	add.s32 	%r93, %r92, -1;
	setp.eq.b32 	%p25, %r92, 1;
	vote.sync.ballot.b32 	%r94, %p25, %r84;
	xor.b32  	%r95, %r94, %r93;
	and.b32  	%r96, %r95, %r90;
	shr.u32 	%r97, %r298, 7;
	and.b32  	%r98, %r97, 1;
	add.s32 	%r99, %r98, -1;
	setp.eq.b32 	%p27, %r98, 1;
	vote.sync.ballot.b32 	%r100, %p27, %r84;
	xor.b32  	%r101, %r100, %r99;
	and.b32  	%r102, %r101, %r96;
	shr.u32 	%r103, %r298, 8;
	and.b32  	%r104, %r103, 1;
	add.s32 	%r105, %r104, -1;
	setp.eq.b32 	%p29, %r104, 1;
	vote.sync.ballot.b32 	%r106, %p29, %r84;
	xor.b32  	%r107, %r106, %r105;
	and.b32  	%r108, %r107, %r102;
	shr.u32 	%r109, %r298, 9;
	and.b32  	%r110, %r109, 1;
	add.s32 	%r111, %r110, -1;
	setp.eq.b32 	%p31, %r110, 1;
	vote.sync.ballot.b32 	%r112, %p31, %r84;
	xor.b32  	%r113, %r112, %r111;
	and.b32  	%r18, %r113, %r108;
	and.b32  	%r114, %r46, %r18;
	setp.eq.s32 	%p33, %r114, 0;
	setp.ne.s32 	%p34, %r18, 0;
	and.pred  	%p35, %p33, %p34;
	and.pred  	%p36, %p35, %p21;
	not.pred 	%p37, %p36;
	@%p37 bra 	$L__BB7_10;
	popc.b32 	%r115, %r18;
	shl.b32 	%r116, %r17, 2;
	and.b32  	%r117, %r116, 124;
	mov.u32 	%r118, _ZZ18compute_histogramsIjLi6ELi5ELi64ELb0EEvPKT_PjiE7s_hists;
	add.s32 	%r119, %r118, %r117;
	atom.shared.add.u32 	%r120, [%r119+128], %r115;
$L__BB7_10:
	setp.lt.s32 	%p38, %r296, %r36;
	shr.u32 	%r19, %r298, 10;
	mov.b32 	%r121, -1;
	vote.sync.ballot.b32 	%r122, %p38, %r121;
	and.b32  	%r123, %r19, 1;
	add.s32 	%r124, %r123, -1;
	setp.eq.b32 	%p40, %r123, 1;
	vote.sync.ballot.b32 	%r125, %p40, %r121;
	xor.b32  	%r126, %r125, %r124;
	and.b32  	%r127, %r126, %r122;
	shr.u32 	%r128, %r298, 11;
	and.b32  	%r129, %r128, 1;
	add.s32 	%r130, %r129, -1;
	setp.eq.b32 	%p42, %r129, 1;
	vote.sync.ballot.b32 	%r131, %p42, %r121;
	xor.b32  	%r132, %r131, %r130;
	and.b32  	%r133, %r132, %r127;
	shr.u32 	%r134, %r298, 12;
	and.b32  	%r135, %r134, 1;
	add.s32 	%r136, %r135, -1;
	setp.eq.b32 	%p44, %r135, 1;
	vote.sync.ballot.b32 	%r137, %p44, %r121;
	xor.b32  	%r138, %r137, %r136;
	and.b32  	%r139, %r138, %r133;
	shr.u32 	%r140, %r298, 13;
	and.b32  	%r141, %r140, 1;
	add.s32 	%r142, %r141, -1;
	setp.eq.b32 	%p46, %r141, 1;
	vote.sync.ballot.b32 	%r143, %p46, %r121;
	xor.b32  	%r144, %r143, %r142;
	and.b32  	%r145, %r144, %r139;
	shr.u32 	%r146, %r298, 14;
	and.b32  	%r147, %r146, 1;
	add.s32 	%r148, %r147, -1;
	setp.eq.b32 	%p48, %r147, 1;
	vote.sync.ballot.b32 	%r149, %p48, %r121;
	xor.b32  	%r150, %r149, %r148;
	and.b32  	%r20, %r150, %r145;
	and.b32  	%r151, %r46, %r20;
	setp.eq.s32 	%p50, %r151, 0;
	setp.ne.s32 	%p51, %r20, 0;
	and.pred  	%p52, %p50, %p51;
	and.pred  	%p53, %p52, %p38;
	not.pred 	%p54, %p53;
	@%p54 bra 	$L__BB7_12;
	popc.b32 	%r152, %r20;
	shl.b32 	%r153, %r19, 2;
	and.b32  	%r154, %r153, 124;
	mov.u32 	%r155, _ZZ18compute_histogramsIjLi6ELi5ELi64ELb0EEvPKT_PjiE7s_hists;
	add.s32 	%r156, %r155, %r154;
	atom.shared.add.u32 	%r157, [%r156+256], %r152;
$L__BB7_12:
	setp.lt.s32 	%p55, %r296, %r36;
	shr.u32 	%r21, %r298, 15;
	mov.b32 	%r158, -1;
	vote.sync.ballot.b32 	%r159, %p55, %r158;
	and.b32  	%r160, %r21, 1;
	add.s32 	%r161, %r160, -1;
	setp.eq.b32 	%p57, %r160, 1;
	vote.sync.ballot.b32 	%r162, %p57, %r158;
	xor.b32  	%r163, %r162, %r161;
	and.b32  	%r164, %r163, %r159;
	shr.u32 	%r165, %r298, 16;
	and.b32  	%r166, %r165, 1;
	add.s32 	%r167, %r166, -1;
	setp.eq.b32 	%p59, %r166, 1;
	vote.sync.ballot.b32 	%r168, %p59, %r158;
	xor.b32  	%r169, %r168, %r167;
	and.b32  	%r170, %r169, %r164;
	shr.u32 	%r171, %r298, 17;
	and.b32  	%r172, %r171, 1;
	add.s32 	%r173, %r172, -1;
	setp.eq.b32 	%p61, %r172, 1;
	vote.sync.ballot.b32 	%r174, %p61, %r158;
	xor.b32  	%r175, %r174, %r173;
	and.b32  	%r176, %r175, %r170;
	shr.u32 	%r177, %r298, 18;
	and.b32  	%r178, %r177, 1;
	add.s32 	%r179, %r178, -1;
	setp.eq.b32 	%p63, %r178, 1;
	vote.sync.ballot.b32 	%r180, %p63, %r158;
	xor.b32  	%r181, %r180, %r179;
	and.b32  	%r182, %r181, %r176;
	shr.u32 	%r183, %r298, 19;
	and.b32  	%r184, %r183, 1;
	add.s32 	%r185, %r184, -1;
	setp.eq.b32 	%p65, %r184, 1;
	vote.sync.ballot.b32 	%r186, %p65, %r158;
	xor.b32  	%r187, %r186, %r185;
	and.b32  	%r22, %r187, %r182;
	and.b32  	%r188, %r46, %r22;
	setp.eq.s32 	%p67, %r188, 0;
	setp.ne.s32 	%p68, %r22, 0;
	and.pred  	%p69, %p67, %p68;
	and.pred  	%p70, %p69, %p55;
	not.pred 	%p71, %p70;
	@%p71 bra 	$L__BB7_14;
	popc.b32 	%r189, %r22;
	shl.b32 	%r190, %r21, 2;
	and.b32  	%r191, %r190, 124;
	mov.u32 	%r192, _ZZ18compute_histogramsIjLi6ELi5ELi64ELb0EEvPKT_PjiE7s_hists;
	add.s32 	%r193, %r192, %r191;
	atom.shared.add.u32 	%r194, [%r193+384], %r189;
$L__BB7_14:
	setp.lt.s32 	%p72, %r296, %r36;
	shr.u32 	%r23, %r298, 20;
	mov.b32 	%r195, -1;
	vote.sync.ballot.b32 	%r196, %p72, %r195;
	and.b32  	%r197, %r23, 1;
	add.s32 	%r198, %r197, -1;
	setp.eq.b32 	%p74, %r197, 1;
	vote.sync.ballot.b32 	%r199, %p74, %r195;
	xor.b32  	%r200, %r199, %r198;
	and.b32  	%r201, %r200, %r196;
	shr.u32 	%r202, %r298, 21;
	and.b32  	%r203, %r202, 1;
	add.s32 	%r204, %r203, -1;
	setp.eq.b32 	%p76, %r203, 1;
	vote.sync.ballot.b32 	%r205, %p76, %r195;
	xor.b32  	%r206, %r205, %r204;
	and.b32  	%r207, %r206, %r201;
	shr.u32 	%r208, %r298, 22;
	and.b32  	%r209, %r208, 1;
	add.s32 	%r210, %r209, -1;
	setp.eq.b32 	%p78, %r209, 1;
	vote.sync.ballot.b32 	%r211, %p78, %r195;
	xor.b32  	%r212, %r211, %r210;
	and.b32  	%r213, %r212, %r207;
	shr.u32 	%r214, %r298, 23;
	and.b32  	%r215, %r214, 1;
	add.s32 	%r216, %r215, -1;
	setp.eq.b32 	%p80, %r215, 1;
	vote.sync.ballot.b32 	%r217, %p80, %r195;
	xor.b32  	%r218, %r217, %r216;
	and.b32  	%r219, %r218, %r213;
	shr.u32 	%r220, %r298, 24;
	and.b32  	%r221, %r220, 1;
	add.s32 	%r222, %r221, -1;
	setp.eq.b32 	%p82, %r221, 1;
	vote.sync.ballot.b32 	%r223, %p82, %r195;
	xor.b32  	%r224, %r223, %r222;
	and.b32  	%r24, %r224, %r219;
	and.b32  	%r225, %r46, %r24;
	setp.eq.s32 	%p84, %r225, 0;
	setp.ne.s32 	%p85, %r24, 0;
	and.pred  	%p86, %p84, %p85;
	and.pred  	%p87, %p86, %p72;
	not.pred 	%p88, %p87;
	@%p88 bra 	$L__BB7_16;
	popc.b32 	%r226, %r24;
	shl.b32 	%r227, %r23, 2;
	and.b32  	%r228, %r227, 124;
	mov.u32 	%r229, _ZZ18compute_histogramsIjLi6ELi5ELi64ELb0EEvPKT_PjiE7s_hists;
	add.s32 	%r230, %r229, %r228;
	atom.shared.add.u32 	%r231, [%r230+512], %r226;
$L__BB7_16:
	setp.lt.s32 	%p89, %r296, %r36;
	shr.u32 	%r25, %r298, 25;
	mov.b32 	%r232, -1;
	vote.sync.ballot.b32 	%r233, %p89, %r232;
	and.b32  	%r234, %r25, 1;
	add.s32 	%r235, %r234, -1;
	setp.eq.b32 	%p91, %r234, 1;
	vote.sync.ballot.b32 	%r236, %p91, %r232;
	xor.b32  	%r237, %r236, %r235;
	and.b32  	%r238, %r237, %r233;
	shr.u32 	%r239, %r298, 26;
	and.b32  	%r240, %r239, 1;
	add.s32 	%r241, %r240, -1;
	setp.eq.b32 	%p93, %r240, 1;
	vote.sync.ballot.b32 	%r242, %p93, %r232;
	xor.b32  	%r243, %r242, %r241;
	and.b32  	%r244, %r243, %r238;
	shr.u32 	%r245, %r298, 27;
	and.b32  	%r246, %r245, 1;
	add.s32 	%r247, %r246, -1;
	setp.eq.b32 	%p95, %r246, 1;
	vote.sync.ballot.b32 	%r248, %p95, %r232;
	xor.b32  	%r249, %r248, %r247;
	and.b32  	%r250, %r249, %r244;
	shr.u32 	%r251, %r298, 28;
	and.b32  	%r252, %r251, 1;
	add.s32 	%r253, %r252, -1;
	setp.eq.b32 	%p97, %r252, 1;
	vote.sync.ballot.b32 	%r254, %p97, %r232;
	xor.b32  	%r255, %r254, %r253;
	and.b32  	%r256, %r255, %r250;
	shr.u32 	%r257, %r298, 29;
	and.b32  	%r258, %r257, 1;
	add.s32 	%r259, %r258, -1;
	setp.eq.b32 	%p99, %r258, 1;
	vote.sync.ballot.b32 	%r260, %p99, %r232;
	xor.b32  	%r261, %r260, %r259;
	and.b32  	%r26, %r261, %r256;
	and.b32  	%r262, %r46, %r26;
	setp.eq.s32 	%p101, %r262, 0;
	setp.ne.s32 	%p102, %r26, 0;
	and.pred  	%p103, %p101, %p102;
	and.pred  	%p104, %p103, %p89;
	not.pred 	%p105, %p104;
	@%p105 bra 	$L__BB7_18;
	popc.b32 	%r263, %r26;
	shl.b32 	%r264, %r25, 2;
	and.b32  	%r265, %r264, 124;
	mov.u32 	%r266, _ZZ18compute_histogramsIjLi6ELi5ELi64ELb0EEvPKT_PjiE7s_hists;
	add.s32 	%r267, %r266, %r265;
	atom.shared.add.u32 	%r268, [%r267+640], %r263;
$L__BB7_18:
	add.s32 	%r297, %r297, 1;
	setp.ne.s32 	%p106, %r297, 0;
	add.s32 	%r296, %r296, %r7;
	@%p106 bra 	$L__BB7_4;
$L__BB7_19:
	bar.sync 	0;
	shr.u32 	%r300, %r1, 5;
	mul.wide.u32 	%rd9, %r1, 4;
	cvta.to.global.u64 	%rd10, %rd6;
	add.s64 	%rd11, %rd10, %rd9;
	shl.b32 	%r269, %r1, 2;
	and.b32  	%r30, %r269, 124;
	shl.b32 	%r270, %r300, 7;
	mov.u32 	%r271, _ZZ18compute_histogramsIjLi6ELi5ELi64ELb0EEvPKT_PjiE7s_hists;
	add.s32 	%r299, %r271, %r270;
$L__BB7_20:
	add.s32 	%r273, %r299, %r30;
	ld.shared.u32 	%r274, [%r273];
	ld.shared.u32 	%r275, [%r299];
	shfl.sync.up.b32	%r276|%p107, %r274, 1, 0, -1;
	// begin inline asm
	mov.u32 %r272, %laneid;
	// end inline asm
	setp.eq.s32 	%p108, %r272, 0;
	selp.b32 	%r277, 0, %r276, %p108;
	add.s32 	%r278, %r277, %r274;
	shfl.sync.up.b32	%r279|%p109, %r278, 2, 0, -1;
	setp.lt.u32 	%p110, %r272, 2;
	selp.b32 	%r280, 0, %r279, %p110;
	add.s32 	%r281, %r280, %r278;
	shfl.sync.up.b32	%r282|%p111, %r281, 4, 0, -1;
	setp.lt.u32 	%p112, %r272, 4;
	selp.b32 	%r283, 0, %r282, %p112;
	add.s32 	%r284, %r283, %r281;
	shfl.sync.up.b32	%r285|%p113, %r284, 8, 0, -1;
	setp.lt.u32 	%p114, %r272, 8;
	selp.b32 	%r286, 0, %r285, %p114;
	add.s32 	%r287, %r286, %r284;
	shfl.sync.up.b32	%r288|%p115, %r287, 16, 0, -1;
	setp.lt.u32 	%p116, %r272, 16;
	selp.b32 	%r289, 0, %r288, %p116;
	add.s32 	%r290, %r289, %r287;
	sub.s32 	%r291, %r290, %r275;
	atom.global.add.u32 	%r292, [%rd11], %r291;
	shfl.sync.idx.b32	%r293|%p117, %r290, 31, 31, -1;
	add.s32 	%r34, %r300, 2;
	add.s64 	%rd11, %rd11, 256;
	add.s32 	%r299, %r299, 256;
	setp.lt.u32 	%p118, %r300, 4;
	mov.u32 	%r300, %r34;
	@%p118 bra 	$L__BB7_20;
	ret;

}
	// .globl	_Z18compute_histogramsIjLi6ELi5ELi64ELb1EEvPKT_Pji
.visible .entry _Z18compute_histogramsIjLi6ELi5ELi64ELb1EEvPKT_Pji(
	.param .u64 .ptr .align 1 _Z18compute_histogramsIjLi6ELi5ELi64ELb1EEvPKT_Pji_param_0,
	.param .u64 .ptr .align 1 _Z18compute_histogramsIjLi6ELi5ELi64ELb1EEvPKT_Pji_param_1,
	.param .u32 _Z18compute_histogramsIjLi6ELi5ELi64ELb1EEvPKT_Pji_param_2
)
.maxntid 64
{
	.reg .pred 	%p<127>;
	.reg .b32 	%r<327>;
	.reg .b64 	%rd<22>;
	// demoted variable
	.shared .align 4 .b8 _ZZ18compute_histogramsIjLi6ELi5ELi64ELb1EEvPKT_PjiE7s_hists[768];
	ld.param.u64 	%rd9, [_Z18compute_histogramsIjLi6ELi5ELi64ELb1EEvPKT_Pji_param_0];
	ld.param.u64 	%rd10, [_Z18compute_histogramsIjLi6ELi5ELi64ELb1EEvPKT_Pji_param_1];
	ld.param.u32 	%r42, [_Z18compute_histogramsIjLi6ELi5ELi64ELb1EEvPKT_Pji_param_2];
	cvta.to.global.u64 	%rd1, %rd10;
	mov.u32 	%r1, %tid.x;
	mov.u32 	%r2, %ctaid.x;
	shl.b32 	%r43, %r2, 6;
	add.s32 	%r322, %r43, %r1;
	setp.gt.s32 	%p1, %r322, 191;
	@%p1 bra 	$L__BB8_3;
	mov.u32 	%r44, %nctaid.x;
	shl.b32 	%r4, %r44, 6;
	mov.u32 	%r319, %r322;
$L__BB8_2:
	mul.wide.s32 	%rd11, %r319, 4;
	add.s64 	%rd12, %rd1, %rd11;
	mov.b32 	%r45, 0;
	st.global.u32 	[%rd12], %r45;
	add.s32 	%r319, %r319, %r4;
	setp.lt.s32 	%p2, %r319, 192;
	@%p2 bra 	$L__BB8_2;
$L__BB8_3:
	setp.gt.u32 	%p3, %r1, 191;
	@%p3 bra 	$L__BB8_6;
	shl.b32 	%r46, %r1, 2;
	mov.u32 	%r47, _ZZ18compute_histogramsIjLi6ELi5ELi64ELb1EEvPKT_PjiE7s_hists;
	add.s32 	%r320, %r47, %r46;
	mov.u32 	%r321, %r1;
$L__BB8_5:
	mov.b32 	%r48, 0;
	st.shared.u32 	[%r320], %r48;
	add.s32 	%r10, %r321, 64;
	add.s32 	%r320, %r320, 256;
	setp.lt.u32 	%p4, %r321, 128;
	mov.u32 	%r321, %r10;
	@%p4 bra 	$L__BB8_5;
$L__BB8_6:
	bar.sync 	0;
	mov.u32 	%r12, %nctaid.x;
	shl.b32 	%r13, %r12, 6;
	add.s32 	%r49, %r13, %r42;
	add.s32 	%r50, %r49, -1;
	div.s32 	%r14, %r50, %r13;
	setp.lt.s32 	%p5, %r14, 1;
	@%p5 bra 	$L__BB8_23;
	neg.s32 	%r323, %r14;
	cvta.to.global.u64 	%rd2, %rd9;
$L__BB8_8:
	setp.ge.s32 	%p6, %r322, %r42;
	mov.b32 	%r324, 0;
	@%p6 bra 	$L__BB8_10;
	mul.wide.s32 	%rd13, %r322, 4;
	add.s64 	%rd14, %rd2, %rd13;
	ld.global.nc.u32 	%r324, [%rd14];
$L__BB8_10:
	setp.lt.s32 	%p7, %r322, %r42;
	mov.b32 	%r53, -1;
	vote.sync.ballot.b32 	%r54, %p7, %r53;
	and.b32  	%r55, %r324, 1;
	add.s32 	%r56, %r55, -1;
	setp.eq.b32 	%p9, %r55, 1;
	vote.sync.ballot.b32 	%r57, %p9, %r53;
	xor.b32  	%r58, %r57, %r56;
	and.b32  	%r59, %r58, %r54;
	shr.u32 	%r60, %r324, 1;
	and.b32  	%r61, %r60, 1;
	add.s32 	%r62, %r61, -1;
	setp.eq.b32 	%p11, %r61, 1;
	vote.sync.ballot.b32 	%r63, %p11, %r53;
	xor.b32  	%r64, %r63, %r62;
	and.b32  	%r65, %r64, %r59;
	shr.u32 	%r66, %r324, 2;
	and.b32  	%r67, %r66, 1;
	add.s32 	%r68, %r67, -1;
	setp.eq.b32 	%p13, %r67, 1;
	vote.sync.ballot.b32 	%r69, %p13, %r53;
	xor.b32  	%r70, %r69, %r68;
	and.b32  	%r71, %r70, %r65;
	shr.u32 	%r72, %r324, 3;
	and.b32  	%r73, %r72, 1;
	add.s32 	%r74, %r73, -1;
	setp.eq.b32 	%p15, %r73, 1;
	vote.sync.ballot.b32 	%r75, %p15, %r53;
	xor.b32  	%r76, %r75, %r74;
	and.b32  	%r77, %r76, %r71;
	shr.u32 	%r78, %r324, 4;
	and.b32  	%r79, %r78, 1;
	add.s32 	%r80, %r79, -1;
	setp.eq.b32 	%p17, %r79, 1;
	vote.sync.ballot.b32 	%r81, %p17, %r53;
	xor.b32  	%r82, %r81, %r80;
	and.b32  	%r20, %r82, %r77;
	// begin inline asm
	mov.u32 %r52, %lanemask_lt;
	// end inline asm
	and.b32  	%r83, %r52, %r20;
	setp.eq.s32 	%p19, %r83, 0;
	setp.ne.s32 	%p20, %r20, 0;
	and.pred  	%p21, %p19, %p20;
	and.pred  	%p22, %p21, %p7;
	not.pred 	%p23, %p22;
	@%p23 bra 	$L__BB8_12;
	popc.b32 	%r84, %r20;
	shl.b32 	%r85, %r324, 2;
	and.b32  	%r86, %r85, 124;
	mov.u32 	%r87, _ZZ18compute_histogramsIjLi6ELi5ELi64ELb1EEvPKT_PjiE7s_hists;
	add.s32 	%r88, %r87, %r86;
	atom.shared.add.u32 	%r89, [%r88], %r84;
$L__BB8_12:
	setp.lt.s32 	%p24, %r322, %r42;
	shr.u32 	%r22, %r324, 5;
	mov.b32 	%r90, -1;
	vote.sync.ballot.b32 	%r91, %p24, %r90;
	and.b32  	%r92, %r22, 1;
	add.s32 	%r93, %r92, -1;
	setp.eq.b32 	%p26, %r92, 1;
	vote.sync.ballot.b32 	%r94, %p26, %r90;
	xor.b32  	%r95, %r94, %r93;
	and.b32  	%r96, %r95, %r91;
	shr.u32 	%r97, %r324, 6;
	and.b32  	%r98, %r97, 1;
	add.s32 	%r99, %r98, -1;
	setp.eq.b32 	%p28, %r98, 1;
	vote.sync.ballot.b32 	%r100, %p28, %r90;
	xor.b32  	%r101, %r100, %r99;
	and.b32  	%r102, %r101, %r96;
	shr.u32 	%r103, %r324, 7;
	and.b32  	%r104, %r103, 1;
	add.s32 	%r105, %r104, -1;
	setp.eq.b32 	%p30, %r104, 1;
	vote.sync.ballot.b32 	%r106, %p30, %r90;
	xor.b32  	%r107, %r106, %r105;
	and.b32  	%r108, %r107, %r102;
	shr.u32 	%r109, %r324, 8;
	and.b32  	%r110, %r109, 1;
	add.s32 	%r111, %r110, -1;
	setp.eq.b32 	%p32, %r110, 1;
	vote.sync.ballot.b32 	%r112, %p32, %r90;
	xor.b32  	%r113, %r112, %r111;
	and.b32  	%r114, %r113, %r108;
	shr.u32 	%r115, %r324, 9;
	and.b32  	%r116, %r115, 1;
	add.s32 	%r117, %r116, -1;
	setp.eq.b32 	%p34, %r116, 1;
	vote.sync.ballot.b32 	%r118, %p34, %r90;
	xor.b32  	%r119, %r118, %r117;
	and.b32  	%r23, %r119, %r114;
	and.b32  	%r120, %r52, %r23;
	setp.eq.s32 	%p36, %r120, 0;
	setp.ne.s32 	%p37, %r23, 0;
	and.pred  	%p38, %p36, %p37;
	and.pred  	%p39, %p38, %p24;
	not.pred 	%p40, %p39;
	@%p40 bra 	$L__BB8_14;
	popc.b32 	%r121, %r23;
	shl.b32 	%r122, %r22, 2;
	and.b32  	%r123, %r122, 124;
	mov.u32 	%r124, _ZZ18compute_histogramsIjLi6ELi5ELi64ELb1EEvPKT_PjiE7s_hists;
	add.s32 	%r125, %r124, %r123;
	atom.shared.add.u32 	%r126, [%r125+128], %r121;
$L__BB8_14:
	setp.lt.s32 	%p41, %r322, %r42;
	shr.u32 	%r24, %r324, 10;
	mov.b32 	%r127, -1;
	vote.sync.ballot.b32 	%r128, %p41, %r127;
	and.b32  	%r129, %r24, 1;
	add.s32 	%r130, %r129, -1;
	setp.eq.b32 	%p43, %r129, 1;
	vote.sync.ballot.b32 	%r131, %p43, %r127;
	xor.b32  	%r132, %r131, %r130;
	and.b32  	%r133, %r132, %r128;
	shr.u32 	%r134, %r324, 11;
	and.b32  	%r135, %r134, 1;
	add.s32 	%r136, %r135, -1;
	setp.eq.b32 	%p45, %r135, 1;
	vote.sync.ballot.b32 	%r137, %p45, %r127;
	xor.b32  	%r138, %r137, %r136;
	and.b32  	%r139, %r138, %r133;
	shr.u32 	%r140, %r324, 12;
	and.b32  	%r141, %r140, 1;
	add.s32 	%r142, %r141, -1;
	setp.eq.b32 	%p47, %r141, 1;
	vote.sync.ballot.b32 	%r143, %p47, %r127;
	xor.b32  	%r144, %r143, %r142;
	and.b32  	%r145, %r144, %r139;
	shr.u32 	%r146, %r324, 13;
	and.b32  	%r147, %r146, 1;
	add.s32 	%r148, %r147, -1;
	setp.eq.b32 	%p49, %r147, 1;
	vote.sync.ballot.b32 	%r149, %p49, %r127;
	xor.b32  	%r150, %r149, %r148;
	and.b32  	%r151, %r150, %r145;
	shr.u32 	%r152, %r324, 14;
	and.b32  	%r153, %r152, 1;
	add.s32 	%r154, %r153, -1;
	setp.eq.b32 	%p51, %r153, 1;
	vote.sync.ballot.b32 	%r155, %p51, %r127;
	xor.b32  	%r156, %r155, %r154;
	and.b32  	%r25, %r156, %r151;
	and.b32  	%r157, %r52, %r25;
	setp.eq.s32 	%p53, %r157, 0;
	setp.ne.s32 	%p54, %r25, 0;
	and.pred  	%p55, %p53, %p54;
	and.pred  	%p56, %p55, %p41;
	not.pred 	%p57, %p56;
	@%p57 bra 	$L__BB8_16;
	popc.b32 	%r158, %r25;
	shl.b32 	%r159, %r24, 2;
	and.b32  	%r160, %r159, 124;
	mov.u32 	%r161, _ZZ18compute_histogramsIjLi6ELi5ELi64ELb1EEvPKT_PjiE7s_hists;
	add.s32 	%r162, %r161, %r160;
	atom.shared.add.u32 	%r163, [%r162+256], %r158;
$L__BB8_16:
	setp.lt.s32 	%p58, %r322, %r42;
	shr.u32 	%r26, %r324, 15;
	mov.b32 	%r164, -1;
	vote.sync.ballot.b32 	%r165, %p58, %r164;
	and.b32  	%r166, %r26, 1;
	add.s32 	%r167, %r166, -1;
	setp.eq.b32 	%p60, %r166, 1;
	vote.sync.ballot.b32 	%r168, %p60, %r164;
	xor.b32  	%r169, %r168, %r167;
	and.b32  	%r170, %r169, %r165;
	shr.u32 	%r171, %r324, 16;
	and.b32  	%r172, %r171, 1;
	add.s32 	%r173, %r172, -1;
	setp.eq.b32 	%p62, %r172, 1;
	vote.sync.ballot.b32 	%r174, %p62, %r164;
	xor.b32  	%r175, %r174, %r173;
	and.b32  	%r176, %r175, %r170;
	shr.u32 	%r177, %r324, 17;
	and.b32  	%r178, %r177, 1;
	add.s32 	%r179, %r178, -1;
	setp.eq.b32 	%p64, %r178, 1;
	vote.sync.ballot.b32 	%r180, %p64, %r164;
	xor.b32  	%r181, %r180, %r179;
	and.b32  	%r182, %r181, %r176;
	shr.u32 	%r183, %r324, 18;
	and.b32  	%r184, %r183, 1;
	add.s32 	%r185, %r184, -1;
	setp.eq.b32 	%p66, %r184, 1;
	vote.sync.ballot.b32 	%r186, %p66, %r164;
	xor.b32  	%r187, %r186, %r185;
	and.b32  	%r188, %r187, %r182;
	shr.u32 	%r189, %r324, 19;
	and.b32  	%r190, %r189, 1;
	add.s32 	%r191, %r190, -1;
	setp.eq.b32 	%p68, %r190, 1;
	vote.sync.ballot.b32 	%r192, %p68, %r164;
	xor.b32  	%r193, %r192, %r191;
	and.b32  	%r27, %r193, %r188;
	and.b32  	%r194, %r52, %r27;
	setp.eq.s32 	%p70, %r194, 0;
	setp.ne.s32 	%p71, %r27, 0;
	and.pred  	%p72, %p70, %p71;
	and.pred  	%p73, %p72, %p58;
	not.pred 	%p74, %p73;
	@%p74 bra 	$L__BB8_18;
	popc.b32 	%r195, %r27;
	shl.b32 	%r196, %r26, 2;
	and.b32  	%r197, %r196, 124;
	mov.u32 	%r198, _ZZ18compute_histogramsIjLi6ELi5ELi64ELb1EEvPKT_PjiE7s_hists;
	add.s32 	%r199, %r198, %r197;
	atom.shared.add.u32 	%r200, [%r199+384], %r195;
$L__BB8_18:
	setp.lt.s32 	%p75, %r322, %r42;
	shr.u32 	%r28, %r324, 20;
	mov.b32 	%r201, -1;
	vote.sync.ballot.b32 	%r202, %p75, %r201;
	and.b32  	%r203, %r28, 1;
	add.s32 	%r204, %r203, -1;
	setp.eq.b32 	%p77, %r203, 1;
	vote.sync.ballot.b32 	%r205, %p77, %r201;
	xor.b32  	%r206, %r205, %r204;
	and.b32  	%r207, %r206, %r202;
	shr.u32 	%r208, %r324, 21;
	and.b32  	%r209, %r208, 1;
	add.s32 	%r210, %r209, -1;
	setp.eq.b32 	%p79, %r209, 1;
	vote.sync.ballot.b32 	%r211, %p79, %r201;
	xor.b32  	%r212, %r211, %r210;
	and.b32  	%r213, %r212, %r207;
	shr.u32 	%r214, %r324, 22;
	and.b32  	%r215, %r214, 1;
	add.s32 	%r216, %r215, -1;
	setp.eq.b32 	%p81, %r215, 1;
	vote.sync.ballot.b32 	%r217, %p81, %r201;
	xor.b32  	%r218, %r217, %r216;
	and.b32  	%r219, %r218, %r213;
	shr.u32 	%r220, %r324, 23;
	and.b32  	%r221, %r220, 1;
	add.s32 	%r222, %r221, -1;
	setp.eq.b32 	%p83, %r221, 1;
	vote.sync.ballot.b32 	%r223, %p83, %r201;
	xor.b32  	%r224, %r223, %r222;
	and.b32  	%r225, %r224, %r219;
	shr.u32 	%r226, %r324, 24;
	and.b32  	%r227, %r226, 1;
	add.s32 	%r228, %r227, -1;
	setp.eq.b32 	%p85, %r227, 1;
	vote.sync.ballot.b32 	%r229, %p85, %r201;
	xor.b32  	%r230, %r229, %r228;
	and.b32  	%r29, %r230, %r225;
	and.b32  	%r231, %r52, %r29;
	setp.eq.s32 	%p87, %r231, 0;
	setp.ne.s32 	%p88, %r29, 0;
	and.pred  	%p89, %p87, %p88;
	and.pred  	%p90, %p89, %p75;
	not.pred 	%p91, %p90;
	@%p91 bra 	$L__BB8_20;
	popc.b32 	%r232, %r29;
	shl.b32 	%r233, %r28, 2;
	and.b32  	%r234, %r233, 124;
	mov.u32 	%r235, _ZZ18compute_histogramsIjLi6ELi5ELi64ELb1EEvPKT_PjiE7s_hists;
	add.s32 	%r236, %r235, %r234;
	atom.shared.add.u32 	%r237, [%r236+512], %r232;
$L__BB8_20:
	setp.lt.s32 	%p92, %r322, %r42;
	shr.u32 	%r30, %r324, 25;
	mov.b32 	%r238, -1;
	vote.sync.ballot.b32 	%r239, %p92, %r238;
	and.b32  	%r240, %r30, 1;
	add.s32 	%r241, %r240, -1;
	setp.eq.b32 	%p94, %r240, 1;
	vote.sync.ballot.b32 	%r242, %p94, %r238;
	xor.b32  	%r243, %r242, %r241;
	and.b32  	%r244, %r243, %r239;
	shr.u32 	%r245, %r324, 26;
	and.b32  	%r246, %r245, 1;
	add.s32 	%r247, %r246, -1;
	setp.eq.b32 	%p96, %r246, 1;
	vote.sync.ballot.b32 	%r248, %p96, %r238;
	xor.b32  	%r249, %r248, %r247;
	and.b32  	%r250, %r249, %r244;
	shr.u32 	%r251, %r324, 27;
	and.b32  	%r252, %r251, 1;
	add.s32 	%r253, %r252, -1;
	setp.eq.b32 	%p98, %r252, 1;
	vote.sync.ballot.b32 	%r254, %p98, %r238;
	xor.b32  	%r255, %r254, %r253;
	and.b32  	%r256, %r255, %r250;
	shr.u32 	%r257, %r324, 28;
	and.b32  	%r258, %r257, 1;
	add.s32 	%r259, %r258, -1;
	setp.eq.b32 	%p100, %r258, 1;
	vote.sync.ballot.b32 	%r260, %p100, %r238;
	xor.b32  	%r261, %r260, %r259;
	and.b32  	%r262, %r261, %r256;
	shr.u32 	%r263, %r324, 29;
	and.b32  	%r264, %r263, 1;
	add.s32 	%r265, %r264, -1;
	setp.eq.b32 	%p102, %r264, 1;
	vote.sync.ballot.b32 	%r266, %p102, %r238;
	xor.b32  	%r267, %r266, %r265;
	and.b32  	%r31, %r267, %r262;
	and.b32  	%r268, %r52, %r31;
	setp.eq.s32 	%p104, %r268, 0;
	setp.ne.s32 	%p105, %r31, 0;
	and.pred  	%p106, %p104, %p105;
	and.pred  	%p107, %p106, %p92;
	not.pred 	%p108, %p107;
	@%p108 bra 	$L__BB8_22;
	popc.b32 	%r269, %r31;
	shl.b32 	%r270, %r30, 2;
	and.b32  	%r271, %r270, 124;
	mov.u32 	%r272, _ZZ18compute_histogramsIjLi6ELi5ELi64ELb1EEvPKT_PjiE7s_hists;
	add.s32 	%r273, %r272, %r271;
	atom.shared.add.u32 	%r274, [%r273+640], %r269;
$L__BB8_22:
	add.s32 	%r323, %r323, 1;
	setp.ne.s32 	%p109, %r323, 0;
	add.s32 	%r322, %r322, %r13;
	@%p109 bra 	$L__BB8_8;
$L__BB8_23:
	bar.sync 	0;
	// begin inline asm
	mov.u32 %r275, %envreg2;
	// end inline asm
	cvt.u64.u32 	%rd15, %r275;
	// begin inline asm
	mov.u32 %r276, %envreg1;
	// end inline asm
	cvt.u64.u32 	%rd16, %r276;
	shl.b64 	%rd17, %rd16, 32;
	or.b64  	%rd3, %rd17, %rd15;
	setp.ne.s64 	%p110, %rd3, 0;
	@%p110 bra 	$L__BB8_25;
	// begin inline asm
	trap;
	// end inline asm
$L__BB8_25:
	barrier.sync 	0;
	mov.u32 	%r277, %tid.y;
	add.s32 	%r278, %r1, %r277;
	mov.u32 	%r279, %tid.z;
	or.b32  	%r280, %r278, %r279;
	setp.ne.s32 	%p111, %r280, 0;
	@%p111 bra 	$L__BB8_28;
	add.s64 	%rd18, %rd3, 4;
	mov.u32 	%r283, %nctaid.y;
	mul.lo.s32 	%r284, %r12, %r283;
	mov.u32 	%r285, %nctaid.z;
	mul.lo.s32 	%r286, %r284, %r285;
	mov.u32 	%r287, %ctaid.y;
	add.s32 	%r288, %r2, %r287;
	mov.u32 	%r289, %ctaid.z;
	neg.s32 	%r290, %r289;
	setp.eq.s32 	%p112, %r288, %r290;
	sub.s32 	%r291, -2147483647, %r286;
	selp.b32 	%r282, %r291, 1, %p112;
	// begin inline asm
	atom.add.release.gpu.u32 %r281,[%rd18],%r282;
	// end inline asm
$L__BB8_27:
	// begin inline asm
	ld.acquire.gpu.u32 %r292,[%rd18];
	// end inline asm
	xor.b32  	%r293, %r292, %r281;
	setp.gt.s32 	%p113, %r293, -1;
	@%p113 bra 	$L__BB8_27;
$L__BB8_28:
	setp.gt.u32 	%p114, %r1, 191;
	barrier.sync 	0;
	@%p114 bra 	$L__BB8_31;
	shr.u32 	%r326, %r1, 5;
	mul.wide.u32 	%rd20, %r1, 4;
	add.s64 	%rd21, %rd1, %rd20;
	shl.b32 	%r294, %r1, 2;
	and.b32  	%r36, %r294, 124;
	shl.b32 	%r295, %r326, 7;
	mov.u32 	%r296, _ZZ18compute_histogramsIjLi6ELi5ELi64ELb1EEvPKT_PjiE7s_hists;
	add.s32 	%r325, %r296, %r295;
$L__BB8_30:
	add.s32 	%r298, %r325, %r36;
	ld.shared.u32 	%r299, [%r298];
	ld.shared.u32 	%r300, [%r325];
	shfl.sync.up.b32	%r301|%p115, %r299, 1, 0, -1;
	// begin inline asm
	mov.u32 %r297, %laneid;
	// end inline asm
	setp.eq.s32 	%p116, %r297, 0;
	selp.b32 	%r302, 0, %r301, %p116;
	add.s32 	%r303, %r302, %r299;
	shfl.sync.up.b32	%r304|%p117, %r303, 2, 0, -1;
	setp.lt.u32 	%p118, %r297, 2;
	selp.b32 	%r305, 0, %r304, %p118;
	add.s32 	%r306, %r305, %r303;
	shfl.sync.up.b32	%r307|%p119, %r306, 4, 0, -1;
	setp.lt.u32 	%p120, %r297, 4;
	selp.b32 	%r308, 0, %r307, %p120;
	add.s32 	%r309, %r308, %r306;
	shfl.sync.up.b32	%r310|%p121, %r309, 8, 0, -1;
	setp.lt.u32 	%p122, %r297, 8;
	selp.b32 	%r311, 0, %r310, %p122;
	add.s32 	%r312, %r311, %r309;
	shfl.sync.up.b32	%r313|%p123, %r312, 16, 0, -1;
	setp.lt.u32 	%p124, %r297, 16;
	selp.b32 	%r314, 0, %r313, %p124;
	add.s32 	%r315, %r314, %r312;
	sub.s32 	%r316, %r315, %r300;
	atom.global.add.u32 	%r317, [%rd21], %r316;
	shfl.sync.idx.b32	%r318|%p125, %r315, 31, 31, -1;
	add.s32 	%r40, %r326, 2;
	add.s64 	%rd21, %rd21, 256;
	add.s32 	%r325, %r325, 256;
	setp.lt.u32 	%p126, %r326, 4;
	mov.u32 	%r326, %r40;
	@%p126 bra 	$L__BB8_30;
$L__BB8_31:
	ret;

}
	// .globl	_Z18compute_histogramsIjLi6ELi5ELi128ELb0EEvPKT_Pji
.visible .entry _Z18compute_histogramsIjLi6ELi5ELi128ELb0EEvPKT_Pji(
	.param .u64 .ptr .align 1 _Z18compute_histogramsIjLi6ELi5ELi128ELb0EEvPKT_Pji_param_0,
	.param .u64 .ptr .align 1 _Z18compute_histogramsIjLi6ELi5ELi128ELb0EEvPKT_Pji_param_1,
	.param .u32 _Z18compute_histogramsIjLi6ELi5ELi128ELb0EEvPKT_Pji_param_2
)
.maxntid 128
{
	.reg .pred 	%p<119>;
	.reg .b32 	%r<301>;
	.reg .b64 	%rd<12>;
	// demoted variable
	.shared .align 4 .b8 _ZZ18compute_histogramsIjLi6ELi5ELi128ELb0EEvPKT_PjiE7s_hists[768];
	ld.param.u64 	%rd5, [_Z18compute_histogramsIjLi6ELi5ELi128ELb0EEvPKT_Pji_param_0];
	ld.param.u64 	%rd6, [_Z18compute_histogramsIjLi6ELi5ELi128ELb0EEvPKT_Pji_param_1];
	ld.param.u32 	%r36, [_Z18compute_histogramsIjLi6ELi5ELi128ELb0EEvPKT_Pji_param_2];
	mov.u32 	%r1, %tid.x;
	shl.b32 	%r37, %r1, 2;
	mov.u32 	%r38, _ZZ18compute_histogramsIjLi6ELi5ELi128ELb0EEvPKT_PjiE7s_hists;
	add.s32 	%r294, %r38, %r37;
	mov.u32 	%r295, %r1;
$L__BB9_1:
	mov.b32 	%r39, 0;
	st.shared.u32 	[%r294], %r39;
	add.s32 	%r5, %r295, 128;
	add.s32 	%r294, %r294, 512;
	setp.lt.u32 	%p1, %r295, 64;
	mov.u32 	%r295, %r5;
	@%p1 bra 	$L__BB9_1;
	bar.sync 	0;
	mov.u32 	%r40, %nctaid.x;
	shl.b32 	%r7, %r40, 7;
	add.s32 	%r41, %r7, %r36;
	add.s32 	%r42, %r41, -1;
	div.s32 	%r8, %r42, %r7;
	setp.lt.s32 	%p2, %r8, 1;
	@%p2 bra 	$L__BB9_19;
	mov.u32 	%r43, %ctaid.x;
	shl.b32 	%r44, %r43, 7;
	neg.s32 	%r297, %r8;
	or.b32  	%r296, %r1, %r44;
	cvta.to.global.u64 	%rd1, %rd5;
$L__BB9_4:
	setp.ge.s32 	%p3, %r296, %r36;
	mov.b32 	%r298, 0;
	@%p3 bra 	$L__BB9_6;
	mul.wide.s32 	%rd7, %r296, 4;
	add.s64 	%rd8, %rd1, %rd7;
	ld.global.nc.u32 	%r298, [%rd8];
$L__BB9_6:
	setp.lt.s32 	%p4, %r296, %r36;
	mov.b32 	%r47, -1;
	vote.sync.ballot.b32 	%r48, %p4, %r47;
	and.b32  	%r49, %r298, 1;
	add.s32 	%r50, %r49, -1;
	setp.eq.b32 	%p6, %r49, 1;
	vote.sync.ballot.b32 	%r51, %p6, %r47;
	xor.b32  	%r52, %r51, %r50;
	and.b32  	%r53, %r52, %r48;
	shr.u32 	%r54, %r298, 1;
	and.b32  	%r55, %r54, 1;
	add.s32 	%r56, %r55, -1;
	setp.eq.b32 	%p8, %r55, 1;
	vote.sync.ballot.b32 	%r57, %p8, %r47;
	xor.b32  	%r58, %r57, %r56;
	and.b32  	%r59, %r58, %r53;
	shr.u32 	%r60, %r298, 2;
	and.b32  	%r61, %r60, 1;
	add.s32 	%r62, %r61, -1;
	setp.eq.b32 	%p10, %r61, 1;
	vote.sync.ballot.b32 	%r63, %p10, %r47;
	xor.b32  	%r64, %r63, %r62;
	and.b32  	%r65, %r64, %r59;
	shr.u32 	%r66, %r298, 3;
	and.b32  	%r67, %r66, 1;
	add.s32 	%r68, %r67, -1;
	setp.eq.b32 	%p12, %r67, 1;
	vote.sync.ballot.b32 	%r69, %p12, %r47;
	xor.b32  	%r70, %r69, %r68;
	and.b32  	%r71, %r70, %r65;
	shr.u32 	%r72, %r298, 4;
	and.b32  	%r73, %r72, 1;
	add.s32 	%r74, %r73, -1;
	setp.eq.b32 	%p14, %r73, 1;
	vote.sync.ballot.b32 	%r75, %p14, %r47;
	xor.b32  	%r76, %r75, %r74;
	and.b32  	%r15, %r76, %r71;
	// begin inline asm
	mov.u32 %r46, %lanemask_lt;
	// end inline asm
	and.b32  	%r77, %r46, %r15;
	setp.eq.s32 	%p16, %r77, 0;
	setp.ne.s32 	%p17, %r15, 0;
	and.pred  	%p18, %p16, %p17;
	and.pred  	%p19, %p18, %p4;
	not.pred 	%p20, %p19;
	@%p20 bra 	$L__BB9_8;
	popc.b32 	%r78, %r15;
	shl.b32 	%r79, %r298, 2;
	and.b32  	%r80, %r79, 124;
	mov.u32 	%r81, _ZZ18compute_histogramsIjLi6ELi5ELi128ELb0EEvPKT_PjiE7s_hists;
	add.s32 	%r82, %r81, %r80;
	atom.shared.add.u32 	%r83, [%r82], %r78;
$L__BB9_8:
	setp.lt.s32 	%p21, %r296, %r36;
	shr.u32 	%r17, %r298, 5;
	mov.b32 	%r84, -1;
	vote.sync.ballot.b32 	%r85, %p21, %r84;
	and.b32  	%r86, %r17, 1;
	add.s32 	%r87, %r86, -1;
	setp.eq.b32 	%p23, %r86, 1;
	vote.sync.ballot.b32 	%r88, %p23, %r84;
	xor.b32  	%r89, %r88, %r87;
	and.b32  	%r90, %r89, %r85;
	shr.u32 	%r91, %r298, 6;
	and.b32  	%r92, %r91, 1;
	add.s32 	%r93, %r92, -1;
	setp.eq.b32 	%p25, %r92, 1;
	vote.sync.ballot.b32 	%r94, %p25, %r84;
	xor.b32  	%r95, %r94, %r93;
	and.b32  	%r96, %r95, %r90;
	shr.u32 	%r97, %r298, 7;
	and.b32  	%r98, %r97, 1;
	add.s32 	%r99, %r98, -1;
	setp.eq.b32 	%p27, %r98, 1;
	vote.sync.ballot.b32 	%r100, %p27, %r84;
	xor.b32  	%r101, %r100, %r99;
	and.b32  	%r102, %r101, %r96;
	shr.u32 	%r103, %r298, 8;
	and.b32  	%r104, %r103, 1;
	add.s32 	%r105, %r104, -1;
	setp.eq.b32 	%p29, %r104, 1;
	vote.sync.ballot.b32 	%r106, %p29, %r84;
	xor.b32  	%r107, %r106, %r105;
	and.b32  	%r108, %r107, %r102;
	shr.u32 	%r109, %r298, 9;
	and.b32  	%r110, %r109, 1;
	add.s32 	%r111, %r110, -1;
	setp.eq.b32 	%p31, %r110, 1;
	vote.sync.ballot.b32 	%r112, %p31, %r84;
	xor.b32  	%r113, %r112, %r111;
	and.b32  	%r18, %r113, %r108;
	and.b32  	%r114, %r46, %r18;
	setp.eq.s32 	%p33, %r114, 0;
	setp.ne.s32 	%p34, %r18, 0;
	and.pred  	%p35, %p33, %p34;
	and.pred  	%p36, %p35, %p21;
	not.pred 	%p37, %p36;
	@%p37 bra 	$L__BB9_10;
	popc.b32 	%r115, %r18;
	shl.b32 	%r116, %r17, 2;
	and.b32  	%r117, %r116, 124;
	mov.u32 	%r118, _ZZ18compute_histogramsIjLi6ELi5ELi128ELb0EEvPKT_PjiE7s_hists;
	add.s32 	%r119, %r118, %r117;
	atom.shared.add.u32 	%r120, [%r119+128], %r115;
$L__BB9_10:
	setp.lt.s32 	%p38, %r296, %r36;
	shr.u32 	%r19, %r298, 10;
	mov.b32 	%r121, -1;
	vote.sync.ballot.b32 	%r122, %p38, %r121;
	and.b32  	%r123, %r19, 1;
	add.s32 	%r124, %r123, -1;
	setp.eq.b32 	%p40, %r123, 1;
	vote.sync.ballot.b32 	%r125, %p40, %r121;
	xor.b32  	%r126, %r125, %r124;
	and.b32  	%r127, %r126, %r122;
	shr.u32 	%r128, %r298, 11;
	and.b32  	%r129, %r128, 1;
	add.s32 	%r130, %r129, -1;
	setp.eq.b32 	%p42, %r129, 1;
	vote.sync.ballot.b32 	%r131, %p42, %r121;
	xor.b32  	%r132, %r131, %r130;
	and.b32  	%r133, %r132, %r127;
	shr.u32 	%r134, %r298, 12;
	and.b32  	%r135, %r134, 1;
	add.s32 	%r136, %r135, -1;
	setp.eq.b32 	%p44, %r135, 1;
	vote.sync.ballot.b32 	%r137, %p44, %r121;
	xor.b32  	%r138, %r137, %r136;
	and.b32  	%r139, %r138, %r133;
	shr.u32 	%r140, %r298, 13;
	and.b32  	%r141, %r140, 1;
	add.s32 	%r142, %r141, -1;
	setp.eq.b32 	%p46, %r141, 1;
	vote.sync.ballot.b32 	%r143, %p46, %r121;
	xor.b32  	%r144, %r143, %r142;
	and.b32  	%r145, %r144, %r139;
	shr.u32 	%r146, %r298, 14;
	and.b32  	%r147, %r146, 1;
	add.s32 	%r148, %r147, -1;
	setp.eq.b32 	%p48, %r147, 1;
	vote.sync.ballot.b32 	%r149, %p48, %r121;
	xor.b32  	%r150, %r149, %r148;
	and.b32  	%r20, %r150, %r145;
	and.b32  	%r151, %r46, %r20;
	setp.eq.s32 	%p50, %r151, 0;
	setp.ne.s32 	%p51, %r20, 0;
	and.pred  	%p52, %p50, %p51;
	and.pred  	%p53, %p52, %p38;
	not.pred 	%p54, %p53;
	@%p54 bra 	$L__BB9_12;
	popc.b32 	%r152, %r20;
	shl.b32 	%r153, %r19, 2;
	and.b32  	%r154, %r153, 124;
	mov.u32 	%r155, _ZZ18compute_histogramsIjLi6ELi5ELi128ELb0EEvPKT_PjiE7s_hists;
	add.s32 	%r156, %r155, %r154;
	atom.shared.add.u32 	%r157, [%r156+256], %r152;
$L__BB9_12:
	setp.lt.s32 	%p55, %r296, %r36;
	shr.u32 	%r21, %r298, 15;
	mov.b32 	%r158, -1;
	vote.sync.ballot.b32 	%r159, %p55, %r158;
	and.b32  	%r160, %r21, 1;
	add.s32 	%r161, %r160, -1;
	setp.eq.b32 	%p57, %r160, 1;
	vote.sync.ballot.b32 	%r162, %p57, %r158;
	xor.b32  	%r163, %r162, %r161;
	and.b32  	%r164, %r163, %r159;
	shr.u32 	%r165, %r298, 16;
	and.b32  	%r166, %r165, 1;
	add.s32 	%r167, %r166, -1;
	setp.eq.b32 	%p59, %r166, 1;
	vote.sync.ballot.b32 	%r168, %p59, %r158;
	xor.b32  	%r169, %r168, %r167;
	and.b32  	%r170, %r169, %r164;
	shr.u32 	%r171, %r298, 17;
	and.b32  	%r172, %r171, 1;
	add.s32 	%r173, %r172, -1;
	setp.eq.b32 	%p61, %r172, 1;
	vote.sync.ballot.b32 	%r174, %p61, %r158;
	xor.b32  	%r175, %r174, %r173;
	and.b32  	%r176, %r175, %r170;
	shr.u32 	%r177, %r298, 18;
	and.b32  	%r178, %r177, 1;
	add.s32 	%r179, %r178, -1;
	setp.eq.b32 	%p63, %r178, 1;
	vote.sync.ballot.b32 	%r180, %p63, %r158;
	xor.b32  	%r181, %r180, %r179;
	and.b32  	%r182, %r181, %r176;
	shr.u32 	%r183, %r298, 19;
	and.b32  	%r184, %r183, 1;
	add.s32 	%r185, %r184, -1;
	setp.eq.b32 	%p65, %r184, 1;
	vote.sync.ballot.b32 	%r186, %p65, %r158;
	xor.b32  	%r187, %r186, %r185;
	and.b32  	%r22, %r187, %r182;
	and.b32  	%r188, %r46, %r22;
	setp.eq.s32 	%p67, %r188, 0;
	setp.ne.s32 	%p68, %r22, 0;
	and.pred  	%p69, %p67, %p68;
	and.pred  	%p70, %p69, %p55;
	not.pred 	%p71, %p70;
	@%p71 bra 	$L__BB9_14;
	popc.b32 	%r189, %r22;
	shl.b32 	%r190, %r21, 2;
	and.b32  	%r191, %r190, 124;
	mov.u32 	%r192, _ZZ18compute_histogramsIjLi6ELi5ELi128ELb0EEvPKT_PjiE7s_hists;
	add.s32 	%r193, %r192, %r191;
	atom.shared.add.u32 	%r194, [%r193+384], %r189;
$L__BB9_14:
	setp.lt.s32 	%p72, %r296, %r36;
	shr.u32 	%r23, %r298, 20;
	mov.b32 	%r195, -1;
	vote.sync.ballot.b32 	%r196, %p72, %r195;
	and.b32  	%r197, %r23, 1;
	add.s32 	%r198, %r197, -1;
	setp.eq.b32 	%p74, %r197, 1;
	vote.sync.ballot.b32 	%r199, %p74, %r195;
	xor.b32  	%r200, %r199, %r198;
	and.b32  	%r201, %r200, %r196;
	shr.u32 	%r202, %r298, 21;
	and.b32  	%r203, %r202, 1;
	add.s32 	%r204, %r203, -1;
	setp.eq.b32 	%p76, %r203, 1;
	vote.sync.ballot.b32 	%r205, %p76, %r195;
	xor.b32  	%r206, %r205, %r204;
	and.b32  	%r207, %r206, %r201;
	shr.u32 	%r208, %r298, 22;
	and.b32  	%r209, %r208, 1;
	add.s32 	%r210, %r209, -1;
	setp.eq.b32 	%p78, %r209, 1;
	vote.sync.ballot.b32 	%r211, %p78, %r195;
	xor.b32  	%r212, %r211, %r210;
	and.b32  	%r213, %r212, %r207;
	shr.u32 	%r214, %r298, 23;
	and.b32  	%r215, %r214, 1;
	add.s32 	%r216, %r215, -1;
	setp.eq.b32 	%p80, %r215, 1;
	vote.sync.ballot.b32 	%r217, %p80, %r195;
	xor.b32  	%r218, %r217, %r216;
	and.b32  	%r219, %r218, %r213;
	shr.u32 	%r220, %r298, 24;
	and.b32  	%r221, %r220, 1;
	add.s32 	%r222, %r221, -1;
	setp.eq.b32 	%p82, %r221, 1;
	vote.sync.ballot.b32 	%r223, %p82, %r195;
	xor.b32  	%r224, %r223, %r222;
	and.b32  	%r24, %r224, %r219;
	and.b32  	%r225, %r46, %r24;
	setp.eq.s32 	%p84, %r225, 0;
	setp.ne.s32 	%p85, %r24, 0;
	and.pred  	%p86, %p84, %p85;
	and.pred  	%p87, %p86, %p72;
	not.pred 	%p88, %p87;
	@%p88 bra 	$L__BB9_16;
	popc.b32 	%r226, %r24;
	shl.b32 	%r227, %r23, 2;
	and.b32  	%r228, %r227, 124;
	mov.u32 	%r229, _ZZ18compute_histogramsIjLi6ELi5ELi128ELb0EEvPKT_PjiE7s_hists;
	add.s32 	%r230, %r229, %r228;
	atom.shared.add.u32 	%r231, [%r230+512], %r226;
$L__BB9_16:
	setp.lt.s32 	%p89, %r296, %r36;
	shr.u32 	%r25, %r298, 25;
	mov.b32 	%r232, -1;
	vote.sync.ballot.b32 	%r233, %p89, %r232;
	and.b32  	%r234, %r25, 1;
	add.s32 	%r235, %r234, -1;
	setp.eq.b32 	%p91, %r234, 1;
	vote.sync.ballot.b32 	%r236, %p91, %r232;
	xor.b32  	%r237, %r236, %r235;
	and.b32  	%r238, %r237, %r233;
	shr.u32 	%r239, %r298, 26;
	and.b32  	%r240, %r239, 1;
	add.s32 	%r241, %r240, -1;
	setp.eq.b32 	%p93, %r240, 1;
	vote.sync.ballot.b32 	%r242, %p93, %r232;
	xor.b32  	%r243, %r242, %r241;
	and.b32  	%r244, %r243, %r238;
	shr.u32 	%r245, %r298, 27;
	and.b32  	%r246, %r245, 1;
	add.s32 	%r247, %r246, -1;
	setp.eq.b32 	%p95, %r246, 1;
	vote.sync.ballot.b32 	%r248, %p95, %r232;
	xor.b32  	%r249, %r248, %r247;
	and.b32  	%r250, %r249, %r244;
	shr.u32 	%r251, %r298, 28;
	and.b32  	%r252, %r251, 1;
	add.s32 	%r253, %r252, -1;
	setp.eq.b32 	%p97, %r252, 1;
	vote.sync.ballot.b32 	%r254, %p97, %r232;
	xor.b32  	%r255, %r254, %r253;
	and.b32  	%r256, %r255, %r250;
	shr.u32 	%r257, %r298, 29;
	and.b32  	%r258, %r257, 1;
	add.s32 	%r259, %r258, -1;
	setp.eq.b32 	%p99, %r258, 1;
	vote.sync.ballot.b32 	%r260, %p99, %r232;
	xor.b32  	%r261, %r260, %r259;
	and.b32  	%r26, %r261, %r256;
	and.b32  	%r262, %r46, %r26;
	setp.eq.s32 	%p101, %r262, 0;
	setp.ne.s32 	%p102, %r26, 0;
	and.pred  	%p103, %p101, %p102;
	and.pred  	%p104, %p103, %p89;
	not.pred 	%p105, %p104;
	@%p105 bra 	$L__BB9_18;
	popc.b32 	%r263, %r26;
	shl.b32 	%r264, %r25, 2;
	and.b32  	%r265, %r264, 124;
	mov.u32 	%r266, _ZZ18compute_histogramsIjLi6ELi5ELi128ELb0EEvPKT_PjiE7s_hists;
	add.s32 	%r267, %r266, %r265;
	atom.shared.add.u32 	%r268, [%r267+640], %r263;
$L__BB9_18:
	add.s32 	%r297, %r297, 1;
	setp.ne.s32 	%p106, %r297, 0;
	add.s32 	%r296, %r296, %r7;
	@%p106 bra 	$L__BB9_4;
$L__BB9_19:
	bar.sync 	0;
	shr.u32 	%r300, %r1, 5;
	mul.wide.u32 	%rd9, %r1, 4;
	cvta.to.global.u64 	%rd10, %rd6;
	add.s64 	%rd11, %rd10, %rd9;
	shl.b32 	%r269, %r1, 2;
	and.b32  	%r30, %r269, 124;
	shl.b32 	%r270, %r300, 7;
	mov.u32 	%r271, _ZZ18compute_histogramsIjLi6ELi5ELi128ELb0EEvPKT_PjiE7s_hists;
	add.s32 	%r299, %r271, %r270;
$L__BB9_20:
	add.s32 	%r273, %r299, %r30;
	ld.shared.u32 	%r274, [%r273];
	ld.shared.u32 	%r275, [%r299];
	shfl.sync.up.b32	%r276|%p107, %r274, 1, 0, -1;
	// begin inline asm
	mov.u32 %r272, %laneid;
	// end inline asm
	setp.eq.s32 	%p108, %r272, 0;
	selp.b32 	%r277, 0, %r276, %p108;
	add.s32 	%r278, %r277, %r274;
	shfl.sync.up.b32	%r279|%p109, %r278, 2, 0, -1;
	setp.lt.u32 	%p110, %r272, 2;
	selp.b32 	%r280, 0, %r279, %p110;
	add.s32 	%r281, %r280, %r278;
	shfl.sync.up.b32	%r282|%p111, %r281, 4, 0, -1;
	setp.lt.u32 	%p112, %r272, 4;
	selp.b32 	%r283, 0, %r282, %p112;
	add.s32 	%r284, %r283, %r281;
	shfl.sync.up.b32	%r285|%p113, %r284, 8, 0, -1;
	setp.lt.u32 	%p114, %r272, 8;
	selp.b32 	%r286, 0, %r285, %p114;
	add.s32 	%r287, %r286, %r284;
	shfl.sync.up.b32	%r288|%p115, %r287, 16, 0, -1;
	setp.lt.u32 	%p116, %r272, 16;
	selp.b32 	%r289, 0, %r288, %p116;
	add.s32 	%r290, %r289, %r287;
	sub.s32 	%r291, %r290, %r275;
	atom.global.add.u32 	%r292, [%rd11], %r291;
	shfl.sync.idx.b32	%r293|%p117, %r290, 31, 31, -1;
	add.s32 	%r34, %r300, 4;
	add.s64 	%rd11, %rd11, 512;
	add.s32 	%r299, %r299, 512;
	setp.lt.u32 	%p118, %r300, 2;
	mov.u32 	%r300, %r34;
	@%p118 bra 	$L__BB9_20;
	ret;

}
	// .globl	_Z18compute_histogramsIjLi6ELi5ELi128ELb1EEvPKT_Pji
.visible .entry _Z18compute_histogramsIjLi6ELi5ELi128ELb1EEvPKT_Pji(
	.param .u64 .ptr .align 1 _Z18compute_histogramsIjLi6ELi5ELi128ELb1EEvPKT_Pji_param_0,
	.param .u64 .ptr .align 1 _Z18compute_histogramsIjLi6ELi5ELi128ELb1EEvPKT_Pji_param_1,
	.param .u32 _Z18compute_histogramsIjLi6ELi5ELi128ELb1EEvPKT_Pji_param_2
)
.maxntid 128
{
	.reg .pred 	%p<127>;
	.reg .b32 	%r<327>;
	.reg .b64 	%rd<22>;
	// demoted variable
	.shared .align 4 .b8 _ZZ18compute_histogramsIjLi6ELi5ELi128ELb1EEvPKT_PjiE7s_hists[768];
	ld.param.u64 	%rd9, [_Z18compute_histogramsIjLi6ELi5ELi128ELb1EEvPKT_Pji_param_0];
	ld.param.u64 	%rd10, [_Z18compute_histogramsIjLi6ELi5ELi128ELb1EEvPKT_Pji_param_1];
	ld.param.u32 	%r42, [_Z18compute_histogramsIjLi6ELi5ELi128ELb1EEvPKT_Pji_param_2];
	cvta.to.global.u64 	%rd1, %rd10;
	mov.u32 	%r1, %tid.x;
	mov.u32 	%r2, %ctaid.x;
	shl.b32 	%r43, %r2, 7;
	add.s32 	%r322, %r43, %r1;
	setp.gt.s32 	%p1, %r322, 191;
	@%p1 bra 	$L__BB10_3;
	mov.u32 	%r44, %nctaid.x;
	shl.b32 	%r4, %r44, 7;
	mov.u32 	%r319, %r322;
$L__BB10_2:
	mul.wide.s32 	%rd11, %r319, 4;
	add.s64 	%rd12, %rd1, %rd11;
	mov.b32 	%r45, 0;
	st.global.u32 	[%rd12], %r45;
	add.s32 	%r319, %r319, %r4;
	setp.lt.s32 	%p2, %r319, 192;
	@%p2 bra 	$L__BB10_2;
$L__BB10_3:
	setp.gt.u32 	%p3, %r1, 191;
	@%p3 bra 	$L__BB10_6;
	shl.b32 	%r46, %r1, 2;
	mov.u32 	%r47, _ZZ18compute_histogramsIjLi6ELi5ELi128ELb1EEvPKT_PjiE7s_hists;
	add.s32 	%r320, %r47, %r46;
	mov.u32 	%r321, %r1;
$L__BB10_5:
	mov.b32 	%r48, 0;
	st.shared.u32 	[%r320], %r48;
	add.s32 	%r10, %r321, 128;
	add.s32 	%r320, %r320, 512;
	setp.lt.u32 	%p4, %r321, 64;
	mov.u32 	%r321, %r10;
	@%p4 bra 	$L__BB10_5;
$L__BB10_6:
	bar.sync 	0;
	mov.u32 	%r12, %nctaid.x;
	shl.b32 	%r13, %r12, 7;
	add.s32 	%r49, %r13, %r42;
	add.s32 	%r50, %r49, -1;
	div.s32 	%r14, %r50, %r13;
	setp.lt.s32 	%p5, %r14, 1;
	@%p5 bra 	$L__BB10_23;
	neg.s32 	%r323, %r14;
	cvta.to.global.u64 	%rd2, %rd9;
$L__BB10_8:
	setp.ge.s32 	%p6, %r322, %r42;
	mov.b32 	%r324, 0;
	@%p6 bra 	$L__BB10_10;
	mul.wide.s32 	%rd13, %r322, 4;
	add.s64 	%rd14, %rd2, %rd13;
	ld.global.nc.u32 	%r324, [%rd14];
$L__BB10_10:
	setp.lt.s32 	%p7, %r322, %r42;
	mov.b32 	%r53, -1;
	vote.sync.ballot.b32 	%r54, %p7, %r53;
	and.b32  	%r55, %r324, 1;
	add.s32 	%r56, %r55, -1;
	setp.eq.b32 	%p9, %r55, 1;
	vote.sync.ballot.b32 	%r57, %p9, %r53;
	xor.b32  	%r58, %r57, %r56;
	and.b32  	%r59, %r58, %r54;
	shr.u32 	%r60, %r324, 1;
	and.b32  	%r61, %r60, 1;
	add.s32 	%r62, %r61, -1;
	setp.eq.b32 	%p11, %r61, 1;
	vote.sync.ballot.b32 	%r63, %p11, %r53;
	xor.b32  	%r64, %r63, %r62;
	and.b32  	%r65, %r64, %r59;
	shr.u32 	%r66, %r324, 2;
	and.b32  	%r67, %r66, 1;
	add.s32 	%r68, %r67, -1;
	setp.eq.b32 	%p13, %r67, 1;
	vote.sync.ballot.b32 	%r69, %p13, %r53;
	xor.b32  	%r70, %r69, %r68;
	and.b32  	%r71, %r70, %r65;
	shr.u32 	%r72, %r324, 3;
	and.b32  	%r73, %r72, 1;
	add.s32 	%r74, %r73, -1;
	setp.eq.b32 	%p15, %r73, 1;
	vote.sync.ballot.b32 	%r75, %p15, %r53;
	xor.b32  	%r76, %r75, %r74;
	and.b32  	%r77, %r76, %r71;
	shr.u32 	%r78, %r324, 4;
	and.b32  	%r79, %r78, 1;
	add.s32 	%r80, %r79, -1;
	setp.eq.b32 	%p17, %r79, 1;
	vote.sync.ballot.b32 	%r81, %p17, %r53;
	xor.b32  	%r82, %r81, %r80;
	and.b32  	%r20, %r82, %r77;
	// begin inline asm
	mov.u32 %r52, %lanemask_lt;
	// end inline asm
	and.b32  	%r83, %r52, %r20;
	setp.eq.s32 	%p19, %r83, 0;
	setp.ne.s32 	%p20, %r20, 0;
	and.pred  	%p21, %p19, %p20;
	and.pred  	%p22, %p21, %p7;
	not.pred 	%p23, %p22;
	@%p23 bra 	$L__BB10_12;
	popc.b32 	%r84, %r20;
	shl.b32 	%r85, %r324, 2;
	and.b32  	%r86, %r85, 124;
	mov.u32 	%r87, _ZZ18compute_histogramsIjLi6ELi5ELi128ELb1EEvPKT_PjiE7s_hists;
	add.s32 	%r88, %r87, %r86;
	atom.shared.add.u32 	%r89, [%r88], %r84;
$L__BB10_12:
	setp.lt.s32 	%p24, %r322, %r42;
	shr.u32 	%r22, %r324, 5;
	mov.b32 	%r90, -1;
	vote.sync.ballot.b32 	%r91, %p24, %r90;
	and.b32  	%r92, %r22, 1;
	add.s32 	%r93, %r92, -1;
	setp.eq.b32 	%p26, %r92, 1;
	vote.sync.ballot.b32 	%r94, %p26, %r90;
	xor.b32  	%r95, %r94, %r93;
	and.b32  	%r96, %r95, %r91;
	shr.u32 	%r97, %r324, 6;
	and.b32  	%r98, %r97, 1;
	add.s32 	%r99, %r98, -1;
	setp.eq.b32 	%p28, %r98, 1;
	vote.sync.ballot.b32 	%r100, %p28, %r90;
	xor.b32  	%r101, %r100, %r99;
	and.b32  	%r102, %r101, %r96;
	shr.u32 	%r103, %r324, 7;
	and.b32  	%r104, %r103, 1;
	add.s32 	%r105, %r104, -1;
	setp.eq.b32 	%p30, %r104, 1;
	vote.sync.ballot.b32 	%r106, %p30, %r90;
	xor.b32  	%r107, %r106, %r105;
	and.b32  	%r108, %r107, %r102;
	shr.u32 	%r109, %r324, 8;
	and.b32  	%r110, %r109, 1;
	add.s32 	%r111, %r110, -1;
	setp.eq.b32 	%p32, %r110, 1;
	vote.sync.ballot.b32 	%r112, %p32, %r90;
	xor.b32  	%r113, %r112, %r111;
	and.b32  	%r114, %r113, %r108;
	shr.u32 	%r115, %r324, 9;
	and.b32  	%r116, %r115, 1;
	add.s32 	%r117, %r116, -1;
	setp.eq.b32 	%p34, %r116, 1;
	vote.sync.ballot.b32 	%r118, %p34, %r90;
	xor.b32  	%r119, %r118, %r117;
	and.b32  	%r23, %r119, %r114;
	and.b32  	%r120, %r52, %r23;
	setp.eq.s32 	%p36, %r120, 0;
	setp.ne.s32 	%p37, %r23, 0;
	and.pred  	%p38, %p36, %p37;
	and.pred  	%p39, %p38, %p24;
	not.pred 	%p40, %p39;
	@%p40 bra 	$L__BB10_14;
	popc.b32 	%r121, %r23;
	shl.b32 	%r122, %r22, 2;
	and.b32  	%r123, %r122, 124;
	mov.u32 	%r124, _ZZ18compute_histogramsIjLi6ELi5ELi128ELb1EEvPKT_PjiE7s_hists;
	add.s32 	%r125, %r124, %r123;
	atom.shared.add.u32 	%r126, [%r125+128], %r121;
$L__BB10_14:
	setp.lt.s32 	%p41, %r322, %r42;
	shr.u32 	%r24, %r324, 10;
	mov.b32 	%r127, -1;
	vote.sync.ballot.b32 	%r128, %p41, %r127;
	and.b32  	%r129, %r24, 1;
	add.s32 	%r130, %r129, -1;
	setp.eq.b32 	%p43, %r129, 1;
	vote.sync.ballot.b32 	%r131, %p43, %r127;
	xor.b32  	%r132, %r131, %r130;
	and.b32  	%r133, %r132, %r128;
	shr.u32 	%r134, %r324, 11;
	and.b32  	%r135, %r134, 1;
	add.s32 	%r136, %r135, -1;
	setp.eq.b32 	%p45, %r135, 1;
	vote.sync.ballot.b32 	%r137, %p45, %r127;
	xor.b32  	%r138, %r137, %r136;
	and.b32  	%r139, %r138, %r133;
	shr.u32 	%r140, %r324, 12;
	and.b32  	%r141, %r140, 1;
	add.s32 	%r142, %r141, -1;
	setp.eq.b32 	%p47, %r141, 1;
	vote.sync.ballot.b32 	%r143, %p47, %r127;
	xor.b32  	%r144, %r143, %r142;
	and.b32  	%r145, %r144, %r139;
	shr.u32 	%r146, %r324, 13;
	and.b32  	%r147, %r146, 1;
	add.s32 	%r148, %r147, -1;
	setp.eq.b32 	%p49, %r147, 1;
	vote.sync.ballot.b32 	%r149, %p49, %r127;
	xor.b32  	%r150, %r149, %r148;
	and.b32  	%r151, %r150, %r145;
	shr.u32 	%r152, %r324, 14;
	and.b32  	%r153, %r152, 1;
	add.s32 	%r154, %r153, -1;
	setp.eq.b32 	%p51, %r153, 1;
	vote.sync.ballot.b32 	%r155, %p51, %r127;
	xor.b32  	%r156, %r155, %r154;
	and.b32  	%r25, %r156, %r151;
	and.b32  	%r157, %r52, %r25;
	setp.eq.s32 	%p53, %r157, 0;
	setp.ne.s32 	%p54, %r25, 0;
	and.pred  	%p55, %p53, %p54;
	and.pred  	%p56, %p55, %p41;
	not.pred 	%p57, %p56;
	@%p57 bra 	$L__BB10_16;
	popc.b32 	%r158, %r25;
	shl.b32 	%r159, %r24, 2;
	and.b32  	%r160, %r159, 124;
	mov.u32 	%r161, _ZZ18compute_histogramsIjLi6ELi5ELi128ELb1EEvPKT_PjiE7s_hists;
	add.s32 	%r162, %r161, %r160;
	atom.shared.add.u32 	%r163, [%r162+256], %r158;
$L__BB10_16:
	setp.lt.s32 	%p58, %r322, %r42;
	shr.u32 	%r26, %r324, 15;
	mov.b32 	%r164, -1;
	vote.sync.ballot.b32 	%r165, %p58, %r164;
	and.b32  	%r166, %r26, 1;
	add.s32 	%r167, %r166, -1;
	setp.eq.b32 	%p60, %r166, 1;
	vote.sync.ballot.b32 	%r168, %p60, %r164;
	xor.b32  	%r169, %r168, %r167;
	and.b32  	%r170, %r169, %r165;
	shr.u32 	%r171, %r324, 16;
	and.b32  	%r172, %r171, 1;
	add.s32 	%r173, %r172, -1;
	setp.eq.b32 	%p62, %r172, 1;
	vote.sync.ballot.b32 	%r174, %p62, %r164;
	xor.b32  	%r175, %r174, %r173;
	and.b32  	%r176, %r175, %r170;
	shr.u32 	%r177, %r324, 17;
	and.b32  	%r178, %r177, 1;
	add.s32 	%r179, %r178, -1;
	setp.eq.b32 	%p64, %r178, 1;
	vote.sync.ballot.b32 	%r180, %p64, %r164;
	xor.b32  	%r181, %r180, %r179;
	and.b32  	%r182, %r181, %r176;
	shr.u32 	%r183, %r324, 18;
	and.b32  	%r184, %r183, 1;
	add.s32 	%r185, %r184, -1;
	setp.eq.b32 	%p66, %r184, 1;
	vote.sync.ballot.b32 	%r186, %p66, %r164;
	xor.b32  	%r187, %r186, %r185;
	and.b32  	%r188, %r187, %r182;
	shr.u32 	%r189, %r324, 19;
	and.b32  	%r190, %r189, 1;
	add.s32 	%r191, %r190, -1;
	setp.eq.b32 	%p68, %r190, 1;
	vote.sync.ballot.b32 	%r192, %p68, %r164;
	xor.b32  	%r193, %r192, %r191;
	and.b32  	%r27, %r193, %r188;
	and.b32  	%r194, %r52, %r27;
	setp.eq.s32 	%p70, %r194, 0;
	setp.ne.s32 	%p71, %r27, 0;
	and.pred  	%p72, %p70, %p71;
	and.pred  	%p73, %p72, %p58;
	not.pred 	%p74, %p73;
	@%p74 bra 	$L__BB10_18;
	popc.b32 	%r195, %r27;
	shl.b32 	%r196, %r26, 2;
	and.b32  	%r197, %r196, 124;
	mov.u32 	%r198, _ZZ18compute_histogramsIjLi6ELi5ELi128ELb1EEvPKT_PjiE7s_hists;
	add.s32 	%r199, %r198, %r197;
	atom.shared.add.u32 	%r200, [%r199+384], %r195;
$L__BB10_18:
	setp.lt.s32 	%p75, %r322, %r42;
	shr.u32 	%r28, %r324, 20;
	mov.b32 	%r201, -1;
	vote.sync.ballot.b32 	%r202, %p75, %r201;
	and.b32  	%r203, %r28, 1;
	add.s32 	%r204, %r203, -1;
	setp.eq.b32 	%p77, %r203, 1;
	vote.sync.ballot.b32 	%r205, %p77, %r201;
	xor.b32  	%r206, %r205, %r204;
	and.b32  	%r207, %r206, %r202;
	shr.u32 	%r208, %r324, 21;
	and.b32  	%r209, %r208, 1;
	add.s32 	%r210, %r209, -1;
	setp.eq.b32 	%p79, %r209, 1;
	vote.sync.ballot.b32 	%r211, %p79, %r201;
	xor.b32  	%r212, %r211, %r210;
	and.b32  	%r213, %r212, %r207;
	shr.u32 	%r214, %r324, 22;
	and.b32  	%r215, %r214, 1;
	add.s32 	%r216, %r215, -1;
	setp.eq.b32 	%p81, %r215, 1;
	vote.sync.ballot.b32 	%r217, %p81, %r201;
	xor.b32  	%r218, %r217, %r216;
	and.b32  	%r219, %r218, %r213;
	shr.u32 	%r220, %r324, 23;
	and.b32  	%r221, %r220, 1;
	add.s32 	%r222, %r221, -1;
	setp.eq.b32 	%p83, %r221, 1;
	vote.sync.ballot.b32 	%r223, %p83, %r201;
	xor.b32  	%r224, %r223, %r222;
	and.b32  	%r225, %r224, %r219;
	shr.u32 	%r226, %r324, 24;
	and.b32  	%r227, %r226, 1;
	add.s32 	%r228, %r227, -1;
	setp.eq.b32 	%p85, %r227, 1;
	vote.sync.ballot.b32 	%r229, %p85, %r201;
	xor.b32  	%r230, %r229, %r228;
	and.b32  	%r29, %r230, %r225;
	and.b32  	%r231, %r52, %r29;
	setp.eq.s32 	%p87, %r231, 0;
	setp.ne.s32 	%p88, %r29, 0;
	and.pred  	%p89, %p87, %p88;
	and.pred  	%p90, %p89, %p75;
	not.pred 	%p91, %p90;
	@%p91 bra 	$L__BB10_20;
	popc.b32 	%r232, %r29;
	shl.b32 	%r233, %r28, 2;
	and.b32  	%r234, %r233, 124;
	mov.u32 	%r235, _ZZ18compute_histogramsIjLi6ELi5ELi128ELb1EEvPKT_PjiE7s_hists;
	add.s32 	%r236, %r235, %r234;
	atom.shared.add.u32 	%r237, [%r236+512], %r232;
$L__BB10_20:
	setp.lt.s32 	%p92, %r322, %r42;
	shr.u32 	%r30, %r324, 25;
	mov.b32 	%r238, -1;
	vote.sync.ballot.b32 	%r239, %p92, %r238;
	and.b32  	%r240, %r30, 1;
	add.s32 	%r241, %r240, -1;
	setp.eq.b32 	%p94, %r240, 1;
	vote.sync.ballot.b32 	%r242, %p94, %r238;
	xor.b32  	%r243, %r242, %r241;
	and.b32  	%r244, %r243, %r239;
	shr.u32 	%r245, %r324, 26;
	and.b32  	%r246, %r245, 1;
	add.s32 	%r247, %r246, -1;
	setp.eq.b32 	%p96, %r246, 1;
	vote.sync.ballot.b32 	%r248, %p96, %r238;
	xor.b32  	%r249, %r248, %r247;
	and.b32  	%r250, %r249, %r244;
	shr.u32 	%r251, %r324, 27;
	and.b32  	%r252, %r251, 1;
	add.s32 	%r253, %r252, -1;
	setp.eq.b32 	%p98, %r252, 1;
	vote.sync.ballot.b32 	%r254, %p98, %r238;
	xor.b32  	%r255, %r254, %r253;
	and.b32  	%r256, %r255, %r250;
	shr.u32 	%r257, %r324, 28;
	and.b32  	%r258, %r257, 1;
	add.s32 	%r259, %r258, -1;
	setp.eq.b32 	%p100, %r258, 1;
	vote.sync.ballot.b32 	%r260, %p100, %r238;
	xor.b32  	%r261, %r260, %r259;
	and.b32  	%r262, %r261, %r256;
	shr.u32 	%r263, %r324, 29;
	and.b32  	%r264, %r263, 1;
	add.s32 	%r265, %r264, -1;
	setp.eq.b32 	%p102, %r264, 1;
	vote.sync.ballot.b32 	%r266, %p102, %r238;
	xor.b32  	%r267, %r266, %r265;
	and.b32  	%r31, %r267, %r262;
	and.b32  	%r268, %r52, %r31;
	setp.eq.s32 	%p104, %r268, 0;
	setp.ne.s32 	%p105, %r31, 0;
	and.pred  	%p106, %p104, %p105;
	and.pred  	%p107, %p106, %p92;
	not.pred 	%p108, %p107;
	@%p108 bra 	$L__BB10_22;
	popc.b32 	%r269, %r31;
	shl.b32 	%r270, %r30, 2;
	and.b32  	%r271, %r270, 124;
	mov.u32 	%r272, _ZZ18compute_histogramsIjLi6ELi5ELi128ELb1EEvPKT_PjiE7s_hists;
	add.s32 	%r273, %r272, %r271;
	atom.shared.add.u32 	%r274, [%r273+640], %r269;
$L__BB10_22:
	add.s32 	%r323, %r323, 1;
	setp.ne.s32 	%p109, %r323, 0;
	add.s32 	%r322, %r322, %r13;
	@%p109 bra 	$L__BB10_8;
$L__BB10_23:
	bar.sync 	0;
	// begin inline asm
	mov.u32 %r275, %envreg2;
	// end inline asm
	cvt.u64.u32 	%rd15, %r275;
	// begin inline asm
	mov.u32 %r276, %envreg1;
	// end inline asm
	cvt.u64.u32 	%rd16, %r276;
	shl.b64 	%rd17, %rd16, 32;
	or.b64  	%rd3, %rd17, %rd15;
	setp.ne.s64 	%p110, %rd3, 0;
	@%p110 bra 	$L__BB10_25;
	// begin inline asm
	trap;
	// end inline asm
$L__BB10_25:
	barrier.sync 	0;
	mov.u32 	%r277, %tid.y;
	add.s32 	%r278, %r1, %r277;
	mov.u32 	%r279, %tid.z;
	or.b32  	%r280, %r278, %r279;
	setp.ne.s32 	%p111, %r280, 0;
	@%p111 bra 	$L__BB10_28;
	add.s64 	%rd18, %rd3, 4;
	mov.u32 	%r283, %nctaid.y;
	mul.lo.s32 	%r284, %r12, %r283;
	mov.u32 	%r285, %nctaid.z;
	mul.lo.s32 	%r286, %r284, %r285;
	mov.u32 	%r287, %ctaid.y;
	add.s32 	%r288, %r2, %r287;
	mov.u32 	%r289, %ctaid.z;
	neg.s32 	%r290, %r289;
	setp.eq.s32 	%p112, %r288, %r290;
	sub.s32 	%r291, -2147483647, %r286;
	selp.b32 	%r282, %r291, 1, %p112;
	// begin inline asm
	atom.add.release.gpu.u32 %r281,[%rd18],%r282;
	// end inline asm
$L__BB10_27:
	// begin inline asm
	ld.acquire.gpu.u32 %r292,[%rd18];
	// end inline asm
	xor.b32  	%r293, %r292, %r281;
	setp.gt.s32 	%p113, %r293, -1;
	@%p113 bra 	$L__BB10_27;
$L__BB10_28:
	setp.gt.u32 	%p114, %r1, 191;
	barrier.sync 	0;
	@%p114 bra 	$L__BB10_31;
	shr.u32 	%r326, %r1, 5;
	mul.wide.u32 	%rd20, %r1, 4;
	add.s64 	%rd21, %rd1, %rd20;
	shl.b32 	%r294, %r1, 2;
	and.b32  	%r36, %r294, 124;
	shl.b32 	%r295, %r326, 7;
	mov.u32 	%r296, _ZZ18compute_histogramsIjLi6ELi5ELi128ELb1EEvPKT_PjiE7s_hists;
	add.s32 	%r325, %r296, %r295;
$L__BB10_30:
	add.s32 	%r298, %r325, %r36;
	ld.shared.u32 	%r299, [%r298];
	ld.shared.u32 	%r300, [%r325];
	shfl.sync.up.b32	%r301|%p115, %r299, 1, 0, -1;
	// begin inline asm
	mov.u32 %r297, %laneid;
	// end inline asm
	setp.eq.s32 	%p116, %r297, 0;
	selp.b32 	%r302, 0, %r301, %p116;
	add.s32 	%r303, %r302, %r299;
	shfl.sync.up.b32	%r304|%p117, %r303, 2, 0, -1;
	setp.lt.u32 	%p118, %r297, 2;
	selp.b32 	%r305, 0, %r304, %p118;
	add.s32 	%r306, %r305, %r303;
	shfl.sync.up.b32	%r307|%p119, %r306, 4, 0, -1;
	setp.lt.u32 	%p120, %r297, 4;
	selp.b32 	%r308, 0, %r307, %p120;
	add.s32 	%r309, %r308, %r306;
	shfl.sync.up.b32	%r310|%p121, %r309, 8, 0, -1;
	setp.lt.u32 	%p122, %r297, 8;
	selp.b32 	%r311, 0, %r310, %p122;
	add.s32 	%r312, %r311, %r309;
	shfl.sync.up.b32	%r313|%p123, %r312, 16, 0, -1;
	setp.lt.u32 	%p124, %r297, 16;
	selp.b32 	%r314, 0, %r313, %p124;
	add.s32 	%r315, %r314, %r312;
	sub.s32 	%r316, %r315, %r300;
	atom.global.add.u32 	%r317, [%rd21], %r316;
	shfl.sync.idx.b32	%r318|%p125, %r315, 31, 31, -1;
	add.s32 	%r40, %r326, 4;
	add.s64 	%rd21, %rd21, 512;
	add.s32 	%r325, %r325, 512;
	setp.lt.u32 	%p126, %r326, 2;
	mov.u32 	%r326, %r40;
	@%p126 bra 	$L__BB10_30;
$L__BB10_31:
	ret;

}
	// .globl	_Z18compute_histogramsIjLi6ELi5ELi256ELb0EEvPKT_Pji
.visible .entry _Z18compute_histogramsIjLi6ELi5ELi256ELb0EEvPKT_Pji(
	.param .u64 .ptr .align 1 _Z18compute_histogramsIjLi6ELi5ELi256ELb0EEvPKT_Pji_param_0,
	.param .u64 .ptr .align 1 _Z18compute_histogramsIjLi6ELi5ELi256ELb0EEvPKT_Pji_param_1,
	.param .u32 _Z18compute_histogramsIjLi6ELi5ELi256ELb0EEvPKT_Pji_param_2
)
.maxntid 256
{
	.reg .pred 	%p<119>;
	.reg .b32 	%r<287>;
	.reg .b64 	%rd<9>;
	// demoted variable
	.shared .align 4 .b8 _ZZ18compute_histogramsIjLi6ELi5ELi256ELb0EEvPKT_PjiE7s_hists[768];
	ld.param.u64 	%rd2, [_Z18compute_histogramsIjLi6ELi5ELi256ELb0EEvPKT_Pji_param_0];
	ld.param.u64 	%rd3, [_Z18compute_histogramsIjLi6ELi5ELi256ELb0EEvPKT_Pji_param_1];
	ld.param.u32 	%r24, [_Z18compute_histogramsIjLi6ELi5ELi256ELb0EEvPKT_Pji_param_2];
	mov.u32 	%r1, %tid.x;
	setp.gt.u32 	%p1, %r1, 191;
	@%p1 bra 	$L__BB11_2;
	shl.b32 	%r25, %r1, 2;
	mov.u32 	%r26, _ZZ18compute_histogramsIjLi6ELi5ELi256ELb0EEvPKT_PjiE7s_hists;
	add.s32 	%r27, %r26, %r25;
	mov.b32 	%r28, 0;
	st.shared.u32 	[%r27], %r28;
$L__BB11_2:
	bar.sync 	0;
	mov.u32 	%r29, %nctaid.x;
	shl.b32 	%r2, %r29, 8;
	add.s32 	%r30, %r2, %r24;
	add.s32 	%r31, %r30, -1;
	div.s32 	%r3, %r31, %r2;
	setp.lt.s32 	%p2, %r3, 1;
	@%p2 bra 	$L__BB11_19;
	mov.u32 	%r32, %ctaid.x;
	shl.b32 	%r33, %r32, 8;
	neg.s32 	%r285, %r3;
	or.b32  	%r284, %r1, %r33;
	cvta.to.global.u64 	%rd1, %rd2;
$L__BB11_4:
	setp.ge.s32 	%p3, %r284, %r24;
	mov.b32 	%r286, 0;
	@%p3 bra 	$L__BB11_6;
	mul.wide.s32 	%rd4, %r284, 4;
	add.s64 	%rd5, %rd1, %rd4;
	ld.global.nc.u32 	%r286, [%rd5];
$L__BB11_6:
	setp.lt.s32 	%p4, %r284, %r24;
	mov.b32 	%r36, -1;
	vote.sync.ballot.b32 	%r37, %p4, %r36;
	and.b32  	%r38, %r286, 1;
	add.s32 	%r39, %r38, -1;
	setp.eq.b32 	%p6, %r38, 1;
	vote.sync.ballot.b32 	%r40, %p6, %r36;
	xor.b32  	%r41, %r40, %r39;
	and.b32  	%r42, %r41, %r37;
	shr.u32 	%r43, %r286, 1;
	and.b32  	%r44, %r43, 1;
	add.s32 	%r45, %r44, -1;
	setp.eq.b32 	%p8, %r44, 1;
	vote.sync.ballot.b32 	%r46, %p8, %r36;
	xor.b32  	%r47, %r46, %r45;
	and.b32  	%r48, %r47, %r42;
	shr.u32 	%r49, %r286, 2;
	and.b32  	%r50, %r49, 1;
	add.s32 	%r51, %r50, -1;
	setp.eq.b32 	%p10, %r50, 1;
	vote.sync.ballot.b32 	%r52, %p10, %r36;
	xor.b32  	%r53, %r52, %r51;
	and.b32  	%r54, %r53, %r48;
	shr.u32 	%r55, %r286, 3;
	and.b32  	%r56, %r55, 1;
	add.s32 	%r57, %r56, -1;
	setp.eq.b32 	%p12, %r56, 1;
	vote.sync.ballot.b32 	%r58, %p12, %r36;
	xor.b32  	%r59, %r58, %r57;
	and.b32  	%r60, %r59, %r54;
	shr.u32 	%r61, %r286, 4;
	and.b32  	%r62, %r61, 1;
	add.s32 	%r63, %r62, -1;
	setp.eq.b32 	%p14, %r62, 1;
	vote.sync.ballot.b32 	%r64, %p14, %r36;
	xor.b32  	%r65, %r64, %r63;
	and.b32  	%r10, %r65, %r60;
	// begin inline asm
	mov.u32 %r35, %lanemask_lt;
	// end inline asm
	and.b32  	%r66, %r35, %r10;
	setp.eq.s32 	%p16, %r66, 0;
	setp.ne.s32 	%p17, %r10, 0;
	and.pred  	%p18, %p16, %p17;
	and.pred  	%p19, %p18, %p4;
	not.pred 	%p20, %p19;
	@%p20 bra 	$L__BB11_8;
	popc.b32 	%r67, %r10;
	shl.b32 	%r68, %r286, 2;
	and.b32  	%r69, %r68, 124;
	mov.u32 	%r70, _ZZ18compute_histogramsIjLi6ELi5ELi256ELb0EEvPKT_PjiE7s_hists;
	add.s32 	%r71, %r70, %r69;
	atom.shared.add.u32 	%r72, [%r71], %r67;
$L__BB11_8:
	setp.lt.s32 	%p21, %r284, %r24;
	shr.u32 	%r12, %r286, 5;
	mov.b32 	%r73, -1;
	vote.sync.ballot.b32 	%r74, %p21, %r73;
	and.b32  	%r75, %r12, 1;
	add.s32 	%r76, %r75, -1;
	setp.eq.b32 	%p23, %r75, 1;
	vote.sync.ballot.b32 	%r77, %p23, %r73;
	xor.b32  	%r78, %r77, %r76;
	and.b32  	%r79, %r78, %r74;
	shr.u32 	%r80, %r286, 6;
	and.b32  	%r81, %r80, 1;
	add.s32 	%r82, %r81, -1;
	setp.eq.b32 	%p25, %r81, 1;
	vote.sync.ballot.b32 	%r83, %p25, %r73;
	xor.b32  	%r84, %r83, %r82;
	and.b32  	%r85, %r84, %r79;
	shr.u32 	%r86, %r286, 7;
	and.b32  	%r87, %r86, 1;
	add.s32 	%r88, %r87, -1;
	setp.eq.b32 	%p27, %r87, 1;
	vote.sync.ballot.b32 	%r89, %p27, %r73;
	xor.b32  	%r90, %r89, %r88;
	and.b32  	%r91, %r90, %r85;
	shr.u32 	%r92, %r286, 8;
	and.b32  	%r93, %r92, 1;
	add.s32 	%r94, %r93, -1;
	setp.eq.b32 	%p29, %r93, 1;
	vote.sync.ballot.b32 	%r95, %p29, %r73;
	xor.b32  	%r96, %r95, %r94;
	and.b32  	%r97, %r96, %r91;
	shr.u32 	%r98, %r286, 9;
	and.b32  	%r99, %r98, 1;
	add.s32 	%r100, %r99, -1;
	setp.eq.b32 	%p31, %r99, 1;
	vote.sync.ballot.b32 	%r101, %p31, %r73;
	xor.b32  	%r102, %r101, %r100;
	and.b32  	%r13, %r102, %r97;
	and.b32  	%r103, %r35, %r13;
	setp.eq.s32 	%p33, %r103, 0;
	setp.ne.s32 	%p34, %r13, 0;
	and.pred  	%p35, %p33, %p34;
	and.pred  	%p36, %p35, %p21;
	not.pred 	%p37, %p36;
	@%p37 bra 	$L__BB11_10;
	popc.b32 	%r104, %r13;
	shl.b32 	%r105, %r12, 2;
	and.b32  	%r106, %r105, 124;
	mov.u32 	%r107, _ZZ18compute_histogramsIjLi6ELi5ELi256ELb0EEvPKT_PjiE7s_hists;
	add.s32 	%r108, %r107, %r106;
	atom.shared.add.u32 	%r109, [%r108+128], %r104;
$L__BB11_10:
	setp.lt.s32 	%p38, %r284, %r24;
	shr.u32 	%r14, %r286, 10;
	mov.b32 	%r110, -1;
	vote.sync.ballot.b32 	%r111, %p38, %r110;
	and.b32  	%r112, %r14, 1;
	add.s32 	%r113, %r112, -1;
	setp.eq.b32 	%p40, %r112, 1;
	vote.sync.ballot.b32 	%r114, %p40, %r110;
	xor.b32  	%r115, %r114, %r113;
	and.b32  	%r116, %r115, %r111;
	shr.u32 	%r117, %r286, 11;
	and.b32  	%r118, %r117, 1;
	add.s32 	%r119, %r118, -1;
	setp.eq.b32 	%p42, %r118, 1;
	vote.sync.ballot.b32 	%r120, %p42, %r110;
	xor.b32  	%r121, %r120, %r119;
	and.b32  	%r122, %r121, %r116;
	shr.u32 	%r123, %r286, 12;
	and.b32  	%r124, %r123, 1;
	add.s32 	%r125, %r124, -1;
	setp.eq.b32 	%p44, %r124, 1;
	vote.sync.ballot.b32 	%r126, %p44, %r110;
	xor.b32  	%r127, %r126, %r125;
	and.b32  	%r128, %r127, %r122;
	shr.u32 	%r129, %r286, 13;
	and.b32  	%r130, %r129, 1;
	add.s32 	%r131, %r130, -1;
	setp.eq.b32 	%p46, %r130, 1;
	vote.sync.ballot.b32 	%r132, %p46, %r110;
	xor.b32  	%r133, %r132, %r131;
	and.b32  	%r134, %r133, %r128;
	shr.u32 	%r135, %r286, 14;
	and.b32  	%r136, %r135, 1;
	add.s32 	%r137, %r136, -1;
	setp.eq.b32 	%p48, %r136, 1;
	vote.sync.ballot.b32 	%r138, %p48, %r110;
	xor.b32  	%r139, %r138, %r137;
	and.b32  	%r15, %r139, %r134;
	and.b32  	%r140, %r35, %r15;
	setp.eq.s32 	%p50, %r140, 0;
	setp.ne.s32 	%p51, %r15, 0;
	and.pred  	%p52, %p50, %p51;
	and.pred  	%p53, %p52, %p38;
	not.pred 	%p54, %p53;
	@%p54 bra 	$L__BB11_12;
	popc.b32 	%r141, %r15;
	shl.b32 	%r142, %r14, 2;
	and.b32  	%r143, %r142, 124;
	mov.u32 	%r144, _ZZ18compute_histogramsIjLi6ELi5ELi256ELb0EEvPKT_PjiE7s_hists;
	add.s32 	%r145, %r144, %r143;
	atom.shared.add.u32 	%r146, [%r145+256], %r141;
$L__BB11_12:
	setp.lt.s32 	%p55, %r284, %r24;
	shr.u32 	%r16, %r286, 15;
	mov.b32 	%r147, -1;
	vote.sync.ballot.b32 	%r148, %p55, %r147;
	and.b32  	%r149, %r16, 1;
	add.s32 	%r150, %r149, -1;
	setp.eq.b32 	%p57, %r149, 1;
	vote.sync.ballot.b32 	%r151, %p57, %r147;
	xor.b32  	%r152, %r151, %r150;
	and.b32  	%r153, %r152, %r148;
	shr.u32 	%r154, %r286, 16;
	and.b32  	%r155, %r154, 1;
	add.s32 	%r156, %r155, -1;
	setp.eq.b32 	%p59, %r155, 1;
	vote.sync.ballot.b32 	%r157, %p59, %r147;
	xor.b32  	%r158, %r157, %r156;
	and.b32  	%r159, %r158, %r153;
	shr.u32 	%r160, %r286, 17;
	and.b32  	%r161, %r160, 1;
	add.s32 	%r162, %r161, -1;
	setp.eq.b32 	%p61, %r161, 1;
	vote.sync.ballot.b32 	%r163, %p61, %r147;
	xor.b32  	%r164, %r163, %r162;
	and.b32  	%r165, %r164, %r159;
	shr.u32 	%r166, %r286, 18;
	and.b32  	%r167, %r166, 1;
	add.s32 	%r168, %r167, -1;
	setp.eq.b32 	%p63, %r167, 1;
	vote.sync.ballot.b32 	%r169, %p63, %r147;
	xor.b32  	%r170, %r169, %r168;
	and.b32  	%r171, %r170, %r165;
	shr.u32 	%r172, %r286, 19;
	and.b32  	%r173, %r172, 1;
	add.s32 	%r174, %r173, -1;
	setp.eq.b32 	%p65, %r173, 1;
	vote.sync.ballot.b32 	%r175, %p65, %r147;
	xor.b32  	%r176, %r175, %r174;
	and.b32  	%r17, %r176, %r171;
	and.b32  	%r177, %r35, %r17;
	setp.eq.s32 	%p67, %r177, 0;
	setp.ne.s32 	%p68, %r17, 0;
	and.pred  	%p69, %p67, %p68;
	and.pred  	%p70, %p69, %p55;
	not.pred 	%p71, %p70;
	@%p71 bra 	$L__BB11_14;
	popc.b32 	%r178, %r17;
	shl.b32 	%r179, %r16, 2;
	and.b32  	%r180, %r179, 124;
	mov.u32 	%r181, _ZZ18compute_histogramsIjLi6ELi5ELi256ELb0EEvPKT_PjiE7s_hists;
	add.s32 	%r182, %r181, %r180;
	atom.shared.add.u32 	%r183, [%r182+384], %r178;
$L__BB11_14:
	setp.lt.s32 	%p72, %r284, %r24;
	shr.u32 	%r18, %r286, 20;
	mov.b32 	%r184, -1;
	vote.sync.ballot.b32 	%r185, %p72, %r184;
	and.b32  	%r186, %r18, 1;
	add.s32 	%r187, %r186, -1;
	setp.eq.b32 	%p74, %r186, 1;
	vote.sync.ballot.b32 	%r188, %p74, %r184;
	xor.b32  	%r189, %r188, %r187;
	and.b32  	%r190, %r189, %r185;
	shr.u32 	%r191, %r286, 21;
	and.b32  	%r192, %r191, 1;
	add.s32 	%r193, %r192, -1;
	setp.eq.b32 	%p76, %r192, 1;
	vote.sync.ballot.b32 	%r194, %p76, %r184;
	xor.b32  	%r195, %r194, %r193;
	and.b32  	%r196, %r195, %r190;
	shr.u32 	%r197, %r286, 22;
	and.b32  	%r198, %r197, 1;
	add.s32 	%r199, %r198, -1;
	setp.eq.b32 	%p78, %r198, 1;
	vote.sync.ballot.b32 	%r200, %p78, %r184;
	xor.b32  	%r201, %r200, %r199;
	and.b32  	%r202, %r201, %r196;
	shr.u32 	%r203, %r286, 23;
	and.b32  	%r204, %r203, 1;
	add.s32 	%r205, %r204, -1;
	setp.eq.b32 	%p80, %r204, 1;
	vote.sync.ballot.b32 	%r206, %p80, %r184;
	xor.b32  	%r207, %r206, %r205;
	and.b32  	%r208, %r207, %r202;
	shr.u32 	%r209, %r286, 24;
	and.b32  	%r210, %r209, 1;
	add.s32 	%r211, %r210, -1;
	setp.eq.b32 	%p82, %r210, 1;
	vote.sync.ballot.b32 	%r212, %p82, %r184;
	xor.b32  	%r213, %r212, %r211;
	and.b32  	%r19, %r213, %r208;
	and.b32  	%r214, %r35, %r19;
	setp.eq.s32 	%p84, %r214, 0;
	setp.ne.s32 	%p85, %r19, 0;
	and.pred  	%p86, %p84, %p85;
	and.pred  	%p87, %p86, %p72;
	not.pred 	%p88, %p87;
	@%p88 bra 	$L__BB11_16;
	popc.b32 	%r215, %r19;
	shl.b32 	%r216, %r18, 2;
	and.b32  	%r217, %r216, 124;
	mov.u32 	%r218, _ZZ18compute_histogramsIjLi6ELi5ELi256ELb0EEvPKT_PjiE7s_hists;
	add.s32 	%r219, %r218, %r217;
	atom.shared.add.u32 	%r220, [%r219+512], %r215;
$L__BB11_16:
	setp.lt.s32 	%p89, %r284, %r24;
	shr.u32 	%r20, %r286, 25;
	mov.b32 	%r221, -1;
	vote.sync.ballot.b32 	%r222, %p89, %r221;
	and.b32  	%r223, %r20, 1;
	add.s32 	%r224, %r223, -1;
	setp.eq.b32 	%p91, %r223, 1;
	vote.sync.ballot.b32 	%r225, %p91, %r221;
	xor.b32  	%r226, %r225, %r224;
	and.b32  	%r227, %r226, %r222;
	shr.u32 	%r228, %r286, 26;
	and.b32  	%r229, %r228, 1;
	add.s32 	%r230, %r229, -1;
	setp.eq.b32 	%p93, %r229, 1;
	vote.sync.ballot.b32 	%r231, %p93, %r221;
	xor.b32  	%r232, %r231, %r230;
	and.b32  	%r233, %r232, %r227;
	shr.u32 	%r234, %r286, 27;
	and.b32  	%r235, %r234, 1;
	add.s32 	%r236, %r235, -1;
	setp.eq.b32 	%p95, %r235, 1;
	vote.sync.ballot.b32 	%r237, %p95, %r221;
	xor.b32  	%r238, %r237, %r236;
	and.b32  	%r239, %r238, %r233;
	shr.u32 	%r240, %r286, 28;
	and.b32  	%r241, %r240, 1;
	add.s32 	%r242, %r241, -1;
	setp.eq.b32 	%p97, %r241, 1;
	vote.sync.ballot.b32 	%r243, %p97, %r221;
	xor.b32  	%r244, %r243, %r242;
	and.b32  	%r245, %r244, %r239;
	shr.u32 	%r246, %r286, 29;
	and.b32  	%r247, %r246, 1;
	add.s32 	%r248, %r247, -1;
	setp.eq.b32 	%p99, %r247, 1;
	vote.sync.ballot.b32 	%r249, %p99, %r221;
	xor.b32  	%r250, %r249, %r248;
	and.b32  	%r21, %r250, %r245;
	and.b32  	%r251, %r35, %r21;
	setp.eq.s32 	%p101, %r251, 0;
	setp.ne.s32 	%p102, %r21, 0;
	and.pred  	%p103, %p101, %p102;
	and.pred  	%p104, %p103, %p89;
	not.pred 	%p105, %p104;
	@%p105 bra 	$L__BB11_18;
	popc.b32 	%r252, %r21;
	shl.b32 	%r253, %r20, 2;
	and.b32  	%r254, %r253, 124;
	mov.u32 	%r255, _ZZ18compute_histogramsIjLi6ELi5ELi256ELb0EEvPKT_PjiE7s_hists;
	add.s32 	%r256, %r255, %r254;
	atom.shared.add.u32 	%r257, [%r256+640], %r252;
$L__BB11_18:
	add.s32 	%r285, %r285, 1;
	setp.ne.s32 	%p106, %r285, 0;
	add.s32 	%r284, %r284, %r2;
	@%p106 bra 	$L__BB11_4;
$L__BB11_19:
	setp.gt.u32 	%p107, %r1, 191;
	bar.sync 	0;
	@%p107 bra 	$L__BB11_21;
	mov.u32 	%r259, _ZZ18compute_histogramsIjLi6ELi5ELi256ELb0EEvPKT_PjiE7s_hists;
	shl.b32 	%r260, %r1, 2;
	add.s32 	%r261, %r259, %r260;
	ld.shared.u32 	%r262, [%r261];
	and.b32  	%r263, %r260, 896;
	add.s32 	%r264, %r259, %r263;
	ld.shared.u32 	%r265, [%r264];
	shfl.sync.up.b32	%r266|%p108, %r262, 1, 0, -1;
	// begin inline asm
	mov.u32 %r258, %laneid;
	// end inline asm
	setp.eq.s32 	%p109, %r258, 0;
	selp.b32 	%r267, 0, %r266, %p109;
	add.s32 	%r268, %r267, %r262;
	shfl.sync.up.b32	%r269|%p110, %r268, 2, 0, -1;
	setp.lt.u32 	%p111, %r258, 2;
	selp.b32 	%r270, 0, %r269, %p111;
	add.s32 	%r271, %r270, %r268;
	shfl.sync.up.b32	%r272|%p112, %r271, 4, 0, -1;
	setp.lt.u32 	%p113, %r258, 4;
	selp.b32 	%r273, 0, %r272, %p113;
	add.s32 	%r274, %r273, %r271;
	shfl.sync.up.b32	%r275|%p114, %r274, 8, 0, -1;
	setp.lt.u32 	%p115, %r258, 8;
	selp.b32 	%r276, 0, %r275, %p115;
	add.s32 	%r277, %r276, %r274;
	shfl.sync.up.b32	%r278|%p116, %r277, 16, 0, -1;
	setp.lt.u32 	%p117, %r258, 16;
	selp.b32 	%r279, 0, %r278, %p117;
	add.s32 	%r280, %r279, %r277;
	cvta.to.global.u64 	%rd6, %rd3;
	mul.wide.u32 	%rd7, %r1, 4;
	add.s64 	%rd8, %rd6, %rd7;
	sub.s32 	%r281, %r280, %r265;
	atom.global.add.u32 	%r282, [%rd8], %r281;
	shfl.sync.idx.b32	%r283|%p118, %r280, 31, 31, -1;
$L__BB11_21:
	ret;

}
	// .globl	_Z18compute_histogramsIjLi6ELi5ELi256ELb1EEvPKT_Pji
.visible .entry _Z18compute_histogramsIjLi6ELi5ELi256ELb1EEvPKT_Pji(
	.param .u64 .ptr .align 1 _Z18compute_histogramsIjLi6ELi5ELi256ELb1EEvPKT_Pji_param_0,
	.param .u64 .ptr .align 1 _Z18compute_histogramsIjLi6ELi5ELi256ELb1EEvPKT_Pji_param_1,
	.param .u32 _Z18compute_histogramsIjLi6ELi5ELi256ELb1EEvPKT_Pji_param_2
)
.maxntid 256
{
	.reg .pred 	%p<125>;
	.reg .b32 	%r<315>;
	.reg .b64 	%rd<19>;
	// demoted variable
	.shared .align 4 .b8 _ZZ18compute_histogramsIjLi6ELi5ELi256ELb1EEvPKT_PjiE7s_hists[768];
	ld.param.u64 	%rd6, [_Z18compute_histogramsIjLi6ELi5ELi256ELb1EEvPKT_Pji_param_0];
	ld.param.u64 	%rd7, [_Z18compute_histogramsIjLi6ELi5ELi256ELb1EEvPKT_Pji_param_1];
	ld.param.u32 	%r30, [_Z18compute_histogramsIjLi6ELi5ELi256ELb1EEvPKT_Pji_param_2];
	cvta.to.global.u64 	%rd1, %rd7;
	mov.u32 	%r1, %tid.x;
	mov.u32 	%r2, %ctaid.x;
	shl.b32 	%r31, %r2, 8;
	add.s32 	%r312, %r31, %r1;
	setp.gt.s32 	%p1, %r312, 191;
	@%p1 bra 	$L__BB12_3;
	mov.u32 	%r32, %nctaid.x;
	shl.b32 	%r4, %r32, 8;
	mov.u32 	%r311, %r312;
$L__BB12_2:
	mul.wide.s32 	%rd8, %r311, 4;
	add.s64 	%rd9, %rd1, %rd8;
	mov.b32 	%r33, 0;
	st.global.u32 	[%rd9], %r33;
	add.s32 	%r311, %r311, %r4;
	setp.lt.s32 	%p2, %r311, 192;
	@%p2 bra 	$L__BB12_2;
$L__BB12_3:
	setp.lt.u32 	%p3, %r1, 192;
	@%p3 bra 	$L__BB12_4;
	bra.uni 	$L__BB12_5;
$L__BB12_4:
	shl.b32 	%r34, %r1, 2;
	mov.u32 	%r35, _ZZ18compute_histogramsIjLi6ELi5ELi256ELb1EEvPKT_PjiE7s_hists;
	add.s32 	%r36, %r35, %r34;
	mov.b32 	%r37, 0;
	st.shared.u32 	[%r36], %r37;
$L__BB12_5:
	bar.sync 	0;
	mov.u32 	%r7, %nctaid.x;
	shl.b32 	%r8, %r7, 8;
	add.s32 	%r38, %r8, %r30;
	add.s32 	%r39, %r38, -1;
	div.s32 	%r9, %r39, %r8;
	setp.lt.s32 	%p4, %r9, 1;
	@%p4 bra 	$L__BB12_22;
	neg.s32 	%r313, %r9;
	cvta.to.global.u64 	%rd2, %rd6;
$L__BB12_7:
	setp.ge.s32 	%p5, %r312, %r30;
	mov.b32 	%r314, 0;
	@%p5 bra 	$L__BB12_9;
	mul.wide.s32 	%rd10, %r312, 4;
	add.s64 	%rd11, %rd2, %rd10;
	ld.global.nc.u32 	%r314, [%rd11];
$L__BB12_9:
	setp.lt.s32 	%p6, %r312, %r30;
	mov.b32 	%r42, -1;
	vote.sync.ballot.b32 	%r43, %p6, %r42;
	and.b32  	%r44, %r314, 1;
	add.s32 	%r45, %r44, -1;
	setp.eq.b32 	%p8, %r44, 1;
	vote.sync.ballot.b32 	%r46, %p8, %r42;
	xor.b32  	%r47, %r46, %r45;
	and.b32  	%r48, %r47, %r43;
	shr.u32 	%r49, %r314, 1;
	and.b32  	%r50, %r49, 1;
	add.s32 	%r51, %r50, -1;
	setp.eq.b32 	%p10, %r50, 1;
	vote.sync.ballot.b32 	%r52, %p10, %r42;
	xor.b32  	%r53, %r52, %r51;
	and.b32  	%r54, %r53, %r48;
	shr.u32 	%r55, %r314, 2;
	and.b32  	%r56, %r55, 1;
	add.s32 	%r57, %r56, -1;
	setp.eq.b32 	%p12, %r56, 1;
	vote.sync.ballot.b32 	%r58, %p12, %r42;
	xor.b32  	%r59, %r58, %r57;
	and.b32  	%r60, %r59, %r54;
	shr.u32 	%r61, %r314, 3;
	and.b32  	%r62, %r61, 1;
	add.s32 	%r63, %r62, -1;
	setp.eq.b32 	%p14, %r62, 1;
	vote.sync.ballot.b32 	%r64, %p14, %r42;
	xor.b32  	%r65, %r64, %r63;
	and.b32  	%r66, %r65, %r60;
	shr.u32 	%r67, %r314, 4;
	and.b32  	%r68, %r67, 1;
	add.s32 	%r69, %r68, -1;
	setp.eq.b32 	%p16, %r68, 1;
	vote.sync.ballot.b32 	%r70, %p16, %r42;
	xor.b32  	%r71, %r70, %r69;
	and.b32  	%r15, %r71, %r66;
	// begin inline asm
	mov.u32 %r41, %lanemask_lt;
	// end inline asm
	and.b32  	%r72, %r41, %r15;
	setp.eq.s32 	%p18, %r72, 0;
	setp.ne.s32 	%p19, %r15, 0;
	and.pred  	%p20, %p18, %p19;
	and.pred  	%p21, %p20, %p6;
	not.pred 	%p22, %p21;
	@%p22 bra 	$L__BB12_11;
	popc.b32 	%r73, %r15;
	shl.b32 	%r74, %r314, 2;
	and.b32  	%r75, %r74, 124;
	mov.u32 	%r76, _ZZ18compute_histogramsIjLi6ELi5ELi256ELb1EEvPKT_PjiE7s_hists;
	add.s32 	%r77, %r76, %r75;
	atom.shared.add.u32 	%r78, [%r77], %r73;
$L__BB12_11:
	setp.lt.s32 	%p23, %r312, %r30;
	shr.u32 	%r17, %r314, 5;
	mov.b32 	%r79, -1;
	vote.sync.ballot.b32 	%r80, %p23, %r79;
	and.b32  	%r81, %r17, 1;
	add.s32 	%r82, %r81, -1;
	setp.eq.b32 	%p25, %r81, 1;
	vote.sync.ballot.b32 	%r83, %p25, %r79;
	xor.b32  	%r84, %r83, %r82;
	and.b32  	%r85, %r84, %r80;
	shr.u32 	%r86, %r314, 6;
	and.b32  	%r87, %r86, 1;
	add.s32 	%r88, %r87, -1;
	setp.eq.b32 	%p27, %r87, 1;
	vote.sync.ballot.b32 	%r89, %p27, %r79;
	xor.b32  	%r90, %r89, %r88;
	and.b32  	%r91, %r90, %r85;
	shr.u32 	%r92, %r314, 7;
	and.b32  	%r93, %r92, 1;
	add.s32 	%r94, %r93, -1;
	setp.eq.b32 	%p29, %r93, 1;
	vote.sync.ballot.b32 	%r95, %p29, %r79;
	xor.b32  	%r96, %r95, %r94;
	and.b32  	%r97, %r96, %r91;
	shr.u32 	%r98, %r314, 8;
	and.b32  	%r99, %r98, 1;
	add.s32 	%r100, %r99, -1;
	setp.eq.b32 	%p31, %r99, 1;
	vote.sync.ballot.b32 	%r101, %p31, %r79;
	xor.b32  	%r102, %r101, %r100;
	and.b32  	%r103, %r102, %r97;
	shr.u32 	%r104, %r314, 9;
	and.b32  	%r105, %r104, 1;
	add.s32 	%r106, %r105, -1;
	setp.eq.b32 	%p33, %r105, 1;
	vote.sync.ballot.b32 	%r107, %p33, %r79;
	xor.b32  	%r108, %r107, %r106;
	and.b32  	%r18, %r108, %r103;
	and.b32  	%r109, %r41, %r18;
	setp.eq.s32 	%p35, %r109, 0;
	setp.ne.s32 	%p36, %r18, 0;
	and.pred  	%p37, %p35, %p36;
	and.pred  	%p38, %p37, %p23;
	not.pred 	%p39, %p38;
	@%p39 bra 	$L__BB12_13;
	popc.b32 	%r110, %r18;
	shl.b32 	%r111, %r17, 2;
	and.b32  	%r112, %r111, 124;
	mov.u32 	%r113, _ZZ18compute_histogramsIjLi6ELi5ELi256ELb1EEvPKT_PjiE7s_hists;
	add.s32 	%r114, %r113, %r112;
	atom.shared.add.u32 	%r115, [%r114+128], %r110;
$L__BB12_13:
	setp.lt.s32 	%p40, %r312, %r30;
	shr.u32 	%r19, %r314, 10;
	mov.b32 	%r116, -1;
	vote.sync.ballot.b32 	%r117, %p40, %r116;
	and.b32  	%r118, %r19, 1;
	add.s32 	%r119, %r118, -1;
	setp.eq.b32 	%p42, %r118, 1;
	vote.sync.ballot.b32 	%r120, %p42, %r116;
	xor.b32  	%r121, %r120, %r119;
	and.b32  	%r122, %r121, %r117;
	shr.u32 	%r123, %r314, 11;
	and.b32  	%r124, %r123, 1;
	add.s32 	%r125, %r124, -1;
	setp.eq.b32 	%p44, %r124, 1;
	vote.sync.ballot.b32 	%r126, %p44, %r116;
	xor.b32  	%r127, %r126, %r125;
	and.b32  	%r128, %r127, %r122;
	shr.u32 	%r129, %r314, 12;
	and.b32  	%r130, %r129, 1;
	add.s32 	%r131, %r130, -1;
	setp.eq.b32 	%p46, %r130, 1;
	vote.sync.ballot.b32 	%r132, %p46, %r116;
	xor.b32  	%r133, %r132, %r131;
	and.b32  	%r134, %r133, %r128;
	shr.u32 	%r135, %r314, 13;
	and.b32  	%r136, %r135, 1;
	add.s32 	%r137, %r136, -1;
	setp.eq.b32 	%p48, %r136, 1;
	vote.sync.ballot.b32 	%r138, %p48, %r116;
	xor.b32  	%r139, %r138, %r137;
	and.b32  	%r140, %r139, %r134;
	shr.u32 	%r141, %r314, 14;
	and.b32  	%r142, %r141, 1;
	add.s32 	%r143, %r142, -1;
	setp.eq.b32 	%p50, %r142, 1;
	vote.sync.ballot.b32 	%r144, %p50, %r116;
	xor.b32  	%r145, %r144, %r143;
	and.b32  	%r20, %r145, %r140;
	and.b32  	%r146, %r41, %r20;
	setp.eq.s32 	%p52, %r146, 0;
	setp.ne.s32 	%p53, %r20, 0;
	and.pred  	%p54, %p52, %p53;
	and.pred  	%p55, %p54, %p40;
	not.pred 	%p56, %p55;
	@%p56 bra 	$L__BB12_15;
	popc.b32 	%r147, %r20;
	shl.b32 	%r148, %r19, 2;
	and.b32  	%r149, %r148, 124;
	mov.u32 	%r150, _ZZ18compute_histogramsIjLi6ELi5ELi256ELb1EEvPKT_PjiE7s_hists;
	add.s32 	%r151, %r150, %r149;
	atom.shared.add.u32 	%r152, [%r151+256], %r147;
$L__BB12_15:
	setp.lt.s32 	%p57, %r312, %r30;
	shr.u32 	%r21, %r314, 15;
	mov.b32 	%r153, -1;
	vote.sync.ballot.b32 	%r154, %p57, %r153;
	and.b32  	%r155, %r21, 1;
	add.s32 	%r156, %r155, -1;
	setp.eq.b32 	%p59, %r155, 1;
	vote.sync.ballot.b32 	%r157, %p59, %r153;
	xor.b32  	%r158, %r157, %r156;
	and.b32  	%r159, %r158, %r154;
	shr.u32 	%r160, %r314, 16;
	and.b32  	%r161, %r160, 1;
	add.s32 	%r162, %r161, -1;
	setp.eq.b32 	%p61, %r161, 1;
	vote.sync.ballot.b32 	%r163, %p61, %r153;
	xor.b32  	%r164, %r163, %r162;
	and.b32  	%r165, %r164, %r159;
	shr.u32 	%r166, %r314, 17;
	and.b32  	%r167, %r166, 1;
	add.s32 	%r168, %r167, -1;
	setp.eq.b32 	%p63, %r167, 1;
	vote.sync.ballot.b32 	%r169, %p63, %r153;
	xor.b32  	%r170, %r169, %r168;
	and.b32  	%r171, %r170, %r165;
	shr.u32 	%r172, %r314, 18;
	and.b32  	%r173, %r172, 1;
	add.s32 	%r174, %r173, -1;
	setp.eq.b32 	%p65, %r173, 1;
	vote.sync.ballot.b32 	%r175, %p65, %r153;
	xor.b32  	%r176, %r175, %r174;
	and.b32  	%r177, %r176, %r171;
	shr.u32 	%r178, %r314, 19;
	and.b32  	%r179, %r178, 1;
	add.s32 	%r180, %r179, -1;
	setp.eq.b32 	%p67, %r179, 1;
	vote.sync.ballot.b32 	%r181, %p67, %r153;
	xor.b32  	%r182, %r181, %r180;
	and.b32  	%r22, %r182, %r177;
	and.b32  	%r183, %r41, %r22;
	setp.eq.s32 	%p69, %r183, 0;
	setp.ne.s32 	%p70, %r22, 0;
	and.pred  	%p71, %p69, %p70;
	and.pred  	%p72, %p71, %p57;
	not.pred 	%p73, %p72;
	@%p73 bra 	$L__BB12_17;
	popc.b32 	%r184, %r22;
	shl.b32 	%r185, %r21, 2;
	and.b32  	%r186, %r185, 124;
	mov.u32 	%r187, _ZZ18compute_histogramsIjLi6ELi5ELi256ELb1EEvPKT_PjiE7s_hists;
	add.s32 	%r188, %r187, %r186;
	atom.shared.add.u32 	%r189, [%r188+384], %r184;
$L__BB12_17:
	setp.lt.s32 	%p74, %r312, %r30;
	shr.u32 	%r23, %r314, 20;
	mov.b32 	%r190, -1;
	vote.sync.ballot.b32 	%r191, %p74, %r190;
	and.b32  	%r192, %r23, 1;
	add.s32 	%r193, %r192, -1;
	setp.eq.b32 	%p76, %r192, 1;
	vote.sync.ballot.b32 	%r194, %p76, %r190;
	xor.b32  	%r195, %r194, %r193;
	and.b32  	%r196, %r195, %r191;
	shr.u32 	%r197, %r314, 21;
	and.b32  	%r198, %r197, 1;
	add.s32 	%r199, %r198, -1;
	setp.eq.b32 	%p78, %r198, 1;
	vote.sync.ballot.b32 	%r200, %p78, %r190;
	xor.b32  	%r201, %r200, %r199;
	and.b32  	%r202, %r201, %r196;
	shr.u32 	%r203, %r314, 22;
	and.b32  	%r204, %r203, 1;
	add.s32 	%r205, %r204, -1;
	setp.eq.b32 	%p80, %r204, 1;
	vote.sync.ballot.b32 	%r206, %p80, %r190;
	xor.b32  	%r207, %r206, %r205;
	and.b32  	%r208, %r207, %r202;
	shr.u32 	%r209, %r314, 23;
	and.b32  	%r210, %r209, 1;
	add.s32 	%r211, %r210, -1;
	setp.eq.b32 	%p82, %r210, 1;
	vote.sync.ballot.b32 	%r212, %p82, %r190;
	xor.b32  	%r213, %r212, %r211;
	and.b32  	%r214, %r213, %r208;
	shr.u32 	%r215, %r314, 24;
	and.b32  	%r216, %r215, 1;
	add.s32 	%r217, %r216, -1;
	setp.eq.b32 	%p84, %r216, 1;
	vote.sync.ballot.b32 	%r218, %p84, %r190;
	xor.b32  	%r219, %r218, %r217;
	and.b32  	%r24, %r219, %r214;
	and.b32  	%r220, %r41, %r24;
	setp.eq.s32 	%p86, %r220, 0;
	setp.ne.s32 	%p87, %r24, 0;
	and.pred  	%p88, %p86, %p87;
	and.pred  	%p89, %p88, %p74;
	not.pred 	%p90, %p89;
	@%p90 bra 	$L__BB12_19;
	popc.b32 	%r221, %r24;
	shl.b32 	%r222, %r23, 2;
	and.b32  	%r223, %r222, 124;
	mov.u32 	%r224, _ZZ18compute_histogramsIjLi6ELi5ELi256ELb1EEvPKT_PjiE7s_hists;
	add.s32 	%r225, %r224, %r223;
	atom.shared.add.u32 	%r226, [%r225+512], %r221;
$L__BB12_19:
	setp.lt.s32 	%p91, %r312, %r30;
	shr.u32 	%r25, %r314, 25;
	mov.b32 	%r227, -1;
	vote.sync.ballot.b32 	%r228, %p91, %r227;
	and.b32  	%r229, %r25, 1;
	add.s32 	%r230, %r229, -1;
	setp.eq.b32 	%p93, %r229, 1;
	vote.sync.ballot.b32 	%r231, %p93, %r227;
	xor.b32  	%r232, %r231, %r230;
	and.b32  	%r233, %r232, %r228;
	shr.u32 	%r234, %r314, 26;
	and.b32  	%r235, %r234, 1;
	add.s32 	%r236, %r235, -1;
	setp.eq.b32 	%p95, %r235, 1;
	vote.sync.ballot.b32 	%r237, %p95, %r227;
	xor.b32  	%r238, %r237, %r236;
	and.b32  	%r239, %r238, %r233;
	shr.u32 	%r240, %r314, 27;
	and.b32  	%r241, %r240, 1;
	add.s32 	%r242, %r241, -1;
	setp.eq.b32 	%p97, %r241, 1;
	vote.sync.ballot.b32 	%r243, %p97, %r227;
	xor.b32  	%r244, %r243, %r242;
	and.b32  	%r245, %r244, %r239;
	shr.u32 	%r246, %r314, 28;
	and.b32  	%r247, %r246, 1;
	add.s32 	%r248, %r247, -1;
	setp.eq.b32 	%p99, %r247, 1;
	vote.sync.ballot.b32 	%r249, %p99, %r227;
	xor.b32  	%r250, %r249, %r248;
	and.b32  	%r251, %r250, %r245;
	shr.u32 	%r252, %r314, 29;
	and.b32  	%r253, %r252, 1;
	add.s32 	%r254, %r253, -1;
	setp.eq.b32 	%p101, %r253, 1;
	vote.sync.ballot.b32 	%r255, %p101, %r227;
	xor.b32  	%r256, %r255, %r254;
	and.b32  	%r26, %r256, %r251;
	and.b32  	%r257, %r41, %r26;
	setp.eq.s32 	%p103, %r257, 0;
	setp.ne.s32 	%p104, %r26, 0;
	and.pred  	%p105, %p103, %p104;
	and.pred  	%p106, %p105, %p91;
	not.pred 	%p107, %p106;
	@%p107 bra 	$L__BB12_21;
	popc.b32 	%r258, %r26;
	shl.b32 	%r259, %r25, 2;
	and.b32  	%r260, %r259, 124;
	mov.u32 	%r261, _ZZ18compute_histogramsIjLi6ELi5ELi256ELb1EEvPKT_PjiE7s_hists;
	add.s32 	%r262, %r261, %r260;
	atom.shared.add.u32 	%r263, [%r262+640], %r258;
$L__BB12_21:
	add.s32 	%r313, %r313, 1;
	setp.ne.s32 	%p108, %r313, 0;
	add.s32 	%r312, %r312, %r8;
	@%p108 bra 	$L__BB12_7;
$L__BB12_22:
	bar.sync 	0;
	// begin inline asm
	mov.u32 %r264, %envreg2;
	// end inline asm
	cvt.u64.u32 	%rd12, %r264;
	// begin inline asm
	mov.u32 %r265, %envreg1;
	// end inline asm
	cvt.u64.u32 	%rd13, %r265;
	shl.b64 	%rd14, %rd13, 32;
	or.b64  	%rd3, %rd14, %rd12;
	setp.ne.s64 	%p109, %rd3, 0;
	@%p109 bra 	$L__BB12_24;
	// begin inline asm
	trap;
	// end inline asm
$L__BB12_24:
	barrier.sync 	0;
	mov.u32 	%r266, %tid.y;
	add.s32 	%r267, %r1, %r266;
	mov.u32 	%r268, %tid.z;
	or.b32  	%r269, %r267, %r268;
	setp.ne.s32 	%p110, %r269, 0;
	@%p110 bra 	$L__BB12_27;
	add.s64 	%rd15, %rd3, 4;
	mov.u32 	%r272, %nctaid.y;
	mul.lo.s32 	%r273, %r7, %r272;
	mov.u32 	%r274, %nctaid.z;
	mul.lo.s32 	%r275, %r273, %r274;
	mov.u32 	%r276, %ctaid.y;
	add.s32 	%r277, %r2, %r276;
	mov.u32 	%r278, %ctaid.z;
	neg.s32 	%r279, %r278;
	setp.eq.s32 	%p111, %r277, %r279;
	sub.s32 	%r280, -2147483647, %r275;
	selp.b32 	%r271, %r280, 1, %p111;
	// begin inline asm
	atom.add.release.gpu.u32 %r270,[%rd15],%r271;
	// end inline asm
$L__BB12_26:
	// begin inline asm
	ld.acquire.gpu.u32 %r281,[%rd15];
	// end inline asm
	xor.b32  	%r282, %r281, %r270;
	setp.gt.s32 	%p112, %r282, -1;
	@%p112 bra 	$L__BB12_26;
$L__BB12_27:
	setp.gt.u32 	%p113, %r1, 191;
	barrier.sync 	0;
	@%p113 bra 	$L__BB12_29;
	and.b32  	%r284, %r1, 255;
	shl.b32 	%r285, %r1, 2;
	and.b32  	%r286, %r285, 1020;
	mov.u32 	%r287, _ZZ18compute_histogramsIjLi6ELi5ELi256ELb1EEvPKT_PjiE7s_hists;
	add.s32 	%r288, %r287, %r286;
	ld.shared.u32 	%r289, [%r288];
	and.b32  	%r290, %r285, 896;
	add.s32 	%r291, %r287, %r290;
	ld.shared.u32 	%r292, [%r291];
	shfl.sync.up.b32	%r293|%p114, %r289, 1, 0, -1;
	// begin inline asm
	mov.u32 %r283, %laneid;
	// end inline asm
	setp.eq.s32 	%p115, %r283, 0;
	selp.b32 	%r294, 0, %r293, %p115;
	add.s32 	%r295, %r294, %r289;
	shfl.sync.up.b32	%r296|%p116, %r295, 2, 0, -1;
	setp.lt.u32 	%p117, %r283, 2;
	selp.b32 	%r297, 0, %r296, %p117;
	add.s32 	%r298, %r297, %r295;
	shfl.sync.up.b32	%r299|%p118, %r298, 4, 0, -1;
	setp.lt.u32 	%p119, %r283, 4;
	selp.b32 	%r300, 0, %r299, %p119;
	add.s32 	%r301, %r300, %r298;
	shfl.sync.up.b32	%r302|%p120, %r301, 8, 0, -1;
	setp.lt.u32 	%p121, %r283, 8;
	selp.b32 	%r303, 0, %r302, %p121;
	add.s32 	%r304, %r303, %r301;
	shfl.sync.up.b32	%r305|%p122, %r304, 16, 0, -1;
	setp.lt.u32 	%p123, %r283, 16;
	selp.b32 	%r306, 0, %r305, %p123;
	add.s32 	%r307, %r306, %r304;
	mul.wide.u32 	%rd17, %r284, 4;
	add.s64 	%rd18, %rd1, %rd17;
	sub.s32 	%r308, %r307, %r292;
	atom.global.add.u32 	%r309, [%rd18], %r308;
	shfl.sync.idx.b32	%r310|%p124, %r307, 31, 31, -1;
$L__BB12_29:
	ret;

}
	// .globl	_Z18compute_histogramsIjLi6ELi5ELi512ELb0EEvPKT_Pji
.visible .entry _Z18compute_histogramsIjLi6ELi5ELi512ELb0EEvPKT_Pji(
	.param .u64 .ptr .align 1 _Z18compute_histogramsIjLi6ELi5ELi512ELb0EEvPKT_Pji_param_0,
	.param .u64 .ptr .align 1 _Z18compute_histogramsIjLi6ELi5ELi512ELb0EEvPKT_Pji_param_1,
	.param .u32 _Z18compute_histogramsIjLi6ELi5ELi512ELb0EEvPKT_Pji_param_2
)
.maxntid 512
{
	.reg .pred 	%p<119>;
	.reg .b32 	%r<289>;
	.reg .b64 	%rd<9>;
	// demoted variable
	.shared .align 4 .b8 _ZZ18compute_histogramsIjLi6ELi5ELi512ELb0EEvPKT_PjiE7s_hists[768];
	ld.param.u64 	%rd2, [_Z18compute_histogramsIjLi6ELi5ELi512ELb0EEvPKT_Pji_param_0];
	ld.param.u64 	%rd3, [_Z18compute_histogramsIjLi6ELi5ELi512ELb0EEvPKT_Pji_param_1];
	ld.param.u32 	%r24, [_Z18compute_histogramsIjLi6ELi5ELi512ELb0EEvPKT_Pji_param_2];
	mov.u32 	%r1, %tid.x;
	setp.gt.u32 	%p1, %r1, 191;
	@%p1 bra 	$L__BB13_2;
	shl.b32 	%r25, %r1, 2;
	mov.u32 	%r26, _ZZ18compute_histogramsIjLi6ELi5ELi512ELb0EEvPKT_PjiE7s_hists;
	add.s32 	%r27, %r26, %r25;
	mov.b32 	%r28, 0;
	st.shared.u32 	[%r27], %r28;
$L__BB13_2:
	bar.sync 	0;
	mov.u32 	%r29, %nctaid.x;
	shl.b32 	%r2, %r29, 9;
	add.s32 	%r30, %r2, %r24;
	add.s32 	%r31, %r30, -1;
	div.s32 	%r3, %r31, %r2;
	setp.lt.s32 	%p2, %r3, 1;
	@%p2 bra 	$L__BB13_19;
	mov.u32 	%r32, %ctaid.x;
	shl.b32 	%r33, %r32, 9;
	neg.s32 	%r287, %r3;
	or.b32  	%r286, %r1, %r33;
	cvta.to.global.u64 	%rd1, %rd2;
$L__BB13_4:
	setp.ge.s32 	%p3, %r286, %r24;
	mov.b32 	%r288, 0;
	@%p3 bra 	$L__BB13_6;
	mul.wide.s32 	%rd4, %r286, 4;
	add.s64 	%rd5, %rd1, %rd4;
	ld.global.nc.u32 	%r288, [%rd5];
$L__BB13_6:
	setp.lt.s32 	%p4, %r286, %r24;
	mov.b32 	%r36, -1;
	vote.sync.ballot.b32 	%r37, %p4, %r36;
	and.b32  	%r38, %r288, 1;
	add.s32 	%r39, %r38, -1;
	setp.eq.b32 	%p6, %r38, 1;
	vote.sync.ballot.b32 	%r40, %p6, %r36;
	xor.b32  	%r41, %r40, %r39;
	and.b32  	%r42, %r41, %r37;
	shr.u32 	%r43, %r288, 1;
	and.b32  	%r44, %r43, 1;
	add.s32 	%r45, %r44, -1;
	setp.eq.b32 	%p8, %r44, 1;
	vote.sync.ballot.b32 	%r46, %p8, %r36;
	xor.b32  	%r47, %r46, %r45;
	and.b32  	%r48, %r47, %r42;
	shr.u32 	%r49, %r288, 2;
	and.b32  	%r50, %r49, 1;
	add.s32 	%r51, %r50, -1;
	setp.eq.b32 	%p10, %r50, 1;
	vote.sync.ballot.b32 	%r52, %p10, %r36;
	xor.b32  	%r53, %r52, %r51;
	and.b32  	%r54, %r53, %r48;
	shr.u32 	%r55, %r288, 3;
	and.b32  	%r56, %r55, 1;
	add.s32 	%r57, %r56, -1;
	setp.eq.b32 	%p12, %r56, 1;
	vote.sync.ballot.b32 	%r58, %p12, %r36;
	xor.b32  	%r59, %r58, %r57;
	and.b32  	%r60, %r59, %r54;
	shr.u32 	%r61, %r288, 4;
	and.b32  	%r62, %r61, 1;
	add.s32 	%r63, %r62, -1;
	setp.eq.b32 	%p14, %r62, 1;
	vote.sync.ballot.b32 	%r64, %p14, %r36;
	xor.b32  	%r65, %r64, %r63;
	and.b32  	%r10, %r65, %r60;
	// begin inline asm
	mov.u32 %r35, %lanemask_lt;
	// end inline asm
	and.b32  	%r66, %r35, %r10;
	setp.eq.s32 	%p16, %r66, 0;
	setp.ne.s32 	%p17, %r10, 0;
	and.pred  	%p18, %p16, %p17;
	and.pred  	%p19, %p18, %p4;
	not.pred 	%p20, %p19;
	@%p20 bra 	$L__BB13_8;
	popc.b32 	%r67, %r10;
	shl.b32 	%r68, %r288, 2;
	and.b32  	%r69, %r68, 124;
	mov.u32 	%r70, _ZZ18compute_histogramsIjLi6ELi5ELi512ELb0EEvPKT_PjiE7s_hists;
	add.s32 	%r71, %r70, %r69;
	atom.shared.add.u32 	%r72, [%r71], %r67;
$L__BB13_8:
	setp.lt.s32 	%p21, %r286, %r24;
	shr.u32 	%r12, %r288, 5;
	mov.b32 	%r73, -1;
	vote.sync.ballot.b32 	%r74, %p21, %r73;
	and.b32  	%r75, %r12, 1;
	add.s32 	%r76, %r75, -1;
	setp.eq.b32 	%p23, %r75, 1;
	vote.sync.ballot.b32 	%r77, %p23, %r73;
	xor.b32  	%r78, %r77, %r76;
	and.b32  	%r79, %r78, %r74;
	shr.u32 	%r80, %r288, 6;
	and.b32  	%r81, %r80, 1;
	add.s32 	%r82, %r81, -1;
	setp.eq.b32 	%p25, %r81, 1;
	vote.sync.ballot.b32 	%r83, %p25, %r73;
	xor.b32  	%r84, %r83, %r82;
	and.b32  	%r85, %r84, %r79;
	shr.u32 	%r86, %r288, 7;
	and.b32  	%r87, %r86, 1;
	add.s32 	%r88, %r87, -1;
	setp.eq.b32 	%p27, %r87, 1;
	vote.sync.ballot.b32 	%r89, %p27, %r73;
	xor.b32  	%r90, %r89, %r88;
	and.b32  	%r91, %r90, %r85;
	shr.u32 	%r92, %r288, 8;
	and.b32  	%r93, %r92, 1;
	add.s32 	%r94, %r93, -1;
	setp.eq.b32 	%p29, %r93, 1;
	vote.sync.ballot.b32 	%r95, %p29, %r73;
	xor.b32  	%r96, %r95, %r94;
	and.b32  	%r97, %r96, %r91;
	shr.u32 	%r98, %r288, 9;
	and.b32  	%r99, %r98, 1;
	add.s32 	%r100, %r99, -1;
	setp.eq.b32 	%p31, %r99, 1;
	vote.sync.ballot.b32 	%r101, %p31, %r73;
	xor.b32  	%r102, %r101, %r100;
	and.b32  	%r13, %r102, %r97;
	and.b32  	%r103, %r35, %r13;
	setp.eq.s32 	%p33, %r103, 0;
	setp.ne.s32 	%p34, %r13, 0;
	and.pred  	%p35, %p33, %p34;
	and.pred  	%p36, %p35, %p21;
	not.pred 	%p37, %p36;
	@%p37 bra 	$L__BB13_10;
	popc.b32 	%r104, %r13;
	shl.b32 	%r105, %r12, 2;
	and.b32  	%r106, %r105, 124;
	mov.u32 	%r107, _ZZ18compute_histogramsIjLi6ELi5ELi512ELb0EEvPKT_PjiE7s_hists;
	add.s32 	%r108, %r107, %r106;
	atom.shared.add.u32 	%r109, [%r108+128], %r104;
$L__BB13_10:
	setp.lt.s32 	%p38, %r286, %r24;
	shr.u32 	%r14, %r288, 10;
	mov.b32 	%r110, -1;
	vote.sync.ballot.b32 	%r111, %p38, %r110;
	and.b32  	%r112, %r14, 1;
	add.s32 	%r113, %r112, -1;
	setp.eq.b32 	%p40, %r112, 1;
	vote.sync.ballot.b32 	%r114, %p40, %r110;
	xor.b32  	%r115, %r114, %r113;
	and.b32  	%r116, %r115, %r111;
	shr.u32 	%r117, %r288, 11;
	and.b32  	%r118, %r117, 1;
	add.s32 	%r119, %r118, -1;
	setp.eq.b32 	%p42, %r118, 1;
	vote.sync.ballot.b32 	%r120, %p42, %r110;
	xor.b32  	%r121, %r120, %r119;
	and.b32  	%r122, %r121, %r116;
	shr.u32 	%r123, %r288, 12;
	and.b32  	%r124, %r123, 1;
	add.s32 	%r125, %r124, -1;
	setp.eq.b32 	%p44, %r124, 1;
	vote.sync.ballot.b32 	%r126, %p44, %r110;
	xor.b32  	%r127, %r126, %r125;
	and.b32  	%r128, %r127, %r122;
	shr.u32 	%r129, %r288, 13;
	and.b32  	%r130, %r129, 1;
	add.s32 	%r131, %r130, -1;
	setp.eq.b32 	%p46, %r130, 1;
	vote.sync.ballot.b32 	%r132, %p46, %r110;
	xor.b32  	%r133, %r132, %r131;
	and.b32  	%r134, %r133, %r128;
	shr.u32 	%r135, %r288, 14;
	and.b32  	%r136, %r135, 1;
	add.s32 	%r137, %r136, -1;
	setp.eq.b32 	%p48, %r136, 1;
	vote.sync.ballot.b32 	%r138, %p48, %r110;
	xor.b32  	%r139, %r138, %r137;
	and.b32  	%r15, %r139, %r134;
	and.b32  	%r140, %r35, %r15;
	setp.eq.s32 	%p50, %r140, 0;
	setp.ne.s32 	%p51, %r15, 0;
	and.pred  	%p52, %p50, %p51;
	and.pred  	%p53, %p52, %p38;
	not.pred 	%p54, %p53;
	@%p54 bra 	$L__BB13_12;
	popc.b32 	%r141, %r15;
	shl.b32 	%r142, %r14, 2;
	and.b32  	%r143, %r142, 124;
	mov.u32 	%r144, _ZZ18compute_histogramsIjLi6ELi5ELi512ELb0EEvPKT_PjiE7s_hists;
	add.s32 	%r145, %r144, %r143;
	atom.shared.add.u32 	%r146, [%r145+256], %r141;
$L__BB13_12:
	setp.lt.s32 	%p55, %r286, %r24;
	shr.u32 	%r16, %r288, 15;
	mov.b32 	%r147, -1;
	vote.sync.ballot.b32 	%r148, %p55, %r147;
	and.b32  	%r149, %r16, 1;
	add.s32 	%r150, %r149, -1;
	setp.eq.b32 	%p57, %r149, 1;
	vote.sync.ballot.b32 	%r151, %p57, %r147;
	xor.b32  	%r152, %r151, %r150;
	and.b32  	%r153, %r152, %r148;
	shr.u32 	%r154, %r288, 16;
	and.b32  	%r155, %r154, 1;
	add.s32 	%r156, %r155, -1;
	setp.eq.b32 	%p59, %r155, 1;
	vote.sync.ballot.b32 	%r157, %p59, %r147;
	xor.b32  	%r158, %r157, %r156;
	and.b32  	%r159, %r158, %r153;
	shr.u32 	%r160, %r288, 17;
	and.b32  	%r161, %r160, 1;
	add.s32 	%r162, %r161, -1;
	setp.eq.b32 	%p61, %r161, 1;
	vote.sync.ballot.b32 	%r163, %p61, %r147;
	xor.b32  	%r164, %r163, %r162;
	and.b32  	%r165, %r164, %r159;
	shr.u32 	%r166, %r288, 18;
	and.b32  	%r167, %r166, 1;
	add.s32 	%r168, %r167, -1;
	setp.eq.b32 	%p63, %r167, 1;
	vote.sync.ballot.b32 	%r169, %p63, %r147;
	xor.b32  	%r170, %r169, %r168;
	and.b32  	%r171, %r170, %r165;
	shr.u32 	%r172, %r288, 19;
	and.b32  	%r173, %r172, 1;
	add.s32 	%r174, %r173, -1;
	setp.eq.b32 	%p65, %r173, 1;
	vote.sync.ballot.b32 	%r175, %p65, %r147;
	xor.b32  	%r176, %r175, %r174;
	and.b32  	%r17, %r176, %r171;
	and.b32  	%r177, %r35, %r17;
	setp.eq.s32 	%p67, %r177, 0;
	setp.ne.s32 	%p68, %r17, 0;
	and.pred  	%p69, %p67, %p68;
	and.pred  	%p70, %p69, %p55;
	not.pred 	%p71, %p70;
	@%p71 bra 	$L__BB13_14;
	popc.b32 	%r178, %r17;
	shl.b32 	%r179, %r16, 2;
	and.b32  	%r180, %r179, 124;
	mov.u32 	%r181, _ZZ18compute_histogramsIjLi6ELi5ELi512ELb0EEvPKT_PjiE7s_hists;
	add.s32 	%r182, %r181, %r180;
	atom.shared.add.u32 	%r183, [%r182+384], %r178;
$L__BB13_14:
	setp.lt.s32 	%p72, %r286, %r24;
	shr.u32 	%r18, %r288, 20;
	mov.b32 	%r184, -1;
	vote.sync.ballot.b32 	%r185, %p72, %r184;
	and.b32  	%r186, %r18, 1;
	add.s32 	%r187, %r186, -1;
	setp.eq.b32 	%p74, %r186, 1;
	vote.sync.ballot.b32 	%r188, %p74, %r184;
	xor.b32  	%r189, %r188, %r187;
	and.b32  	%r190, %r189, %r185;
	shr.u32 	%r191, %r288, 21;
	and.b32  	%r192, %r191, 1;
	add.s32 	%r193, %r192, -1;
	setp.eq.b32 	%p76, %r192, 1;
	vote.sync.ballot.b32 	%r194, %p76, %r184;
	xor.b32  	%r195, %r194, %r193;
	and.b32  	%r196, %r195, %r190;
	shr.u32 	%r197, %r288, 22;
	and.b32  	%r198, %r197, 1;
	add.s32 	%r199, %r198, -1;
	setp.eq.b32 	%p78, %r198, 1;
	vote.sync.ballot.b32 	%r200, %p78, %r184;
	xor.b32  	%r201, %r200, %r199;
	and.b32  	%r202, %r201, %r196;
	shr.u32 	%r203, %r288, 23;
	and.b32  	%r204, %r203, 1;
	add.s32 	%r205, %r204, -1;
	setp.eq.b32 	%p80, %r204, 1;
	vote.sync.ballot.b32 	%r206, %p80, %r184;
	xor.b32  	%r207, %r206, %r205;
	and.b32  	%r208, %r207, %r202;
	shr.u32 	%r209, %r288, 24;
	and.b32  	%r210, %r209, 1;
	add.s32 	%r211, %r210, -1;
	setp.eq.b32 	%p82, %r210, 1;
	vote.sync.ballot.b32 	%r212, %p82, %r184;
	xor.b32  	%r213, %r212, %r211;
	and.b32  	%r19, %r213, %r208;
	and.b32  	%r214, %r35, %r19;
	setp.eq.s32 	%p84, %r214, 0;
	setp.ne.s32 	%p85, %r19, 0;
	and.pred  	%p86, %p84, %p85;
	and.pred  	%p87, %p86, %p72;
	not.pred 	%p88, %p87;
	@%p88 bra 	$L__BB13_16;
	popc.b32 	%r215, %r19;
	shl.b32 	%r216, %r18, 2;
	and.b32  	%r217, %r216, 124;
	mov.u32 	%r218, _ZZ18compute_histogramsIjLi6ELi5ELi512ELb0EEvPKT_PjiE7s_hists;
	add.s32 	%r219, %r218, %r217;
	atom.shared.add.u32 	%r220, [%r219+512], %r215;
$L__BB13_16:
	setp.lt.s32 	%p89, %r286, %r24;
	shr.u32 	%r20, %r288, 25;
	mov.b32 	%r221, -1;
	vote.sync.ballot.b32 	%r222, %p89, %r221;
	and.b32  	%r223, %r20, 1;
	add.s32 	%r224, %r223, -1;
	setp.eq.b32 	%p91, %r223, 1;
	vote.sync.ballot.b32 	%r225, %p91, %r221;
	xor.b32  	%r226, %r225, %r224;
	and.b32  	%r227, %r226, %r222;
	shr.u32 	%r228, %r288, 26;
	and.b32  	%r229, %r228, 1;
	add.s32 	%r230, %r229, -1;
	setp.eq.b32 	%p93, %r229, 1;
	vote.sync.ballot.b32 	%r231, %p93, %r221;
	xor.b32  	%r232, %r231, %r230;
	and.b32  	%r233, %r232, %r227;
	shr.u32 	%r234, %r288, 27;
	and.b32  	%r235, %r234, 1;
	add.s32 	%r236, %r235, -1;
	setp.eq.b32 	%p95, %r235, 1;
	vote.sync.ballot.b32 	%r237, %p95, %r221;
	xor.b32  	%r238, %r237, %r236;
	and.b32  	%r239, %r238, %r233;
	shr.u32 	%r240, %r288, 28;
	and.b32  	%r241, %r240, 1;
	add.s32 	%r242, %r241, -1;
	setp.eq.b32 	%p97, %r241, 1;
	vote.sync.ballot.b32 	%r243, %p97, %r221;
	xor.b32  	%r244, %r243, %r242;
	and.b32  	%r245, %r244, %r239;
	shr.u32 	%r246, %r288, 29;
	and.b32  	%r247, %r246, 1;
	add.s32 	%r248, %r247, -1;
	setp.eq.b32 	%p99, %r247, 1;
	vote.sync.ballot.b32 	%r249, %p99, %r221;
	xor.b32  	%r250, %r249, %r248;
	and.b32  	%r21, %r250, %r245;
	and.b32  	%r251, %r35, %r21;
	setp.eq.s32 	%p101, %r251, 0;
	setp.ne.s32 	%p102, %r21, 0;
	and.pred  	%p103, %p101, %p102;
	and.pred  	%p104, %p103, %p89;
	not.pred 	%p105, %p104;
	@%p105 bra 	$L__BB13_18;
	popc.b32 	%r252, %r21;
	shl.b32 	%r253, %r20, 2;
	and.b32  	%r254, %r253, 124;
	mov.u32 	%r255, _ZZ18compute_histogramsIjLi6ELi5ELi512ELb0EEvPKT_PjiE7s_hists;
	add.s32 	%r256, %r255, %r254;
	atom.shared.add.u32 	%r257, [%r256+640], %r252;
$L__BB13_18:
	add.s32 	%r287, %r287, 1;
	setp.ne.s32 	%p106, %r287, 0;
	add.s32 	%r286, %r286, %r2;
	@%p106 bra 	$L__BB13_4;
$L__BB13_19:
	setp.gt.u32 	%p107, %r1, 191;
	bar.sync 	0;
	@%p107 bra 	$L__BB13_21;
	and.b32  	%r259, %r1, 255;
	shl.b32 	%r260, %r1, 2;
	and.b32  	%r261, %r260, 1020;
	mov.u32 	%r262, _ZZ18compute_histogramsIjLi6ELi5ELi512ELb0EEvPKT_PjiE7s_hists;
	add.s32 	%r263, %r262, %r261;
	ld.shared.u32 	%r264, [%r263];
	and.b32  	%r265, %r260, 896;
	add.s32 	%r266, %r262, %r265;
	ld.shared.u32 	%r267, [%r266];
	shfl.sync.up.b32	%r268|%p108, %r264, 1, 0, -1;
	// begin inline asm
	mov.u32 %r258, %laneid;
	// end inline asm
	setp.eq.s32 	%p109, %r258, 0;
	selp.b32 	%r269, 0, %r268, %p109;
	add.s32 	%r270, %r269, %r264;
	shfl.sync.up.b32	%r271|%p110, %r270, 2, 0, -1;
	setp.lt.u32 	%p111, %r258, 2;
	selp.b32 	%r272, 0, %r271, %p111;
	add.s32 	%r273, %r272, %r270;
	shfl.sync.up.b32	%r274|%p112, %r273, 4, 0, -1;
	setp.lt.u32 	%p113, %r258, 4;
	selp.b32 	%r275, 0, %r274, %p113;
	add.s32 	%r276, %r275, %r273;
	shfl.sync.up.b32	%r277|%p114, %r276, 8, 0, -1;
	setp.lt.u32 	%p115, %r258, 8;
	selp.b32 	%r278, 0, %r277, %p115;
	add.s32 	%r279, %r278, %r276;
	shfl.sync.up.b32	%r280|%p116, %r279, 16, 0, -1;
	setp.lt.u32 	%p117, %r258, 16;
	selp.b32 	%r281, 0, %r280, %p117;
	add.s32 	%r282, %r281, %r279;
	cvta.to.global.u64 	%rd6, %rd3;
	mul.wide.u32 	%rd7, %r259, 4;
	add.s64 	%rd8, %rd6, %rd7;
	sub.s32 	%r283, %r282, %r267;
	atom.global.add.u32 	%r284, [%rd8], %r283;
	shfl.sync.idx.b32	%r285|%p118, %r282, 31, 31, -1;
$L__BB13_21:
	ret;

}
	// .globl	_Z18compute_histogramsIjLi6ELi5ELi512ELb1EEvPKT_Pji
.visible .entry _Z18compute_histogramsIjLi6ELi5ELi512ELb1EEvPKT_Pji(
	.param .u64 .ptr .align 1 _Z18compute_histogramsIjLi6ELi5ELi512ELb1EEvPKT_Pji_param_0,
	.param .u64 .ptr .align 1 _Z18compute_histogramsIjLi6ELi5ELi512ELb1EEvPKT_Pji_param_1,
	.param .u32 _Z18compute_histogramsIjLi6ELi5ELi512ELb1EEvPKT_Pji_param_2
)
.maxntid 512
{
	.reg .pred 	%p<125>;
	.reg .b32 	%r<315>;
	.reg .b64 	%rd<19>;
	// demoted variable
	.shared .align 4 .b8 _ZZ18compute_histogramsIjLi6ELi5ELi512ELb1EEvPKT_PjiE7s_hists[768];
	ld.param.u64 	%rd6, [_Z18compute_histogramsIjLi6ELi5ELi512ELb1EEvPKT_Pji_param_0];
	ld.param.u64 	%rd7, [_Z18compute_histogramsIjLi6ELi5ELi512ELb1EEvPKT_Pji_param_1];
	ld.param.u32 	%r30, [_Z18compute_histogramsIjLi6ELi5ELi512ELb1EEvPKT_Pji_param_2];
	cvta.to.global.u64 	%rd1, %rd7;
	mov.u32 	%r1, %tid.x;
	mov.u32 	%r2, %ctaid.x;
	shl.b32 	%r31, %r2, 9;
	add.s32 	%r312, %r31, %r1;
	setp.gt.s32 	%p1, %r312, 191;
	@%p1 bra 	$L__BB14_3;
	mov.u32 	%r32, %nctaid.x;
	shl.b32 	%r4, %r32, 9;
	mov.u32 	%r311, %r312;
$L__BB14_2:
	mul.wide.s32 	%rd8, %r311, 4;
	add.s64 	%rd9, %rd1, %rd8;
	mov.b32 	%r33, 0;
	st.global.u32 	[%rd9], %r33;
	add.s32 	%r311, %r311, %r4;
	setp.lt.s32 	%p2, %r311, 192;
	@%p2 bra 	$L__BB14_2;
$L__BB14_3:
	setp.lt.u32 	%p3, %r1, 192;
	@%p3 bra 	$L__BB14_4;
	bra.uni 	$L__BB14_5;
$L__BB14_4:
	shl.b32 	%r34, %r1, 2;
	mov.u32 	%r35, _ZZ18compute_histogramsIjLi6ELi5ELi512ELb1EEvPKT_PjiE7s_hists;
	add.s32 	%r36, %r35, %r34;
	mov.b32 	%r37, 0;
	st.shared.u32 	[%r36], %r37;
$L__BB14_5:
	bar.sync 	0;
	mov.u32 	%r7, %nctaid.x;
	shl.b32 	%r8, %r7, 9;
	add.s32 	%r38, %r8, %r30;
	add.s32 	%r39, %r38, -1;
	div.s32 	%r9, %r39, %r8;
	setp.lt.s32 	%p4, %r9, 1;
	@%p4 bra 	$L__BB14_22;
	neg.s32 	%r313, %r9;
	cvta.to.global.u64 	%rd2, %rd6;
$L__BB14_7:
	setp.ge.s32 	%p5, %r312, %r30;
	mov.b32 	%r314, 0;
	@%p5 bra 	$L__BB14_9;
	mul.wide.s32 	%rd10, %r312, 4;
	add.s64 	%rd11, %rd2, %rd10;
	ld.global.nc.u32 	%r314, [%rd11];
$L__BB14_9:
	setp.lt.s32 	%p6, %r312, %r30;
	mov.b32 	%r42, -1;
	vote.sync.ballot.b32 	%r43, %p6, %r42;
	and.b32  	%r44, %r314, 1;
	add.s32 	%r45, %r44, -1;
	setp.eq.b32 	%p8, %r44, 1;
	vote.sync.ballot.b32 	%r46, %p8, %r42;
	xor.b32  	%r47, %r46, %r45;
	and.b32  	%r48, %r47, %r43;
	shr.u32 	%r49, %r314, 1;
	and.b32  	%r50, %r49, 1;
	add.s32 	%r51, %r50, -1;
	setp.eq.b32 	%p10, %r50, 1;
	vote.sync.ballot.b32 	%r52, %p10, %r42;
	xor.b32  	%r53, %r52, %r51;
	and.b32  	%r54, %r53, %r48;
	shr.u32 	%r55, %r314, 2;
	and.b32  	%r56, %r55, 1;
	add.s32 	%r57, %r56, -1;
	setp.eq.b32 	%p12, %r56, 1;
	vote.sync.ballot.b32 	%r58, %p12, %r42;
	xor.b32  	%r59, %r58, %r57;
	and.b32  	%r60, %r59, %r54;
	shr.u32 	%r61, %r314, 3;
	and.b32  	%r62, %r61, 1;
	add.s32 	%r63, %r62, -1;
	setp.eq.b32 	%p14, %r62, 1;
	vote.sync.ballot.b32 	%r64, %p14, %r42;
	xor.b32  	%r65, %r64, %r63;
	and.b32  	%r66, %r65, %r60;
	shr.u32 	%r67, %r314, 4;
	and.b32  	%r68, %r67, 1;
	add.s32 	%r69, %r68, -1;
	setp.eq.b32 	%p16, %r68, 1;
	vote.sync.ballot.b32 	%r70, %p16, %r42;
	xor.b32  	%r71, %r70, %r69;
	and.b32  	%r15, %r71, %r66;
	// begin inline asm
	mov.u32 %r41, %lanemask_lt;
	// end inline asm
	and.b32  	%r72, %r41, %r15;
	setp.eq.s32 	%p18, %r72, 0;
	setp.ne.s32 	%p19, %r15, 0;
	and.pred  	%p20, %p18, %p19;
	and.pred  	%p21, %p20, %p6;
	not.pred 	%p22, %p21;
	@%p22 bra 	$L__BB14_11;
	popc.b32 	%r73, %r15;
	shl.b32 	%r74, %r314, 2;
	and.b32  	%r75, %r74, 124;
	mov.u32 	%r76, _ZZ18compute_histogramsIjLi6ELi5ELi512ELb1EEvPKT_PjiE7s_hists;
	add.s32 	%r77, %r76, %r75;
	atom.shared.add.u32 	%r78, [%r77], %r73;
$L__BB14_11:
	setp.lt.s32 	%p23, %r312, %r30;
	shr.u32 	%r17, %r314, 5;
	mov.b32 	%r79, -1;
	vote.sync.ballot.b32 	%r80, %p23, %r79;
	and.b32  	%r81, %r17, 1;
	add.s32 	%r82, %r81, -1;
	setp.eq.b32 	%p25, %r81, 1;
	vote.sync.ballot.b32 	%r83, %p25, %r79;
	xor.b32  	%r84, %r83, %r82;
	and.b32  	%r85, %r84, %r80;
	shr.u32 	%r86, %r314, 6;
	and.b32  	%r87, %r86, 1;
	add.s32 	%r88, %r87, -1;
	setp.eq.b32 	%p27, %r87, 1;
	vote.sync.ballot.b32 	%r89, %p27, %r79;
	xor.b32  	%r90, %r89, %r88;
	and.b32  	%r91, %r90, %r85;
	shr.u32 	%r92, %r314, 7;
	and.b32  	%r93, %r92, 1;
	add.s32 	%r94, %r93, -1;
	setp.eq.b32 	%p29, %r93, 1;
	vote.sync.ballot.b32 	%r95, %p29, %r79;
	xor.b32  	%r96, %r95, %r94;
	and.b32  	%r97, %r96, %r91;
	shr.u32 	%r98, %r314, 8;
	and.b32  	%r99, %r98, 1;
	add.s32 	%r100, %r99, -1;
	setp.eq.b32 	%p31, %r99, 1;
	vote.sync.ballot.b32 	%r101, %p31, %r79;
	xor.b32  	%r102, %r101, %r100;
	and.b32  	%r103, %r102, %r97;
	shr.u32 	%r104, %r314, 9;
	and.b32  	%r105, %r104, 1;
	add.s32 	%r106, %r105, -1;
	setp.eq.b32 	%p33, %r105, 1;
	vote.sync.ballot.b32 	%r107, %p33, %r79;
	xor.b32  	%r108, %r107, %r106;
	and.b32  	%r18, %r108, %r103;
	and.b32  	%r109, %r41, %r18;
	setp.eq.s32 	%p35, %r109, 0;
	setp.ne.s32 	%p36, %r18, 0;
	and.pred  	%p37, %p35, %p36;
	and.pred  	%p38, %p37, %p23;
	not.pred 	%p39, %p38;
	@%p39 bra 	$L__BB14_13;
	popc.b32 	%r110, %r18;
	shl.b32 	%r111, %r17, 2;
	and.b32  	%r112, %r111, 124;
	mov.u32 	%r113, _ZZ18compute_histogramsIjLi6ELi5ELi512ELb1EEvPKT_PjiE7s_hists;
	add.s32 	%r114, %r113, %r112;
	atom.shared.add.u32 	%r115, [%r114+128], %r110;
$L__BB14_13:
	setp.lt.s32 	%p40, %r312, %r30;
	shr.u32 	%r19, %r314, 10;
	mov.b32 	%r116, -1;
	vote.sync.ballot.b32 	%r117, %p40, %r116;
	and.b32  	%r118, %r19, 1;
	add.s32 	%r119, %r118, -1;
	setp.eq.b32 	%p42, %r118, 1;
	vote.sync.ballot.b32 	%r120, %p42, %r116;
	xor.b32  	%r121, %r120, %r119;
	and.b32  	%r122, %r121, %r117;
	shr.u32 	%r123, %r314, 11;
	and.b32  	%r124, %r123, 1;
	add.s32 	%r125, %r124, -1;
	setp.eq.b32 	%p44, %r124, 1;
	vote.sync.ballot.b32 	%r126, %p44, %r116;
	xor.b32  	%r127, %r126, %r125;
	and.b32  	%r128, %r127, %r122;
	shr.u32 	%r129, %r314, 12;
	and.b32  	%r130, %r129, 1;
	add.s32 	%r131, %r130, -1;
	setp.eq.b32 	%p46, %r130, 1;
	vote.sync.ballot.b32 	%r132, %p46, %r116;
	xor.b32  	%r133, %r132, %r131;
	and.b32  	%r134, %r133, %r128;
	shr.u32 	%r135, %r314, 13;
	and.b32  	%r136, %r135, 1;
	add.s32 	%r137, %r136, -1;
	setp.eq.b32 	%p48, %r136, 1;
	vote.sync.ballot.b32 	%r138, %p48, %r116;
	xor.b32  	%r139, %r138, %r137;
	and.b32  	%r140, %r139, %r134;
	shr.u32 	%r141, %r314, 14;
	and.b32  	%r142, %r141, 1;
	add.s32 	%r143, %r142, -1;
	setp.eq.b32 	%p50, %r142, 1;
	vote.sync.ballot.b32 	%r144, %p50, %r116;
	xor.b32  	%r145, %r144, %r143;
	and.b32  	%r20, %r145, %r140;
	and.b32  	%r146, %r41, %r20;
	setp.eq.s32 	%p52, %r146, 0;
	setp.ne.s32 	%p53, %r20, 0;
	and.pred  	%p54, %p52, %p53;
	and.pred  	%p55, %p54, %p40;
	not.pred 	%p56, %p55;
	@%p56 bra 	$L__BB14_15;
	popc.b32 	%r147, %r20;
	shl.b32 	%r148, %r19, 2;
	and.b32  	%r149, %r148, 124;
	mov.u32 	%r150, _ZZ18compute_histogramsIjLi6ELi5ELi512ELb1EEvPKT_PjiE7s_hists;
	add.s32 	%r151, %r150, %r149;
	atom.shared.add.u32 	%r152, [%r151+256], %r147;
$L__BB14_15:
	setp.lt.s32 	%p57, %r312, %r30;
	shr.u32 	%r21, %r314, 15;
	mov.b32 	%r153, -1;
	vote.sync.ballot.b32 	%r154, %p57, %r153;
	and.b32  	%r155, %r21, 1;
	add.s32 	%r156, %r155, -1;
	setp.eq.b32 	%p59, %r155, 1;
	vote.sync.ballot.b32 	%r157, %p59, %r153;
	xor.b32  	%r158, %r157, %r156;
	and.b32  	%r159, %r158, %r154;
	shr.u32 	%r160, %r314, 16;
	and.b32  	%r161, %r160, 1;
	add.s32 	%r162, %r161, -1;
	setp.eq.b32 	%p61, %r161, 1;
	vote.sync.ballot.b32 	%r163, %p61, %r153;
	xor.b32  	%r164, %r163, %r162;
	and.b32  	%r165, %r164, %r159;
	shr.u32 	%r166, %r314, 17;
	and.b32  	%r167, %r166, 1;
	add.s32 	%r168, %r167, -1;
	setp.eq.b32 	%p63, %r167, 1;
	vote.sync.ballot.b32 	%r169, %p63, %r153;
	xor.b32  	%r170, %r169, %r168;
	and.b32  	%r171, %r170, %r165;
	shr.u32 	%r172, %r314, 18;
	and.b32  	%r173, %r172, 1;
	add.s32 	%r174, %r173, -1;
	setp.eq.b32 	%p65, %r173, 1;
	vote.sync.ballot.b32 	%r175, %p65, %r153;
	xor.b32  	%r176, %r175, %r174;
	and.b32  	%r177, %r176, %r171;
	shr.u32 	%r178, %r314, 19;
	and.b32  	%r179, %r178, 1;
	add.s32 	%r180, %r179, -1;
	setp.eq.b32 	%p67, %r179, 1;
	vote.sync.ballot.b32 	%r181, %p67, %r153;
	xor.b32  	%r182, %r181, %r180;
	and.b32  	%r22, %r182, %r177;
	and.b32  	%r183, %r41, %r22;
	setp.eq.s32 	%p69, %r183, 0;
	setp.ne.s32 	%p70, %r22, 0;
	and.pred  	%p71, %p69, %p70;
	and.pred  	%p72, %p71, %p57;
	not.pred 	%p73, %p72;
	@%p73 bra 	$L__BB14_17;
	popc.b32 	%r184, %r22;
	shl.b32 	%r185, %r21, 2;
	and.b32  	%r186, %r185, 124;
	mov.u32 	%r187, _ZZ18compute_histogramsIjLi6ELi5ELi512ELb1EEvPKT_PjiE7s_hists;
	add.s32 	%r188, %r187, %r186;
	atom.shared.add.u32 	%r189, [%r188+384], %r184;
$L__BB14_17:
	setp.lt.s32 	%p74, %r312, %r30;
	shr.u32 	%r23, %r314, 20;
	mov.b32 	%r190, -1;
	vote.sync.ballot.b32 	%r191, %p74, %r190;
	and.b32  	%r192, %r23, 1;
	add.s32 	%r193, %r192, -1;
	setp.eq.b32 	%p76, %r192, 1;
	vote.sync.ballot.b32 	%r194, %p76, %r190;
	xor.b32  	%r195, %r194, %r193;
	and.b32  	%r196, %r195, %r191;
	shr.u32 	%r197, %r314, 21;
	and.b32  	%r198, %r197, 1;
	add.s32 	%r199, %r198, -1;
	setp.eq.b32 	%p78, %r198, 1;
	vote.sync.ballot.b32 	%r200, %p78, %r190;
	xor.b32  	%r201, %r200, %r199;
	and.b32  	%r202, %r201, %r196;
	shr.u32 	%r203, %r314, 22;
	and.b32  	%r204, %r203, 1;
	add.s32 	%r205, %r204, -1;
	setp.eq.b32 	%p80, %r204, 1;
	vote.sync.ballot.b32 	%r206, %p80, %r190;
	xor.b32  	%r207, %r206, %r205;
	and.b32  	%r208, %r207, %r202;
	shr.u32 	%r209, %r314, 23;
	and.b32  	%r210, %r209, 1;
	add.s32 	%r211, %r210, -1;
	setp.eq.b32 	%p82, %r210, 1;
	vote.sync.ballot.b32 	%r212, %p82, %r190;
	xor.b32  	%r213, %r212, %r211;
	and.b32  	%r214, %r213, %r208;
	shr.u32 	%r215, %r314, 24;
	and.b32  	%r216, %r215, 1;
	add.s32 	%r217, %r216, -1;
	setp.eq.b32 	%p84, %r216, 1;
	vote.sync.ballot.b32 	%r218, %p84, %r190;
	xor.b32  	%r219, %r218, %r217;
	and.b32  	%r24, %r219, %r214;
	and.b32  	%r220, %r41, %r24;
	setp.eq.s32 	%p86, %r220, 0;
	setp.ne.s32 	%p87, %r24, 0;
	and.pred  	%p88, %p86, %p87;
	and.pred  	%p89, %p88, %p74;
	not.pred 	%p90, %p89;
	@%p90 bra 	$L__BB14_19;
	popc.b32 	%r221, %r24;
	shl.b32 	%r222, %r23, 2;
	and.b32  	%r223, %r222, 124;
	mov.u32 	%r224, _ZZ18compute_histogramsIjLi6ELi5ELi512ELb1EEvPKT_PjiE7s_hists;
	add.s32 	%r225, %r224, %r223;
	atom.shared.add.u32 	%r226, [%r225+512], %r221;
$L__BB14_19:
	setp.lt.s32 	%p91, %r312, %r30;
	shr.u32 	%r25, %r314, 25;
	mov.b32 	%r227, -1;
	vote.sync.ballot.b32 	%r228, %p91, %r227;
	and.b32  	%r229, %r25, 1;
	add.s32 	%r230, %r229, -1;
	setp.eq.b32 	%p93, %r229, 1;
	vote.sync.ballot.b32 	%r231, %p93, %r227;
	xor.b32  	%r232, %r231, %r230;
	and.b32  	%r233, %r232, %r228;
	shr.u32 	%r234, %r314, 26;
	and.b32  	%r235, %r234, 1;
	add.s32 	%r236, %r235, -1;
	setp.eq.b32 	%p95, %r235, 1;
	vote.sync.ballot.b32 	%r237, %p95, %r227;
	xor.b32  	%r238, %r237, %r236;
	and.b32  	%r239, %r238, %r233;
	shr.u32 	%r240, %r314, 27;
	and.b32  	%r241, %r240, 1;
	add.s32 	%r242, %r241, -1;
	setp.eq.b32 	%p97, %r241, 1;
	vote.sync.ballot.b32 	%r243, %p97, %r227;
	xor.b32  	%r244, %r243, %r242;
	and.b32  	%r245, %r244, %r239;
	shr.u32 	%r246, %r314, 28;
	and.b32  	%r247, %r246, 1;
	add.s32 	%r248, %r247, -1;
	setp.eq.b32 	%p99, %r247, 1;
	vote.sync.ballot.b32 	%r249, %p99, %r227;
	xor.b32  	%r250, %r249, %r248;
	and.b32  	%r251, %r250, %r245;
	shr.u32 	%r252, %r314, 29;
	and.b32  	%r253, %r252, 1;
	add.s32 	%r254, %r253, -1;
	setp.eq.b32 	%p101, %r253, 1;
	vote.sync.ballot.b32 	%r255, %p101, %r227;
	xor.b32  	%r256, %r255, %r254;
	and.b32  	%r26, %r256, %r251;
	and.b32  	%r257, %r41, %r26;
	setp.eq.s32 	%p103, %r257, 0;
	setp.ne.s32 	%p104, %r26, 0;
	and.pred  	%p105, %p103, %p104;
	and.pred  	%p106, %p105, %p91;
	not.pred 	%p107, %p106;
	@%p107 bra 	$L__BB14_21;
	popc.b32 	%r258, %r26;
	shl.b32 	%r259, %r25, 2;
	and.b32  	%r260, %r259, 124;
	mov.u32 	%r261, _ZZ18compute_histogramsIjLi6ELi5ELi512ELb1EEvPKT_PjiE7s_hists;
	add.s32 	%r262, %r261, %r260;
	atom.shared.add.u32 	%r263, [%r262+640], %r258;
$L__BB14_21:
	add.s32 	%r313, %r313, 1;
	setp.ne.s32 	%p108, %r313, 0;
	add.s32 	%r312, %r312, %r8;
	@%p108 bra 	$L__BB14_7;
$L__BB14_22:
	bar.sync 	0;
	// begin inline asm
	mov.u32 %r264, %envreg2;
	// end inline asm
	cvt.u64.u32 	%rd12, %r264;
	// begin inline asm
	mov.u32 %r265, %envreg1;
	// end inline asm
	cvt.u64.u32 	%rd13, %r265;
	shl.b64 	%rd14, %rd13, 32;
	or.b64  	%rd3, %rd14, %rd12;
	setp.ne.s64 	%p109, %rd3, 0;
	@%p109 bra 	$L__BB14_24;
	// begin inline asm
	trap;
	// end inline asm
$L__BB14_24:
	barrier.sync 	0;
	mov.u32 	%r266, %tid.y;
	add.s32 	%r267, %r1, %r266;
	mov.u32 	%r268, %tid.z;
	or.b32  	%r269, %r267, %r268;
	setp.ne.s32 	%p110, %r269, 0;
	@%p110 bra 	$L__BB14_27;
	add.s64 	%rd15, %rd3, 4;
	mov.u32 	%r272, %nctaid.y;
	mul.lo.s32 	%r273, %r7, %r272;
	mov.u32 	%r274, %nctaid.z;
	mul.lo.s32 	%r275, %r273, %r274;
	mov.u32 	%r276, %ctaid.y;
	add.s32 	%r277, %r2, %r276;
	mov.u32 	%r278, %ctaid.z;
	neg.s32 	%r279, %r278;
	setp.eq.s32 	%p111, %r277, %r279;
	sub.s32 	%r280, -2147483647, %r275;
	selp.b32 	%r271, %r280, 1, %p111;
	// begin inline asm
	atom.add.release.gpu.u32 %r270,[%rd15],%r271;
	// end inline asm
$L__BB14_26:
	// begin inline asm
	ld.acquire.gpu.u32 %r281,[%rd15];
	// end inline asm
	xor.b32  	%r282, %r281, %r270;
	setp.gt.s32 	%p112, %r282, -1;
	@%p112 bra 	$L__BB14_26;
$L__BB14_27:
	setp.gt.u32 	%p113, %r1, 191;
	barrier.sync 	0;
	@%p113 bra 	$L__BB14_29;
	and.b32  	%r284, %r1, 255;
	shl.b32 	%r285, %r1, 2;
	and.b32  	%r286, %r285, 1020;
	mov.u32 	%r287, _ZZ18compute_histogramsIjLi6ELi5ELi512ELb1EEvPKT_PjiE7s_hists;
	add.s32 	%r288, %r287, %r286;
	ld.shared.u32 	%r289, [%r288];
	and.b32  	%r290, %r285, 896;
	add.s32 	%r291, %r287, %r290;
	ld.shared.u32 	%r292, [%r291];
	shfl.sync.up.b32	%r293|%p114, %r289, 1, 0, -1;
	// begin inline asm
	mov.u32 %r283, %laneid;
	// end inline asm
	setp.eq.s32 	%p115, %r283, 0;
	selp.b32 	%r294, 0, %r293, %p115;
	add.s32 	%r295, %r294, %r289;
	shfl.sync.up.b32	%r296|%p116, %r295, 2, 0, -1;
	setp.lt.u32 	%p117, %r283, 2;
	selp.b32 	%r297, 0, %r296, %p117;
	add.s32 	%r298, %r297, %r295;
	shfl.sync.up.b32	%r299|%p118, %r298, 4, 0, -1;
	setp.lt.u32 	%p119, %r283, 4;
	selp.b32 	%r300, 0, %r299, %p119;
	add.s32 	%r301, %r300, %r298;
	shfl.sync.up.b32	%r302|%p120, %r301, 8, 0, -1;
	setp.lt.u32 	%p121, %r283, 8;
	selp.b32 	%r303, 0, %r302, %p121;
	add.s32 	%r304, %r303, %r301;
	shfl.sync.up.b32	%r305|%p122, %r304, 16, 0, -1;
	setp.lt.u32 	%p123, %r283, 16;
	selp.b32 	%r306, 0, %r305, %p123;
	add.s32 	%r307, %r306, %r304;
	mul.wide.u32 	%rd17, %r284, 4;
	add.s64 	%rd18, %rd1, %rd17;
	sub.s32 	%r308, %r307, %r292;
	atom.global.add.u32 	%r309, [%rd18], %r308;
	shfl.sync.idx.b32	%r310|%p124, %r307, 31, 31, -1;
$L__BB14_29:
	ret;

}
	// .globl	_Z18compute_histogramsIjLi5ELi6ELi32ELb0EEvPKT_Pji
.visible .entry _Z18compute_histogramsIjLi5ELi6ELi32ELb0EEvPKT_Pji(
	.param .u64 .ptr .align 1 _Z18compute_histogramsIjLi5ELi6ELi32ELb0EEvPKT_Pji_param_0,
	.param .u64 .ptr .align 1 _Z18compute_histogramsIjLi5ELi6ELi32ELb0EEvPKT_Pji_param_1,
	.param .u32 _Z18compute_histogramsIjLi5ELi6ELi32ELb0EEvPKT_Pji_param_2
)
.maxntid 32
{
	.reg .pred 	%p<160>;
	.reg .b32 	%r<427>;
	.reg .b64 	%rd<32>;
	// demoted variable
	.shared .align 4 .b8 _ZZ18compute_histogramsIjLi5ELi6ELi32ELb0EEvPKT_PjiE7s_hists[1280];
	ld.param.u64 	%rd19, [_Z18compute_histogramsIjLi5ELi6ELi32ELb0EEvPKT_Pji_param_0];
	ld.param.u64 	%rd20, [_Z18compute_histogramsIjLi5ELi6ELi32ELb0EEvPKT_Pji_param_1];
	ld.param.u32 	%r68, [_Z18compute_histogramsIjLi5ELi6ELi32ELb0EEvPKT_Pji_param_2];
	cvta.to.global.u64 	%rd1, %rd20;
	mov.u32 	%r425, %tid.x;
	shl.b32 	%r2, %r425, 2;
	mov.u32 	%r69, _ZZ18compute_histogramsIjLi5ELi6ELi32ELb0EEvPKT_PjiE7s_hists;
	add.s32 	%r412, %r69, %r2;
	mov.u32 	%r407, %r412;
	mov.u32 	%r408, %r425;
$L__BB15_1:
	mov.b32 	%r70, 0;
	st.shared.u32 	[%r407], %r70;
	add.s32 	%r6, %r408, 32;
	add.s32 	%r407, %r407, 128;
	setp.lt.u32 	%p1, %r408, 288;
	mov.u32 	%r408, %r6;
	@%p1 bra 	$L__BB15_1;
	bar.sync 	0;
	mov.u32 	%r71, %nctaid.x;
	shl.b32 	%r8, %r71, 5;
	add.s32 	%r72, %r8, %r68;
	add.s32 	%r73, %r72, -1;
	div.s32 	%r9, %r73, %r8;
	setp.lt.s32 	%p2, %r9, 1;
	@%p2 bra 	$L__BB15_17;
	mov.u32 	%r74, %ctaid.x;
	shl.b32 	%r75, %r74, 5;
	neg.s32 	%r410, %r9;
	or.b32  	%r409, %r425, %r75;
	cvta.to.global.u64 	%rd2, %rd19;
$L__BB15_4:
	setp.ge.s32 	%p3, %r409, %r68;
	mov.b32 	%r411, 0;
	@%p3 bra 	$L__BB15_6;
	mul.wide.s32 	%rd21, %r409, 4;
	add.s64 	%rd22, %rd2, %rd21;
	ld.global.nc.u32 	%r411, [%rd22];
$L__BB15_6:
	setp.lt.s32 	%p4, %r409, %r68;
	mov.b32 	%r78, -1;
	vote.sync.ballot.b32 	%r79, %p4, %r78;
	and.b32  	%r80, %r411, 1;
	add.s32 	%r81, %r80, -1;
	setp.eq.b32 	%p6, %r80, 1;
	vote.sync.ballot.b32 	%r82, %p6, %r78;
	xor.b32  	%r83, %r82, %r81;
	and.b32  	%r84, %r83, %r79;
	shr.u32 	%r85, %r411, 1;
	and.b32  	%r86, %r85, 1;
	add.s32 	%r87, %r86, -1;
	setp.eq.b32 	%p8, %r86, 1;
	vote.sync.ballot.b32 	%r88, %p8, %r78;
	xor.b32  	%r89, %r88, %r87;
	and.b32  	%r90, %r89, %r84;
	shr.u32 	%r91, %r411, 2;
	and.b32  	%r92, %r91, 1;
	add.s32 	%r93, %r92, -1;
	setp.eq.b32 	%p10, %r92, 1;
	vote.sync.ballot.b32 	%r94, %p10, %r78;
	xor.b32  	%r95, %r94, %r93;
	and.b32  	%r96, %r95, %r90;
	shr.u32 	%r97, %r411, 3;
	and.b32  	%r98, %r97, 1;
	add.s32 	%r99, %r98, -1;
	setp.eq.b32 	%p12, %r98, 1;
	vote.sync.ballot.b32 	%r100, %p12, %r78;
	xor.b32  	%r101, %r100, %r99;
	and.b32  	%r102, %r101, %r96;
	shr.u32 	%r103, %r411, 4;
	and.b32  	%r104, %r103, 1;
	add.s32 	%r105, %r104, -1;
	setp.eq.b32 	%p14, %r104, 1;
	vote.sync.ballot.b32 	%r106, %p14, %r78;
	xor.b32  	%r107, %r106, %r105;
	and.b32  	%r108, %r107, %r102;
	shr.u32 	%r109, %r411, 5;
	and.b32  	%r110, %r109, 1;
	add.s32 	%r111, %r110, -1;
	setp.eq.b32 	%p16, %r110, 1;
	vote.sync.ballot.b32 	%r112, %p16, %r78;
	xor.b32  	%r113, %r112, %r111;
	and.b32  	%r16, %r113, %r108;
	// begin inline asm
	mov.u32 %r77, %lanemask_lt;
	// end inline asm
	and.b32  	%r114, %r77, %r16;
	setp.eq.s32 	%p18, %r114, 0;
	setp.ne.s32 	%p19, %r16, 0;
	and.pred  	%p20, %p18, %p19;
	and.pred  	%p21, %p20, %p4;
	not.pred 	%p22, %p21;
	@%p22 bra 	$L__BB15_8;
	popc.b32 	%r115, %r16;
	shl.b32 	%r116, %r411, 2;
	and.b32  	%r117, %r116, 252;
	mov.u32 	%r118, _ZZ18compute_histogramsIjLi5ELi6ELi32ELb0EEvPKT_PjiE7s_hists;
	add.s32 	%r119, %r118, %r117;
	atom.shared.add.u32 	%r120, [%r119], %r115;
$L__BB15_8:
	setp.lt.s32 	%p23, %r409, %r68;
	shr.u32 	%r18, %r411, 6;
	mov.b32 	%r121, -1;
	vote.sync.ballot.b32 	%r122, %p23, %r121;
	and.b32  	%r123, %r18, 1;
	add.s32 	%r124, %r123, -1;
	setp.eq.b32 	%p25, %r123, 1;
	vote.sync.ballot.b32 	%r125, %p25, %r121;
	xor.b32  	%r126, %r125, %r124;
	and.b32  	%r127, %r126, %r122;
	shr.u32 	%r128, %r411, 7;
	and.b32  	%r129, %r128, 1;
	add.s32 	%r130, %r129, -1;
	setp.eq.b32 	%p27, %r129, 1;
	vote.sync.ballot.b32 	%r131, %p27, %r121;
	xor.b32  	%r132, %r131, %r130;
	and.b32  	%r133, %r132, %r127;
	shr.u32 	%r134, %r411, 8;
	and.b32  	%r135, %r134, 1;
	add.s32 	%r136, %r135, -1;
	setp.eq.b32 	%p29, %r135, 1;
	vote.sync.ballot.b32 	%r137, %p29, %r121;
	xor.b32  	%r138, %r137, %r136;
	and.b32  	%r139, %r138, %r133;
	shr.u32 	%r140, %r411, 9;
	and.b32  	%r141, %r140, 1;
	add.s32 	%r142, %r141, -1;
	setp.eq.b32 	%p31, %r141, 1;
	vote.sync.ballot.b32 	%r143, %p31, %r121;
	xor.b32  	%r144, %r143, %r142;
	and.b32  	%r145, %r144, %r139;
	shr.u32 	%r146, %r411, 10;
	and.b32  	%r147, %r146, 1;
	add.s32 	%r148, %r147, -1;
	setp.eq.b32 	%p33, %r147, 1;
	vote.sync.ballot.b32 	%r149, %p33, %r121;
	xor.b32  	%r150, %r149, %r148;
	and.b32  	%r151, %r150, %r145;
	shr.u32 	%r152, %r411, 11;
	and.b32  	%r153, %r152, 1;
	add.s32 	%r154, %r153, -1;
	setp.eq.b32 	%p35, %r153, 1;
	vote.sync.ballot.b32 	%r155, %p35, %r121;
	xor.b32  	%r156, %r155, %r154;
	and.b32  	%r19, %r156, %r151;
	and.b32  	%r157, %r77, %r19;
	setp.eq.s32 	%p37, %r157, 0;
	setp.ne.s32 	%p38, %r19, 0;
	and.pred  	%p39, %p37, %p38;
	and.pred  	%p40, %p39, %p23;
	not.pred 	%p41, %p40;
	@%p41 bra 	$L__BB15_10;
	popc.b32 	%r158, %r19;
	shl.b32 	%r159, %r18, 2;
	and.b32  	%r160, %r159, 252;
	mov.u32 	%r161, _ZZ18compute_histogramsIjLi5ELi6ELi32ELb0EEvPKT_PjiE7s_hists;
	add.s32 	%r162, %r161, %r160;
	atom.shared.add.u32 	%r163, [%r162+256], %r158;
$L__BB15_10:
	setp.lt.s32 	%p42, %r409, %r68;
	shr.u32 	%r20, %r411, 12;
	mov.b32 	%r164, -1;
	vote.sync.ballot.b32 	%r165, %p42, %r164;
	and.b32  	%r166, %r20, 1;
	add.s32 	%r167, %r166, -1;
	setp.eq.b32 	%p44, %r166, 1;
	vote.sync.ballot.b32 	%r168, %p44, %r164;
	xor.b32  	%r169, %r168, %r167;
	and.b32  	%r170, %r169, %r165;
	shr.u32 	%r171, %r411, 13;
	and.b32  	%r172, %r171, 1;
	add.s32 	%r173, %r172, -1;
	setp.eq.b32 	%p46, %r172, 1;
	vote.sync.ballot.b32 	%r174, %p46, %r164;
	xor.b32  	%r175, %r174, %r173;
	and.b32  	%r176, %r175, %r170;
	shr.u32 	%r177, %r411, 14;
	and.b32  	%r178, %r177, 1;
	add.s32 	%r179, %r178, -1;
	setp.eq.b32 	%p48, %r178, 1;
	vote.sync.ballot.b32 	%r180, %p48, %r164;
	xor.b32  	%r181, %r180, %r179;
	and.b32  	%r182, %r181, %r176;
	shr.u32 	%r183, %r411, 15;
	and.b32  	%r184, %r183, 1;
	add.s32 	%r185, %r184, -1;
	setp.eq.b32 	%p50, %r184, 1;
	vote.sync.ballot.b32 	%r186, %p50, %r164;
	xor.b32  	%r187, %r186, %r185;
	and.b32  	%r188, %r187, %r182;
	shr.u32 	%r189, %r411, 16;
	and.b32  	%r190, %r189, 1;
	add.s32 	%r191, %r190, -1;
	setp.eq.b32 	%p52, %r190, 1;
	vote.sync.ballot.b32 	%r192, %p52, %r164;
	xor.b32  	%r193, %r192, %r191;
	and.b32  	%r194, %r193, %r188;
	shr.u32 	%r195, %r411, 17;
	and.b32  	%r196, %r195, 1;
	add.s32 	%r197, %r196, -1;
	setp.eq.b32 	%p54, %r196, 1;
	vote.sync.ballot.b32 	%r198, %p54, %r164;
	xor.b32  	%r199, %r198, %r197;
	and.b32  	%r21, %r199, %r194;
	and.b32  	%r200, %r77, %r21;
	setp.eq.s32 	%p56, %r200, 0;
	setp.ne.s32 	%p57, %r21, 0;
	and.pred  	%p58, %p56, %p57;
	and.pred  	%p59, %p58, %p42;
	not.pred 	%p60, %p59;
	@%p60 bra 	$L__BB15_12;
	popc.b32 	%r201, %r21;
	shl.b32 	%r202, %r20, 2;
	and.b32  	%r203, %r202, 252;
	mov.u32 	%r204, _ZZ18compute_histogramsIjLi5ELi6ELi32ELb0EEvPKT_PjiE7s_hists;
	add.s32 	%r205, %r204, %r203;
	atom.shared.add.u32 	%r206, [%r205+512], %r201;
$L__BB15_12:
	setp.lt.s32 	%p61, %r409, %r68;
	shr.u32 	%r22, %r411, 18;
	mov.b32 	%r207, -1;
	vote.sync.ballot.b32 	%r208, %p61, %r207;
	and.b32  	%r209, %r22, 1;
	add.s32 	%r210, %r209, -1;
	setp.eq.b32 	%p63, %r209, 1;
	vote.sync.ballot.b32 	%r211, %p63, %r207;
	xor.b32  	%r212, %r211, %r210;
	and.b32  	%r213, %r212, %r208;
	shr.u32 	%r214, %r411, 19;
	and.b32  	%r215, %r214, 1;
	add.s32 	%r216, %r215, -1;
	setp.eq.b32 	%p65, %r215, 1;
	vote.sync.ballot.b32 	%r217, %p65, %r207;
	xor.b32  	%r218, %r217, %r216;
	and.b32  	%r219, %r218, %r213;
	shr.u32 	%r220, %r411, 20;
	and.b32  	%r221, %r220, 1;
	add.s32 	%r222, %r221, -1;
	setp.eq.b32 	%p67, %r221, 1;
	vote.sync.ballot.b32 	%r223, %p67, %r207;
	xor.b32  	%r224, %r223, %r222;
	and.b32  	%r225, %r224, %r219;
	shr.u32 	%r226, %r411, 21;
	and.b32  	%r227, %r226, 1;
	add.s32 	%r228, %r227, -1;
	setp.eq.b32 	%p69, %r227, 1;
	vote.sync.ballot.b32 	%r229, %p69, %r207;
	xor.b32  	%r230, %r229, %r228;
	and.b32  	%r231, %r230, %r225;
	shr.u32 	%r232, %r411, 22;
	and.b32  	%r233, %r232, 1;
	add.s32 	%r234, %r233, -1;
	setp.eq.b32 	%p71, %r233, 1;
	vote.sync.ballot.b32 	%r235, %p71, %r207;
	xor.b32  	%r236, %r235, %r234;
	and.b32  	%r237, %r236, %r231;
	shr.u32 	%r238, %r411, 23;
	and.b32  	%r239, %r238, 1;
	add.s32 	%r240, %r239, -1;
	setp.eq.b32 	%p73, %r239, 1;
	vote.sync.ballot.b32 	%r241, %p73, %r207;
	xor.b32  	%r242, %r241, %r240;
	and.b32  	%r23, %r242, %r237;
	and.b32  	%r243, %r77, %r23;
	setp.eq.s32 	%p75, %r243, 0;
	setp.ne.s32 	%p76, %r23, 0;
	and.pred  	%p77, %p75, %p76;
	and.pred  	%p78, %p77, %p61;
	not.pred 	%p79, %p78;
	@%p79 bra 	$L__BB15_14;
	popc.b32 	%r244, %r23;
	shl.b32 	%r245, %r22, 2;
	and.b32  	%r246, %r245, 252;
	mov.u32 	%r247, _ZZ18compute_histogramsIjLi5ELi6ELi32ELb0EEvPKT_PjiE7s_hists;
	add.s32 	%r248, %r247, %r246;
	atom.shared.add.u32 	%r249, [%r248+768], %r244;
$L__BB15_14:
	setp.lt.s32 	%p80, %r409, %r68;
	shr.u32 	%r24, %r411, 24;
	mov.b32 	%r250, -1;
	vote.sync.ballot.b32 	%r251, %p80, %r250;
	and.b32  	%r252, %r24, 1;
	add.s32 	%r253, %r252, -1;
	setp.eq.b32 	%p82, %r252, 1;
	vote.sync.ballot.b32 	%r254, %p82, %r250;
	xor.b32  	%r255, %r254, %r253;
	and.b32  	%r256, %r255, %r251;
	shr.u32 	%r257, %r411, 25;
	and.b32  	%r258, %r257, 1;
	add.s32 	%r259, %r258, -1;
	setp.eq.b32 	%p84, %r258, 1;
	vote.sync.ballot.b32 	%r260, %p84, %r250;
	xor.b32  	%r261, %r260, %r259;
	and.b32  	%r262, %r261, %r256;
	shr.u32 	%r263, %r411, 26;
	and.b32  	%r264, %r263, 1;
	add.s32 	%r265, %r264, -1;
	setp.eq.b32 	%p86, %r264, 1;
	vote.sync.ballot.b32 	%r266, %p86, %r250;
	xor.b32  	%r267, %r266, %r265;
	and.b32  	%r268, %r267, %r262;
	shr.u32 	%r269, %r411, 27;
	and.b32  	%r270, %r269, 1;
	add.s32 	%r271, %r270, -1;
	setp.eq.b32 	%p88, %r270, 1;
	vote.sync.ballot.b32 	%r272, %p88, %r250;
	xor.b32  	%r273, %r272, %r271;
	and.b32  	%r274, %r273, %r268;
	shr.u32 	%r275, %r411, 28;
	and.b32  	%r276, %r275, 1;
	add.s32 	%r277, %r276, -1;
	setp.eq.b32 	%p90, %r276, 1;
	vote.sync.ballot.b32 	%r278, %p90, %r250;
	xor.b32  	%r279, %r278, %r277;
	and.b32  	%r280, %r279, %r274;
	shr.u32 	%r281, %r411, 29;
	and.b32  	%r282, %r281, 1;
	add.s32 	%r283, %r282, -1;
	setp.eq.b32 	%p92, %r282, 1;
	vote.sync.ballot.b32 	%r284, %p92, %r250;
	xor.b32  	%r285, %r284, %r283;
	and.b32  	%r25, %r285, %r280;
	and.b32  	%r286, %r77, %r25;
	setp.eq.s32 	%p94, %r286, 0;
	setp.ne.s32 	%p95, %r25, 0;
	and.pred  	%p96, %p94, %p95;
	and.pred  	%p97, %p96, %p80;
	not.pred 	%p98, %p97;
	@%p98 bra 	$L__BB15_16;
	popc.b32 	%r287, %r25;
	shl.b32 	%r288, %r24, 2;
	and.b32  	%r289, %r288, 252;
	mov.u32 	%r290, _ZZ18compute_histogramsIjLi5ELi6ELi32ELb0EEvPKT_PjiE7s_hists;
	add.s32 	%r291, %r290, %r289;
	atom.shared.add.u32 	%r292, [%r291+1024], %r287;
$L__BB15_16:
	add.s32 	%r410, %r410, 1;
	setp.ne.s32 	%p99, %r410, 0;
	add.s32 	%r409, %r409, %r8;
	@%p99 bra 	$L__BB15_4;
$L__BB15_17:
	bar.sync 	0;
	ld.shared.u32 	%r28, [_ZZ18compute_histogramsIjLi5ELi6ELi32ELb0EEvPKT_PjiE7s_hists];
	mul.wide.u32 	%rd3, %r425, 4;
	add.s64 	%rd27, %rd1, %rd3;
	mov.b32 	%r414, 0;
	mov.u32 	%r413, %r425;
$L__BB15_18:
	ld.shared.u32 	%r295, [%r412];
	shfl.sync.up.b32	%r296|%p100, %r295, 1, 0, -1;
	// begin inline asm
	mov.u32 %r294, %laneid;
	// end inline asm
	setp.eq.s32 	%p101, %r294, 0;
	selp.b32 	%r297, 0, %r296, %p101;
	add.s32 	%r298, %r297, %r295;
	shfl.sync.up.b32	%r299|%p102, %r298, 2, 0, -1;
	setp.lt.u32 	%p103, %r294, 2;
	selp.b32 	%r300, 0, %r299, %p103;
	add.s32 	%r301, %r300, %r298;
	shfl.sync.up.b32	%r302|%p104, %r301, 4, 0, -1;
	setp.lt.u32 	%p105, %r294, 4;
	selp.b32 	%r303, 0, %r302, %p105;
	add.s32 	%r304, %r303, %r301;
	shfl.sync.up.b32	%r305|%p106, %r304, 8, 0, -1;
	setp.lt.u32 	%p107, %r294, 8;
	selp.b32 	%r306, 0, %r305, %p107;
	add.s32 	%r307, %r306, %r304;
	shfl.sync.up.b32	%r308|%p108, %r307, 16, 0, -1;
	setp.lt.u32 	%p109, %r294, 16;
	selp.b32 	%r309, 0, %r308, %p109;
	add.s32 	%r310, %r309, %r307;
	sub.s32 	%r311, %r414, %r28;
	add.s32 	%r312, %r311, %r310;
	atom.global.add.u32 	%r313, [%rd27], %r312;
	shfl.sync.idx.b32	%r314|%p110, %r310, 31, 31, -1;
	add.s32 	%r414, %r314, %r414;
	add.s32 	%r34, %r413, 32;
	add.s32 	%r412, %r412, 128;
	add.s64 	%rd27, %rd27, 128;
	setp.lt.u32 	%p111, %r413, 32;
	mov.u32 	%r413, %r34;
	@%p111 bra 	$L__BB15_18;
	mov.u32 	%r316, _ZZ18compute_histogramsIjLi5ELi6ELi32ELb0EEvPKT_PjiE7s_hists;
	add.s32 	%r317, %r316, 256;
	ld.shared.u32 	%r36, [_ZZ18compute_histogramsIjLi5ELi6ELi32ELb0EEvPKT_PjiE7s_hists+256];
	add.s64 	%rd23, %rd3, %rd1;
	add.s64 	%rd28, %rd23, 256;
	add.s32 	%r415, %r317, %r2;
	mov.b32 	%r417, 0;
	mov.u32 	%r416, %r425;
$L__BB15_20:
	setp.lt.u32 	%p112, %r294, 16;
	setp.lt.u32 	%p113, %r294, 8;
	setp.lt.u32 	%p114, %r294, 4;
	setp.lt.u32 	%p115, %r294, 2;
	setp.eq.s32 	%p116, %r294, 0;
	ld.shared.u32 	%r318, [%r415];
	shfl.sync.up.b32	%r319|%p117, %r318, 1, 0, -1;
	selp.b32 	%r320, 0, %r319, %p116;
	add.s32 	%r321, %r320, %r318;
	shfl.sync.up.b32	%r322|%p118, %r321, 2, 0, -1;
	selp.b32 	%r323, 0, %r322, %p115;
	add.s32 	%r324, %r323, %r321;
	shfl.sync.up.b32	%r325|%p119, %r324, 4, 0, -1;
	selp.b32 	%r326, 0, %r325, %p114;
	add.s32 	%r327, %r326, %r324;
	shfl.sync.up.b32	%r328|%p120, %r327, 8, 0, -1;
	selp.b32 	%r329, 0, %r328, %p113;
	add.s32 	%r330, %r329, %r327;
	shfl.sync.up.b32	%r331|%p121, %r330, 16, 0, -1;
	selp.b32 	%r332, 0, %r331, %p112;
	add.s32 	%r333, %r332, %r330;
	sub.s32 	%r334, %r417, %r36;
	add.s32 	%r335, %r334, %r333;
	atom.global.add.u32 	%r336, [%rd28], %r335;
	shfl.sync.idx.b32	%r337|%p122, %r333, 31, 31, -1;
	add.s32 	%r417, %r337, %r417;
	add.s32 	%r42, %r416, 32;
	add.s64 	%rd28, %rd28, 128;
	add.s32 	%r415, %r415, 128;
	setp.lt.u32 	%p123, %r416, 32;
	mov.u32 	%r416, %r42;
	@%p123 bra 	$L__BB15_20;
	add.s32 	%r340, %r316, 512;
	ld.shared.u32 	%r44, [_ZZ18compute_histogramsIjLi5ELi6ELi32ELb0EEvPKT_PjiE7s_hists+512];
	add.s64 	%rd29, %rd23, 512;
	add.s32 	%r418, %r340, %r2;
	mov.b32 	%r420, 0;
	mov.u32 	%r419, %r425;
$L__BB15_22:
	setp.lt.u32 	%p124, %r294, 16;
	setp.lt.u32 	%p125, %r294, 8;
	setp.lt.u32 	%p126, %r294, 4;
	setp.lt.u32 	%p127, %r294, 2;
	setp.eq.s32 	%p128, %r294, 0;
	ld.shared.u32 	%r341, [%r418];
	shfl.sync.up.b32	%r342|%p129, %r341, 1, 0, -1;
	selp.b32 	%r343, 0, %r342, %p128;
	add.s32 	%r344, %r343, %r341;
	shfl.sync.up.b32	%r345|%p130, %r344, 2, 0, -1;
	selp.b32 	%r346, 0, %r345, %p127;
	add.s32 	%r347, %r346, %r344;
	shfl.sync.up.b32	%r348|%p131, %r347, 4, 0, -1;
	selp.b32 	%r349, 0, %r348, %p126;
	add.s32 	%r350, %r349, %r347;
	shfl.sync.up.b32	%r351|%p132, %r350, 8, 0, -1;
	selp.b32 	%r352, 0, %r351, %p125;
	add.s32 	%r353, %r352, %r350;
	shfl.sync.up.b32	%r354|%p133, %r353, 16, 0, -1;
	selp.b32 	%r355, 0, %r354, %p124;
	add.s32 	%r356, %r355, %r353;
	sub.s32 	%r357, %r420, %r44;
	add.s32 	%r358, %r357, %r356;
	atom.global.add.u32 	%r359, [%rd29], %r358;
	shfl.sync.idx.b32	%r360|%p134, %r356, 31, 31, -1;
	add.s32 	%r420, %r360, %r420;
	add.s32 	%r50, %r419, 32;
	add.s64 	%rd29, %rd29, 128;
	add.s32 	%r418, %r418, 128;
	setp.lt.u32 	%p135, %r419, 32;
	mov.u32 	%r419, %r50;
	@%p135 bra 	$L__BB15_22;
	add.s32 	%r363, %r316, 768;
	ld.shared.u32 	%r52, [_ZZ18compute_histogramsIjLi5ELi6ELi32ELb0EEvPKT_PjiE7s_hists+768];
	add.s64 	%rd30, %rd23, 768;
	add.s32 	%r421, %r363, %r2;
	mov.b32 	%r423, 0;
	mov.u32 	%r422, %r425;
$L__BB15_24:
	setp.lt.u32 	%p136, %r294, 16;
	setp.lt.u32 	%p137, %r294, 8;
	setp.lt.u32 	%p138, %r294, 4;
	setp.lt.u32 	%p139, %r294, 2;
	setp.eq.s32 	%p140, %r294, 0;
	ld.shared.u32 	%r364, [%r421];
	shfl.sync.up.b32	%r365|%p141, %r364, 1, 0, -1;
	selp.b32 	%r366, 0, %r365, %p140;
	add.s32 	%r367, %r366, %r364;
	shfl.sync.up.b32	%r368|%p142, %r367, 2, 0, -1;
	selp.b32 	%r369, 0, %r368, %p139;
	add.s32 	%r370, %r369, %r367;
	shfl.sync.up.b32	%r371|%p143, %r370, 4, 0, -1;
	selp.b32 	%r372, 0, %r371, %p138;
	add.s32 	%r373, %r372, %r370;
	shfl.sync.up.b32	%r374|%p144, %r373, 8, 0, -1;
	selp.b32 	%r375, 0, %r374, %p137;
	add.s32 	%r376, %r375, %r373;
	shfl.sync.up.b32	%r377|%p145, %r376, 16, 0, -1;
	selp.b32 	%r378, 0, %r377, %p136;
	add.s32 	%r379, %r378, %r376;
	sub.s32 	%r380, %r423, %r52;
	add.s32 	%r381, %r380, %r379;
	atom.global.add.u32 	%r382, [%rd30], %r381;
	shfl.sync.idx.b32	%r383|%p146, %r379, 31, 31, -1;
	add.s32 	%r423, %r383, %r423;
	add.s32 	%r58, %r422, 32;
	add.s64 	%rd30, %rd30, 128;
	add.s32 	%r421, %r421, 128;
	setp.lt.u32 	%p147, %r422, 32;
	mov.u32 	%r422, %r58;
	@%p147 bra 	$L__BB15_24;
	add.s32 	%r386, %r316, 1024;
	ld.shared.u32 	%r60, [_ZZ18compute_histogramsIjLi5ELi6ELi32ELb0EEvPKT_PjiE7s_hists+1024];
	add.s64 	%rd31, %rd23, 1024;
	add.s32 	%r424, %r386, %r2;
	mov.b32 	%r426, 0;
$L__BB15_26:
	setp.lt.u32 	%p148, %r294, 16;
	setp.lt.u32 	%p149, %r294, 8;
	setp.lt.u32 	%p150, %r294, 4;
	setp.lt.u32 	%p151, %r294, 2;
	setp.eq.s32 	%p152, %r294, 0;
	ld.shared.u32 	%r387, [%r424];
	shfl.sync.up.b32	%r388|%p153, %r387, 1, 0, -1;
	selp.b32 	%r389, 0, %r388, %p152;
	add.s32 	%r390, %r389, %r387;
	shfl.sync.up.b32	%r391|%p154, %r390, 2, 0, -1;
	selp.b32 	%r392, 0, %r391, %p151;
	add.s32 	%r393, %r392, %r390;
	shfl.sync.up.b32	%r394|%p155, %r393, 4, 0, -1;
	selp.b32 	%r395, 0, %r394, %p150;
	add.s32 	%r396, %r395, %r393;
	shfl.sync.up.b32	%r397|%p156, %r396, 8, 0, -1;
	selp.b32 	%r398, 0, %r397, %p149;
	add.s32 	%r399, %r398, %r396;
	shfl.sync.up.b32	%r400|%p157, %r399, 16, 0, -1;
	selp.b32 	%r401, 0, %r400, %p148;
	add.s32 	%r402, %r401, %r399;
	sub.s32 	%r403, %r426, %r60;
	add.s32 	%r404, %r403, %r402;
	atom.global.add.u32 	%r405, [%rd31], %r404;
	shfl.sync.idx.b32	%r406|%p158, %r402, 31, 31, -1;
	add.s32 	%r426, %r406, %r426;
	add.s32 	%r66, %r425, 32;
	add.s64 	%rd31, %rd31, 128;
	add.s32 	%r424, %r424, 128;
	setp.lt.u32 	%p159, %r425, 32;
	mov.u32 	%r425, %r66;
	@%p159 bra 	$L__BB15_26;
	ret;

}
	// .globl	_Z18compute_histogramsIjLi5ELi6ELi32ELb1EEvPKT_Pji
.visible .entry _Z18compute_histogramsIjLi5ELi6ELi32ELb1EEvPKT_Pji(
	.param .u64 .ptr .align 1 _Z18compute_histogramsIjLi5ELi6ELi32ELb1EEvPKT_Pji_param_0,
	.param .u64 .ptr .align 1 _Z18compute_histogramsIjLi5ELi6ELi32ELb1EEvPKT_Pji_param_1,
	.param .u32 _Z18compute_histogramsIjLi5ELi6ELi32ELb1EEvPKT_Pji_param_2
)
.maxntid 32
{
	.reg .pred 	%p<172>;
	.reg .b32 	%r<463>;
	.reg .b64 	%rd<46>;
	// demoted variable
	.shared .align 4 .b8 _ZZ18compute_histogramsIjLi5ELi6ELi32ELb1EEvPKT_PjiE7s_hists[1280];
	ld.param.u64 	%rd21, [_Z18compute_histogramsIjLi5ELi6ELi32ELb1EEvPKT_Pji_param_0];
	ld.param.u64 	%rd22, [_Z18compute_histogramsIjLi5ELi6ELi32ELb1EEvPKT_Pji_param_1];
	ld.param.u32 	%r73, [_Z18compute_histogramsIjLi5ELi6ELi32ELb1EEvPKT_Pji_param_2];
	cvta.to.global.u64 	%rd1, %rd22;
	mov.u32 	%r461, %tid.x;
	mov.u32 	%r2, %ctaid.x;
	shl.b32 	%r74, %r2, 5;
	add.s32 	%r445, %r74, %r461;
	setp.gt.s32 	%p1, %r445, 319;
	@%p1 bra 	$L__BB16_3;
	mov.u32 	%r75, %nctaid.x;
	shl.b32 	%r4, %r75, 5;
	mov.u32 	%r442, %r445;
$L__BB16_2:
	mul.wide.s32 	%rd23, %r442, 4;
	add.s64 	%rd24, %rd1, %rd23;
	mov.b32 	%r76, 0;
	st.global.u32 	[%rd24], %r76;
	add.s32 	%r442, %r442, %r4;
	setp.lt.s32 	%p2, %r442, 320;
	@%p2 bra 	$L__BB16_2;
$L__BB16_3:
	setp.gt.u32 	%p3, %r461, 319;
	@%p3 bra 	$L__BB16_6;
	shl.b32 	%r77, %r461, 2;
	mov.u32 	%r78, _ZZ18compute_histogramsIjLi5ELi6ELi32ELb1EEvPKT_PjiE7s_hists;
	add.s32 	%r443, %r78, %r77;
	mov.u32 	%r444, %r461;
$L__BB16_5:
	mov.b32 	%r79, 0;
	st.shared.u32 	[%r443], %r79;
	add.s32 	%r10, %r444, 32;
	add.s32 	%r443, %r443, 128;
	setp.lt.u32 	%p4, %r444, 288;
	mov.u32 	%r444, %r10;
	@%p4 bra 	$L__BB16_5;
$L__BB16_6:
	bar.sync 	0;
	mov.u32 	%r12, %nctaid.x;
	shl.b32 	%r13, %r12, 5;
	add.s32 	%r80, %r13, %r73;
	add.s32 	%r81, %r80, -1;
	div.s32 	%r14, %r81, %r13;
	setp.lt.s32 	%p5, %r14, 1;
	@%p5 bra 	$L__BB16_21;
	neg.s32 	%r446, %r14;
	cvta.to.global.u64 	%rd2, %rd21;
$L__BB16_8:
	setp.ge.s32 	%p6, %r445, %r73;
	mov.b32 	%r447, 0;
	@%p6 bra 	$L__BB16_10;
	mul.wide.s32 	%rd25, %r445, 4;
	add.s64 	%rd26, %rd2, %rd25;
	ld.global.nc.u32 	%r447, [%rd26];
$L__BB16_10:
	setp.lt.s32 	%p7, %r445, %r73;
	mov.b32 	%r84, -1;
	vote.sync.ballot.b32 	%r85, %p7, %r84;
	and.b32  	%r86, %r447, 1;
	add.s32 	%r87, %r86, -1;
	setp.eq.b32 	%p9, %r86, 1;
	vote.sync.ballot.b32 	%r88, %p9, %r84;
	xor.b32  	%r89, %r88, %r87;
	and.b32  	%r90, %r89, %r85;
	shr.u32 	%r91, %r447, 1;
	and.b32  	%r92, %r91, 1;
	add.s32 	%r93, %r92, -1;
	setp.eq.b32 	%p11, %r92, 1;
	vote.sync.ballot.b32 	%r94, %p11, %r84;
	xor.b32  	%r95, %r94, %r93;
	and.b32  	%r96, %r95, %r90;
	shr.u32 	%r97, %r447, 2;
	and.b32  	%r98, %r97, 1;
	add.s32 	%r99, %r98, -1;
	setp.eq.b32 	%p13, %r98, 1;
	vote.sync.ballot.b32 	%r100, %p13, %r84;
	xor.b32  	%r101, %r100, %r99;
	and.b32  	%r102, %r101, %r96;
	shr.u32 	%r103, %r447, 3;
	and.b32  	%r104, %r103, 1;
	add.s32 	%r105, %r104, -1;
	setp.eq.b32 	%p15, %r104, 1;
	vote.sync.ballot.b32 	%r106, %p15, %r84;
	xor.b32  	%r107, %r106, %r105;
	and.b32  	%r108, %r107, %r102;
	shr.u32 	%r109, %r447, 4;
	and.b32  	%r110, %r109, 1;
	add.s32 	%r111, %r110, -1;
	setp.eq.b32 	%p17, %r110, 1;
	vote.sync.ballot.b32 	%r112, %p17, %r84;
	xor.b32  	%r113, %r112, %r111;
	and.b32  	%r114, %r113, %r108;
	shr.u32 	%r115, %r447, 5;
	and.b32  	%r116, %r115, 1;
	add.s32 	%r117, %r116, -1;
	setp.eq.b32 	%p19, %r116, 1;
	vote.sync.ballot.b32 	%r118, %p19, %r84;
	xor.b32  	%r119, %r118, %r117;
	and.b32  	%r20, %r119, %r114;
	// begin inline asm
	mov.u32 %r83, %lanemask_lt;
	// end inline asm
	and.b32  	%r120, %r83, %r20;
	setp.eq.s32 	%p21, %r120, 0;
	setp.ne.s32 	%p22, %r20, 0;
	and.pred  	%p23, %p21, %p22;
	and.pred  	%p24, %p23, %p7;
	not.pred 	%p25, %p24;
	@%p25 bra 	$L__BB16_12;
	popc.b32 	%r121, %r20;
	shl.b32 	%r122, %r447, 2;
	and.b32  	%r123, %r122, 252;
	mov.u32 	%r124, _ZZ18compute_histogramsIjLi5ELi6ELi32ELb1EEvPKT_PjiE7s_hists;
	add.s32 	%r125, %r124, %r123;
	atom.shared.add.u32 	%r126, [%r125], %r121;
$L__BB16_12:
	setp.lt.s32 	%p26, %r445, %r73;
	shr.u32 	%r22, %r447, 6;
	mov.b32 	%r127, -1;
	vote.sync.ballot.b32 	%r128, %p26, %r127;
	and.b32  	%r129, %r22, 1;
	add.s32 	%r130, %r129, -1;
	setp.eq.b32 	%p28, %r129, 1;
	vote.sync.ballot.b32 	%r131, %p28, %r127;
	xor.b32  	%r132, %r131, %r130;
	and.b32  	%r133, %r132, %r128;
	shr.u32 	%r134, %r447, 7;
	and.b32  	%r135, %r134, 1;
	add.s32 	%r136, %r135, -1;
	setp.eq.b32 	%p30, %r135, 1;
	vote.sync.ballot.b32 	%r137, %p30, %r127;
	xor.b32  	%r138, %r137, %r136;
	and.b32  	%r139, %r138, %r133;
	shr.u32 	%r140, %r447, 8;
	and.b32  	%r141, %r140, 1;
	add.s32 	%r142, %r141, -1;
	setp.eq.b32 	%p32, %r141, 1;
	vote.sync.ballot.b32 	%r143, %p32, %r127;
	xor.b32  	%r144, %r143, %r142;
	and.b32  	%r145, %r144, %r139;
	shr.u32 	%r146, %r447, 9;
	and.b32  	%r147, %r146, 1;
	add.s32 	%r148, %r147, -1;
	setp.eq.b32 	%p34, %r147, 1;
	vote.sync.ballot.b32 	%r149, %p34, %r127;
	xor.b32  	%r150, %r149, %r148;
	and.b32  	%r151, %r150, %r145;
	shr.u32 	%r152, %r447, 10;
	and.b32  	%r153, %r152, 1;
	add.s32 	%r154, %r153, -1;
	setp.eq.b32 	%p36, %r153, 1;
	vote.sync.ballot.b32 	%r155, %p36, %r127;
	xor.b32  	%r156, %r155, %r154;
	and.b32  	%r157, %r156, %r151;
	shr.u32 	%r158, %r447, 11;
	and.b32  	%r159, %r158, 1;
	add.s32 	%r160, %r159, -1;
	setp.eq.b32 	%p38, %r159, 1;
	vote.sync.ballot.b32 	%r161, %p38, %r127;
	xor.b32  	%r162, %r161, %r160;
	and.b32  	%r23, %r162, %r157;
	and.b32  	%r163, %r83, %r23;
	setp.eq.s32 	%p40, %r163, 0;
	setp.ne.s32 	%p41, %r23, 0;
	and.pred  	%p42, %p40, %p41;
	and.pred  	%p43, %p42, %p26;
	not.pred 	%p44, %p43;
	@%p44 bra 	$L__BB16_14;
	popc.b32 	%r164, %r23;
	shl.b32 	%r165, %r22, 2;
	and.b32  	%r166, %r165, 252;
	mov.u32 	%r167, _ZZ18compute_histogramsIjLi5ELi6ELi32ELb1EEvPKT_PjiE7s_hists;
	add.s32 	%r168, %r167, %r166;
	atom.shared.add.u32 	%r169, [%r168+256], %r164;
$L__BB16_14:
	setp.lt.s32 	%p45, %r445, %r73;
	shr.u32 	%r24, %r447, 12;
	mov.b32 	%r170, -1;
	vote.sync.ballot.b32 	%r171, %p45, %r170;
	and.b32  	%r172, %r24, 1;
	add.s32 	%r173, %r172, -1;
	setp.eq.b32 	%p47, %r172, 1;
	vote.sync.ballot.b32 	%r174, %p47, %r170;
	xor.b32  	%r175, %r174, %r173;
	and.b32  	%r176, %r175, %r171;
	shr.u32 	%r177, %r447, 13;
	and.b32  	%r178, %r177, 1;
	add.s32 	%r179, %r178, -1;
	setp.eq.b32 	%p49, %r178, 1;
	vote.sync.ballot.b32 	%r180, %p49, %r170;
	xor.b32  	%r181, %r180, %r179;
	and.b32  	%r182, %r181, %r176;
	shr.u32 	%r183, %r447, 14;
	and.b32  	%r184, %r183, 1;
	add.s32 	%r185, %r184, -1;
	setp.eq.b32 	%p51, %r184, 1;
	vote.sync.ballot.b32 	%r186, %p51, %r170;
	xor.b32  	%r187, %r186, %r185;
	and.b32  	%r188, %r187, %r182;
	shr.u32 	%r189, %r447, 15;
	and.b32  	%r190, %r189, 1;
	add.s32 	%r191, %r190, -1;
	setp.eq.b32 	%p53, %r190, 1;
	vote.sync.ballot.b32 	%r192, %p53, %r170;
	xor.b32  	%r193, %r192, %r191;
	and.b32  	%r194, %r193, %r188;
	shr.u32 	%r195, %r447, 16;
	and.b32  	%r196, %r195, 1;
	add.s32 	%r197, %r196, -1;
	setp.eq.b32 	%p55, %r196, 1;
	vote.sync.ballot.b32 	%r198, %p55, %r170;
	xor.b32  	%r199, %r198, %r197;
	and.b32  	%r200, %r199, %r194;
	shr.u32 	%r201, %r447, 17;
	and.b32  	%r202, %r201, 1;
	add.s32 	%r203, %r202, -1;
	setp.eq.b32 	%p57, %r202, 1;
	vote.sync.ballot.b32 	%r204, %p57, %r170;
	xor.b32  	%r205, %r204, %r203;
	and.b32  	%r25, %r205, %r200;
	and.b32  	%r206, %r83, %r25;
	setp.eq.s32 	%p59, %r206, 0;
	setp.ne.s32 	%p60, %r25, 0;
	and.pred  	%p61, %p59, %p60;
	and.pred  	%p62, %p61, %p45;
	not.pred 	%p63, %p62;
	@%p63 bra 	$L__BB16_16;
	popc.b32 	%r207, %r25;
	shl.b32 	%r208, %r24, 2;
	and.b32  	%r209, %r208, 252;
	mov.u32 	%r210, _ZZ18compute_histogramsIjLi5ELi6ELi32ELb1EEvPKT_PjiE7s_hists;
	add.s32 	%r211, %r210, %r209;
	atom.shared.add.u32 	%r212, [%r211+512], %r207;
$L__BB16_16:
	setp.lt.s32 	%p64, %r445, %r73;
	shr.u32 	%r26, %r447, 18;
	mov.b32 	%r213, -1;
	vote.sync.ballot.b32 	%r214, %p64, %r213;
	and.b32  	%r215, %r26, 1;
	add.s32 	%r216, %r215, -1;
	setp.eq.b32 	%p66, %r215, 1;
	vote.sync.ballot.b32 	%r217, %p66, %r213;
	xor.b32  	%r218, %r217, %r216;
	and.b32  	%r219, %r218, %r214;
	shr.u32 	%r220, %r447, 19;
	and.b32  	%r221, %r220, 1;
	add.s32 	%r222, %r221, -1;
	setp.eq.b32 	%p68, %r221, 1;
	vote.sync.ballot.b32 	%r223, %p68, %r213;
	xor.b32  	%r224, %r223, %r222;
	and.b32  	%r225, %r224, %r219;
	shr.u32 	%r226, %r447, 20;
	and.b32  	%r227, %r226, 1;
	add.s32 	%r228, %r227, -1;
	setp.eq.b32 	%p70, %r227, 1;
	vote.sync.ballot.b32 	%r229, %p70, %r213;
	xor.b32  	%r230, %r229, %r228;
	and.b32  	%r231, %r230, %r225;
	shr.u32 	%r232, %r447, 21;
	and.b32  	%r233, %r232, 1;
	add.s32 	%r234, %r233, -1;
	setp.eq.b32 	%p72, %r233, 1;
	vote.sync.ballot.b32 	%r235, %p72, %r213;
	xor.b32  	%r236, %r235, %r234;
	and.b32  	%r237, %r236, %r231;
	shr.u32 	%r238, %r447, 22;
	and.b32  	%r239, %r238, 1;
	add.s32 	%r240, %r239, -1;
	setp.eq.b32 	%p74, %r239, 1;
	vote.sync.ballot.b32 	%r241, %p74, %r213;
	xor.b32  	%r242, %r241, %r240;
	and.b32  	%r243, %r242, %r237;
	shr.u32 	%r244, %r447, 23;
	and.b32  	%r245, %r244, 1;
	add.s32 	%r246, %r245, -1;
	setp.eq.b32 	%p76, %r245, 1;
	vote.sync.ballot.b32 	%r247, %p76, %r213;
	xor.b32  	%r248, %r247, %r246;
	and.b32  	%r27, %r248, %r243;
	and.b32  	%r249, %r83, %r27;
	setp.eq.s32 	%p78, %r249, 0;
	setp.ne.s32 	%p79, %r27, 0;
	and.pred  	%p80, %p78, %p79;
	and.pred  	%p81, %p80, %p64;
	not.pred 	%p82, %p81;
	@%p82 bra 	$L__BB16_18;
	popc.b32 	%r250, %r27;
	shl.b32 	%r251, %r26, 2;
	and.b32  	%r252, %r251, 252;
	mov.u32 	%r253, _ZZ18compute_histogramsIjLi5ELi6ELi32ELb1EEvPKT_PjiE7s_hists;
	add.s32 	%r254, %r253, %r252;
	atom.shared.add.u32 	%r255, [%r254+768], %r250;
$L__BB16_18:
	setp.lt.s32 	%p83, %r445, %r73;
	shr.u32 	%r28, %r447, 24;
	mov.b32 	%r256, -1;
	vote.sync.ballot.b32 	%r257, %p83, %r256;
	and.b32  	%r258, %r28, 1;
	add.s32 	%r259, %r258, -1;
	setp.eq.b32 	%p85, %r258, 1;
	vote.sync.ballot.b32 	%r260, %p85, %r256;
	xor.b32  	%r261, %r260, %r259;
	and.b32  	%r262, %r261, %r257;
	shr.u32 	%r263, %r447, 25;
	and.b32  	%r264, %r263, 1;
	add.s32 	%r265, %r264, -1;
	setp.eq.b32 	%p87, %r264, 1;
	vote.sync.ballot.b32 	%r266, %p87, %r256;
	xor.b32  	%r267, %r266, %r265;
	and.b32  	%r268, %r267, %r262;
	shr.u32 	%r269, %r447, 26;
	and.b32  	%r270, %r269, 1;
	add.s32 	%r271, %r270, -1;
	setp.eq.b32 	%p89, %r270, 1;
	vote.sync.ballot.b32 	%r272, %p89, %r256;
	xor.b32  	%r273, %r272, %r271;
	and.b32  	%r274, %r273, %r268;
	shr.u32 	%r275, %r447, 27;
	and.b32  	%r276, %r275, 1;
	add.s32 	%r277, %r276, -1;
	setp.eq.b32 	%p91, %r276, 1;
	vote.sync.ballot.b32 	%r278, %p91, %r256;
	xor.b32  	%r279, %r278, %r277;
	and.b32  	%r280, %r279, %r274;
	shr.u32 	%r281, %r447, 28;
	and.b32  	%r282, %r281, 1;
	add.s32 	%r283, %r282, -1;
	setp.eq.b32 	%p93, %r282, 1;
	vote.sync.ballot.b32 	%r284, %p93, %r256;
	xor.b32  	%r285, %r284, %r283;
	and.b32  	%r286, %r285, %r280;
	shr.u32 	%r287, %r447, 29;
	and.b32  	%r288, %r287, 1;
	add.s32 	%r289, %r288, -1;
	setp.eq.b32 	%p95, %r288, 1;
	vote.sync.ballot.b32 	%r290, %p95, %r256;
	xor.b32  	%r291, %r290, %r289;
	and.b32  	%r29, %r291, %r286;
	and.b32  	%r292, %r83, %r29;
	setp.eq.s32 	%p97, %r292, 0;
	setp.ne.s32 	%p98, %r29, 0;
	and.pred  	%p99, %p97, %p98;
	and.pred  	%p100, %p99, %p83;
	not.pred 	%p101, %p100;
	@%p101 bra 	$L__BB16_20;
	popc.b32 	%r293, %r29;
	shl.b32 	%r294, %r28, 2;
	and.b32  	%r295, %r294, 252;
	mov.u32 	%r296, _ZZ18compute_histogramsIjLi5ELi6ELi32ELb1EEvPKT_PjiE7s_hists;
	add.s32 	%r297, %r296, %r295;
	atom.shared.add.u32 	%r298, [%r297+1024], %r293;
$L__BB16_20:
	add.s32 	%r446, %r446, 1;
	setp.ne.s32 	%p102, %r446, 0;
	add.s32 	%r445, %r445, %r13;
	@%p102 bra 	$L__BB16_8;
$L__BB16_21:
	bar.sync 	0;
	// begin inline asm
	mov.u32 %r299, %envreg2;
	// end inline asm
	cvt.u64.u32 	%rd27, %r299;
	// begin inline asm
	mov.u32 %r300, %envreg1;
	// end inline asm
	cvt.u64.u32 	%rd28, %r300;
	shl.b64 	%rd29, %rd28, 32;
	or.b64  	%rd3, %rd29, %rd27;
	setp.ne.s64 	%p103, %rd3, 0;
	@%p103 bra 	$L__BB16_23;
	// begin inline asm
	trap;
	// end inline asm
$L__BB16_23:
	barrier.sync 	0;
	mov.u32 	%r301, %tid.y;
	add.s32 	%r302, %r461, %r301;
	mov.u32 	%r303, %tid.z;
	or.b32  	%r304, %r302, %r303;
	setp.ne.s32 	%p104, %r304, 0;
	@%p104 bra 	$L__BB16_26;
	add.s64 	%rd30, %rd3, 4;
	mov.u32 	%r307, %nctaid.y;
	mul.lo.s32 	%r308, %r12, %r307;
	mov.u32 	%r309, %nctaid.z;
	mul.lo.s32 	%r310, %r308, %r309;
	mov.u32 	%r311, %ctaid.y;
	add.s32 	%r312, %r2, %r311;
	mov.u32 	%r313, %ctaid.z;
	neg.s32 	%r314, %r313;
	setp.eq.s32 	%p105, %r312, %r314;
	sub.s32 	%r315, -2147483647, %r310;
	selp.b32 	%r306, %r315, 1, %p105;
	// begin inline asm
	atom.add.release.gpu.u32 %r305,[%rd30],%r306;
	// end inline asm
$L__BB16_25:
	// begin inline asm
	ld.acquire.gpu.u32 %r316,[%rd30];
	// end inline asm
	xor.b32  	%r317, %r316, %r305;
	setp.gt.s32 	%p106, %r317, -1;
	@%p106 bra 	$L__BB16_25;
$L__BB16_26:
	barrier.sync 	0;
	setp.gt.u32 	%p107, %r461, 63;
	@%p107 bra 	$L__BB16_29;
	ld.shared.u32 	%r33, [_ZZ18compute_histogramsIjLi5ELi6ELi32ELb1EEvPKT_PjiE7s_hists];
	mov.u32 	%r319, _ZZ18compute_histogramsIjLi5ELi6ELi32ELb1EEvPKT_PjiE7s_hists;
	shl.b32 	%r320, %r461, 2;
	add.s32 	%r448, %r319, %r320;
	mul.wide.u32 	%rd32, %r461, 4;
	add.s64 	%rd41, %rd1, %rd32;
	mov.b32 	%r450, 0;
	mov.u32 	%r449, %r461;
$L__BB16_28:
	ld.shared.u32 	%r322, [%r448];
	shfl.sync.up.b32	%r323|%p108, %r322, 1, 0, -1;
	// begin inline asm
	mov.u32 %r321, %laneid;
	// end inline asm
	setp.eq.s32 	%p109, %r321, 0;
	selp.b32 	%r324, 0, %r323, %p109;
	add.s32 	%r325, %r324, %r322;
	shfl.sync.up.b32	%r326|%p110, %r325, 2, 0, -1;
	setp.lt.u32 	%p111, %r321, 2;
	selp.b32 	%r327, 0, %r326, %p111;
	add.s32 	%r328, %r327, %r325;
	shfl.sync.up.b32	%r329|%p112, %r328, 4, 0, -1;
	setp.lt.u32 	%p113, %r321, 4;
	selp.b32 	%r330, 0, %r329, %p113;
	add.s32 	%r331, %r330, %r328;
	shfl.sync.up.b32	%r332|%p114, %r331, 8, 0, -1;
	setp.lt.u32 	%p115, %r321, 8;
	selp.b32 	%r333, 0, %r332, %p115;
	add.s32 	%r334, %r333, %r331;
	shfl.sync.up.b32	%r335|%p116, %r334, 16, 0, -1;
	setp.lt.u32 	%p117, %r321, 16;
	selp.b32 	%r336, 0, %r335, %p117;
	add.s32 	%r337, %r336, %r334;
	sub.s32 	%r338, %r450, %r33;
	add.s32 	%r339, %r338, %r337;
	atom.global.add.u32 	%r340, [%rd41], %r339;
	shfl.sync.idx.b32	%r341|%p118, %r337, 31, 31, -1;
	add.s32 	%r450, %r341, %r450;
	add.s32 	%r39, %r449, 32;
	add.s32 	%r448, %r448, 128;
	add.s64 	%rd41, %rd41, 128;
	setp.lt.u32 	%p119, %r449, 32;
	mov.u32 	%r449, %r39;
	@%p119 bra 	$L__BB16_28;
$L__BB16_29:
	setp.gt.u32 	%p120, %r461, 63;
	@%p120 bra 	$L__BB16_32;
	mov.u32 	%r343, _ZZ18compute_histogramsIjLi5ELi6ELi32ELb1EEvPKT_PjiE7s_hists;
	add.s32 	%r344, %r343, 256;
	ld.shared.u32 	%r41, [_ZZ18compute_histogramsIjLi5ELi6ELi32ELb1EEvPKT_PjiE7s_hists+256];
	mul.wide.u32 	%rd33, %r461, 4;
	add.s64 	%rd34, %rd33, %rd1;
	add.s64 	%rd42, %rd34, 256;
	shl.b32 	%r345, %r461, 2;
	add.s32 	%r451, %r344, %r345;
	mov.b32 	%r453, 0;
	mov.u32 	%r452, %r461;
$L__BB16_31:
	ld.shared.u32 	%r347, [%r451];
	shfl.sync.up.b32	%r348|%p121, %r347, 1, 0, -1;
	// begin inline asm
	mov.u32 %r346, %laneid;
	// end inline asm
	setp.eq.s32 	%p122, %r346, 0;
	selp.b32 	%r349, 0, %r348, %p122;
	add.s32 	%r350, %r349, %r347;
	shfl.sync.up.b32	%r351|%p123, %r350, 2, 0, -1;
	setp.lt.u32 	%p124, %r346, 2;
	selp.b32 	%r352, 0, %r351, %p124;
	add.s32 	%r353, %r352, %r350;
	shfl.sync.up.b32	%r354|%p125, %r353, 4, 0, -1;
	setp.lt.u32 	%p126, %r346, 4;
	selp.b32 	%r355, 0, %r354, %p126;
	add.s32 	%r356, %r355, %r353;
	shfl.sync.up.b32	%r357|%p127, %r356, 8, 0, -1;
	setp.lt.u32 	%p128, %r346, 8;
	selp.b32 	%r358, 0, %r357, %p128;
	add.s32 	%r359, %r358, %r356;
	shfl.sync.up.b32	%r360|%p129, %r359, 16, 0, -1;
	setp.lt.u32 	%p130, %r346, 16;
	selp.b32 	%r361, 0, %r360, %p130;
	add.s32 	%r362, %r361, %r359;
	sub.s32 	%r363, %r453, %r41;
	add.s32 	%r364, %r363, %r362;
	atom.global.add.u32 	%r365, [%rd42], %r364;
	shfl.sync.idx.b32	%r366|%p131, %r362, 31, 31, -1;
	add.s32 	%r453, %r366, %r453;
	add.s32 	%r47, %r452, 32;
	add.s64 	%rd42, %rd42, 128;
	add.s32 	%r451, %r451, 128;
	setp.lt.u32 	%p132, %r452, 32;
	mov.u32 	%r452, %r47;
	@%p132 bra 	$L__BB16_31;
$L__BB16_32:
	setp.gt.u32 	%p133, %r461, 63;
	@%p133 bra 	$L__BB16_35;
	mov.u32 	%r368, _ZZ18compute_histogramsIjLi5ELi6ELi32ELb1EEvPKT_PjiE7s_hists;
	add.s32 	%r369, %r368, 512;
	ld.shared.u32 	%r49, [_ZZ18compute_histogramsIjLi5ELi6ELi32ELb1EEvPKT_PjiE7s_hists+512];
	mul.wide.u32 	%rd35, %r461, 4;
	add.s64 	%rd36, %rd35, %rd1;
	add.s64 	%rd43, %rd36, 512;
	shl.b32 	%r370, %r461, 2;
	add.s32 	%r454, %r369, %r370;
	mov.b32 	%r456, 0;
	mov.u32 	%r455, %r461;
$L__BB16_34:
	ld.shared.u32 	%r372, [%r454];
	shfl.sync.up.b32	%r373|%p134, %r372, 1, 0, -1;
	// begin inline asm
	mov.u32 %r371, %laneid;
	// end inline asm
	setp.eq.s32 	%p135, %r371, 0;
	selp.b32 	%r374, 0, %r373, %p135;
	add.s32 	%r375, %r374, %r372;
	shfl.sync.up.b32	%r376|%p136, %r375, 2, 0, -1;
	setp.lt.u32 	%p137, %r371, 2;
	selp.b32 	%r377, 0, %r376, %p137;
	add.s32 	%r378, %r377, %r375;
	shfl.sync.up.b32	%r379|%p138, %r378, 4, 0, -1;
	setp.lt.u32 	%p139, %r371, 4;
	selp.b32 	%r380, 0, %r379, %p139;
	add.s32 	%r381, %r380, %r378;
	shfl.sync.up.b32	%r382|%p140, %r381, 8, 0, -1;
	setp.lt.u32 	%p141, %r371, 8;
	selp.b32 	%r383, 0, %r382, %p141;
	add.s32 	%r384, %r383, %r381;
	shfl.sync.up.b32	%r385|%p142, %r384, 16, 0, -1;
	setp.lt.u32 	%p143, %r371, 16;
	selp.b32 	%r386, 0, %r385, %p143;
	add.s32 	%r387, %r386, %r384;
	sub.s32 	%r388, %r456, %r49;
	add.s32 	%r389, %r388, %r387;
	atom.global.add.u32 	%r390, [%rd43], %r389;
	shfl.sync.idx.b32	%r391|%p144, %r387, 31, 31, -1;
	add.s32 	%r456, %r391, %r456;
	add.s32 	%r55, %r455, 32;
	add.s64 	%rd43, %rd43, 128;
	add.s32 	%r454, %r454, 128;
	setp.lt.u32 	%p145, %r455, 32;
	mov.u32 	%r455, %r55;
	@%p145 bra 	$L__BB16_34;
$L__BB16_35:
	setp.gt.u32 	%p146, %r461, 63;
	@%p146 bra 	$L__BB16_38;
	mov.u32 	%r393, _ZZ18compute_histogramsIjLi5ELi6ELi32ELb1EEvPKT_PjiE7s_hists;
	add.s32 	%r394, %r393, 768;
	ld.shared.u32 	%r57, [_ZZ18compute_histogramsIjLi5ELi6ELi32ELb1EEvPKT_PjiE7s_hists+768];
	mul.wide.u32 	%rd37, %r461, 4;
	add.s64 	%rd38, %rd37, %rd1;
	add.s64 	%rd44, %rd38, 768;
	shl.b32 	%r395, %r461, 2;
	add.s32 	%r457, %r394, %r395;
	mov.b32 	%r459, 0;
	mov.u32 	%r458, %r461;
$L__BB16_37:
	ld.shared.u32 	%r397, [%r457];
	shfl.sync.up.b32	%r398|%p147, %r397, 1, 0, -1;
	// begin inline asm
	mov.u32 %r396, %laneid;
	// end inline asm
	setp.eq.s32 	%p148, %r396, 0;
	selp.b32 	%r399, 0, %r398, %p148;
	add.s32 	%r400, %r399, %r397;
	shfl.sync.up.b32	%r401|%p149, %r400, 2, 0, -1;
	setp.lt.u32 	%p150, %r396, 2;
	selp.b32 	%r402, 0, %r401, %p150;
	add.s32 	%r403, %r402, %r400;
	shfl.sync.up.b32	%r404|%p151, %r403, 4, 0, -1;
	setp.lt.u32 	%p152, %r396, 4;
	selp.b32 	%r405, 0, %r404, %p152;
	add.s32 	%r406, %r405, %r403;
	shfl.sync.up.b32	%r407|%p153, %r406, 8, 0, -1;
	setp.lt.u32 	%p154, %r396, 8;
	selp.b32 	%r408, 0, %r407, %p154;
	add.s32 	%r409, %r408, %r406;
	shfl.sync.up.b32	%r410|%p155, %r409, 16, 0, -1;
	setp.lt.u32 	%p156, %r396, 16;
	selp.b32 	%r411, 0, %r410, %p156;
	add.s32 	%r412, %r411, %r409;
	sub.s32 	%r413, %r459, %r57;
	add.s32 	%r414, %r413, %r412;
	atom.global.add.u32 	%r415, [%rd44], %r414;
	shfl.sync.idx.b32	%r416|%p157, %r412, 31, 31, -1;
	add.s32 	%r459, %r416, %r459;
	add.s32 	%r63, %r458, 32;
	add.s64 	%rd44, %rd44, 128;
	add.s32 	%r457, %r457, 128;
	setp.lt.u32 	%p158, %r458, 32;
	mov.u32 	%r458, %r63;
	@%p158 bra 	$L__BB16_37;
$L__BB16_38:
	setp.gt.u32 	%p159, %r461, 63;
	@%p159 bra 	$L__BB16_41;
	mov.u32 	%r418, _ZZ18compute_histogramsIjLi5ELi6ELi32ELb1EEvPKT_PjiE7s_hists;
	add.s32 	%r419, %r418, 1024;
	ld.shared.u32 	%r65, [_ZZ18compute_histogramsIjLi5ELi6ELi32ELb1EEvPKT_PjiE7s_hists+1024];
	mul.wide.u32 	%rd39, %r461, 4;
	add.s64 	%rd40, %rd39, %rd1;
	add.s64 	%rd45, %rd40, 1024;
	shl.b32 	%r420, %r461, 2;
	add.s32 	%r460, %r419, %r420;
	mov.b32 	%r462, 0;
$L__BB16_40:
	ld.shared.u32 	%r422, [%r460];
	shfl.sync.up.b32	%r423|%p160, %r422, 1, 0, -1;
	// begin inline asm
	mov.u32 %r421, %laneid;
	// end inline asm
	setp.eq.s32 	%p161, %r421, 0;
	selp.b32 	%r424, 0, %r423, %p161;
	add.s32 	%r425, %r424, %r422;
	shfl.sync.up.b32	%r426|%p162, %r425, 2, 0, -1;
	setp.lt.u32 	%p163, %r421, 2;
	selp.b32 	%r427, 0, %r426, %p163;
	add.s32 	%r428, %r427, %r425;
	shfl.sync.up.b32	%r429|%p164, %r428, 4, 0, -1;
	setp.lt.u32 	%p165, %r421, 4;
	selp.b32 	%r430, 0, %r429, %p165;
	add.s32 	%r431, %r430, %r428;
	shfl.sync.up.b32	%r432|%p166, %r431, 8, 0, -1;
	setp.lt.u32 	%p167, %r421, 8;
	selp.b32 	%r433, 0, %r432, %p167;
	add.s32 	%r434, %r433, %r431;
	shfl.sync.up.b32	%r435|%p168, %r434, 16, 0, -1;
	setp.lt.u32 	%p169, %r421, 16;
	selp.b32 	%r436, 0, %r435, %p169;
	add.s32 	%r437, %r436, %r434;
	sub.s32 	%r438, %r462, %r65;
	add.s32 	%r439, %r438, %r437;
	atom.global.add.u32 	%r440, [%rd45], %r439;
	shfl.sync.idx.b32	%r441|%p170, %r437, 31, 31, -1;
	add.s32 	%r462, %r441, %r462;
	add.s32 	%r71, %r461, 32;
	add.s64 	%rd45, %rd45, 128;
	add.s32 	%r460, %r460, 128;
	setp.lt.u32 	%p171, %r461, 32;
	mov.u32 	%r461, %r71;
	@%p171 bra 	$L__BB16_40;
$L__BB16_41:
	ret;

}
	// .globl	_Z18compute_histogramsIjLi5ELi6ELi64ELb0EEvPKT_Pji
.visible .entry _Z18compute_histogramsIjLi5ELi6ELi64ELb0EEvPKT_Pji(
	.param .u64 .ptr .align 1 _Z18compute_histogramsIjLi5ELi6ELi64ELb0EEvPKT_Pji_param_0,
	.param .u64 .ptr .align 1 _Z18compute_histogramsIjLi5ELi6ELi64ELb0EEvPKT_Pji_param_1,
	.param .u32 _Z18compute_histogramsIjLi5ELi6ELi64ELb0EEvPKT_Pji_param_2
)
.maxntid 64
{
	.reg .pred 	%p<113>;
	.reg .b32 	%r<303>;
	.reg .b64 	%rd<9>;
	// demoted variable
	.shared .align 4 .b8 _ZZ18compute_histogramsIjLi5ELi6ELi64ELb0EEvPKT_PjiE7s_hists[1280];
	ld.param.u64 	%rd3, [_Z18compute_histogramsIjLi5ELi6ELi64ELb0EEvPKT_Pji_param_0];
	ld.param.u64 	%rd4, [_Z18compute_histogramsIjLi5ELi6ELi64ELb0EEvPKT_Pji_param_1];
	ld.param.u32 	%r38, [_Z18compute_histogramsIjLi5ELi6ELi64ELb0EEvPKT_Pji_param_2];
	mov.u32 	%r1, %tid.x;
	mov.u32 	%r40, _ZZ18compute_histogramsIjLi5ELi6ELi64ELb0EEvPKT_PjiE7s_hists;
	mov.u32 	%r295, %r1;
$L__BB17_1:
	shl.b32 	%r39, %r295, 2;
	add.s32 	%r41, %r40, %r39;
	mov.b32 	%r42, 0;
	st.shared.u32 	[%r41], %r42;
	add.s32 	%r3, %r295, 64;
	setp.lt.u32 	%p1, %r295, 256;
	mov.u32 	%r295, %r3;
	@%p1 bra 	$L__BB17_1;
	bar.sync 	0;
	mov.u32 	%r43, %nctaid.x;
	shl.b32 	%r4, %r43, 6;
	add.s32 	%r44, %r4, %r38;
	add.s32 	%r45, %r44, -1;
	div.s32 	%r5, %r45, %r4;
	setp.lt.s32 	%p2, %r5, 1;
	@%p2 bra 	$L__BB17_17;
	mov.u32 	%r47, %ctaid.x;
	shl.b32 	%r48, %r47, 6;
	or.b32  	%r6, %r48, %r1;
	cvta.to.global.u64 	%rd1, %rd3;
	mov.b32 	%r296, 0;
$L__BB17_4:
	mad.lo.s32 	%r8, %r4, %r296, %r6;
	setp.ge.s32 	%p3, %r8, %r38;
	mov.b32 	%r297, 0;
	@%p3 bra 	$L__BB17_6;
	mul.wide.s32 	%rd5, %r8, 4;
	add.s64 	%rd6, %rd1, %rd5;
	ld.global.nc.u32 	%r297, [%rd6];
$L__BB17_6:
	setp.lt.s32 	%p4, %r8, %r38;
	mov.b32 	%r51, -1;
	vote.sync.ballot.b32 	%r52, %p4, %r51;
	and.b32  	%r53, %r297, 1;
	add.s32 	%r54, %r53, -1;
	setp.eq.b32 	%p6, %r53, 1;
	vote.sync.ballot.b32 	%r55, %p6, %r51;
	xor.b32  	%r56, %r55, %r54;
	and.b32  	%r57, %r56, %r52;
	shr.u32 	%r58, %r297, 1;
	and.b32  	%r59, %r58, 1;
	add.s32 	%r60, %r59, -1;
	setp.eq.b32 	%p8, %r59, 1;
	vote.sync.ballot.b32 	%r61, %p8, %r51;
	xor.b32  	%r62, %r61, %r60;
	and.b32  	%r63, %r62, %r57;
	shr.u32 	%r64, %r297, 2;
	and.b32  	%r65, %r64, 1;
	add.s32 	%r66, %r65, -1;
	setp.eq.b32 	%p10, %r65, 1;
	vote.sync.ballot.b32 	%r67, %p10, %r51;
	xor.b32  	%r68, %r67, %r66;
	and.b32  	%r69, %r68, %r63;
	shr.u32 	%r70, %r297, 3;
	and.b32  	%r71, %r70, 1;
	add.s32 	%r72, %r71, -1;
	setp.eq.b32 	%p12, %r71, 1;
	vote.sync.ballot.b32 	%r73, %p12, %r51;
	xor.b32  	%r74, %r73, %r72;
	and.b32  	%r75, %r74, %r69;
	shr.u32 	%r76, %r297, 4;
	and.b32  	%r77, %r76, 1;
	add.s32 	%r78, %r77, -1;
	setp.eq.b32 	%p14, %r77, 1;
	vote.sync.ballot.b32 	%r79, %p14, %r51;
	xor.b32  	%r80, %r79, %r78;
	and.b32  	%r81, %r80, %r75;
	shr.u32 	%r82, %r297, 5;
	and.b32  	%r83, %r82, 1;
	add.s32 	%r84, %r83, -1;
	setp.eq.b32 	%p16, %r83, 1;
	vote.sync.ballot.b32 	%r85, %p16, %r51;
	xor.b32  	%r86, %r85, %r84;
	and.b32  	%r11, %r86, %r81;
	// begin inline asm
	mov.u32 %r50, %lanemask_lt;
	// end inline asm
	and.b32  	%r87, %r50, %r11;
	setp.eq.s32 	%p18, %r87, 0;
	setp.ne.s32 	%p19, %r11, 0;
	and.pred  	%p20, %p18, %p19;
	and.pred  	%p21, %p20, %p4;
	not.pred 	%p22, %p21;
	@%p22 bra 	$L__BB17_8;
	popc.b32 	%r88, %r11;
	shl.b32 	%r89, %r297, 2;
	and.b32  	%r90, %r89, 252;
	mov.u32 	%r91, _ZZ18compute_histogramsIjLi5ELi6ELi64ELb0EEvPKT_PjiE7s_hists;
	add.s32 	%r92, %r91, %r90;
	atom.shared.add.u32 	%r93, [%r92], %r88;
$L__BB17_8:
	setp.lt.s32 	%p23, %r8, %r38;
	shr.u32 	%r13, %r297, 6;
	mov.b32 	%r94, -1;
	vote.sync.ballot.b32 	%r95, %p23, %r94;
	and.b32  	%r96, %r13, 1;
	add.s32 	%r97, %r96, -1;
	setp.eq.b32 	%p25, %r96, 1;
	vote.sync.ballot.b32 	%r98, %p25, %r94;
	xor.b32  	%r99, %r98, %r97;
	and.b32  	%r100, %r99, %r95;
	shr.u32 	%r101, %r297, 7;
	and.b32  	%r102, %r101, 1;
	add.s32 	%r103, %r102, -1;
	setp.eq.b32 	%p27, %r102, 1;
	vote.sync.ballot.b32 	%r104, %p27, %r94;
	xor.b32  	%r105, %r104, %r103;
	and.b32  	%r106, %r105, %r100;
	shr.u32 	%r107, %r297, 8;
	and.b32  	%r108, %r107, 1;
	add.s32 	%r109, %r108, -1;
	setp.eq.b32 	%p29, %r108, 1;
	vote.sync.ballot.b32 	%r110, %p29, %r94;
	xor.b32  	%r111, %r110, %r109;
	and.b32  	%r112, %r111, %r106;
	shr.u32 	%r113, %r297, 9;
	and.b32  	%r114, %r113, 1;
	add.s32 	%r115, %r114, -1;
	setp.eq.b32 	%p31, %r114, 1;
	vote.sync.ballot.b32 	%r116, %p31, %r94;
	xor.b32  	%r117, %r116, %r115;
	and.b32  	%r118, %r117, %r112;
	shr.u32 	%r119, %r297, 10;
	and.b32  	%r120, %r119, 1;
	add.s32 	%r121, %r120, -1;
	setp.eq.b32 	%p33, %r120, 1;
	vote.sync.ballot.b32 	%r122, %p33, %r94;
	xor.b32  	%r123, %r122, %r121;
	and.b32  	%r124, %r123, %r118;
	shr.u32 	%r125, %r297, 11;
	and.b32  	%r126, %r125, 1;
	add.s32 	%r127, %r126, -1;
	setp.eq.b32 	%p35, %r126, 1;
	vote.sync.ballot.b32 	%r128, %p35, %r94;
	xor.b32  	%r129, %r128, %r127;
	and.b32  	%r14, %r129, %r124;
	and.b32  	%r130, %r50, %r14;
	setp.eq.s32 	%p37, %r130, 0;
	setp.ne.s32 	%p38, %r14, 0;
	and.pred  	%p39, %p37, %p38;
	and.pred  	%p40, %p39, %p23;
	not.pred 	%p41, %p40;
	@%p41 bra 	$L__BB17_10;
	popc.b32 	%r131, %r14;
	shl.b32 	%r132, %r13, 2;
	and.b32  	%r133, %r132, 252;
	mov.u32 	%r134, _ZZ18compute_histogramsIjLi5ELi6ELi64ELb0EEvPKT_PjiE7s_hists;
	add.s32 	%r135, %r134, %r133;
	atom.shared.add.u32 	%r136, [%r135+256], %r131;
$L__BB17_10:
	setp.lt.s32 	%p42, %r8, %r38;
	shr.u32 	%r15, %r297, 12;
	mov.b32 	%r137, -1;
	vote.sync.ballot.b32 	%r138, %p42, %r137;
	and.b32  	%r139, %r15, 1;
	add.s32 	%r140, %r139, -1;
	setp.eq.b32 	%p44, %r139, 1;
	vote.sync.ballot.b32 	%r141, %p44, %r137;
	xor.b32  	%r142, %r141, %r140;
	and.b32  	%r143, %r142, %r138;
	shr.u32 	%r144, %r297, 13;
	and.b32  	%r145, %r144, 1;
	add.s32 	%r146, %r145, -1;
	setp.eq.b32 	%p46, %r145, 1;
	vote.sync.ballot.b32 	%r147, %p46, %r137;
	xor.b32  	%r148, %r147, %r146;
	and.b32  	%r149, %r148, %r143;
	shr.u32 	%r150, %r297, 14;
	and.b32  	%r151, %r150, 1;
	add.s32 	%r152, %r151, -1;
	setp.eq.b32 	%p48, %r151, 1;
	vote.sync.ballot.b32 	%r153, %p48, %r137;
	xor.b32  	%r154, %r153, %r152;
	and.b32  	%r155, %r154, %r149;
	shr.u32 	%r156, %r297, 15;
	and.b32  	%r157, %r156, 1;
	add.s32 	%r158, %r157, -1;
	setp.eq.b32 	%p50, %r157, 1;
	vote.sync.ballot.b32 	%r159, %p50, %r137;
	xor.b32  	%r160, %r159, %r158;
	and.b32  	%r161, %r160, %r155;
	shr.u32 	%r162, %r297, 16;
	and.b32  	%r163, %r162, 1;
	add.s32 	%r164, %r163, -1;
	setp.eq.b32 	%p52, %r163, 1;
	vote.sync.ballot.b32 	%r165, %p52, %r137;
	xor.b32  	%r166, %r165, %r164;
	and.b32  	%r167, %r166, %r161;
	shr.u32 	%r168, %r297, 17;
	and.b32  	%r169, %r168, 1;
	add.s32 	%r170, %r169, -1;
	setp.eq.b32 	%p54, %r169, 1;
	vote.sync.ballot.b32 	%r171, %p54, %r137;
	xor.b32  	%r172, %r171, %r170;
	and.b32  	%r16, %r172, %r167;
	and.b32  	%r173, %r50, %r16;
	setp.eq.s32 	%p56, %r173, 0;
	setp.ne.s32 	%p57, %r16, 0;
	and.pred  	%p58, %p56, %p57;
	and.pred  	%p59, %p58, %p42;
	not.pred 	%p60, %p59;
	@%p60 bra 	$L__BB17_12;
	popc.b32 	%r174, %r16;
	shl.b32 	%r175, %r15, 2;
	and.b32  	%r176, %r175, 252;
	mov.u32 	%r177, _ZZ18compute_histogramsIjLi5ELi6ELi64ELb0EEvPKT_PjiE7s_hists;
	add.s32 	%r178, %r177, %r176;
	atom.shared.add.u32 	%r179, [%r178+512], %r174;
$L__BB17_12:
	setp.lt.s32 	%p61, %r8, %r38;
	shr.u32 	%r17, %r297, 18;
	mov.b32 	%r180, -1;
	vote.sync.ballot.b32 	%r181, %p61, %r180;
	and.b32  	%r182, %r17, 1;
	add.s32 	%r183, %r182, -1;
	setp.eq.b32 	%p63, %r182, 1;
	vote.sync.ballot.b32 	%r184, %p63, %r180;
	xor.b32  	%r185, %r184, %r183;
	and.b32  	%r186, %r185, %r181;
	shr.u32 	%r187, %r297, 19;
	and.b32  	%r188, %r187, 1;
	add.s32 	%r189, %r188, -1;
	setp.eq.b32 	%p65, %r188, 1;
	vote.sync.ballot.b32 	%r190, %p65, %r180;
	xor.b32  	%r191, %r190, %r189;
	and.b32  	%r192, %r191, %r186;
	shr.u32 	%r193, %r297, 20;
	and.b32  	%r194, %r193, 1;
	add.s32 	%r195, %r194, -1;
	setp.eq.b32 	%p67, %r194, 1;
	vote.sync.ballot.b32 	%r196, %p67, %r180;
	xor.b32  	%r197, %r196, %r195;
	and.b32  	%r198, %r197, %r192;
	shr.u32 	%r199, %r297, 21;
	and.b32  	%r200, %r199, 1;
	add.s32 	%r201, %r200, -1;
	setp.eq.b32 	%p69, %r200, 1;
	vote.sync.ballot.b32 	%r202, %p69, %r180;
	xor.b32  	%r203, %r202, %r201;
	and.b32  	%r204, %r203, %r198;
	shr.u32 	%r205, %r297, 22;
	and.b32  	%r206, %r205, 1;
	add.s32 	%r207, %r206, -1;
	setp.eq.b32 	%p71, %r206, 1;
	vote.sync.ballot.b32 	%r208, %p71, %r180;
	xor.b32  	%r209, %r208, %r207;
	and.b32  	%r210, %r209, %r204;
	shr.u32 	%r211, %r297, 23;
	and.b32  	%r212, %r211, 1;
	add.s32 	%r213, %r212, -1;
	setp.eq.b32 	%p73, %r212, 1;
	vote.sync.ballot.b32 	%r214, %p73, %r180;
	xor.b32  	%r215, %r214, %r213;
	and.b32  	%r18, %r215, %r210;
	and.b32  	%r216, %r50, %r18;
	setp.eq.s32 	%p75, %r216, 0;
	setp.ne.s32 	%p76, %r18, 0;
	and.pred  	%p77, %p75, %p76;
	and.pred  	%p78, %p77, %p61;
	not.pred 	%p79, %p78;
	@%p79 bra 	$L__BB17_14;
	popc.b32 	%r217, %r18;
	shl.b32 	%r218, %r17, 2;
	and.b32  	%r219, %r218, 252;
	mov.u32 	%r220, _ZZ18compute_histogramsIjLi5ELi6ELi64ELb0EEvPKT_PjiE7s_hists;
	add.s32 	%r221, %r220, %r219;
	atom.shared.add.u32 	%r222, [%r221+768], %r217;
$L__BB17_14:
	setp.lt.s32 	%p80, %r8, %r38;
	shr.u32 	%r19, %r297, 24;
	mov.b32 	%r223, -1;
	vote.sync.ballot.b32 	%r224, %p80, %r223;
	and.b32  	%r225, %r19, 1;
	add.s32 	%r226, %r225, -1;
	setp.eq.b32 	%p82, %r225, 1;
	vote.sync.ballot.b32 	%r227, %p82, %r223;
	xor.b32  	%r228, %r227, %r226;
	and.b32  	%r229, %r228, %r224;
	shr.u32 	%r230, %r297, 25;
	and.b32  	%r231, %r230, 1;
	add.s32 	%r232, %r231, -1;
	setp.eq.b32 	%p84, %r231, 1;
	vote.sync.ballot.b32 	%r233, %p84, %r223;
	xor.b32  	%r234, %r233, %r232;
	and.b32  	%r235, %r234, %r229;
	shr.u32 	%r236, %r297, 26;
	and.b32  	%r237, %r236, 1;
	add.s32 	%r238, %r237, -1;
	setp.eq.b32 	%p86, %r237, 1;
	vote.sync.ballot.b32 	%r239, %p86, %r223;
	xor.b32  	%r240, %r239, %r238;
	and.b32  	%r241, %r240, %r235;
	shr.u32 	%r242, %r297, 27;
	and.b32  	%r243, %r242, 1;
	add.s32 	%r244, %r243, -1;
	setp.eq.b32 	%p88, %r243, 1;
	vote.sync.ballot.b32 	%r245, %p88, %r223;
	xor.b32  	%r246, %r245, %r244;
	and.b32  	%r247, %r246, %r241;
	shr.u32 	%r248, %r297, 28;
	and.b32  	%r249, %r248, 1;
	add.s32 	%r250, %r249, -1;
	setp.eq.b32 	%p90, %r249, 1;
	vote.sync.ballot.b32 	%r251, %p90, %r223;
	xor.b32  	%r252, %r251, %r250;
	and.b32  	%r253, %r252, %r247;
	shr.u32 	%r254, %r297, 29;
	and.b32  	%r255, %r254, 1;
	add.s32 	%r256, %r255, -1;
	setp.eq.b32 	%p92, %r255, 1;
	vote.sync.ballot.b32 	%r257, %p92, %r223;
	xor.b32  	%r258, %r257, %r256;
	and.b32  	%r20, %r258, %r253;
	and.b32  	%r259, %r50, %r20;
	setp.eq.s32 	%p94, %r259, 0;
	setp.ne.s32 	%p95, %r20, 0;
	and.pred  	%p96, %p94, %p95;
	and.pred  	%p97, %p96, %p80;
	not.pred 	%p98, %p97;
	@%p98 bra 	$L__BB17_16;
	popc.b32 	%r260, %r20;
	shl.b32 	%r261, %r19, 2;
	and.b32  	%r262, %r261, 252;
	mov.u32 	%r263, _ZZ18compute_histogramsIjLi5ELi6ELi64ELb0EEvPKT_PjiE7s_hists;
	add.s32 	%r264, %r263, %r262;
	atom.shared.add.u32 	%r265, [%r264+1024], %r260;
$L__BB17_16:
	add.s32 	%r296, %r296, 1;
	setp.ne.s32 	%p99, %r296, %r5;
	@%p99 bra 	$L__BB17_4;
$L__BB17_17:
	bar.sync 	0;
	and.b32  	%r22, %r1, 31;
	shr.u32 	%r298, %r1, 5;
	shl.b32 	%r266, %r1, 2;
	and.b32  	%r267, %r266, 124;
	mov.u32 	%r268, _ZZ18compute_histogramsIjLi5ELi6ELi64ELb0EEvPKT_PjiE7s_hists;
	add.s32 	%r24, %r268, %r267;
	cvta.to.global.u64 	%rd2, %rd4;
$L__BB17_18:
	shl.b32 	%r270, %r298, 8;
	add.s32 	%r272, %r268, %r270;
	ld.shared.u32 	%r26, [%r272];
	shl.b32 	%r273, %r298, 6;
	add.s32 	%r300, %r24, %r270;
	or.b32  	%r299, %r22, %r273;
	mov.b32 	%r302, 0;
	mov.u32 	%r301, %r22;
$L__BB17_19:
	mul.wide.u32 	%rd7, %r299, 4;
	add.s64 	%rd8, %rd2, %rd7;
	ld.shared.u32 	%r275, [%r300];
	shfl.sync.up.b32	%r276|%p100, %r275, 1, 0, -1;
	// begin inline asm
	mov.u32 %r274, %laneid;
	// end inline asm
	setp.eq.s32 	%p101, %r274, 0;
	selp.b32 	%r277, 0, %r276, %p101;
	add.s32 	%r278, %r277, %r275;
	shfl.sync.up.b32	%r279|%p102, %r278, 2, 0, -1;
	setp.lt.u32 	%p103, %r274, 2;
	selp.b32 	%r280, 0, %r279, %p103;
	add.s32 	%r281, %r280, %r278;
	shfl.sync.up.b32	%r282|%p104, %r281, 4, 0, -1;
	setp.lt.u32 	%p105, %r274, 4;
	selp.b32 	%r283, 0, %r282, %p105;
	add.s32 	%r284, %r283, %r281;
	shfl.sync.up.b32	%r285|%p106, %r284, 8, 0, -1;
	setp.lt.u32 	%p107, %r274, 8;
	selp.b32 	%r286, 0, %r285, %p107;
	add.s32 	%r287, %r286, %r284;
	shfl.sync.up.b32	%r288|%p108, %r287, 16, 0, -1;
	setp.lt.u32 	%p109, %r274, 16;
	selp.b32 	%r289, 0, %r288, %p109;
	add.s32 	%r290, %r289, %r287;
	sub.s32 	%r291, %r302, %r26;
	add.s32 	%r292, %r291, %r290;
	atom.global.add.u32 	%r293, [%rd8], %r292;
	shfl.sync.idx.b32	%r294|%p110, %r290, 31, 31, -1;
	add.s32 	%r302, %r294, %r302;
	add.s32 	%r34, %r301, 32;
	add.s32 	%r300, %r300, 128;
	add.s32 	%r299, %r299, 32;
	setp.lt.u32 	%p111, %r301, 32;
	mov.u32 	%r301, %r34;
	@%p111 bra 	$L__BB17_19;
	add.s32 	%r37, %r298, 2;
	setp.lt.u32 	%p112, %r298, 3;
	mov.u32 	%r298, %r37;
	@%p112 bra 	$L__BB17_18;
	ret;

}
	// .globl	_Z18compute_histogramsIjLi5ELi6ELi64ELb1EEvPKT_Pji
.visible .entry _Z18compute_histogramsIjLi5ELi6ELi64ELb1EEvPKT_Pji(
	.param .u64 .ptr .align 1 _Z18compute_histogramsIjLi5ELi6ELi64ELb1EEvPKT_Pji_param_0,
	.param .u64 .ptr .align 1 _Z18compute_histogramsIjLi5ELi6ELi64ELb1EEvPKT_Pji_param_1,
	.param .u32 _Z18compute_histogramsIjLi5ELi6ELi64ELb1EEvPKT_Pji_param_2
)
.maxntid 64
{
	.reg .pred 	%p<121>;
	.reg .b32 	%r<328>;
	.reg .b64 	%rd<19>;
	// demoted variable
	.shared .align 4 .b8 _ZZ18compute_histogramsIjLi5ELi6ELi64ELb1EEvPKT_PjiE7s_hists[1280];
	ld.param.u64 	%rd6, [_Z18compute_histogramsIjLi5ELi6ELi64ELb1EEvPKT_Pji_param_0];
	ld.param.u64 	%rd7, [_Z18compute_histogramsIjLi5ELi6ELi64ELb1EEvPKT_Pji_param_1];
	ld.param.u32 	%r44, [_Z18compute_histogramsIjLi5ELi6ELi64ELb1EEvPKT_Pji_param_2];
	cvta.to.global.u64 	%rd1, %rd7;
	mov.u32 	%r1, %tid.x;
	mov.u32 	%r2, %ctaid.x;
	shl.b32 	%r45, %r2, 6;
	add.s32 	%r3, %r45, %r1;
	setp.gt.s32 	%p1, %r3, 319;
	@%p1 bra 	$L__BB18_3;
	mov.u32 	%r46, %nctaid.x;
	shl.b32 	%r4, %r46, 6;
	mov.u32 	%r319, %r3;
$L__BB18_2:
	mul.wide.s32 	%rd8, %r319, 4;
	add.s64 	%rd9, %rd1, %rd8;
	mov.b32 	%r47, 0;
	st.global.u32 	[%rd9], %r47;
	add.s32 	%r319, %r319, %r4;
	setp.lt.s32 	%p2, %r319, 320;
	@%p2 bra 	$L__BB18_2;
$L__BB18_3:
	setp.gt.u32 	%p3, %r1, 319;
	mov.u32 	%r320, %r1;
	@%p3 bra 	$L__BB18_5;
$L__BB18_4:
	shl.b32 	%r48, %r320, 2;
	mov.u32 	%r49, _ZZ18compute_histogramsIjLi5ELi6ELi64ELb1EEvPKT_PjiE7s_hists;
	add.s32 	%r50, %r49, %r48;
	mov.b32 	%r51, 0;
	st.shared.u32 	[%r50], %r51;
	add.s32 	%r8, %r320, 64;
	setp.lt.u32 	%p4, %r320, 256;
	mov.u32 	%r320, %r8;
	@%p4 bra 	$L__BB18_4;
$L__BB18_5:
	bar.sync 	0;
	mov.u32 	%r9, %nctaid.x;
	shl.b32 	%r10, %r9, 6;
	add.s32 	%r52, %r10, %r44;
	add.s32 	%r53, %r52, -1;
	div.s32 	%r11, %r53, %r10;
	setp.lt.s32 	%p5, %r11, 1;
	@%p5 bra 	$L__BB18_20;
	cvta.to.global.u64 	%rd2, %rd6;
	mov.b32 	%r321, 0;
$L__BB18_7:
	mad.lo.s32 	%r13, %r10, %r321, %r3;
	setp.ge.s32 	%p6, %r13, %r44;
	mov.b32 	%r322, 0;
	@%p6 bra 	$L__BB18_9;
	mul.wide.s32 	%rd10, %r13, 4;
	add.s64 	%rd11, %rd2, %rd10;
	ld.global.nc.u32 	%r322, [%rd11];
$L__BB18_9:
	setp.lt.s32 	%p7, %r13, %r44;
	mov.b32 	%r57, -1;
	vote.sync.ballot.b32 	%r58, %p7, %r57;
	and.b32  	%r59, %r322, 1;
	add.s32 	%r60, %r59, -1;
	setp.eq.b32 	%p9, %r59, 1;
	vote.sync.ballot.b32 	%r61, %p9, %r57;
	xor.b32  	%r62, %r61, %r60;
	and.b32  	%r63, %r62, %r58;
	shr.u32 	%r64, %r322, 1;
	and.b32  	%r65, %r64, 1;
	add.s32 	%r66, %r65, -1;
	setp.eq.b32 	%p11, %r65, 1;
	vote.sync.ballot.b32 	%r67, %p11, %r57;
	xor.b32  	%r68, %r67, %r66;
	and.b32  	%r69, %r68, %r63;
	shr.u32 	%r70, %r322, 2;
	and.b32  	%r71, %r70, 1;
	add.s32 	%r72, %r71, -1;
	setp.eq.b32 	%p13, %r71, 1;
	vote.sync.ballot.b32 	%r73, %p13, %r57;
	xor.b32  	%r74, %r73, %r72;
	and.b32  	%r75, %r74, %r69;
	shr.u32 	%r76, %r322, 3;
	and.b32  	%r77, %r76, 1;
	add.s32 	%r78, %r77, -1;
	setp.eq.b32 	%p15, %r77, 1;
	vote.sync.ballot.b32 	%r79, %p15, %r57;
	xor.b32  	%r80, %r79, %r78;
	and.b32  	%r81, %r80, %r75;
	shr.u32 	%r82, %r322, 4;
	and.b32  	%r83, %r82, 1;
	add.s32 	%r84, %r83, -1;
	setp.eq.b32 	%p17, %r83, 1;
	vote.sync.ballot.b32 	%r85, %p17, %r57;
	xor.b32  	%r86, %r85, %r84;
	and.b32  	%r87, %r86, %r81;
	shr.u32 	%r88, %r322, 5;
	and.b32  	%r89, %r88, 1;
	add.s32 	%r90, %r89, -1;
	setp.eq.b32 	%p19, %r89, 1;
	vote.sync.ballot.b32 	%r91, %p19, %r57;
	xor.b32  	%r92, %r91, %r90;
	and.b32  	%r16, %r92, %r87;
	// begin inline asm
	mov.u32 %r56, %lanemask_lt;
	// end inline asm
	and.b32  	%r93, %r56, %r16;
	setp.eq.s32 	%p21, %r93, 0;
	setp.ne.s32 	%p22, %r16, 0;
	and.pred  	%p23, %p21, %p22;
	and.pred  	%p24, %p23, %p7;
	not.pred 	%p25, %p24;
	@%p25 bra 	$L__BB18_11;
	popc.b32 	%r94, %r16;
	shl.b32 	%r95, %r322, 2;
	and.b32  	%r96, %r95, 252;
	mov.u32 	%r97, _ZZ18compute_histogramsIjLi5ELi6ELi64ELb1EEvPKT_PjiE7s_hists;
	add.s32 	%r98, %r97, %r96;
	atom.shared.add.u32 	%r99, [%r98], %r94;
$L__BB18_11:
	setp.lt.s32 	%p26, %r13, %r44;
	shr.u32 	%r18, %r322, 6;
	mov.b32 	%r100, -1;
	vote.sync.ballot.b32 	%r101, %p26, %r100;
	and.b32  	%r102, %r18, 1;
	add.s32 	%r103, %r102, -1;
	setp.eq.b32 	%p28, %r102, 1;
	vote.sync.ballot.b32 	%r104, %p28, %r100;
	xor.b32  	%r105, %r104, %r103;
	and.b32  	%r106, %r105, %r101;
	shr.u32 	%r107, %r322, 7;
	and.b32  	%r108, %r107, 1;
	add.s32 	%r109, %r108, -1;
	setp.eq.b32 	%p30, %r108, 1;
	vote.sync.ballot.b32 	%r110, %p30, %r100;
	xor.b32  	%r111, %r110, %r109;
	and.b32  	%r112, %r111, %r106;
	shr.u32 	%r113, %r322, 8;
	and.b32  	%r114, %r113, 1;
	add.s32 	%r115, %r114, -1;
	setp.eq.b32 	%p32, %r114, 1;
	vote.sync.ballot.b32 	%r116, %p32, %r100;
	xor.b32  	%r117, %r116, %r115;
	and.b32  	%r118, %r117, %r112;
	shr.u32 	%r119, %r322, 9;
	and.b32  	%r120, %r119, 1;
	add.s32 	%r121, %r120, -1;
	setp.eq.b32 	%p34, %r120, 1;
	vote.sync.ballot.b32 	%r122, %p34, %r100;
	xor.b32  	%r123, %r122, %r121;
	and.b32  	%r124, %r123, %r118;
	shr.u32 	%r125, %r322, 10;
	and.b32  	%r126, %r125, 1;
	add.s32 	%r127, %r126, -1;
	setp.eq.b32 	%p36, %r126, 1;
	vote.sync.ballot.b32 	%r128, %p36, %r100;
	xor.b32  	%r129, %r128, %r127;
	and.b32  	%r130, %r129, %r124;
	shr.u32 	%r131, %r322, 11;
	and.b32  	%r132, %r131, 1;
	add.s32 	%r133, %r132, -1;
	setp.eq.b32 	%p38, %r132, 1;
	vote.sync.ballot.b32 	%r134, %p38, %r100;
	xor.b32  	%r135, %r134, %r133;
	and.b32  	%r19, %r135, %r130;
	and.b32  	%r136, %r56, %r19;
	setp.eq.s32 	%p40, %r136, 0;
	setp.ne.s32 	%p41, %r19, 0;
	and.pred  	%p42, %p40, %p41;
	and.pred  	%p43, %p42, %p26;
	not.pred 	%p44, %p43;
	@%p44 bra 	$L__BB18_13;
	popc.b32 	%r137, %r19;
	shl.b32 	%r138, %r18, 2;
	and.b32  	%r139, %r138, 252;
	mov.u32 	%r140, _ZZ18compute_histogramsIjLi5ELi6ELi64ELb1EEvPKT_PjiE7s_hists;
	add.s32 	%r141, %r140, %r139;
	atom.shared.add.u32 	%r142, [%r141+256], %r137;
$L__BB18_13:
	setp.lt.s32 	%p45, %r13, %r44;
	shr.u32 	%r20, %r322, 12;
	mov.b32 	%r143, -1;
	vote.sync.ballot.b32 	%r144, %p45, %r143;
	and.b32  	%r145, %r20, 1;
	add.s32 	%r146, %r145, -1;
	setp.eq.b32 	%p47, %r145, 1;
	vote.sync.ballot.b32 	%r147, %p47, %r143;
	xor.b32  	%r148, %r147, %r146;
	and.b32  	%r149, %r148, %r144;
	shr.u32 	%r150, %r322, 13;
	and.b32  	%r151, %r150, 1;
	add.s32 	%r152, %r151, -1;
	setp.eq.b32 	%p49, %r151, 1;
	vote.sync.ballot.b32 	%r153, %p49, %r143;
	xor.b32  	%r154, %r153, %r152;
	and.b32  	%r155, %r154, %r149;
	shr.u32 	%r156, %r322, 14;
	and.b32  	%r157, %r156, 1;
	add.s32 	%r158, %r157, -1;
	setp.eq.b32 	%p51, %r157, 1;
	vote.sync.ballot.b32 	%r159, %p51, %r143;
	xor.b32  	%r160, %r159, %r158;
	and.b32  	%r161, %r160, %r155;
	shr.u32 	%r162, %r322, 15;
	and.b32  	%r163, %r162, 1;
	add.s32 	%r164, %r163, -1;
	setp.eq.b32 	%p53, %r163, 1;
	vote.sync.ballot.b32 	%r165, %p53, %r143;
	xor.b32  	%r166, %r165, %r164;
	and.b32  	%r167, %r166, %r161;
	shr.u32 	%r168, %r322, 16;
	and.b32  	%r169, %r168, 1;
	add.s32 	%r170, %r169, -1;
	setp.eq.b32 	%p55, %r169, 1;
	vote.sync.ballot.b32 	%r171, %p55, %r143;
	xor.b32  	%r172, %r171, %r170;
	and.b32  	%r173, %r172, %r167;
	shr.u32 	%r174, %r322, 17;
	and.b32  	%r175, %r174, 1;
	add.s32 	%r176, %r175, -1;
	setp.eq.b32 	%p57, %r175, 1;
	vote.sync.ballot.b32 	%r177, %p57, %r143;
	xor.b32  	%r178, %r177, %r176;
	and.b32  	%r21, %r178, %r173;
	and.b32  	%r179, %r56, %r21;
	setp.eq.s32 	%p59, %r179, 0;
	setp.ne.s32 	%p60, %r21, 0;
	and.pred  	%p61, %p59, %p60;
	and.pred  	%p62, %p61, %p45;
	not.pred 	%p63, %p62;
	@%p63 bra 	$L__BB18_15;
	popc.b32 	%r180, %r21;
	shl.b32 	%r181, %r20, 2;
	and.b32  	%r182, %r181, 252;
	mov.u32 	%r183, _ZZ18compute_histogramsIjLi5ELi6ELi64ELb1EEvPKT_PjiE7s_hists;
	add.s32 	%r184, %r183, %r182;
	atom.shared.add.u32 	%r185, [%r184+512], %r180;
$L__BB18_15:
	setp.lt.s32 	%p64, %r13, %r44;
	shr.u32 	%r22, %r322, 18;
	mov.b32 	%r186, -1;
	vote.sync.ballot.b32 	%r187, %p64, %r186;
	and.b32  	%r188, %r22, 1;
	add.s32 	%r189, %r188, -1;
	setp.eq.b32 	%p66, %r188, 1;
	vote.sync.ballot.b32 	%r190, %p66, %r186;
	xor.b32  	%r191, %r190, %r189;
	and.b32  	%r192, %r191, %r187;
	shr.u32 	%r193, %r322, 19;
	and.b32  	%r194, %r193, 1;
	add.s32 	%r195, %r194, -1;
	setp.eq.b32 	%p68, %r194, 1;
	vote.sync.ballot.b32 	%r196, %p68, %r186;
	xor.b32  	%r197, %r196, %r195;
	and.b32  	%r198, %r197, %r192;
	shr.u32 	%r199, %r322, 20;
	and.b32  	%r200, %r199, 1;
	add.s32 	%r201, %r200, -1;
	setp.eq.b32 	%p70, %r200, 1;
	vote.sync.ballot.b32 	%r202, %p70, %r186;
	xor.b32  	%r203, %r202, %r201;
	and.b32  	%r204, %r203, %r198;
	shr.u32 	%r205, %r322, 21;
	and.b32  	%r206, %r205, 1;
	add.s32 	%r207, %r206, -1;
	setp.eq.b32 	%p72, %r206, 1;
	vote.sync.ballot.b32 	%r208, %p72, %r186;
	xor.b32  	%r209, %r208, %r207;
	and.b32  	%r210, %r209, %r204;
	shr.u32 	%r211, %r322, 22;
	and.b32  	%r212, %r211, 1;
	add.s32 	%r213, %r212, -1;
	setp.eq.b32 	%p74, %r212, 1;
	vote.sync.ballot.b32 	%r214, %p74, %r186;
	xor.b32  	%r215, %r214, %r213;
	and.b32  	%r216, %r215, %r210;
	shr.u32 	%r217, %r322, 23;
	and.b32  	%r218, %r217, 1;
	add.s32 	%r219, %r218, -1;
	setp.eq.b32 	%p76, %r218, 1;
	vote.sync.ballot.b32 	%r220, %p76, %r186;
	xor.b32  	%r221, %r220, %r219;
	and.b32  	%r23, %r221, %r216;
	and.b32  	%r222, %r56, %r23;
	setp.eq.s32 	%p78, %r222, 0;
	setp.ne.s32 	%p79, %r23, 0;
	and.pred  	%p80, %p78, %p79;
	and.pred  	%p81, %p80, %p64;
	not.pred 	%p82, %p81;
	@%p82 bra 	$L__BB18_17;
	popc.b32 	%r223, %r23;
	shl.b32 	%r224, %r22, 2;
	and.b32  	%r225, %r224, 252;
	mov.u32 	%r226, _ZZ18compute_histogramsIjLi5ELi6ELi64ELb1EEvPKT_PjiE7s_hists;
	add.s32 	%r227, %r226, %r225;
	atom.shared.add.u32 	%r228, [%r227+768], %r223;
$L__BB18_17:
	setp.lt.s32 	%p83, %r13, %r44;
	shr.u32 	%r24, %r322, 24;
	mov.b32 	%r229, -1;
	vote.sync.ballot.b32 	%r230, %p83, %r229;
	and.b32  	%r231, %r24, 1;
	add.s32 	%r232, %r231, -1;
	setp.eq.b32 	%p85, %r231, 1;
	vote.sync.ballot.b32 	%r233, %p85, %r229;
	xor.b32  	%r234, %r233, %r232;
	and.b32  	%r235, %r234, %r230;
	shr.u32 	%r236, %r322, 25;
	and.b32  	%r237, %r236, 1;
	add.s32 	%r238, %r237, -1;
	setp.eq.b32 	%p87, %r237, 1;
	vote.sync.ballot.b32 	%r239, %p87, %r229;
	xor.b32  	%r240, %r239, %r238;
	and.b32  	%r241, %r240, %r235;
	shr.u32 	%r242, %r322, 26;
	and.b32  	%r243, %r242, 1;
	add.s32 	%r244, %r243, -1;
	setp.eq.b32 	%p89, %r243, 1;
	vote.sync.ballot.b32 	%r245, %p89, %r229;
	xor.b32  	%r246, %r245, %r244;
	and.b32  	%r247, %r246, %r241;
	shr.u32 	%r248, %r322, 27;
	and.b32  	%r249, %r248, 1;
	add.s32 	%r250, %r249, -1;
	setp.eq.b32 	%p91, %r249, 1;
	vote.sync.ballot.b32 	%r251, %p91, %r229;
	xor.b32  	%r252, %r251, %r250;
	and.b32  	%r253, %r252, %r247;
	shr.u32 	%r254, %r322, 28;
	and.b32  	%r255, %r254, 1;
	add.s32 	%r256, %r255, -1;
	setp.eq.b32 	%p93, %r255, 1;
	vote.sync.ballot.b32 	%r257, %p93, %r229;
	xor.b32  	%r258, %r257, %r256;
	and.b32  	%r259, %r258, %r253;
	shr.u32 	%r260, %r322, 29;
	and.b32  	%r261, %r260, 1;
	add.s32 	%r262, %r261, -1;
	setp.eq.b32 	%p95, %r261, 1;
	vote.sync.ballot.b32 	%r263, %p95, %r229;
	xor.b32  	%r264, %r263, %r262;
	and.b32  	%r25, %r264, %r259;
	and.b32  	%r265, %r56, %r25;
	setp.eq.s32 	%p97, %r265, 0;
	setp.ne.s32 	%p98, %r25, 0;
	and.pred  	%p99, %p97, %p98;
	and.pred  	%p100, %p99, %p83;
	not.pred 	%p101, %p100;
	@%p101 bra 	$L__BB18_19;
	popc.b32 	%r266, %r25;
	shl.b32 	%r267, %r24, 2;
	and.b32  	%r268, %r267, 252;
	mov.u32 	%r269, _ZZ18compute_histogramsIjLi5ELi6ELi64ELb1EEvPKT_PjiE7s_hists;
	add.s32 	%r270, %r269, %r268;
	atom.shared.add.u32 	%r271, [%r270+1024], %r266;
$L__BB18_19:
	add.s32 	%r321, %r321, 1;
	setp.ne.s32 	%p102, %r321, %r11;
	@%p102 bra 	$L__BB18_7;
$L__BB18_20:
	bar.sync 	0;
	// begin inline asm
	mov.u32 %r272, %envreg2;
	// end inline asm
	cvt.u64.u32 	%rd12, %r272;
	// begin inline asm
	mov.u32 %r273, %envreg1;
	// end inline asm
	cvt.u64.u32 	%rd13, %r273;
	shl.b64 	%rd14, %rd13, 32;
	or.b64  	%rd3, %rd14, %rd12;
	setp.ne.s64 	%p103, %rd3, 0;
	@%p103 bra 	$L__BB18_22;
	// begin inline asm
	trap;
	// end inline asm
$L__BB18_22:
	barrier.sync 	0;
	mov.u32 	%r274, %tid.y;
	add.s32 	%r275, %r1, %r274;
	mov.u32 	%r276, %tid.z;
	or.b32  	%r277, %r275, %r276;
	setp.ne.s32 	%p104, %r277, 0;
	@%p104 bra 	$L__BB18_25;
	add.s64 	%rd15, %rd3, 4;
	mov.u32 	%r280, %nctaid.y;
	mul.lo.s32 	%r281, %r9, %r280;
	mov.u32 	%r282, %nctaid.z;
	mul.lo.s32 	%r283, %r281, %r282;
	mov.u32 	%r284, %ctaid.y;
	add.s32 	%r285, %r2, %r284;
	mov.u32 	%r286, %ctaid.z;
	neg.s32 	%r287, %r286;
	setp.eq.s32 	%p105, %r285, %r287;
	sub.s32 	%r288, -2147483647, %r283;
	selp.b32 	%r279, %r288, 1, %p105;
	// begin inline asm
	atom.add.release.gpu.u32 %r278,[%rd15],%r279;
	// end inline asm
$L__BB18_24:
	// begin inline asm
	ld.acquire.gpu.u32 %r289,[%rd15];
	// end inline asm
	xor.b32  	%r290, %r289, %r278;
	setp.gt.s32 	%p106, %r290, -1;
	@%p106 bra 	$L__BB18_24;
$L__BB18_25:
	barrier.sync 	0;
	and.b32  	%r28, %r1, 31;
	setp.gt.u32 	%p107, %r1, 159;
	@%p107 bra 	$L__BB18_30;
	shr.u32 	%r323, %r1, 5;
	shl.b32 	%r291, %r28, 2;
	mov.u32 	%r292, _ZZ18compute_histogramsIjLi5ELi6ELi64ELb1EEvPKT_PjiE7s_hists;
	add.s32 	%r30, %r292, %r291;
$L__BB18_27:
	shl.b32 	%r294, %r323, 8;
	add.s32 	%r296, %r292, %r294;
	ld.shared.u32 	%r32, [%r296];
	shl.b32 	%r297, %r323, 6;
	add.s32 	%r325, %r30, %r294;
	or.b32  	%r324, %r28, %r297;
	mov.b32 	%r327, 0;
	mov.u32 	%r326, %r28;
$L__BB18_28:
	mul.wide.u32 	%rd17, %r324, 4;
	add.s64 	%rd18, %rd1, %rd17;
	ld.shared.u32 	%r299, [%r325];
	shfl.sync.up.b32	%r300|%p108, %r299, 1, 0, -1;
	// begin inline asm
	mov.u32 %r298, %laneid;
	// end inline asm
	setp.eq.s32 	%p109, %r298, 0;
	selp.b32 	%r301, 0, %r300, %p109;
	add.s32 	%r302, %r301, %r299;
	shfl.sync.up.b32	%r303|%p110, %r302, 2, 0, -1;
	setp.lt.u32 	%p111, %r298, 2;
	selp.b32 	%r304, 0, %r303, %p111;
	add.s32 	%r305, %r304, %r302;
	shfl.sync.up.b32	%r306|%p112, %r305, 4, 0, -1;
	setp.lt.u32 	%p113, %r298, 4;
	selp.b32 	%r307, 0, %r306, %p113;
	add.s32 	%r308, %r307, %r305;
	shfl.sync.up.b32	%r309|%p114, %r308, 8, 0, -1;
	setp.lt.u32 	%p115, %r298, 8;
	selp.b32 	%r310, 0, %r309, %p115;
	add.s32 	%r311, %r310, %r308;
	shfl.sync.up.b32	%r312|%p116, %r311, 16, 0, -1;
	setp.lt.u32 	%p117, %r298, 16;
	selp.b32 	%r313, 0, %r312, %p117;
	add.s32 	%r314, %r313, %r311;
	sub.s32 	%r315, %r327, %r32;
	add.s32 	%r316, %r315, %r314;
	atom.global.add.u32 	%r317, [%rd18], %r316;
	shfl.sync.idx.b32	%r318|%p118, %r314, 31, 31, -1;
	add.s32 	%r327, %r318, %r327;
	add.s32 	%r40, %r326, 32;
	add.s32 	%r325, %r325, 128;
	add.s32 	%r324, %r324, 32;
	setp.lt.u32 	%p119, %r326, 32;
	mov.u32 	%r326, %r40;
	@%p119 bra 	$L__BB18_28;
	add.s32 	%r43, %r323, 2;
	setp.lt.u32 	%p120, %r323, 3;
	mov.u32 	%r323, %r43;
	@%p120 bra 	$L__BB18_27;
$L__BB18_30:
	ret;

}
	// .globl	_Z18compute_histogramsIjLi5ELi6ELi128ELb0EEvPKT_Pji
.visible .entry _Z18compute_histogramsIjLi5ELi6ELi128ELb0EEvPKT_Pji(
	.param .u64 .ptr .align 1 _Z18compute_histogramsIjLi5ELi6ELi128ELb0EEvPKT_Pji_param_0,
	.param .u64 .ptr .align 1 _Z18compute_histogramsIjLi5ELi6ELi128ELb0EEvPKT_Pji_param_1,
	.param .u32 _Z18compute_histogramsIjLi5ELi6ELi128ELb0EEvPKT_Pji_param_2
)
.maxntid 128
{
	.reg .pred 	%p<113>;
	.reg .b32 	%r<300>;
	.reg .b64 	%rd<12>;
	// demoted variable
	.shared .align 4 .b8 _ZZ18compute_histogramsIjLi5ELi6ELi128ELb0EEvPKT_PjiE7s_hists[1280];
	ld.param.u64 	%rd6, [_Z18compute_histogramsIjLi5ELi6ELi128ELb0EEvPKT_Pji_param_0];
	ld.param.u64 	%rd7, [_Z18compute_histogramsIjLi5ELi6ELi128ELb0EEvPKT_Pji_param_1];
	ld.param.u32 	%r34, [_Z18compute_histogramsIjLi5ELi6ELi128ELb0EEvPKT_Pji_param_2];
	mov.u32 	%r1, %tid.x;
	mov.u32 	%r36, _ZZ18compute_histogramsIjLi5ELi6ELi128ELb0EEvPKT_PjiE7s_hists;
	mov.u32 	%r293, %r1;
$L__BB19_1:
	shl.b32 	%r35, %r293, 2;
	add.s32 	%r37, %r36, %r35;
	mov.b32 	%r38, 0;
	st.shared.u32 	[%r37], %r38;
	add.s32 	%r3, %r293, 128;
	setp.lt.u32 	%p1, %r293, 192;
	mov.u32 	%r293, %r3;
	@%p1 bra 	$L__BB19_1;
	bar.sync 	0;
	mov.u32 	%r39, %nctaid.x;
	shl.b32 	%r4, %r39, 7;
	add.s32 	%r40, %r4, %r34;
	add.s32 	%r41, %r40, -1;
	div.s32 	%r5, %r41, %r4;
	setp.lt.s32 	%p2, %r5, 1;
	@%p2 bra 	$L__BB19_17;
	mov.u32 	%r43, %ctaid.x;
	shl.b32 	%r44, %r43, 7;
	or.b32  	%r6, %r44, %r1;
	cvta.to.global.u64 	%rd1, %rd6;
	mov.b32 	%r294, 0;
$L__BB19_4:
	mad.lo.s32 	%r8, %r4, %r294, %r6;
	setp.ge.s32 	%p3, %r8, %r34;
	mov.b32 	%r295, 0;
	@%p3 bra 	$L__BB19_6;
	mul.wide.s32 	%rd8, %r8, 4;
	add.s64 	%rd9, %rd1, %rd8;
	ld.global.nc.u32 	%r295, [%rd9];
$L__BB19_6:
	setp.lt.s32 	%p4, %r8, %r34;
	mov.b32 	%r47, -1;
	vote.sync.ballot.b32 	%r48, %p4, %r47;
	and.b32  	%r49, %r295, 1;
	add.s32 	%r50, %r49, -1;
	setp.eq.b32 	%p6, %r49, 1;
	vote.sync.ballot.b32 	%r51, %p6, %r47;
	xor.b32  	%r52, %r51, %r50;
	and.b32  	%r53, %r52, %r48;
	shr.u32 	%r54, %r295, 1;
	and.b32  	%r55, %r54, 1;
	add.s32 	%r56, %r55, -1;
	setp.eq.b32 	%p8, %r55, 1;
	vote.sync.ballot.b32 	%r57, %p8, %r47;
	xor.b32  	%r58, %r57, %r56;
	and.b32  	%r59, %r58, %r53;
	shr.u32 	%r60, %r295, 2;
	and.b32  	%r61, %r60, 1;
	add.s32 	%r62, %r61, -1;
	setp.eq.b32 	%p10, %r61, 1;
	vote.sync.ballot.b32 	%r63, %p10, %r47;
	xor.b32  	%r64, %r63, %r62;
	and.b32  	%r65, %r64, %r59;
	shr.u32 	%r66, %r295, 3;
	and.b32  	%r67, %r66, 1;
	add.s32 	%r68, %r67, -1;
	setp.eq.b32 	%p12, %r67, 1;
	vote.sync.ballot.b32 	%r69, %p12, %r47;
	xor.b32  	%r70, %r69, %r68;
	and.b32  	%r71, %r70, %r65;
	shr.u32 	%r72, %r295, 4;
	and.b32  	%r73, %r72, 1;
	add.s32 	%r74, %r73, -1;
	setp.eq.b32 	%p14, %r73, 1;
	vote.sync.ballot.b32 	%r75, %p14, %r47;
	xor.b32  	%r76, %r75, %r74;
	and.b32  	%r77, %r76, %r71;
	shr.u32 	%r78, %r295, 5;
	and.b32  	%r79, %r78, 1;
	add.s32 	%r80, %r79, -1;
	setp.eq.b32 	%p16, %r79, 1;
	vote.sync.ballot.b32 	%r81, %p16, %r47;
	xor.b32  	%r82, %r81, %r80;
	and.b32  	%r11, %r82, %r77;
	// begin inline asm
	mov.u32 %r46, %lanemask_lt;
	// end inline asm
	and.b32  	%r83, %r46, %r11;
	setp.eq.s32 	%p18, %r83, 0;
	setp.ne.s32 	%p19, %r11, 0;
	and.pred  	%p20, %p18, %p19;
	and.pred  	%p21, %p20, %p4;
	not.pred 	%p22, %p21;
	@%p22 bra 	$L__BB19_8;
	popc.b32 	%r84, %r11;
	shl.b32 	%r85, %r295, 2;
	and.b32  	%r86, %r85, 252;
	mov.u32 	%r87, _ZZ18compute_histogramsIjLi5ELi6ELi128ELb0EEvPKT_PjiE7s_hists;
	add.s32 	%r88, %r87, %r86;
	atom.shared.add.u32 	%r89, [%r88], %r84;
$L__BB19_8:
	setp.lt.s32 	%p23, %r8, %r34;
	shr.u32 	%r13, %r295, 6;
	mov.b32 	%r90, -1;
	vote.sync.ballot.b32 	%r91, %p23, %r90;
	and.b32  	%r92, %r13, 1;
	add.s32 	%r93, %r92, -1;
	setp.eq.b32 	%p25, %r92, 1;
	vote.sync.ballot.b32 	%r94, %p25, %r90;
	xor.b32  	%r95, %r94, %r93;
	and.b32  	%r96, %r95, %r91;
	shr.u32 	%r97, %r295, 7;
	and.b32  	%r98, %r97, 1;
	add.s32 	%r99, %r98, -1;
	setp.eq.b32 	%p27, %r98, 1;
	vote.sync.ballot.b32 	%r100, %p27, %r90;
	xor.b32  	%r101, %r100, %r99;
	and.b32  	%r102, %r101, %r96;
	shr.u32 	%r103, %r295, 8;
	and.b32  	%r104, %r103, 1;
	add.s32 	%r105, %r104, -1;
	setp.eq.b32 	%p29, %r104, 1;
	vote.sync.ballot.b32 	%r106, %p29, %r90;
	xor.b32  	%r107, %r106, %r105;
	and.b32  	%r108, %r107, %r102;
	shr.u32 	%r109, %r295, 9;
	and.b32  	%r110, %r109, 1;
	add.s32 	%r111, %r110, -1;
	setp.eq.b32 	%p31, %r110, 1;
	vote.sync.ballot.b32 	%r112, %p31, %r90;
	xor.b32  	%r113, %r112, %r111;
	and.b32  	%r114, %r113, %r108;
	shr.u32 	%r115, %r295, 10;
	and.b32  	%r116, %r115, 1;
	add.s32 	%r117, %r116, -1;
	setp.eq.b32 	%p33, %r116, 1;
	vote.sync.ballot.b32 	%r118, %p33, %r90;
	xor.b32  	%r119, %r118, %r117;
	and.b32  	%r120, %r119, %r114;
	shr.u32 	%r121, %r295, 11;
	and.b32  	%r122, %r121, 1;
	add.s32 	%r123, %r122, -1;
	setp.eq.b32 	%p35, %r122, 1;
	vote.sync.ballot.b32 	%r124, %p35, %r90;
	xor.b32  	%r125, %r124, %r123;
	and.b32  	%r14, %r125, %r120;
	and.b32  	%r126, %r46, %r14;
	setp.eq.s32 	%p37, %r126, 0;
	setp.ne.s32 	%p38, %r14, 0;
	and.pred  	%p39, %p37, %p38;
	and.pred  	%p40, %p39, %p23;
	not.pred 	%p41, %p40;
	@%p41 bra 	$L__BB19_10;
	popc.b32 	%r127, %r14;
	shl.b32 	%r128, %r13, 2;
	and.b32  	%r129, %r128, 252;
	mov.u32 	%r130, _ZZ18compute_histogramsIjLi5ELi6ELi128ELb0EEvPKT_PjiE7s_hists;
	add.s32 	%r131, %r130, %r129;
	atom.shared.add.u32 	%r132, [%r131+256], %r127;
$L__BB19_10:
	setp.lt.s32 	%p42, %r8, %r34;
	shr.u32 	%r15, %r295, 12;
	mov.b32 	%r133, -1;
	vote.sync.ballot.b32 	%r134, %p42, %r133;
	and.b32  	%r135, %r15, 1;
	add.s32 	%r136, %r135, -1;
	setp.eq.b32 	%p44, %r135, 1;
	vote.sync.ballot.b32 	%r137, %p44, %r133;
	xor.b32  	%r138, %r137, %r136;
	and.b32  	%r139, %r138, %r134;
	shr.u32 	%r140, %r295, 13;
	and.b32  	%r141, %r140, 1;
	add.s32 	%r142, %r141, -1;
	setp.eq.b32 	%p46, %r141, 1;
	vote.sync.ballot.b32 	%r143, %p46, %r133;
	xor.b32  	%r144, %r143, %r142;
	and.b32  	%r145, %r144, %r139;
	shr.u32 	%r146, %r295, 14;
	and.b32  	%r147, %r146, 1;
	add.s32 	%r148, %r147, -1;
	setp.eq.b32 	%p48, %r147, 1;
	vote.sync.ballot.b32 	%r149, %p48, %r133;
	xor.b32  	%r150, %r149, %r148;
	and.b32  	%r151, %r150, %r145;
	shr.u32 	%r152, %r295, 15;
	and.b32  	%r153, %r152, 1;
	add.s32 	%r154, %r153, -1;
	setp.eq.b32 	%p50, %r153, 1;
	vote.sync.ballot.b32 	%r155, %p50, %r133;
	xor.b32  	%r156, %r155, %r154;
	and.b32  	%r157, %r156, %r151;
	shr.u32 	%r158, %r295, 16;
	and.b32  	%r159, %r158, 1;
	add.s32 	%r160, %r159, -1;
	setp.eq.b32 	%p52, %r159, 1;
	vote.sync.ballot.b32 	%r161, %p52, %r133;
	xor.b32  	%r162, %r161, %r160;
	and.b32  	%r163, %r162, %r157;
	shr.u32 	%r164, %r295, 17;
	and.b32  	%r165, %r164, 1;
	add.s32 	%r166, %r165, -1;
	setp.eq.b32 	%p54, %r165, 1;
	vote.sync.ballot.b32 	%r167, %p54, %r133;
	xor.b32  	%r168, %r167, %r166;
	and.b32  	%r16, %r168, %r163;
	and.b32  	%r169, %r46, %r16;
	setp.eq.s32 	%p56, %r169, 0;
	setp.ne.s32 	%p57, %r16, 0;
	and.pred  	%p58, %p56, %p57;
	and.pred  	%p59, %p58, %p42;
	not.pred 	%p60, %p59;
	@%p60 bra 	$L__BB19_12;
	popc.b32 	%r170, %r16;
	shl.b32 	%r171, %r15, 2;
	and.b32  	%r172, %r171, 252;
	mov.u32 	%r173, _ZZ18compute_histogramsIjLi5ELi6ELi128ELb0EEvPKT_PjiE7s_hists;
	add.s32 	%r174, %r173, %r172;
	atom.shared.add.u32 	%r175, [%r174+512], %r170;
$L__BB19_12:
	setp.lt.s32 	%p61, %r8, %r34;
	shr.u32 	%r17, %r295, 18;
	mov.b32 	%r176, -1;
	vote.sync.ballot.b32 	%r177, %p61, %r176;
	and.b32  	%r178, %r17, 1;
	add.s32 	%r179, %r178, -1;
	setp.eq.b32 	%p63, %r178, 1;
	vote.sync.ballot.b32 	%r180, %p63, %r176;
	xor.b32  	%r181, %r180, %r179;
	and.b32  	%r182, %r181, %r177;
	shr.u32 	%r183, %r295, 19;
	and.b32  	%r184, %r183, 1;
	add.s32 	%r185, %r184, -1;
	setp.eq.b32 	%p65, %r184, 1;
	vote.sync.ballot.b32 	%r186, %p65, %r176;
	xor.b32  	%r187, %r186, %r185;
	and.b32  	%r188, %r187, %r182;
	shr.u32 	%r189, %r295, 20;
	and.b32  	%r190, %r189, 1;
	add.s32 	%r191, %r190, -1;
	setp.eq.b32 	%p67, %r190, 1;
	vote.sync.ballot.b32 	%r192, %p67, %r176;
	xor.b32  	%r193, %r192, %r191;
	and.b32  	%r194, %r193, %r188;
	shr.u32 	%r195, %r295, 21;
	and.b32  	%r196, %r195, 1;
	add.s32 	%r197, %r196, -1;
	setp.eq.b32 	%p69, %r196, 1;
	vote.sync.ballot.b32 	%r198, %p69, %r176;
	xor.b32  	%r199, %r198, %r197;
	and.b32  	%r200, %r199, %r194;
	shr.u32 	%r201, %r295, 22;
	and.b32  	%r202, %r201, 1;
	add.s32 	%r203, %r202, -1;
	setp.eq.b32 	%p71, %r202, 1;
	vote.sync.ballot.b32 	%r204, %p71, %r176;
	xor.b32  	%r205, %r204, %r203;
	and.b32  	%r206, %r205, %r200;
	shr.u32 	%r207, %r295, 23;
	and.b32  	%r208, %r207, 1;
	add.s32 	%r209, %r208, -1;
	setp.eq.b32 	%p73, %r208, 1;
	vote.sync.ballot.b32 	%r210, %p73, %r176;
	xor.b32  	%r211, %r210, %r209;
	and.b32  	%r18, %r211, %r206;
	and.b32  	%r212, %r46, %r18;
	setp.eq.s32 	%p75, %r212, 0;
	setp.ne.s32 	%p76, %r18, 0;
	and.pred  	%p77, %p75, %p76;
	and.pred  	%p78, %p77, %p61;
	not.pred 	%p79, %p78;
	@%p79 bra 	$L__BB19_14;
	popc.b32 	%r213, %r18;
	shl.b32 	%r214, %r17, 2;
	and.b32  	%r215, %r214, 252;
	mov.u32 	%r216, _ZZ18compute_histogramsIjLi5ELi6ELi128ELb0EEvPKT_PjiE7s_hists;
	add.s32 	%r217, %r216, %r215;
	atom.shared.add.u32 	%r218, [%r217+768], %r213;
$L__BB19_14:
	setp.lt.s32 	%p80, %r8, %r34;
	shr.u32 	%r19, %r295, 24;
	mov.b32 	%r219, -1;
	vote.sync.ballot.b32 	%r220, %p80, %r219;
	and.b32  	%r221, %r19, 1;
	add.s32 	%r222, %r221, -1;
	setp.eq.b32 	%p82, %r221, 1;
	vote.sync.ballot.b32 	%r223, %p82, %r219;
	xor.b32  	%r224, %r223, %r222;
	and.b32  	%r225, %r224, %r220;
	shr.u32 	%r226, %r295, 25;
	and.b32  	%r227, %r226, 1;
	add.s32 	%r228, %r227, -1;
	setp.eq.b32 	%p84, %r227, 1;
	vote.sync.ballot.b32 	%r229, %p84, %r219;
	xor.b32  	%r230, %r229, %r228;
	and.b32  	%r231, %r230, %r225;
	shr.u32 	%r232, %r295, 26;
	and.b32  	%r233, %r232, 1;
	add.s32 	%r234, %r233, -1;
	setp.eq.b32 	%p86, %r233, 1;
	vote.sync.ballot.b32 	%r235, %p86, %r219;
	xor.b32  	%r236, %r235, %r234;
	and.b32  	%r237, %r236, %r231;
	shr.u32 	%r238, %r295, 27;
	and.b32  	%r239, %r238, 1;
	add.s32 	%r240, %r239, -1;
	setp.eq.b32 	%p88, %r239, 1;
	vote.sync.ballot.b32 	%r241, %p88, %r219;
	xor.b32  	%r242, %r241, %r240;
	and.b32  	%r243, %r242, %r237;
	shr.u32 	%r244, %r295, 28;
	and.b32  	%r245, %r244, 1;
	add.s32 	%r246, %r245, -1;
	setp.eq.b32 	%p90, %r245, 1;
	vote.sync.ballot.b32 	%r247, %p90, %r219;
	xor.b32  	%r248, %r247, %r246;
	and.b32  	%r249, %r248, %r243;
	shr.u32 	%r250, %r295, 29;
	and.b32  	%r251, %r250, 1;
	add.s32 	%r252, %r251, -1;
	setp.eq.b32 	%p92, %r251, 1;
	vote.sync.ballot.b32 	%r253, %p92, %r219;
	xor.b32  	%r254, %r253, %r252;
	and.b32  	%r20, %r254, %r249;
	and.b32  	%r255, %r46, %r20;
	setp.eq.s32 	%p94, %r255, 0;
	setp.ne.s32 	%p95, %r20, 0;
	and.pred  	%p96, %p94, %p95;
	and.pred  	%p97, %p96, %p80;
	not.pred 	%p98, %p97;
	@%p98 bra 	$L__BB19_16;
	popc.b32 	%r256, %r20;
	shl.b32 	%r257, %r19, 2;
	and.b32  	%r258, %r257, 252;
	mov.u32 	%r259, _ZZ18compute_histogramsIjLi5ELi6ELi128ELb0EEvPKT_PjiE7s_hists;
	add.s32 	%r260, %r259, %r258;
	atom.shared.add.u32 	%r261, [%r260+1024], %r256;
$L__BB19_16:
	add.s32 	%r294, %r294, 1;
	setp.ne.s32 	%p99, %r294, %r5;
	@%p99 bra 	$L__BB19_4;
$L__BB19_17:
	bar.sync 	0;
	and.b32  	%r22, %r1, 31;
	shr.u32 	%r296, %r1, 5;
	shl.b32 	%r262, %r1, 2;
	and.b32  	%r263, %r262, 124;
	mov.u32 	%r264, _ZZ18compute_histogramsIjLi5ELi6ELi128ELb0EEvPKT_PjiE7s_hists;
	add.s32 	%r24, %r264, %r263;
	cvta.to.global.u64 	%rd2, %rd7;
$L__BB19_18:
	shl.b32 	%r266, %r296, 8;
	add.s32 	%r268, %r264, %r266;
	ld.shared.u32 	%r26, [%r268];
	shl.b32 	%r269, %r296, 6;
	add.s32 	%r297, %r24, %r266;
	or.b32  	%r270, %r22, %r269;
	mul.wide.u32 	%rd10, %r270, 4;
	add.s64 	%rd11, %rd2, %rd10;
	mov.b32 	%r299, 0;
	mov.u32 	%r298, %r22;
$L__BB19_19:
	ld.shared.u32 	%r272, [%r297];
	shfl.sync.up.b32	%r273|%p100, %r272, 1, 0, -1;
	// begin inline asm
	mov.u32 %r271, %laneid;
	// end inline asm
	setp.eq.s32 	%p101, %r271, 0;
	selp.b32 	%r274, 0, %r273, %p101;
	add.s32 	%r275, %r274, %r272;
	shfl.sync.up.b32	%r276|%p102, %r275, 2, 0, -1;
	setp.lt.u32 	%p103, %r271, 2;
	selp.b32 	%r277, 0, %r276, %p103;
	add.s32 	%r278, %r277, %r275;
	shfl.sync.up.b32	%r279|%p104, %r278, 4, 0, -1;
	setp.lt.u32 	%p105, %r271, 4;
	selp.b32 	%r280, 0, %r279, %p105;
	add.s32 	%r281, %r280, %r278;
	shfl.sync.up.b32	%r282|%p106, %r281, 8, 0, -1;
	setp.lt.u32 	%p107, %r271, 8;
	selp.b32 	%r283, 0, %r282, %p107;
	add.s32 	%r284, %r283, %r281;
	shfl.sync.up.b32	%r285|%p108, %r284, 16, 0, -1;
	setp.lt.u32 	%p109, %r271, 16;
	selp.b32 	%r286, 0, %r285, %p109;
	add.s32 	%r287, %r286, %r284;
	sub.s32 	%r288, %r299, %r26;
	add.s32 	%r289, %r288, %r287;
	atom.global.add.u32 	%r290, [%rd11], %r289;
	shfl.sync.idx.b32	%r291|%p110, %r287, 31, 31, -1;
	add.s32 	%r299, %r291, %r299;
	add.s32 	%r32, %r298, 32;
	add.s32 	%r297, %r297, 128;
	add.s64 	%rd11, %rd11, 128;
	setp.lt.u32 	%p111, %r298, 32;
	mov.u32 	%r298, %r32;
	@%p111 bra 	$L__BB19_19;
	setp.eq.s32 	%p112, %r296, 0;
	mov.b32 	%r296, 4;
	@%p112 bra 	$L__BB19_18;
	ret;

}
	// .globl	_Z18compute_histogramsIjLi5ELi6ELi128ELb1EEvPKT_Pji
.visible .entry _Z18compute_histogramsIjLi5ELi6ELi128ELb1EEvPKT_Pji(
	.param .u64 .ptr .align 1 _Z18compute_histogramsIjLi5ELi6ELi128ELb1EEvPKT_Pji_param_0,
	.param .u64 .ptr .align 1 _Z18compute_histogramsIjLi5ELi6ELi128ELb1EEvPKT_Pji_param_1,
	.param .u32 _Z18compute_histogramsIjLi5ELi6ELi128ELb1EEvPKT_Pji_param_2
)
.maxntid 128
{
	.reg .pred 	%p<121>;
	.reg .b32 	%r<325>;
	.reg .b64 	%rd<22>;
	// demoted variable
	.shared .align 4 .b8 _ZZ18compute_histogramsIjLi5ELi6ELi128ELb1EEvPKT_PjiE7s_hists[1280];
	ld.param.u64 	%rd9, [_Z18compute_histogramsIjLi5ELi6ELi128ELb1EEvPKT_Pji_param_0];
	ld.param.u64 	%rd10, [_Z18compute_histogramsIjLi5ELi6ELi128ELb1EEvPKT_Pji_param_1];
	ld.param.u32 	%r40, [_Z18compute_histogramsIjLi5ELi6ELi128ELb1EEvPKT_Pji_param_2];
	cvta.to.global.u64 	%rd1, %rd10;
	mov.u32 	%r1, %tid.x;
	mov.u32 	%r2, %ctaid.x;
	shl.b32 	%r41, %r2, 7;
	add.s32 	%r3, %r41, %r1;
	setp.gt.s32 	%p1, %r3, 319;
	@%p1 bra 	$L__BB20_3;
	mov.u32 	%r42, %nctaid.x;
	shl.b32 	%r4, %r42, 7;
	mov.u32 	%r317, %r3;
$L__BB20_2:
	mul.wide.s32 	%rd11, %r317, 4;
	add.s64 	%rd12, %rd1, %rd11;
	mov.b32 	%r43, 0;
	st.global.u32 	[%rd12], %r43;
	add.s32 	%r317, %r317, %r4;
	setp.lt.s32 	%p2, %r317, 320;
	@%p2 bra 	$L__BB20_2;
$L__BB20_3:
	setp.gt.u32 	%p3, %r1, 319;
	mov.u32 	%r318, %r1;
	@%p3 bra 	$L__BB20_5;
$L__BB20_4:
	shl.b32 	%r44, %r318, 2;
	mov.u32 	%r45, _ZZ18compute_histogramsIjLi5ELi6ELi128ELb1EEvPKT_PjiE7s_hists;
	add.s32 	%r46, %r45, %r44;
	mov.b32 	%r47, 0;
	st.shared.u32 	[%r46], %r47;
	add.s32 	%r8, %r318, 128;
	setp.lt.u32 	%p4, %r318, 192;
	mov.u32 	%r318, %r8;
	@%p4 bra 	$L__BB20_4;
$L__BB20_5:
	bar.sync 	0;
	mov.u32 	%r9, %nctaid.x;
	shl.b32 	%r10, %r9, 7;
	add.s32 	%r48, %r10, %r40;
	add.s32 	%r49, %r48, -1;
	div.s32 	%r11, %r49, %r10;
	setp.lt.s32 	%p5, %r11, 1;
	@%p5 bra 	$L__BB20_20;
	cvta.to.global.u64 	%rd2, %rd9;
	mov.b32 	%r319, 0;
$L__BB20_7:
	mad.lo.s32 	%r13, %r10, %r319, %r3;
	setp.ge.s32 	%p6, %r13, %r40;
	mov.b32 	%r320, 0;
	@%p6 bra 	$L__BB20_9;
	mul.wide.s32 	%rd13, %r13, 4;
	add.s64 	%rd14, %rd2, %rd13;
	ld.global.nc.u32 	%r320, [%rd14];
$L__BB20_9:
	setp.lt.s32 	%p7, %r13, %r40;
	mov.b32 	%r53, -1;
	vote.sync.ballot.b32 	%r54, %p7, %r53;
	and.b32  	%r55, %r320, 1;
	add.s32 	%r56, %r55, -1;
	setp.eq.b32 	%p9, %r55, 1;
	vote.sync.ballot.b32 	%r57, %p9, %r53;
	xor.b32  	%r58, %r57, %r56;
	and.b32  	%r59, %r58, %r54;
	shr.u32 	%r60, %r320, 1;
	and.b32  	%r61, %r60, 1;
	add.s32 	%r62, %r61, -1;
	setp.eq.b32 	%p11, %r61, 1;
	vote.sync.ballot.b32 	%r63, %p11, %r53;
	xor.b32  	%r64, %r63, %r62;
	and.b32  	%r65, %r64, %r59;
	shr.u32 	%r66, %r320, 2;
	and.b32  	%r67, %r66, 1;
	add.s32 	%r68, %r67, -1;
	setp.eq.b32 	%p13, %r67, 1;
	vote.sync.ballot.b32 	%r69, %p13, %r53;
	xor.b32  	%r70, %r69, %r68;
	and.b32  	%r71, %r70, %r65;
	shr.u32 	%r72, %r320, 3;
	and.b32  	%r73, %r72, 1;
	add.s32 	%r74, %r73, -1;
	setp.eq.b32 	%p15, %r73, 1;
	vote.sync.ballot.b32 	%r75, %p15, %r53;
	xor.b32  	%r76, %r75, %r74;
	and.b32  	%r77, %r76, %r71;
	shr.u32 	%r78, %r320, 4;
	and.b32  	%r79, %r78, 1;
	add.s32 	%r80, %r79, -1;
	setp.eq.b32 	%p17, %r79, 1;
	vote.sync.ballot.b32 	%r81, %p17, %r53;
	xor.b32  	%r82, %r81, %r80;
	and.b32  	%r83, %r82, %r77;
	shr.u32 	%r84, %r320, 5;
	and.b32  	%r85, %r84, 1;
	add.s32 	%r86, %r85, -1;
	setp.eq.b32 	%p19, %r85, 1;
	vote.sync.ballot.b32 	%r87, %p19, %r53;
	xor.b32  	%r88, %r87, %r86;
	and.b32  	%r16, %r88, %r83;
	// begin inline asm
	mov.u32 %r52, %lanemask_lt;
	// end inline asm
	and.b32  	%r89, %r52, %r16;
	setp.eq.s32 	%p21, %r89, 0;
	setp.ne.s32 	%p22, %r16, 0;
	and.pred  	%p23, %p21, %p22;
	and.pred  	%p24, %p23, %p7;
	not.pred 	%p25, %p24;
	@%p25 bra 	$L__BB20_11;
	popc.b32 	%r90, %r16;
	shl.b32 	%r91, %r320, 2;
	and.b32  	%r92, %r91, 252;
	mov.u32 	%r93, _ZZ18compute_histogramsIjLi5ELi6ELi128ELb1EEvPKT_PjiE7s_hists;
	add.s32 	%r94, %r93, %r92;
	atom.shared.add.u32 	%r95, [%r94], %r90;
$L__BB20_11:
	setp.lt.s32 	%p26, %r13, %r40;
	shr.u32 	%r18, %r320, 6;
	mov.b32 	%r96, -1;
	vote.sync.ballot.b32 	%r97, %p26, %r96;
	and.b32  	%r98, %r18, 1;
	add.s32 	%r99, %r98, -1;
	setp.eq.b32 	%p28, %r98, 1;
	vote.sync.ballot.b32 	%r100, %p28, %r96;
	xor.b32  	%r101, %r100, %r99;
	and.b32  	%r102, %r101, %r97;
	shr.u32 	%r103, %r320, 7;
	and.b32  	%r104, %r103, 1;
	add.s32 	%r105, %r104, -1;
	setp.eq.b32 	%p30, %r104, 1;
	vote.sync.ballot.b32 	%r106, %p30, %r96;
	xor.b32  	%r107, %r106, %r105;
	and.b32  	%r108, %r107, %r102;
	shr.u32 	%r109, %r320, 8;
	and.b32  	%r110, %r109, 1;
	add.s32 	%r111, %r110, -1;
	setp.eq.b32 	%p32, %r110, 1;
	vote.sync.ballot.b32 	%r112, %p32, %r96;
	xor.b32  	%r113, %r112, %r111;
	and.b32  	%r114, %r113, %r108;
	shr.u32 	%r115, %r320, 9;
	and.b32  	%r116, %r115, 1;
	add.s32 	%r117, %r116, -1;
	setp.eq.b32 	%p34, %r116, 1;
	vote.sync.ballot.b32 	%r118, %p34, %r96;
	xor.b32  	%r119, %r118, %r117;
	and.b32  	%r120, %r119, %r114;
	shr.u32 	%r121, %r320, 10;
	and.b32  	%r122, %r121, 1;
	add.s32 	%r123, %r122, -1;
	setp.eq.b32 	%p36, %r122, 1;
	vote.sync.ballot.b32 	%r124, %p36, %r96;
	xor.b32  	%r125, %r124, %r123;
	and.b32  	%r126, %r125, %r120;
	shr.u32 	%r127, %r320, 11;
	and.b32  	%r128, %r127, 1;
	add.s32 	%r129, %r128, -1;
	setp.eq.b32 	%p38, %r128, 1;
	vote.sync.ballot.b32 	%r130, %p38, %r96;
	xor.b32  	%r131, %r130, %r129;
	and.b32  	%r19, %r131, %r126;
	and.b32  	%r132, %r52, %r19;
	setp.eq.s32 	%p40, %r132, 0;
	setp.ne.s32 	%p41, %r19, 0;
	and.pred  	%p42, %p40, %p41;
	and.pred  	%p43, %p42, %p26;
	not.pred 	%p44, %p43;
	@%p44 bra 	$L__BB20_13;
	popc.b32 	%r133, %r19;
	shl.b32 	%r134, %r18, 2;
	and.b32  	%r135, %r134, 252;
	mov.u32 	%r136, _ZZ18compute_histogramsIjLi5ELi6ELi128ELb1EEvPKT_PjiE7s_hists;
	add.s32 	%r137, %r136, %r135;
	atom.shared.add.u32 	%r138, [%r137+256], %r133;
$L__BB20_13:
	setp.lt.s32 	%p45, %r13, %r40;
	shr.u32 	%r20, %r320, 12;
	mov.b32 	%r139, -1;
	vote.sync.ballot.b32 	%r140, %p45, %r139;
	and.b32  	%r141, %r20, 1;
	add.s32 	%r142, %r141, -1;
	setp.eq.b32 	%p47, %r141, 1;
	vote.sync.ballot.b32 	%r143, %p47, %r139;
	xor.b32  	%r144, %r143, %r142;
	and.b32  	%r145, %r144, %r140;
	shr.u32 	%r146, %r320, 13;
	and.b32  	%r147, %r146, 1;
	add.s32 	%r148, %r147, -1;
	setp.eq.b32 	%p49, %r147, 1;
	vote.sync.ballot.b32 	%r149, %p49, %r139;
	xor.b32  	%r150, %r149, %r148;
	and.b32  	%r151, %r150, %r145;
	shr.u32 	%r152, %r320, 14;
	and.b32  	%r153, %r152, 1;
	add.s32 	%r154, %r153, -1;
	setp.eq.b32 	%p51, %r153, 1;
	vote.sync.ballot.b32 	%r155, %p51, %r139;
	xor.b32  	%r156, %r155, %r154;
	and.b32  	%r157, %r156, %r151;
	shr.u32 	%r158, %r320, 15;
	and.b32  	%r159, %r158, 1;
	add.s32 	%r160, %r159, -1;
	setp.eq.b32 	%p53, %r159, 1;
	vote.sync.ballot.b32 	%r161, %p53, %r139;
	xor.b32  	%r162, %r161, %r160;
	and.b32  	%r163, %r162, %r157;
	shr.u32 	%r164, %r320, 16;
	and.b32  	%r165, %r164, 1;
	add.s32 	%r166, %r165, -1;
	setp.eq.b32 	%p55, %r165, 1;
	vote.sync.ballot.b32 	%r167, %p55, %r139;
	xor.b32  	%r168, %r167, %r166;
	and.b32  	%r169, %r168, %r163;
	shr.u32 	%r170, %r320, 17;
	and.b32  	%r171, %r170, 1;
	add.s32 	%r172, %r171, -1;
	setp.eq.b32 	%p57, %r171, 1;
	vote.sync.ballot.b32 	%r173, %p57, %r139;
	xor.b32  	%r174, %r173, %r172;
	and.b32  	%r21, %r174, %r169;
	and.b32  	%r175, %r52, %r21;
	setp.eq.s32 	%p59, %r175, 0;
	setp.ne.s32 	%p60, %r21, 0;
	and.pred  	%p61, %p59, %p60;
	and.pred  	%p62, %p61, %p45;
	not.pred 	%p63, %p62;
	@%p63 bra 	$L__BB20_15;
	popc.b32 	%r176, %r21;
	shl.b32 	%r177, %r20, 2;
	and.b32  	%r178, %r177, 252;
	mov.u32 	%r179, _ZZ18compute_histogramsIjLi5ELi6ELi128ELb1EEvPKT_PjiE7s_hists;
	add.s32 	%r180, %r179, %r178;
	atom.shared.add.u32 	%r181, [%r180+512], %r176;
$L__BB20_15:
	setp.lt.s32 	%p64, %r13, %r40;
	shr.u32 	%r22, %r320, 18;
	mov.b32 	%r182, -1;
	vote.sync.ballot.b32 	%r183, %p64, %r182;
	and.b32  	%r184, %r22, 1;
	add.s32 	%r185, %r184, -1;
	setp.eq.b32 	%p66, %r184, 1;
	vote.sync.ballot.b32 	%r186, %p66, %r182;
	xor.b32  	%r187, %r186, %r185;
	and.b32  	%r188, %r187, %r183;
	shr.u32 	%r189, %r320, 19;
	and.b32  	%r190, %r189, 1;
	add.s32 	%r191, %r190, -1;
	setp.eq.b32 	%p68, %r190, 1;
	vote.sync.ballot.b32 	%r192, %p68, %r182;
	xor.b32  	%r193, %r192, %r191;
	and.b32  	%r194, %r193, %r188;
	shr.u32 	%r195, %r320, 20;
	and.b32  	%r196, %r195, 1;
	add.s32 	%r197, %r196, -1;
	setp.eq.b32 	%p70, %r196, 1;
	vote.sync.ballot.b32 	%r198, %p70, %r182;
	xor.b32  	%r199, %r198, %r197;
	and.b32  	%r200, %r199, %r194;
	shr.u32 	%r201, %r320, 21;
	and.b32  	%r202, %r201, 1;
	add.s32 	%r203, %r202, -1;
	setp.eq.b32 	%p72, %r202, 1;
	vote.sync.ballot.b32 	%r204, %p72, %r182;
	xor.b32  	%r205, %r204, %r203;
	and.b32  	%r206, %r205, %r200;
	shr.u32 	%r207, %r320, 22;
	and.b32  	%r208, %r207, 1;
	add.s32 	%r209, %r208, -1;
	setp.eq.b32 	%p74, %r208, 1;
	vote.sync.ballot.b32 	%r210, %p74, %r182;
	xor.b32  	%r211, %r210, %r209;
	and.b32  	%r212, %r211, %r206;
	shr.u32 	%r213, %r320, 23;
	and.b32  	%r214, %r213, 1;
	add.s32 	%r215, %r214, -1;
	setp.eq.b32 	%p76, %r214, 1;
	vote.sync.ballot.b32 	%r216, %p76, %r182;
	xor.b32  	%r217, %r216, %r215;
	and.b32  	%r23, %r217, %r212;
	and.b32  	%r218, %r52, %r23;
	setp.eq.s32 	%p78, %r218, 0;
	setp.ne.s32 	%p79, %r23, 0;
	and.pred  	%p80, %p78, %p79;
	and.pred  	%p81, %p80, %p64;
	not.pred 	%p82, %p81;
	@%p82 bra 	$L__BB20_17;
	popc.b32 	%r219, %r23;
	shl.b32 	%r220, %r22, 2;
	and.b32  	%r221, %r220, 252;
	mov.u32 	%r222, _ZZ18compute_histogramsIjLi5ELi6ELi128ELb1EEvPKT_PjiE7s_hists;
	add.s32 	%r223, %r222, %r221;
	atom.shared.add.u32 	%r224, [%r223+768], %r219;
$L__BB20_17:
	setp.lt.s32 	%p83, %r13, %r40;
	shr.u32 	%r24, %r320, 24;
	mov.b32 	%r225, -1;
	vote.sync.ballot.b32 	%r226, %p83, %r225;
	and.b32  	%r227, %r24, 1;
	add.s32 	%r228, %r227, -1;
	setp.eq.b32 	%p85, %r227, 1;
	vote.sync.ballot.b32 	%r229, %p85, %r225;
	xor.b32  	%r230, %r229, %r228;
	and.b32  	%r231, %r230, %r226;
	shr.u32 	%r232, %r320, 25;
	and.b32  	%r233, %r232, 1;
	add.s32 	%r234, %r233, -1;
	setp.eq.b32 	%p87, %r233, 1;
	vote.sync.ballot.b32 	%r235, %p87, %r225;
	xor.b32  	%r236, %r235, %r234;
	and.b32  	%r237, %r236, %r231;
	shr.u32 	%r238, %r320, 26;
	and.b32  	%r239, %r238, 1;
	add.s32 	%r240, %r239, -1;
	setp.eq.b32 	%p89, %r239, 1;
	vote.sync.ballot.b32 	%r241, %p89, %r225;
	xor.b32  	%r242, %r241, %r240;
	and.b32  	%r243, %r242, %r237;
	shr.u32 	%r244, %r320, 27;
	and.b32  	%r245, %r244, 1;
	add.s32 	%r246, %r245, -1;
	setp.eq.b32 	%p91, %r245, 1;
	vote.sync.ballot.b32 	%r247, %p91, %r225;
	xor.b32  	%r248, %r247, %r246;
	and.b32  	%r249, %r248, %r243;
	shr.u32 	%r250, %r320, 28;
	and.b32  	%r251, %r250, 1;
	add.s32 	%r252, %r251, -1;
	setp.eq.b32 	%p93, %r251, 1;
	vote.sync.ballot.b32 	%r253, %p93, %r225;
	xor.b32  	%r254, %r253, %r252;
	and.b32  	%r255, %r254, %r249;
	shr.u32 	%r256, %r320, 29;
	and.b32  	%r257, %r256, 1;
	add.s32 	%r258, %r257, -1;
	setp.eq.b32 	%p95, %r257, 1;
	vote.sync.ballot.b32 	%r259, %p95, %r225;
	xor.b32  	%r260, %r259, %r258;
	and.b32  	%r25, %r260, %r255;
	and.b32  	%r261, %r52, %r25;
	setp.eq.s32 	%p97, %r261, 0;
	setp.ne.s32 	%p98, %r25, 0;
	and.pred  	%p99, %p97, %p98;
	and.pred  	%p100, %p99, %p83;
	not.pred 	%p101, %p100;
	@%p101 bra 	$L__BB20_19;
	popc.b32 	%r262, %r25;
	shl.b32 	%r263, %r24, 2;
	and.b32  	%r264, %r263, 252;
	mov.u32 	%r265, _ZZ18compute_histogramsIjLi5ELi6ELi128ELb1EEvPKT_PjiE7s_hists;
	add.s32 	%r266, %r265, %r264;
	atom.shared.add.u32 	%r267, [%r266+1024], %r262;
$L__BB20_19:
	add.s32 	%r319, %r319, 1;
	setp.ne.s32 	%p102, %r319, %r11;
	@%p102 bra 	$L__BB20_7;
$L__BB20_20:
	bar.sync 	0;
	// begin inline asm
	mov.u32 %r268, %envreg2;
	// end inline asm
	cvt.u64.u32 	%rd15, %r268;
	// begin inline asm
	mov.u32 %r269, %envreg1;
	// end inline asm
	cvt.u64.u32 	%rd16, %r269;
	shl.b64 	%rd17, %rd16, 32;
	or.b64  	%rd3, %rd17, %rd15;
	setp.ne.s64 	%p103, %rd3, 0;
	@%p103 bra 	$L__BB20_22;
	// begin inline asm
	trap;
	// end inline asm
$L__BB20_22:
	barrier.sync 	0;
	mov.u32 	%r270, %tid.y;
	add.s32 	%r271, %r1, %r270;
	mov.u32 	%r272, %tid.z;
	or.b32  	%r273, %r271, %r272;
	setp.ne.s32 	%p104, %r273, 0;
	@%p104 bra 	$L__BB20_25;
	add.s64 	%rd18, %rd3, 4;
	mov.u32 	%r276, %nctaid.y;
	mul.lo.s32 	%r277, %r9, %r276;
	mov.u32 	%r278, %nctaid.z;
	mul.lo.s32 	%r279, %r277, %r278;
	mov.u32 	%r280, %ctaid.y;
	add.s32 	%r281, %r2, %r280;
	mov.u32 	%r282, %ctaid.z;
	neg.s32 	%r283, %r282;
	setp.eq.s32 	%p105, %r281, %r283;
	sub.s32 	%r284, -2147483647, %r279;
	selp.b32 	%r275, %r284, 1, %p105;
	// begin inline asm
	atom.add.release.gpu.u32 %r274,[%rd18],%r275;
	// end inline asm
$L__BB20_24:
	// begin inline asm
	ld.acquire.gpu.u32 %r285,[%rd18];
	// end inline asm
	xor.b32  	%r286, %r285, %r274;
	setp.gt.s32 	%p106, %r286, -1;
	@%p106 bra 	$L__BB20_24;
$L__BB20_25:
	barrier.sync 	0;
	and.b32  	%r28, %r1, 31;
	setp.gt.u32 	%p107, %r1, 159;
	@%p107 bra 	$L__BB20_30;
	shr.u32 	%r321, %r1, 5;
	shl.b32 	%r287, %r28, 2;
	mov.u32 	%r288, _ZZ18compute_histogramsIjLi5ELi6ELi128ELb1EEvPKT_PjiE7s_hists;
	add.s32 	%r30, %r288, %r287;
$L__BB20_27:
	shl.b32 	%r290, %r321, 8;
	add.s32 	%r292, %r288, %r290;
	ld.shared.u32 	%r32, [%r292];
	shl.b32 	%r293, %r321, 6;
	add.s32 	%r322, %r30, %r290;
	or.b32  	%r294, %r28, %r293;
	mul.wide.u32 	%rd20, %r294, 4;
	add.s64 	%rd21, %rd1, %rd20;
	mov.b32 	%r324, 0;
	mov.u32 	%r323, %r28;
$L__BB20_28:
	ld.shared.u32 	%r296, [%r322];
	shfl.sync.up.b32	%r297|%p108, %r296, 1, 0, -1;
	// begin inline asm
	mov.u32 %r295, %laneid;
	// end inline asm
	setp.eq.s32 	%p109, %r295, 0;
	selp.b32 	%r298, 0, %r297, %p109;
	add.s32 	%r299, %r298, %r296;
	shfl.sync.up.b32	%r300|%p110, %r299, 2, 0, -1;
	setp.lt.u32 	%p111, %r295, 2;
	selp.b32 	%r301, 0, %r300, %p111;
	add.s32 	%r302, %r301, %r299;
	shfl.sync.up.b32	%r303|%p112, %r302, 4, 0, -1;
	setp.lt.u32 	%p113, %r295, 4;
	selp.b32 	%r304, 0, %r303, %p113;
	add.s32 	%r305, %r304, %r302;
	shfl.sync.up.b32	%r306|%p114, %r305, 8, 0, -1;
	setp.lt.u32 	%p115, %r295, 8;
	selp.b32 	%r307, 0, %r306, %p115;
	add.s32 	%r308, %r307, %r305;
	shfl.sync.up.b32	%r309|%p116, %r308, 16, 0, -1;
	setp.lt.u32 	%p117, %r295, 16;
	selp.b32 	%r310, 0, %r309, %p117;
	add.s32 	%r311, %r310, %r308;
	sub.s32 	%r312, %r324, %r32;
	add.s32 	%r313, %r312, %r311;
	atom.global.add.u32 	%r314, [%rd21], %r313;
	shfl.sync.idx.b32	%r315|%p118, %r311, 31, 31, -1;
	add.s32 	%r324, %r315, %r324;
	add.s32 	%r38, %r323, 32;
	add.s32 	%r322, %r322, 128;
	add.s64 	%rd21, %rd21, 128;
	setp.lt.u32 	%p119, %r323, 32;
	mov.u32 	%r323, %r38;
	@%p119 bra 	$L__BB20_28;
	setp.eq.s32 	%p120, %r321, 0;
	mov.b32 	%r321, 4;
	@%p120 bra 	$L__BB20_27;
$L__BB20_30:
	ret;

}
	// .globl	_Z18compute_histogramsIjLi5ELi6ELi256ELb0EEvPKT_Pji
.visible .entry _Z18compute_histogramsIjLi5ELi6ELi256ELb0EEvPKT_Pji(
	.param .u64 .ptr .align 1 _Z18compute_histogramsIjLi5ELi6ELi256ELb0EEvPKT_Pji_param_0,
	.param .u64 .ptr .align 1 _Z18compute_histogramsIjLi5ELi6ELi256ELb0EEvPKT_Pji_param_1,
	.param .u32 _Z18compute_histogramsIjLi5ELi6ELi256ELb0EEvPKT_Pji_param_2
)
.maxntid 256
{
	.reg .pred 	%p<113>;
	.reg .b32 	%r<301>;
	.reg .b64 	%rd<12>;
	// demoted variable
	.shared .align 4 .b8 _ZZ18compute_histogramsIjLi5ELi6ELi256ELb0EEvPKT_PjiE7s_hists[1280];
	ld.param.u64 	%rd5, [_Z18compute_histogramsIjLi5ELi6ELi256ELb0EEvPKT_Pji_param_0];
	ld.param.u64 	%rd6, [_Z18compute_histogramsIjLi5ELi6ELi256ELb0EEvPKT_Pji_param_1];
	ld.param.u32 	%r36, [_Z18compute_histogramsIjLi5ELi6ELi256ELb0EEvPKT_Pji_param_2];
	mov.u32 	%r1, %tid.x;
	shl.b32 	%r37, %r1, 2;
	mov.u32 	%r38, _ZZ18compute_histogramsIjLi5ELi6ELi256ELb0EEvPKT_PjiE7s_hists;
	add.s32 	%r293, %r38, %r37;
	mov.u32 	%r294, %r1;
$L__BB21_1:
	mov.b32 	%r39, 0;
	st.shared.u32 	[%r293], %r39;
	add.s32 	%r5, %r294, 256;
	add.s32 	%r293, %r293, 1024;
	setp.lt.u32 	%p1, %r294, 64;
	mov.u32 	%r294, %r5;
	@%p1 bra 	$L__BB21_1;
	bar.sync 	0;
	mov.u32 	%r40, %nctaid.x;
	shl.b32 	%r7, %r40, 8;
	add.s32 	%r41, %r7, %r36;
	add.s32 	%r42, %r41, -1;
	div.s32 	%r8, %r42, %r7;
	setp.lt.s32 	%p2, %r8, 1;
	@%p2 bra 	$L__BB21_17;
	mov.u32 	%r43, %ctaid.x;
	shl.b32 	%r44, %r43, 8;
	neg.s32 	%r296, %r8;
	or.b32  	%r295, %r1, %r44;
	cvta.to.global.u64 	%rd1, %rd5;
$L__BB21_4:
	setp.ge.s32 	%p3, %r295, %r36;
	mov.b32 	%r297, 0;
	@%p3 bra 	$L__BB21_6;
	mul.wide.s32 	%rd7, %r295, 4;
	add.s64 	%rd8, %rd1, %rd7;
	ld.global.nc.u32 	%r297, [%rd8];
$L__BB21_6:
	setp.lt.s32 	%p4, %r295, %r36;
	mov.b32 	%r47, -1;
	vote.sync.ballot.b32 	%r48, %p4, %r47;
	and.b32  	%r49, %r297, 1;
	add.s32 	%r50, %r49, -1;
	setp.eq.b32 	%p6, %r49, 1;
	vote.sync.ballot.b32 	%r51, %p6, %r47;
	xor.b32  	%r52, %r51, %r50;
	and.b32  	%r53, %r52, %r48;
	shr.u32 	%r54, %r297, 1;
	and.b32  	%r55, %r54, 1;
	add.s32 	%r56, %r55, -1;
	setp.eq.b32 	%p8, %r55, 1;
	vote.sync.ballot.b32 	%r57, %p8, %r47;
	xor.b32  	%r58, %r57, %r56;
	and.b32  	%r59, %r58, %r53;
	shr.u32 	%r60, %r297, 2;
	and.b32  	%r61, %r60, 1;
	add.s32 	%r62, %r61, -1;
	setp.eq.b32 	%p10, %r61, 1;
	vote.sync.ballot.b32 	%r63, %p10, %r47;
	xor.b32  	%r64, %r63, %r62;
	and.b32  	%r65, %r64, %r59;
	shr.u32 	%r66, %r297, 3;
	and.b32  	%r67, %r66, 1;
	add.s32 	%r68, %r67, -1;
	setp.eq.b32 	%p12, %r67, 1;
	vote.sync.ballot.b32 	%r69, %p12, %r47;
	xor.b32  	%r70, %r69, %r68;
	and.b32  	%r71, %r70, %r65;
	shr.u32 	%r72, %r297, 4;
	and.b32  	%r73, %r72, 1;
	add.s32 	%r74, %r73, -1;
	setp.eq.b32 	%p14, %r73, 1;
	vote.sync.ballot.b32 	%r75, %p14, %r47;
	xor.b32  	%r76, %r75, %r74;
	and.b32  	%r77, %r76, %r71;
	shr.u32 	%r78, %r297, 5;
	and.b32  	%r79, %r78, 1;
	add.s32 	%r80, %r79, -1;
	setp.eq.b32 	%p16, %r79, 1;
	vote.sync.ballot.b32 	%r81, %p16, %r47;
	xor.b32  	%r82, %r81, %r80;
	and.b32  	%r15, %r82, %r77;
	// begin inline asm
	mov.u32 %r46, %lanemask_lt;
	// end inline asm
	and.b32  	%r83, %r46, %r15;
	setp.eq.s32 	%p18, %r83, 0;
	setp.ne.s32 	%p19, %r15, 0;
	and.pred  	%p20, %p18, %p19;
	and.pred  	%p21, %p20, %p4;
	not.pred 	%p22, %p21;
	@%p22 bra 	$L__BB21_8;
	popc.b32 	%r84, %r15;
	shl.b32 	%r85, %r297, 2;
	and.b32  	%r86, %r85, 252;
	mov.u32 	%r87, _ZZ18compute_histogramsIjLi5ELi6ELi256ELb0EEvPKT_PjiE7s_hists;
	add.s32 	%r88, %r87, %r86;
	atom.shared.add.u32 	%r89, [%r88], %r84;
$L__BB21_8:
	setp.lt.s32 	%p23, %r295, %r36;
	shr.u32 	%r17, %r297, 6;
	mov.b32 	%r90, -1;
	vote.sync.ballot.b32 	%r91, %p23, %r90;
	and.b32  	%r92, %r17, 1;
	add.s32 	%r93, %r92, -1;
	setp.eq.b32 	%p25, %r92, 1;
	vote.sync.ballot.b32 	%r94, %p25, %r90;
	xor.b32  	%r95, %r94, %r93;
	and.b32  	%r96, %r95, %r91;
	shr.u32 	%r97, %r297, 7;
	and.b32  	%r98, %r97, 1;
	add.s32 	%r99, %r98, -1;
	setp.eq.b32 	%p27, %r98, 1;
	vote.sync.ballot.b32 	%r100, %p27, %r90;
	xor.b32  	%r101, %r100, %r99;
	and.b32  	%r102, %r101, %r96;
	shr.u32 	%r103, %r297, 8;
	and.b32  	%r104, %r103, 1;
	add.s32 	%r105, %r104, -1;
	setp.eq.b32 	%p29, %r104, 1;
	vote.sync.ballot.b32 	%r106, %p29, %r90;
	xor.b32  	%r107, %r106, %r105;
	and.b32  	%r108, %r107, %r102;
	shr.u32 	%r109, %r297, 9;
	and.b32  	%r110, %r109, 1;
	add.s32 	%r111, %r110, -1;
	setp.eq.b32 	%p31, %r110, 1;
	vote.sync.ballot.b32 	%r112, %p31, %r90;
	xor.b32  	%r113, %r112, %r111;
	and.b32  	%r114, %r113, %r108;
	shr.u32 	%r115, %r297, 10;
	and.b32  	%r116, %r115, 1;
	add.s32 	%r117, %r116, -1;
	setp.eq.b32 	%p33, %r116, 1;
	vote.sync.ballot.b32 	%r118, %p33, %r90;
	xor.b32  	%r119, %r118, %r117;
	and.b32  	%r120, %r119, %r114;
	shr.u32 	%r121, %r297, 11;
	and.b32  	%r122, %r121, 1;
	add.s32 	%r123, %r122, -1;
	setp.eq.b32 	%p35, %r122, 1;
	vote.sync.ballot.b32 	%r124, %p35, %r90;
	xor.b32  	%r125, %r124, %r123;
	and.b32  	%r18, %r125, %r120;
	and.b32  	%r126, %r46, %r18;
	setp.eq.s32 	%p37, %r126, 0;
	setp.ne.s32 	%p38, %r18, 0;
	and.pred  	%p39, %p37, %p38;
	and.pred  	%p40, %p39, %p23;
	not.pred 	%p41, %p40;
	@%p41 bra 	$L__BB21_10;
	popc.b32 	%r127, %r18;
	shl.b32 	%r128, %r17, 2;
	and.b32  	%r129, %r128, 252;
	mov.u32 	%r130, _ZZ18compute_histogramsIjLi5ELi6ELi256ELb0EEvPKT_PjiE7s_hists;
	add.s32 	%r131, %r130, %r129;
	atom.shared.add.u32 	%r132, [%r131+256], %r127;
$L__BB21_10:
	setp.lt.s32 	%p42, %r295, %r36;
	shr.u32 	%r19, %r297, 12;
	mov.b32 	%r133, -1;
	vote.sync.ballot.b32 	%r134, %p42, %r133;
	and.b32  	%r135, %r19, 1;
	add.s32 	%r136, %r135, -1;
	setp.eq.b32 	%p44, %r135, 1;
	vote.sync.ballot.b32 	%r137, %p44, %r133;
	xor.b32  	%r138, %r137, %r136;
	and.b32  	%r139, %r138, %r134;
	shr.u32 	%r140, %r297, 13;
	and.b32  	%r141, %r140, 1;
	add.s32 	%r142, %r141, -1;
	setp.eq.b32 	%p46, %r141, 1;
	vote.sync.ballot.b32 	%r143, %p46, %r133;
	xor.b32  	%r144, %r143, %r142;
	and.b32  	%r145, %r144, %r139;
	shr.u32 	%r146, %r297, 14;
	and.b32  	%r147, %r146, 1;
	add.s32 	%r148, %r147, -1;
	setp.eq.b32 	%p48, %r147, 1;
	vote.sync.ballot.b32 	%r149, %p48, %r133;
	xor.b32  	%r150, %r149, %r148;
	and.b32  	%r151, %r150, %r145;
	shr.u32 	%r152, %r297, 15;
	and.b32  	%r153, %r152, 1;
	add.s32 	%r154, %r153, -1;
	setp.eq.b32 	%p50, %r153, 1;
	vote.sync.ballot.b32 	%r155, %p50, %r133;
	xor.b32  	%r156, %r155, %r154;
	and.b32  	%r157, %r156, %r151;
	shr.u32 	%r158, %r297, 16;
	and.b32  	%r159, %r158, 1;
	add.s32 	%r160, %r159, -1;
	setp.eq.b32 	%p52, %r159, 1;
	vote.sync.ballot.b32 	%r161, %p52, %r133;
	xor.b32  	%r162, %r161, %r160;
	and.b32  	%r163, %r162, %r157;
	shr.u32 	%r164, %r297, 17;
	and.b32  	%r165, %r164, 1;
	add.s32 	%r166, %r165, -1;
	setp.eq.b32 	%p54, %r165, 1;
	vote.sync.ballot.b32 	%r167, %p54, %r133;
	xor.b32  	%r168, %r167, %r166;
	and.b32  	%r20, %r168, %r163;
	and.b32  	%r169, %r46, %r20;
	setp.eq.s32 	%p56, %r169, 0;
	setp.ne.s32 	%p57, %r20, 0;
	and.pred  	%p58, %p56, %p57;
	and.pred  	%p59, %p58, %p42;
	not.pred 	%p60, %p59;
	@%p60 bra 	$L__BB21_12;
	popc.b32 	%r170, %r20;
	shl.b32 	%r171, %r19, 2;
	and.b32  	%r172, %r171, 252;
	mov.u32 	%r173, _ZZ18compute_histogramsIjLi5ELi6ELi256ELb0EEvPKT_PjiE7s_hists;
	add.s32 	%r174, %r173, %r172;
	atom.shared.add.u32 	%r175, [%r174+512], %r170;
$L__BB21_12:
	setp.lt.s32 	%p61, %r295, %r36;
	shr.u32 	%r21, %r297, 18;
	mov.b32 	%r176, -1;
	vote.sync.ballot.b32 	%r177, %p61, %r176;
	and.b32  	%r178, %r21, 1;
	add.s32 	%r179, %r178, -1;
	setp.eq.b32 	%p63, %r178, 1;
	vote.sync.ballot.b32 	%r180, %p63, %r176;
	xor.b32  	%r181, %r180, %r179;
	and.b32  	%r182, %r181, %r177;
	shr.u32 	%r183, %r297, 19;
	and.b32  	%r184, %r183, 1;
	add.s32 	%r185, %r184, -1;
	setp.eq.b32 	%p65, %r184, 1;
	vote.sync.ballot.b32 	%r186, %p65, %r176;
	xor.b32  	%r187, %r186, %r185;
	and.b32  	%r188, %r187, %r182;
	shr.u32 	%r189, %r297, 20;
	and.b32  	%r190, %r189, 1;
	add.s32 	%r191, %r190, -1;
	setp.eq.b32 	%p67, %r190, 1;
	vote.sync.ballot.b32 	%r192, %p67, %r176;
	xor.b32  	%r193, %r192, %r191;
	and.b32  	%r194, %r193, %r188;
	shr.u32 	%r195, %r297, 21;
	and.b32  	%r196, %r195, 1;
	add.s32 	%r197, %r196, -1;
	setp.eq.b32 	%p69, %r196, 1;
	vote.sync.ballot.b32 	%r198, %p69, %r176;
	xor.b32  	%r199, %r198, %r197;
	and.b32  	%r200, %r199, %r194;
	shr.u32 	%r201, %r297, 22;
	and.b32  	%r202, %r201, 1;
	add.s32 	%r203, %r202, -1;
	setp.eq.b32 	%p71, %r202, 1;
	vote.sync.ballot.b32 	%r204, %p71, %r176;
	xor.b32  	%r205, %r204, %r203;
	and.b32  	%r206, %r205, %r200;
	shr.u32 	%r207, %r297, 23;
	and.b32  	%r208, %r207, 1;
	add.s32 	%r209, %r208, -1;
	setp.eq.b32 	%p73, %r208, 1;
	vote.sync.ballot.b32 	%r210, %p73, %r176;
	xor.b32  	%r211, %r210, %r209;
	and.b32  	%r22, %r211, %r206;
	and.b32  	%r212, %r46, %r22;
	setp.eq.s32 	%p75, %r212, 0;
	setp.ne.s32 	%p76, %r22, 0;
	and.pred  	%p77, %p75, %p76;
	and.pred  	%p78, %p77, %p61;
	not.pred 	%p79, %p78;
	@%p79 bra 	$L__BB21_14;
	popc.b32 	%r213, %r22;
	shl.b32 	%r214, %r21, 2;
	and.b32  	%r215, %r214, 252;
	mov.u32 	%r216, _ZZ18compute_histogramsIjLi5ELi6ELi256ELb0EEvPKT_PjiE7s_hists;
	add.s32 	%r217, %r216, %r215;
	atom.shared.add.u32 	%r218, [%r217+768], %r213;
$L__BB21_14:
	setp.lt.s32 	%p80, %r295, %r36;
	shr.u32 	%r23, %r297, 24;
	mov.b32 	%r219, -1;
	vote.sync.ballot.b32 	%r220, %p80, %r219;
	and.b32  	%r221, %r23, 1;
	add.s32 	%r222, %r221, -1;
	setp.eq.b32 	%p82, %r221, 1;
	vote.sync.ballot.b32 	%r223, %p82, %r219;
	xor.b32  	%r224, %r223, %r222;
	and.b32  	%r225, %r224, %r220;
	shr.u32 	%r226, %r297, 25;
	and.b32  	%r227, %r226, 1;
	add.s32 	%r228, %r227, -1;
	setp.eq.b32 	%p84, %r227, 1;
	vote.sync.ballot.b32 	%r229, %p84, %r219;
	xor.b32  	%r230, %r229, %r228;
	and.b32  	%r231, %r230, %r225;
	shr.u32 	%r232, %r297, 26;
	and.b32  	%r233, %r232, 1;
	add.s32 	%r234, %r233, -1;
	setp.eq.b32 	%p86, %r233, 1;
	vote.sync.ballot.b32 	%r235, %p86, %r219;
	xor.b32  	%r236, %r235, %r234;
	and.b32  	%r237, %r236, %r231;
	shr.u32 	%r238, %r297, 27;
	and.b32  	%r239, %r238, 1;
	add.s32 	%r240, %r239, -1;
	setp.eq.b32 	%p88, %r239, 1;
	vote.sync.ballot.b32 	%r241, %p88, %r219;
	xor.b32  	%r242, %r241, %r240;
	and.b32  	%r243, %r242, %r237;
	shr.u32 	%r244, %r297, 28;
	and.b32  	%r245, %r244, 1;
	add.s32 	%r246, %r245, -1;
	setp.eq.b32 	%p90, %r245, 1;
	vote.sync.ballot.b32 	%r247, %p90, %r219;
	xor.b32  	%r248, %r247, %r246;
	and.b32  	%r249, %r248, %r243;
	shr.u32 	%r250, %r297, 29;
	and.b32  	%r251, %r250, 1;
	add.s32 	%r252, %r251, -1;
	setp.eq.b32 	%p92, %r251, 1;
	vote.sync.ballot.b32 	%r253, %p92, %r219;
	xor.b32  	%r254, %r253, %r252;
	and.b32  	%r24, %r254, %r249;
	and.b32  	%r255, %r46, %r24;
	setp.eq.s32 	%p94, %r255, 0;
	setp.ne.s32 	%p95, %r24, 0;
	and.pred  	%p96, %p94, %p95;
	and.pred  	%p97, %p96, %p80;
	not.pred 	%p98, %p97;
	@%p98 bra 	$L__BB21_16;
	popc.b32 	%r256, %r24;
	shl.b32 	%r257, %r23, 2;
	and.b32  	%r258, %r257, 252;
	mov.u32 	%r259, _ZZ18compute_histogramsIjLi5ELi6ELi256ELb0EEvPKT_PjiE7s_hists;
	add.s32 	%r260, %r259, %r258;
	atom.shared.add.u32 	%r261, [%r260+1024], %r256;
$L__BB21_16:
	add.s32 	%r296, %r296, 1;
	setp.ne.s32 	%p99, %r296, 0;
	add.s32 	%r295, %r295, %r7;
	@%p99 bra 	$L__BB21_4;
$L__BB21_17:
	bar.sync 	0;
	setp.gt.u32 	%p100, %r1, 159;
	@%p100 bra 	$L__BB21_20;
	and.b32  	%r299, %r1, 31;
	shr.u32 	%r263, %r1, 5;
	shl.b32 	%r264, %r263, 8;
	mov.u32 	%r265, _ZZ18compute_histogramsIjLi5ELi6ELi256ELb0EEvPKT_PjiE7s_hists;
	add.s32 	%r266, %r265, %r264;
	ld.shared.u32 	%r28, [%r266];
	shl.b32 	%r267, %r263, 6;
	shl.b32 	%r268, %r1, 2;
	and.b32  	%r269, %r268, 124;
	or.b32  	%r270, %r264, %r269;
	add.s32 	%r298, %r265, %r270;
	or.b32  	%r271, %r267, %r299;
	mul.wide.u32 	%rd9, %r271, 4;
	cvta.to.global.u64 	%rd10, %rd6;
	add.s64 	%rd11, %rd10, %rd9;
	mov.b32 	%r300, 0;
$L__BB21_19:
	ld.shared.u32 	%r273, [%r298];
	shfl.sync.up.b32	%r274|%p101, %r273, 1, 0, -1;
	// begin inline asm
	mov.u32 %r272, %laneid;
	// end inline asm
	setp.eq.s32 	%p102, %r272, 0;
	selp.b32 	%r275, 0, %r274, %p102;
	add.s32 	%r276, %r275, %r273;
	shfl.sync.up.b32	%r277|%p103, %r276, 2, 0, -1;
	setp.lt.u32 	%p104, %r272, 2;
	selp.b32 	%r278, 0, %r277, %p104;
	add.s32 	%r279, %r278, %r276;
	shfl.sync.up.b32	%r280|%p105, %r279, 4, 0, -1;
	setp.lt.u32 	%p106, %r272, 4;
	selp.b32 	%r281, 0, %r280, %p106;
	add.s32 	%r282, %r281, %r279;
	shfl.sync.up.b32	%r283|%p107, %r282, 8, 0, -1;
	setp.lt.u32 	%p108, %r272, 8;
	selp.b32 	%r284, 0, %r283, %p108;
	add.s32 	%r285, %r284, %r282;
	shfl.sync.up.b32	%r286|%p109, %r285, 16, 0, -1;
	setp.lt.u32 	%p110, %r272, 16;
	selp.b32 	%r287, 0, %r286, %p110;
	add.s32 	%r288, %r287, %r285;
	sub.s32 	%r289, %r300, %r28;
	add.s32 	%r290, %r289, %r288;
	atom.global.add.u32 	%r291, [%rd11], %r290;
	shfl.sync.idx.b32	%r292|%p111, %r288, 31, 31, -1;
	add.s32 	%r300, %r292, %r300;
	add.s32 	%r34, %r299, 32;
	add.s32 	%r298, %r298, 128;
	add.s64 	%rd11, %rd11, 128;
	setp.lt.u32 	%p112, %r299, 32;
	mov.u32 	%r299, %r34;
	@%p112 bra 	$L__BB21_19;
$L__BB21_20:
	ret;

}
	// .globl	_Z18compute_histogramsIjLi5ELi6ELi256ELb1EEvPKT_Pji
.visible .entry _Z18compute_histogramsIjLi5ELi6ELi256ELb1EEvPKT_Pji(
	.param .u64 .ptr .align 1 _Z18compute_histogramsIjLi5ELi6ELi256ELb1EEvPKT_Pji_param_0,
	.param .u64 .ptr .align 1 _Z18compute_histogramsIjLi5ELi6ELi256ELb1EEvPKT_Pji_param_1,
	.param .u32 _Z18compute_histogramsIjLi5ELi6ELi256ELb1EEvPKT_Pji_param_2
)
.maxntid 256
{
	.reg .pred 	%p<120>;
	.reg .b32 	%r<327>;
	.reg .b64 	%rd<22>;
	// demoted variable
	.shared .align 4 .b8 _ZZ18compute_histogramsIjLi5ELi6ELi256ELb1EEvPKT_PjiE7s_hists[1280];
	ld.param.u64 	%rd9, [_Z18compute_histogramsIjLi5ELi6ELi256ELb1EEvPKT_Pji_param_0];
	ld.param.u64 	%rd10, [_Z18compute_histogramsIjLi5ELi6ELi256ELb1EEvPKT_Pji_param_1];
	ld.param.u32 	%r42, [_Z18compute_histogramsIjLi5ELi6ELi256ELb1EEvPKT_Pji_param_2];
	cvta.to.global.u64 	%rd1, %rd10;
	mov.u32 	%r1, %tid.x;
	mov.u32 	%r2, %ctaid.x;
	shl.b32 	%r43, %r2, 8;
	add.s32 	%r321, %r43, %r1;
	setp.gt.s32 	%p1, %r321, 319;
	@%p1 bra 	$L__BB22_3;
	mov.u32 	%r44, %nctaid.x;
	shl.b32 	%r4, %r44, 8;
	mov.u32 	%r318, %r321;
$L__BB22_2:
	mul.wide.s32 	%rd11, %r318, 4;
	add.s64 	%rd12, %rd1, %rd11;
	mov.b32 	%r45, 0;
	st.global.u32 	[%rd12], %r45;
	add.s32 	%r318, %r318, %r4;
	setp.lt.s32 	%p2, %r318, 320;
	@%p2 bra 	$L__BB22_2;
$L__BB22_3:
	setp.gt.u32 	%p3, %r1, 319;
	@%p3 bra 	$L__BB22_6;
	shl.b32 	%r46, %r1, 2;
	mov.u32 	%r47, _ZZ18compute_histogramsIjLi5ELi6ELi256ELb1EEvPKT_PjiE7s_hists;
	add.s32 	%r319, %r47, %r46;
	mov.u32 	%r320, %r1;
$L__BB22_5:
	mov.b32 	%r48, 0;
	st.shared.u32 	[%r319], %r48;
	add.s32 	%r10, %r320, 256;
	add.s32 	%r319, %r319, 1024;
	setp.lt.u32 	%p4, %r320, 64;
	mov.u32 	%r320, %r10;
	@%p4 bra 	$L__BB22_5;
$L__BB22_6:
	bar.sync 	0;
	mov.u32 	%r12, %nctaid.x;
	shl.b32 	%r13, %r12, 8;
	add.s32 	%r49, %r13, %r42;
	add.s32 	%r50, %r49, -1;
	div.s32 	%r14, %r50, %r13;
	setp.lt.s32 	%p5, %r14, 1;
	@%p5 bra 	$L__BB22_21;
	neg.s32 	%r322, %r14;
	cvta.to.global.u64 	%rd2, %rd9;
$L__BB22_8:
	setp.ge.s32 	%p6, %r321, %r42;
	mov.b32 	%r323, 0;
	@%p6 bra 	$L__BB22_10;
	mul.wide.s32 	%rd13, %r321, 4;
	add.s64 	%rd14, %rd2, %rd13;
	ld.global.nc.u32 	%r323, [%rd14];
$L__BB22_10:
	setp.lt.s32 	%p7, %r321, %r42;
	mov.b32 	%r53, -1;
	vote.sync.ballot.b32 	%r54, %p7, %r53;
	and.b32  	%r55, %r323, 1;
	add.s32 	%r56, %r55, -1;
	setp.eq.b32 	%p9, %r55, 1;
	vote.sync.ballot.b32 	%r57, %p9, %r53;
	xor.b32  	%r58, %r57, %r56;
	and.b32  	%r59, %r58, %r54;
	shr.u32 	%r60, %r323, 1;
	and.b32  	%r61, %r60, 1;
	add.s32 	%r62, %r61, -1;
	setp.eq.b32 	%p11, %r61, 1;
	vote.sync.ballot.b32 	%r63, %p11, %r53;
	xor.b32  	%r64, %r63, %r62;
	and.b32  	%r65, %r64, %r59;
	shr.u32 	%r66, %r323, 2;
	and.b32  	%r67, %r66, 1;
	add.s32 	%r68, %r67, -1;
	setp.eq.b32 	%p13, %r67, 1;
	vote.sync.ballot.b32 	%r69, %p13, %r53;
	xor.b32  	%r70, %r69, %r68;
	and.b32  	%r71, %r70, %r65;
	shr.u32 	%r72, %r323, 3;
	and.b32  	%r73, %r72, 1;
	add.s32 	%r74, %r73, -1;
	setp.eq.b32 	%p15, %r73, 1;
	vote.sync.ballot.b32 	%r75, %p15, %r53;
	xor.b32  	%r76, %r75, %r74;
	and.b32  	%r77, %r76, %r71;
	shr.u32 	%r78, %r323, 4;
	and.b32  	%r79, %r78, 1;
	add.s32 	%r80, %r79, -1;
	setp.eq.b32 	%p17, %r79, 1;
	vote.sync.ballot.b32 	%r81, %p17, %r53;
	xor.b32  	%r82, %r81, %r80;
	and.b32  	%r83, %r82, %r77;
	shr.u32 	%r84, %r323, 5;
	and.b32  	%r85, %r84, 1;
	add.s32 	%r86, %r85, -1;
	setp.eq.b32 	%p19, %r85, 1;
	vote.sync.ballot.b32 	%r87, %p19, %r53;
	xor.b32  	%r88, %r87, %r86;
	and.b32  	%r20, %r88, %r83;
	// begin inline asm
	mov.u32 %r52, %lanemask_lt;
	// end inline asm
	and.b32  	%r89, %r52, %r20;
	setp.eq.s32 	%p21, %r89, 0;
	setp.ne.s32 	%p22, %r20, 0;
	and.pred  	%p23, %p21, %p22;
	and.pred  	%p24, %p23, %p7;
	not.pred 	%p25, %p24;
	@%p25 bra 	$L__BB22_12;
	popc.b32 	%r90, %r20;
	shl.b32 	%r91, %r323, 2;
	and.b32  	%r92, %r91, 252;
	mov.u32 	%r93, _ZZ18compute_histogramsIjLi5ELi6ELi256ELb1EEvPKT_PjiE7s_hists;
	add.s32 	%r94, %r93, %r92;
	atom.shared.add.u32 	%r95, [%r94], %r90;
$L__BB22_12:
	setp.lt.s32 	%p26, %r321, %r42;
	shr.u32 	%r22, %r323, 6;
	mov.b32 	%r96, -1;
	vote.sync.ballot.b32 	%r97, %p26, %r96;
	and.b32  	%r98, %r22, 1;
	add.s32 	%r99, %r98, -1;
	setp.eq.b32 	%p28, %r98, 1;
	vote.sync.ballot.b32 	%r100, %p28, %r96;
	xor.b32  	%r101, %r100, %r99;
	and.b32  	%r102, %r101, %r97;
	shr.u32 	%r103, %r323, 7;
	and.b32  	%r104, %r103, 1;
	add.s32 	%r105, %r104, -1;
	setp.eq.b32 	%p30, %r104, 1;
	vote.sync.ballot.b32 	%r106, %p30, %r96;
	xor.b32  	%r107, %r106, %r105;
	and.b32  	%r108, %r107, %r102;
	shr.u32 	%r109, %r323, 8;
	and.b32  	%r110, %r109, 1;
	add.s32 	%r111, %r110, -1;
	setp.eq.b32 	%p32, %r110, 1;
	vote.sync.ballot.b32 	%r112, %p32, %r96;
	xor.b32  	%r113, %r112, %r111;
	and.b32  	%r114, %r113, %r108;
	shr.u32 	%r115, %r323, 9;
	and.b32  	%r116, %r115, 1;
	add.s32 	%r117, %r116, -1;
	setp.eq.b32 	%p34, %r116, 1;
	vote.sync.ballot.b32 	%r118, %p34, %r96;
	xor.b32  	%r119, %r118, %r117;
	and.b32  	%r120, %r119, %r114;
	shr.u32 	%r121, %r323, 10;
	and.b32  	%r122, %r121, 1;
	add.s32 	%r123, %r122, -1;
	setp.eq.b32 	%p36, %r122, 1;
	vote.sync.ballot.b32 	%r124, %p36, %r96;
	xor.b32  	%r125, %r124, %r123;
	and.b32  	%r126, %r125, %r120;
	shr.u32 	%r127, %r323, 11;
	and.b32  	%r128, %r127, 1;
	add.s32 	%r129, %r128, -1;
	setp.eq.b32 	%p38, %r128, 1;
	vote.sync.ballot.b32 	%r130, %p38, %r96;
	xor.b32  	%r131, %r130, %r129;
	and.b32  	%r23, %r131, %r126;
	and.b32  	%r132, %r52, %r23;
	setp.eq.s32 	%p40, %r132, 0;
	setp.ne.s32 	%p41, %r23, 0;
	and.pred  	%p42, %p40, %p41;
	and.pred  	%p43, %p42, %p26;
	not.pred 	%p44, %p43;
	@%p44 bra 	$L__BB22_14;
	popc.b32 	%r133, %r23;
	shl.b32 	%r134, %r22, 2;
	and.b32  	%r135, %r134, 252;
	mov.u32 	%r136, _ZZ18compute_histogramsIjLi5ELi6ELi256ELb1EEvPKT_PjiE7s_hists;
	add.s32 	%r137, %r136, %r135;
	atom.shared.add.u32 	%r138, [%r137+256], %r133;
$L__BB22_14:
	setp.lt.s32 	%p45, %r321, %r42;
	shr.u32 	%r24, %r323, 12;
	mov.b32 	%r139, -1;
	vote.sync.ballot.b32 	%r140, %p45, %r139;
	and.b32  	%r141, %r24, 1;
	add.s32 	%r142, %r141, -1;
	setp.eq.b32 	%p47, %r141, 1;
	vote.sync.ballot.b32 	%r143, %p47, %r139;
	xor.b32  	%r144, %r143, %r142;
	and.b32  	%r145, %r144, %r140;
	shr.u32 	%r146, %r323, 13;
	and.b32  	%r147, %r146, 1;
	add.s32 	%r148, %r147, -1;
	setp.eq.b32 	%p49, %r147, 1;
	vote.sync.ballot.b32 	%r149, %p49, %r139;
	xor.b32  	%r150, %r149, %r148;
	and.b32  	%r151, %r150, %r145;
	shr.u32 	%r152, %r323, 14;
	and.b32  	%r153, %r152, 1;
	add.s32 	%r154, %r153, -1;
	setp.eq.b32 	%p51, %r153, 1;
	vote.sync.ballot.b32 	%r155, %p51, %r139;
	xor.b32  	%r156, %r155, %r154;
	and.b32  	%r157, %r156, %r151;
	shr.u32 	%r158, %r323, 15;
	and.b32  	%r159, %r158, 1;
	add.s32 	%r160, %r159, -1;
	setp.eq.b32 	%p53, %r159, 1;
	vote.sync.ballot.b32 	%r161, %p53, %r139;
	xor.b32  	%r162, %r161, %r160;
	and.b32  	%r163, %r162, %r157;
	shr.u32 	%r164, %r323, 16;
	and.b32  	%r165, %r164, 1;
	add.s32 	%r166, %r165, -1;
	setp.eq.b32 	%p55, %r165, 1;
	vote.sync.ballot.b32 	%r167, %p55, %r139;
	xor.b32  	%r168, %r167, %r166;
	and.b32  	%r169, %r168, %r163;
	shr.u32 	%r170, %r323, 17;
	and.b32  	%r171, %r170, 1;
	add.s32 	%r172, %r171, -1;
	setp.eq.b32 	%p57, %r171, 1;
	vote.sync.ballot.b32 	%r173, %p57, %r139;
	xor.b32  	%r174, %r173, %r172;
	and.b32  	%r25, %r174, %r169;
	and.b32  	%r175, %r52, %r25;
	setp.eq.s32 	%p59, %r175, 0;
	setp.ne.s32 	%p60, %r25, 0;
	and.pred  	%p61, %p59, %p60;
	and.pred  	%p62, %p61, %p45;
	not.pred 	%p63, %p62;
	@%p63 bra 	$L__BB22_16;
	popc.b32 	%r176, %r25;
	shl.b32 	%r177, %r24, 2;
	and.b32  	%r178, %r177, 252;
	mov.u32 	%r179, _ZZ18compute_histogramsIjLi5ELi6ELi256ELb1EEvPKT_PjiE7s_hists;
	add.s32 	%r180, %r179, %r178;
	atom.shared.add.u32 	%r181, [%r180+512], %r176;
$L__BB22_16:
	setp.lt.s32 	%p64, %r321, %r42;
	shr.u32 	%r26, %r323, 18;
	mov.b32 	%r182, -1;
	vote.sync.ballot.b32 	%r183, %p64, %r182;
	and.b32  	%r184, %r26, 1;
	add.s32 	%r185, %r184, -1;
	setp.eq.b32 	%p66, %r184, 1;
	vote.sync.ballot.b32 	%r186, %p66, %r182;
	xor.b32  	%r187, %r186, %r185;
	and.b32  	%r188, %r187, %r183;
	shr.u32 	%r189, %r323, 19;
	and.b32  	%r190, %r189, 1;
	add.s32 	%r191, %r190, -1;
	setp.eq.b32 	%p68, %r190, 1;
	vote.sync.ballot.b32 	%r192, %p68, %r182;
	xor.b32  	%r193, %r192, %r191;
	and.b32  	%r194, %r193, %r188;
	shr.u32 	%r195, %r323, 20;
	and.b32  	%r196, %r195, 1;
	add.s32 	%r197, %r196, -1;
	setp.eq.b32 	%p70, %r196, 1;
	vote.sync.ballot.b32 	%r198, %p70, %r182;
	xor.b32  	%r199, %r198, %r197;
	and.b32  	%r200, %r199, %r194;
	shr.u32 	%r201, %r323, 21;
	and.b32  	%r202, %r201, 1;
	add.s32 	%r203, %r202, -1;
	setp.eq.b32 	%p72, %r202, 1;
	vote.sync.ballot.b32 	%r204, %p72, %r182;
	xor.b32  	%r205, %r204, %r203;
	and.b32  	%r206, %r205, %r200;
	shr.u32 	%r207, %r323, 22;
	and.b32  	%r208, %r207, 1;
	add.s32 	%r209, %r208, -1;
	setp.eq.b32 	%p74, %r208, 1;
	vote.sync.ballot.b32 	%r210, %p74, %r182;
	xor.b32  	%r211, %r210, %r209;
	and.b32  	%r212, %r211, %r206;
	shr.u32 	%r213, %r323, 23;
	and.b32  	%r214, %r213, 1;
	add.s32 	%r215, %r214, -1;
	setp.eq.b32 	%p76, %r214, 1;
	vote.sync.ballot.b32 	%r216, %p76, %r182;
	xor.b32  	%r217, %r216, %r215;
	and.b32  	%r27, %r217, %r212;
	and.b32  	%r218, %r52, %r27;
	setp.eq.s32 	%p78, %r218, 0;
	setp.ne.s32 	%p79, %r27, 0;
	and.pred  	%p80, %p78, %p79;
	and.pred  	%p81, %p80, %p64;
	not.pred 	%p82, %p81;
	@%p82 bra 	$L__BB22_18;
	popc.b32 	%r219, %r27;
	shl.b32 	%r220, %r26, 2;
	and.b32  	%r221, %r220, 252;
	mov.u32 	%r222, _ZZ18compute_histogramsIjLi5ELi6ELi256ELb1EEvPKT_PjiE7s_hists;
	add.s32 	%r223, %r222, %r221;
	atom.shared.add.u32 	%r224, [%r223+768], %r219;
$L__BB22_18:
	setp.lt.s32 	%p83, %r321, %r42;
	shr.u32 	%r28, %r323, 24;
	mov.b32 	%r225, -1;
	vote.sync.ballot.b32 	%r226, %p83, %r225;
	and.b32  	%r227, %r28, 1;
	add.s32 	%r228, %r227, -1;
	setp.eq.b32 	%p85, %r227, 1;
	vote.sync.ballot.b32 	%r229, %p85, %r225;
	xor.b32  	%r230, %r229, %r228;
	and.b32  	%r231, %r230, %r226;
	shr.u32 	%r232, %r323, 25;
	and.b32  	%r233, %r232, 1;
	add.s32 	%r234, %r233, -1;
	setp.eq.b32 	%p87, %r233, 1;
	vote.sync.ballot.b32 	%r235, %p87, %r225;
	xor.b32  	%r236, %r235, %r234;
	and.b32  	%r237, %r236, %r231;
	shr.u32 	%r238, %r323, 26;
	and.b32  	%r239, %r238, 1;
	add.s32 	%r240, %r239, -1;
	setp.eq.b32 	%p89, %r239, 1;
	vote.sync.ballot.b32 	%r241, %p89, %r225;
	xor.b32  	%r242, %r241, %r240;
	and.b32  	%r243, %r242, %r237;
	shr.u32 	%r244, %r323, 27;
	and.b32  	%r245, %r244, 1;
	add.s32 	%r246, %r245, -1;
	setp.eq.b32 	%p91, %r245, 1;
	vote.sync.ballot.b32 	%r247, %p91, %r225;
	xor.b32  	%r248, %r247, %r246;
	and.b32  	%r249, %r248, %r243;
	shr.u32 	%r250, %r323, 28;
	and.b32  	%r251, %r250, 1;
	add.s32 	%r252, %r251, -1;
	setp.eq.b32 	%p93, %r251, 1;
	vote.sync.ballot.b32 	%r253, %p93, %r225;
	xor.b32  	%r254, %r253, %r252;
	and.b32  	%r255, %r254, %r249;
	shr.u32 	%r256, %r323, 29;
	and.b32  	%r257, %r256, 1;
	add.s32 	%r258, %r257, -1;
	setp.eq.b32 	%p95, %r257, 1;
	vote.sync.ballot.b32 	%r259, %p95, %r225;
	xor.b32  	%r260, %r259, %r258;
	and.b32  	%r29, %r260, %r255;
	and.b32  	%r261, %r52, %r29;
	setp.eq.s32 	%p97, %r261, 0;
	setp.ne.s32 	%p98, %r29, 0;
	and.pred  	%p99, %p97, %p98;
	and.pred  	%p100, %p99, %p83;
	not.pred 	%p101, %p100;
	@%p101 bra 	$L__BB22_20;
	popc.b32 	%r262, %r29;
	shl.b32 	%r263, %r28, 2;
	and.b32  	%r264, %r263, 252;
	mov.u32 	%r265, _ZZ18compute_histogramsIjLi5ELi6ELi256ELb1EEvPKT_PjiE7s_hists;
	add.s32 	%r266, %r265, %r264;
	atom.shared.add.u32 	%r267, [%r266+1024], %r262;
$L__BB22_20:
	add.s32 	%r322, %r322, 1;
	setp.ne.s32 	%p102, %r322, 0;
	add.s32 	%r321, %r321, %r13;
	@%p102 bra 	$L__BB22_8;
$L__BB22_21:
	bar.sync 	0;
	// begin inline asm
	mov.u32 %r268, %envreg2;
	// end inline asm
	cvt.u64.u32 	%rd15, %r268;
	// begin inline asm
	mov.u32 %r269, %envreg1;
	// end inline asm
	cvt.u64.u32 	%rd16, %r269;
	shl.b64 	%rd17, %rd16, 32;
	or.b64  	%rd3, %rd17, %rd15;
	setp.ne.s64 	%p103, %rd3, 0;
	@%p103 bra 	$L__BB22_23;
	// begin inline asm
	trap;
	// end inline asm
$L__BB22_23:
	barrier.sync 	0;
	mov.u32 	%r270, %tid.y;
	add.s32 	%r271, %r1, %r270;
	mov.u32 	%r272, %tid.z;
	or.b32  	%r273, %r271, %r272;
	setp.ne.s32 	%p104, %r273, 0;
	@%p104 bra 	$L__BB22_26;
	add.s64 	%rd18, %rd3, 4;
	mov.u32 	%r276, %nctaid.y;
	mul.lo.s32 	%r277, %r12, %r276;
	mov.u32 	%r278, %nctaid.z;
	mul.lo.s32 	%r279, %r277, %r278;
	mov.u32 	%r280, %ctaid.y;
	add.s32 	%r281, %r2, %r280;
	mov.u32 	%r282, %ctaid.z;
	neg.s32 	%r283, %r282;
	setp.eq.s32 	%p105, %r281, %r283;
	sub.s32 	%r284, -2147483647, %r279;
	selp.b32 	%r275, %r284, 1, %p105;
	// begin inline asm
	atom.add.release.gpu.u32 %r274,[%rd18],%r275;
	// end inline asm
$L__BB22_25:
	// begin inline asm
	ld.acquire.gpu.u32 %r285,[%rd18];
	// end inline asm
	xor.b32  	%r286, %r285, %r274;
	setp.gt.s32 	%p106, %r286, -1;
	@%p106 bra 	$L__BB22_25;
$L__BB22_26:
	barrier.sync 	0;
	setp.gt.u32 	%p107, %r1, 159;
	@%p107 bra 	$L__BB22_29;
	and.b32  	%r325, %r1, 31;
	shr.u32 	%r288, %r1, 5;
	shl.b32 	%r289, %r288, 8;
	mov.u32 	%r290, _ZZ18compute_histogramsIjLi5ELi6ELi256ELb1EEvPKT_PjiE7s_hists;
	add.s32 	%r291, %r290, %r289;
	ld.shared.u32 	%r34, [%r291];
	shl.b32 	%r292, %r288, 6;
	shl.b32 	%r293, %r1, 2;
	and.b32  	%r294, %r293, 124;
	or.b32  	%r295, %r289, %r294;
	add.s32 	%r324, %r290, %r295;
	or.b32  	%r296, %r292, %r325;
	mul.wide.u32 	%rd20, %r296, 4;
	add.s64 	%rd21, %rd1, %rd20;
	mov.b32 	%r326, 0;
$L__BB22_28:
	ld.shared.u32 	%r298, [%r324];
	shfl.sync.up.b32	%r299|%p108, %r298, 1, 0, -1;
	// begin inline asm
	mov.u32 %r297, %laneid;
	// end inline asm
	setp.eq.s32 	%p109, %r297, 0;
	selp.b32 	%r300, 0, %r299, %p109;
	add.s32 	%r301, %r300, %r298;
	shfl.sync.up.b32	%r302|%p110, %r301, 2, 0, -1;
	setp.lt.u32 	%p111, %r297, 2;
	selp.b32 	%r303, 0, %r302, %p111;
	add.s32 	%r304, %r303, %r301;
	shfl.sync.up.b32	%r305|%p112, %r304, 4, 0, -1;
	setp.lt.u32 	%p113, %r297, 4;
	selp.b32 	%r306, 0, %r305, %p113;
	add.s32 	%r307, %r306, %r304;
	shfl.sync.up.b32	%r308|%p114, %r307, 8, 0, -1;
	setp.lt.u32 	%p115, %r297, 8;
	selp.b32 	%r309, 0, %r308, %p115;
	add.s32 	%r310, %r309, %r307;
	shfl.sync.up.b32	%r311|%p116, %r310, 16, 0, -1;
	setp.lt.u32 	%p117, %r297, 16;
	selp.b32 	%r312, 0, %r311, %p117;
	add.s32 	%r313, %r312, %r310;
	sub.s32 	%r314, %r326, %r34;
	add.s32 	%r315, %r314, %r313;
	atom.global.add.u32 	%r316, [%rd21], %r315;
	shfl.sync.idx.b32	%r317|%p118, %r313, 31, 31, -1;
	add.s32 	%r326, %r317, %r326;
	add.s32 	%r40, %r325, 32;
	add.s32 	%r324, %r324, 128;
	add.s64 	%rd21, %rd21, 128;
	setp.lt.u32 	%p119, %r325, 32;
	mov.u32 	%r325, %r40;
	@%p119 bra 	$L__BB22_28;
$L__BB22_29:
	ret;

}
	// .globl	_Z18compute_histogramsIjLi5ELi6ELi512ELb0EEvPKT_Pji
.visible .entry _Z18compute_histogramsIjLi5ELi6ELi512ELb0EEvPKT_Pji(
	.param .u64 .ptr .align 1 _Z18compute_histogramsIjLi5ELi6ELi512ELb0EEvPKT_Pji_param_0,
	.param .u64 .ptr .align 1 _Z18compute_histogramsIjLi5ELi6ELi512ELb0EEvPKT_Pji_param_1,
	.param .u32 _Z18compute_histogramsIjLi5ELi6ELi512ELb0EEvPKT_Pji_param_2
)
.maxntid 512
{
	.reg .pred 	%p<113>;
	.reg .b32 	%r<295>;
	.reg .b64 	%rd<12>;
	// demoted variable
	.shared .align 4 .b8 _ZZ18compute_histogramsIjLi5ELi6ELi512ELb0EEvPKT_PjiE7s_hists[1280];
	ld.param.u64 	%rd5, [_Z18compute_histogramsIjLi5ELi6ELi512ELb0EEvPKT_Pji_param_0];
	ld.param.u64 	%rd6, [_Z18compute_histogramsIjLi5ELi6ELi512ELb0EEvPKT_Pji_param_1];
	ld.param.u32 	%r31, [_Z18compute_histogramsIjLi5ELi6ELi512ELb0EEvPKT_Pji_param_2];
	mov.u32 	%r1, %tid.x;
	setp.gt.u32 	%p1, %r1, 319;
	@%p1 bra 	$L__BB23_2;
	shl.b32 	%r32, %r1, 2;
	mov.u32 	%r33, _ZZ18compute_histogramsIjLi5ELi6ELi512ELb0EEvPKT_PjiE7s_hists;
	add.s32 	%r34, %r33, %r32;
	mov.b32 	%r35, 0;
	st.shared.u32 	[%r34], %r35;
$L__BB23_2:
	bar.sync 	0;
	mov.u32 	%r36, %nctaid.x;
	shl.b32 	%r2, %r36, 9;
	add.s32 	%r37, %r2, %r31;
	add.s32 	%r38, %r37, -1;
	div.s32 	%r3, %r38, %r2;
	setp.lt.s32 	%p2, %r3, 1;
	@%p2 bra 	$L__BB23_17;
	mov.u32 	%r39, %ctaid.x;
	shl.b32 	%r40, %r39, 9;
	neg.s32 	%r290, %r3;
	or.b32  	%r289, %r1, %r40;
	cvta.to.global.u64 	%rd1, %rd5;
$L__BB23_4:
	setp.ge.s32 	%p3, %r289, %r31;
	mov.b32 	%r291, 0;
	@%p3 bra 	$L__BB23_6;
	mul.wide.s32 	%rd7, %r289, 4;
	add.s64 	%rd8, %rd1, %rd7;
	ld.global.nc.u32 	%r291, [%rd8];
$L__BB23_6:
	setp.lt.s32 	%p4, %r289, %r31;
	mov.b32 	%r43, -1;
	vote.sync.ballot.b32 	%r44, %p4, %r43;
	and.b32  	%r45, %r291, 1;
	add.s32 	%r46, %r45, -1;
	setp.eq.b32 	%p6, %r45, 1;
	vote.sync.ballot.b32 	%r47, %p6, %r43;
	xor.b32  	%r48, %r47, %r46;
	and.b32  	%r49, %r48, %r44;
	shr.u32 	%r50, %r291, 1;
	and.b32  	%r51, %r50, 1;
	add.s32 	%r52, %r51, -1;
	setp.eq.b32 	%p8, %r51, 1;
	vote.sync.ballot.b32 	%r53, %p8, %r43;
	xor.b32  	%r54, %r53, %r52;
	and.b32  	%r55, %r54, %r49;
	shr.u32 	%r56, %r291, 2;
	and.b32  	%r57, %r56, 1;
	add.s32 	%r58, %r57, -1;
	setp.eq.b32 	%p10, %r57, 1;
	vote.sync.ballot.b32 	%r59, %p10, %r43;
	xor.b32  	%r60, %r59, %r58;
	and.b32  	%r61, %r60, %r55;
	shr.u32 	%r62, %r291, 3;
	and.b32  	%r63, %r62, 1;
	add.s32 	%r64, %r63, -1;
	setp.eq.b32 	%p12, %r63, 1;
	vote.sync.ballot.b32 	%r65, %p12, %r43;
	xor.b32  	%r66, %r65, %r64;
	and.b32  	%r67, %r66, %r61;
	shr.u32 	%r68, %r291, 4;
	and.b32  	%r69, %r68, 1;
	add.s32 	%r70, %r69, -1;
	setp.eq.b32 	%p14, %r69, 1;
	vote.sync.ballot.b32 	%r71, %p14, %r43;
	xor.b32  	%r72, %r71, %r70;
	and.b32  	%r73, %r72, %r67;
	shr.u32 	%r74, %r291, 5;
	and.b32  	%r75, %r74, 1;
	add.s32 	%r76, %r75, -1;
	setp.eq.b32 	%p16, %r75, 1;
	vote.sync.ballot.b32 	%r77, %p16, %r43;
	xor.b32  	%r78, %r77, %r76;
	and.b32  	%r10, %r78, %r73;
	// begin inline asm
	mov.u32 %r42, %lanemask_lt;
	// end inline asm
	and.b32  	%r79, %r42, %r10;
	setp.eq.s32 	%p18, %r79, 0;
	setp.ne.s32 	%p19, %r10, 0;
	and.pred  	%p20, %p18, %p19;
	and.pred  	%p21, %p20, %p4;
	not.pred 	%p22, %p21;
	@%p22 bra 	$L__BB23_8;
	popc.b32 	%r80, %r10;
	shl.b32 	%r81, %r291, 2;
	and.b32  	%r82, %r81, 252;
	mov.u32 	%r83, _ZZ18compute_histogramsIjLi5ELi6ELi512ELb0EEvPKT_PjiE7s_hists;
	add.s32 	%r84, %r83, %r82;
	atom.shared.add.u32 	%r85, [%r84], %r80;
$L__BB23_8:
	setp.lt.s32 	%p23, %r289, %r31;
	shr.u32 	%r12, %r291, 6;
	mov.b32 	%r86, -1;
	vote.sync.ballot.b32 	%r87, %p23, %r86;
	and.b32  	%r88, %r12, 1;
	add.s32 	%r89, %r88, -1;
	setp.eq.b32 	%p25, %r88, 1;
	vote.sync.ballot.b32 	%r90, %p25, %r86;
	xor.b32  	%r91, %r90, %r89;
	and.b32  	%r92, %r91, %r87;
	shr.u32 	%r93, %r291, 7;
	and.b32  	%r94, %r93, 1;
	add.s32 	%r95, %r94, -1;
	setp.eq.b32 	%p27, %r94, 1;
	vote.sync.ballot.b32 	%r96, %p27, %r86;
	xor.b32  	%r97, %r96, %r95;
	and.b32  	%r98, %r97, %r92;
	shr.u32 	%r99, %r291, 8;
	and.b32  	%r100, %r99, 1;
	add.s32 	%r101, %r100, -1;
	setp.eq.b32 	%p29, %r100, 1;
	vote.sync.ballot.b32 	%r102, %p29, %r86;
	xor.b32  	%r103, %r102, %r101;
	and.b32  	%r104, %r103, %r98;
	shr.u32 	%r105, %r291, 9;
	and.b32  	%r106, %r105, 1;
	add.s32 	%r107, %r106, -1;
	setp.eq.b32 	%p31, %r106, 1;
	vote.sync.ballot.b32 	%r108, %p31, %r86;
	xor.b32  	%r109, %r108, %r107;
	and.b32  	%r110, %r109, %r104;
	shr.u32 	%r111, %r291, 10;
	and.b32  	%r112, %r111, 1;
	add.s32 	%r113, %r112, -1;
	setp.eq.b32 	%p33, %r112, 1;
	vote.sync.ballot.b32 	%r114, %p33, %r86;
	xor.b32  	%r115, %r114, %r113;
	and.b32  	%r116, %r115, %r110;
	shr.u32 	%r117, %r291, 11;
	and.b32  	%r118, %r117, 1;
	add.s32 	%r119, %r118, -1;
	setp.eq.b32 	%p35, %r118, 1;
	vote.sync.ballot.b32 	%r120, %p35, %r86;
	xor.b32  	%r121, %r120, %r119;
	and.b32  	%r13, %r121, %r116;
	and.b32  	%r122, %r42, %r13;
	setp.eq.s32 	%p37, %r122, 0;
	setp.ne.s32 	%p38, %r13, 0;
	and.pred  	%p39, %p37, %p38;
	and.pred  	%p40, %p39, %p23;
	not.pred 	%p41, %p40;
	@%p41 bra 	$L__BB23_10;
	popc.b32 	%r123, %r13;
	shl.b32 	%r124, %r12, 2;
	and.b32  	%r125, %r124, 252;
	mov.u32 	%r126, _ZZ18compute_histogramsIjLi5ELi6ELi512ELb0EEvPKT_PjiE7s_hists;
	add.s32 	%r127, %r126, %r125;
	atom.shared.add.u32 	%r128, [%r127+256], %r123;
$L__BB23_10:
	setp.lt.s32 	%p42, %r289, %r31;
	shr.u32 	%r14, %r291, 12;
	mov.b32 	%r129, -1;
	vote.sync.ballot.b32 	%r130, %p42, %r129;
	and.b32  	%r131, %r14, 1;
	add.s32 	%r132, %r131, -1;
	setp.eq.b32 	%p44, %r131, 1;
	vote.sync.ballot.b32 	%r133, %p44, %r129;
	xor.b32  	%r134, %r133, %r132;
	and.b32  	%r135, %r134, %r130;
	shr.u32 	%r136, %r291, 13;
	and.b32  	%r137, %r136, 1;
	add.s32 	%r138, %r137, -1;
	setp.eq.b32 	%p46, %r137, 1;
	vote.sync.ballot.b32 	%r139, %p46, %r129;
	xor.b32  	%r140, %r139, %r138;
	and.b32  	%r141, %r140, %r135;
	shr.u32 	%r142, %r291, 14;
	and.b32  	%r143, %r142, 1;
	add.s32 	%r144, %r143, -1;
	setp.eq.b32 	%p48, %r143, 1;
	vote.sync.ballot.b32 	%r145, %p48, %r129;
	xor.b32  	%r146, %r145, %r144;
	and.b32  	%r147, %r146, %r141;
	shr.u32 	%r148, %r291, 15;
	and.b32  	%r149, %r148, 1;
	add.s32 	%r150, %r149, -1;
	setp.eq.b32 	%p50, %r149, 1;
	vote.sync.ballot.b32 	%r151, %p50, %r129;
	xor.b32  	%r152, %r151, %r150;
	and.b32  	%r153, %r152, %r147;
	shr.u32 	%r154, %r291, 16;
	and.b32  	%r155, %r154, 1;
	add.s32 	%r156, %r155, -1;
	setp.eq.b32 	%p52, %r155, 1;
	vote.sync.ballot.b32 	%r157, %p52, %r129;
	xor.b32  	%r158, %r157, %r156;
	and.b32  	%r159, %r158, %r153;
	shr.u32 	%r160, %r291, 17;
	and.b32  	%r161, %r160, 1;
	add.s32 	%r162, %r161, -1;
	setp.eq.b32 	%p54, %r161, 1;
	vote.sync.ballot.b32 	%r163, %p54, %r129;
	xor.b32  	%r164, %r163, %r162;
	and.b32  	%r15, %r164, %r159;
	and.b32  	%r165, %r42, %r15;
	setp.eq.s32 	%p56, %r165, 0;
	setp.ne.s32 	%p57, %r15, 0;
	and.pred  	%p58, %p56, %p57;
	and.pred  	%p59, %p58, %p42;
	not.pred 	%p60, %p59;
	@%p60 bra 	$L__BB23_12;
	popc.b32 	%r166, %r15;
	shl.b32 	%r167, %r14, 2;
	and.b32  	%r168, %r167, 252;
	mov.u32 	%r169, _ZZ18compute_histogramsIjLi5ELi6ELi512ELb0EEvPKT_PjiE7s_hists;
	add.s32 	%r170, %r169, %r168;
	atom.shared.add.u32 	%r171, [%r170+512], %r166;
$L__BB23_12:
	setp.lt.s32 	%p61, %r289, %r31;
	shr.u32 	%r16, %r291, 18;
	mov.b32 	%r172, -1;
	vote.sync.ballot.b32 	%r173, %p61, %r172;
	and.b32  	%r174, %r16, 1;
	add.s32 	%r175, %r174, -1;
	setp.eq.b32 	%p63, %r174, 1;
	vote.sync.ballot.b32 	%r176, %p63, %r172;
	xor.b32  	%r177, %r176, %r175;
	and.b32  	%r178, %r177, %r173;
	shr.u32 	%r179, %r291, 19;
	and.b32  	%r180, %r179, 1;
	add.s32 	%r181, %r180, -1;
	setp.eq.b32 	%p65, %r180, 1;
	vote.sync.ballot.b32 	%r182, %p65, %r172;
	xor.b32  	%r183, %r182, %r181;
	and.b32  	%r184, %r183, %r178;
	shr.u32 	%r185, %r291, 20;
	and.b32  	%r186, %r185, 1;
	add.s32 	%r187, %r186, -1;
	setp.eq.b32 	%p67, %r186, 1;
	vote.sync.ballot.b32 	%r188, %p67, %r172;
	xor.b32  	%r189, %r188, %r187;
	and.b32  	%r190, %r189, %r184;
	shr.u32 	%r191, %r291, 21;
	and.b32  	%r192, %r191, 1;
	add.s32 	%r193, %r192, -1;
	setp.eq.b32 	%p69, %r192, 1;
	vote.sync.ballot.b32 	%r194, %p69, %r172;
	xor.b32  	%r195, %r194, %r193;
	and.b32  	%r196, %r195, %r190;
	shr.u32 	%r197, %r291, 22;
	and.b32  	%r198, %r197, 1;
	add.s32 	%r199, %r198, -1;
	setp.eq.b32 	%p71, %r198, 1;
	vote.sync.ballot.b32 	%r200, %p71, %r172;
	xor.b32  	%r201, %r200, %r199;
	and.b32  	%r202, %r201, %r196;
	shr.u32 	%r203, %r291, 23;
	and.b32  	%r204, %r203, 1;
	add.s32 	%r205, %r204, -1;
	setp.eq.b32 	%p73, %r204, 1;
	vote.sync.ballot.b32 	%r206, %p73, %r172;
	xor.b32  	%r207, %r206, %r205;
	and.b32  	%r17, %r207, %r202;
	and.b32  	%r208, %r42, %r17;
	setp.eq.s32 	%p75, %r208, 0;
	setp.ne.s32 	%p76, %r17, 0;
	and.pred  	%p77, %p75, %p76;
	and.pred  	%p78, %p77, %p61;
	not.pred 	%p79, %p78;
	@%p79 bra 	$L__BB23_14;
	popc.b32 	%r209, %r17;
	shl.b32 	%r210, %r16, 2;
	and.b32  	%r211, %r210, 252;
	mov.u32 	%r212, _ZZ18compute_histogramsIjLi5ELi6ELi512ELb0EEvPKT_PjiE7s_hists;
	add.s32 	%r213, %r212, %r211;
	atom.shared.add.u32 	%r214, [%r213+768], %r209;
$L__BB23_14:
	setp.lt.s32 	%p80, %r289, %r31;
	shr.u32 	%r18, %r291, 24;
	mov.b32 	%r215, -1;
	vote.sync.ballot.b32 	%r216, %p80, %r215;
	and.b32  	%r217, %r18, 1;
	add.s32 	%r218, %r217, -1;
	setp.eq.b32 	%p82, %r217, 1;
	vote.sync.ballot.b32 	%r219, %p82, %r215;
	xor.b32  	%r220, %r219, %r218;
	and.b32  	%r221, %r220, %r216;
	shr.u32 	%r222, %r291, 25;
	and.b32  	%r223, %r222, 1;
	add.s32 	%r224, %r223, -1;
	setp.eq.b32 	%p84, %r223, 1;
	vote.sync.ballot.b32 	%r225, %p84, %r215;
	xor.b32  	%r226, %r225, %r224;
	and.b32  	%r227, %r226, %r221;
	shr.u32 	%r228, %r291, 26;
	and.b32  	%r229, %r228, 1;
	add.s32 	%r230, %r229, -1;
	setp.eq.b32 	%p86, %r229, 1;
	vote.sync.ballot.b32 	%r231, %p86, %r215;
	xor.b32  	%r232, %r231, %r230;
	and.b32  	%r233, %r232, %r227;
	shr.u32 	%r234, %r291, 27;
	and.b32  	%r235, %r234, 1;
	add.s32 	%r236, %r235, -1;
	setp.eq.b32 	%p88, %r235, 1;
	vote.sync.ballot.b32 	%r237, %p88, %r215;
	xor.b32  	%r238, %r237, %r236;
	and.b32  	%r239, %r238, %r233;
	shr.u32 	%r240, %r291, 28;
	and.b32  	%r241, %r240, 1;
	add.s32 	%r242, %r241, -1;
	setp.eq.b32 	%p90, %r241, 1;
	vote.sync.ballot.b32 	%r243, %p90, %r215;
	xor.b32  	%r244, %r243, %r242;
	and.b32  	%r245, %r244, %r239;
	shr.u32 	%r246, %r291, 29;
	and.b32  	%r247, %r246, 1;
	add.s32 	%r248, %r247, -1;
	setp.eq.b32 	%p92, %r247, 1;
	vote.sync.ballot.b32 	%r249, %p92, %r215;
	xor.b32  	%r250, %r249, %r248;
	and.b32  	%r19, %r250, %r245;
	and.b32  	%r251, %r42, %r19;
	setp.eq.s32 	%p94, %r251, 0;
	setp.ne.s32 	%p95, %r19, 0;
	and.pred  	%p96, %p94, %p95;
	and.pred  	%p97, %p96, %p80;
	not.pred 	%p98, %p97;
	@%p98 bra 	$L__BB23_16;
	popc.b32 	%r252, %r19;
	shl.b32 	%r253, %r18, 2;
	and.b32  	%r254, %r253, 252;
	mov.u32 	%r255, _ZZ18compute_histogramsIjLi5ELi6ELi512ELb0EEvPKT_PjiE7s_hists;
	add.s32 	%r256, %r255, %r254;
	atom.shared.add.u32 	%r257, [%r256+1024], %r252;
$L__BB23_16:
	add.s32 	%r290, %r290, 1;
	setp.ne.s32 	%p99, %r290, 0;
	add.s32 	%r289, %r289, %r2;
	@%p99 bra 	$L__BB23_4;
$L__BB23_17:
	bar.sync 	0;
	setp.gt.u32 	%p100, %r1, 159;
	@%p100 bra 	$L__BB23_20;
	and.b32  	%r293, %r1, 31;
	shr.u32 	%r259, %r1, 5;
	shl.b32 	%r260, %r259, 8;
	mov.u32 	%r261, _ZZ18compute_histogramsIjLi5ELi6ELi512ELb0EEvPKT_PjiE7s_hists;
	add.s32 	%r262, %r261, %r260;
	ld.shared.u32 	%r23, [%r262];
	shl.b32 	%r263, %r259, 6;
	shl.b32 	%r264, %r1, 2;
	and.b32  	%r265, %r264, 124;
	or.b32  	%r266, %r260, %r265;
	add.s32 	%r292, %r261, %r266;
	or.b32  	%r267, %r263, %r293;
	mul.wide.u32 	%rd9, %r267, 4;
	cvta.to.global.u64 	%rd10, %rd6;
	add.s64 	%rd11, %rd10, %rd9;
	mov.b32 	%r294, 0;
$L__BB23_19:
	ld.shared.u32 	%r269, [%r292];
	shfl.sync.up.b32	%r270|%p101, %r269, 1, 0, -1;
	// begin inline asm
	mov.u32 %r268, %laneid;
	// end inline asm
	setp.eq.s32 	%p102, %r268, 0;
	selp.b32 	%r271, 0, %r270, %p102;
	add.s32 	%r272, %r271, %r269;
	shfl.sync.up.b32	%r273|%p103, %r272, 2, 0, -1;
	setp.lt.u32 	%p104, %r268, 2;
	selp.b32 	%r274, 0, %r273, %p104;
	add.s32 	%r275, %r274, %r272;
	shfl.sync.up.b32	%r276|%p105, %r275, 4, 0, -1;
	setp.lt.u32 	%p106, %r268, 4;
	selp.b32 	%r277, 0, %r276, %p106;
	add.s32 	%r278, %r277, %r275;
	shfl.sync.up.b32	%r279|%p107, %r278, 8, 0, -1;
	setp.lt.u32 	%p108, %r268, 8;
	selp.b32 	%r280, 0, %r279, %p108;
	add.s32 	%r281, %r280, %r278;
	shfl.sync.up.b32	%r282|%p109, %r281, 16, 0, -1;
	setp.lt.u32 	%p110, %r268, 16;
	selp.b32 	%r283, 0, %r282, %p110;
	add.s32 	%r284, %r283, %r281;
	sub.s32 	%r285, %r294, %r23;
	add.s32 	%r286, %r285, %r284;
	atom.global.add.u32 	%r287, [%rd11], %r286;
	shfl.sync.idx.b32	%r288|%p111, %r284, 31, 31, -1;
	add.s32 	%r294, %r288, %r294;
	add.s32 	%r29, %r293, 32;
	add.s32 	%r292, %r292, 128;
	add.s64 	%rd11, %rd11, 128;
	setp.lt.u32 	%p112, %r293, 32;
	mov.u32 	%r293, %r29;
	@%p112 bra 	$L__BB23_19;
$L__BB23_20:
	ret;

}
	// .globl	_Z18compute_histogramsIjLi5ELi6ELi512ELb1EEvPKT_Pji
.visible .entry _Z18compute_histogramsIjLi5ELi6ELi512ELb1EEvPKT_Pji(
	.param .u64 .ptr .align 1 _Z18compute_histogramsIjLi5ELi6ELi512ELb1EEvPKT_Pji_param_0,
	.param .u64 .ptr .align 1 _Z18compute_histogramsIjLi5ELi6ELi512ELb1EEvPKT_Pji_param_1,
	.param .u32 _Z18compute_histogramsIjLi5ELi6ELi512ELb1EEvPKT_Pji_param_2
)
.maxntid 512
{
	.reg .pred 	%p<119>;
	.reg .b32 	%r<321>;
	.reg .b64 	%rd<22>;
	// demoted variable
	.shared .align 4 .b8 _ZZ18compute_histogramsIjLi5ELi6ELi512ELb1EEvPKT_PjiE7s_hists[1280];
	ld.param.u64 	%rd9, [_Z18compute_histogramsIjLi5ELi6ELi512ELb1EEvPKT_Pji_param_0];
	ld.param.u64 	%rd10, [_Z18compute_histogramsIjLi5ELi6ELi512ELb1EEvPKT_Pji_param_1];
	ld.param.u32 	%r37, [_Z18compute_histogramsIjLi5ELi6ELi512ELb1EEvPKT_Pji_param_2];
	cvta.to.global.u64 	%rd1, %rd10;
	mov.u32 	%r1, %tid.x;
	mov.u32 	%r2, %ctaid.x;
	shl.b32 	%r38, %r2, 9;
	add.s32 	%r315, %r38, %r1;
	setp.gt.s32 	%p1, %r315, 319;
	@%p1 bra 	$L__BB24_3;
	mov.u32 	%r39, %nctaid.x;
	shl.b32 	%r4, %r39, 9;
	mov.u32 	%r314, %r315;
$L__BB24_2:
	mul.wide.s32 	%rd11, %r314, 4;
	add.s64 	%rd12, %rd1, %rd11;
	mov.b32 	%r40, 0;
	st.global.u32 	[%rd12], %r40;
	add.s32 	%r314, %r314, %r4;
	setp.lt.s32 	%p2, %r314, 320;
	@%p2 bra 	$L__BB24_2;
$L__BB24_3:
	setp.lt.u32 	%p3, %r1, 320;
	@%p3 bra 	$L__BB24_4;
	bra.uni 	$L__BB24_5;
$L__BB24_4:
	shl.b32 	%r41, %r1, 2;
	mov.u32 	%r42, _ZZ18compute_histogramsIjLi5ELi6ELi512ELb1EEvPKT_PjiE7s_hists;
	add.s32 	%r43, %r42, %r41;
	mov.b32 	%r44, 0;
	st.shared.u32 	[%r43], %r44;
$L__BB24_5:
	bar.sync 	0;
	mov.u32 	%r7, %nctaid.x;
	shl.b32 	%r8, %r7, 9;
	add.s32 	%r45, %r8, %r37;
	add.s32 	%r46, %r45, -1;
	div.s32 	%r9, %r46, %r8;
	setp.lt.s32 	%p4, %r9, 1;
	@%p4 bra 	$L__BB24_20;
	neg.s32 	%r316, %r9;
	cvta.to.global.u64 	%rd2, %rd9;
$L__BB24_7:
	setp.ge.s32 	%p5, %r315, %r37;
	mov.b32 	%r317, 0;
	@%p5 bra 	$L__BB24_9;
	mul.wide.s32 	%rd13, %r315, 4;
	add.s64 	%rd14, %rd2, %rd13;
	ld.global.nc.u32 	%r317, [%rd14];
$L__BB24_9:
	setp.lt.s32 	%p6, %r315, %r37;
	mov.b32 	%r49, -1;
	vote.sync.ballot.b32 	%r50, %p6, %r49;
	and.b32  	%r51, %r317, 1;
	add.s32 	%r52, %r51, -1;
	setp.eq.b32 	%p8, %r51, 1;
	vote.sync.ballot.b32 	%r53, %p8, %r49;
	xor.b32  	%r54, %r53, %r52;
	and.b32  	%r55, %r54, %r50;
	shr.u32 	%r56, %r317, 1;
	and.b32  	%r57, %r56, 1;
	add.s32 	%r58, %r57, -1;
	setp.eq.b32 	%p10, %r57, 1;
	vote.sync.ballot.b32 	%r59, %p10, %r49;
	xor.b32  	%r60, %r59, %r58;
	and.b32  	%r61, %r60, %r55;
	shr.u32 	%r62, %r317, 2;
	and.b32  	%r63, %r62, 1;
	add.s32 	%r64, %r63, -1;
	setp.eq.b32 	%p12, %r63, 1;
	vote.sync.ballot.b32 	%r65, %p12, %r49;
	xor.b32  	%r66, %r65, %r64;
	and.b32  	%r67, %r66, %r61;
	shr.u32 	%r68, %r317, 3;
	and.b32  	%r69, %r68, 1;
	add.s32 	%r70, %r69, -1;
	setp.eq.b32 	%p14, %r69, 1;
	vote.sync.ballot.b32 	%r71, %p14, %r49;
	xor.b32  	%r72, %r71, %r70;
	and.b32  	%r73, %r72, %r67;
	shr.u32 	%r74, %r317, 4;
	and.b32  	%r75, %r74, 1;
	add.s32 	%r76, %r75, -1;
	setp.eq.b32 	%p16, %r75, 1;
	vote.sync.ballot.b32 	%r77, %p16, %r49;
	xor.b32  	%r78, %r77, %r76;
	and.b32  	%r79, %r78, %r73;
	shr.u32 	%r80, %r317, 5;
	and.b32  	%r81, %r80, 1;
	add.s32 	%r82, %r81, -1;
	setp.eq.b32 	%p18, %r81, 1;
	vote.sync.ballot.b32 	%r83, %p18, %r49;
	xor.b32  	%r84, %r83, %r82;
	and.b32  	%r15, %r84, %r79;
	// begin inline asm
	mov.u32 %r48, %lanemask_lt;
	// end inline asm
	and.b32  	%r85, %r48, %r15;
	setp.eq.s32 	%p20, %r85, 0;
	setp.ne.s32 	%p21, %r15, 0;
	and.pred  	%p22, %p20, %p21;
	and.pred  	%p23, %p22, %p6;
	not.pred 	%p24, %p23;
	@%p24 bra 	$L__BB24_11;
	popc.b32 	%r86, %r15;
	shl.b32 	%r87, %r317, 2;
	and.b32  	%r88, %r87, 252;
	mov.u32 	%r89, _ZZ18compute_histogramsIjLi5ELi6ELi512ELb1EEvPKT_PjiE7s_hists;
	add.s32 	%r90, %r89, %r88;
	atom.shared.add.u32 	%r91, [%r90], %r86;
$L__BB24_11:
	setp.lt.s32 	%p25, %r315, %r37;
	shr.u32 	%r17, %r317, 6;
	mov.b32 	%r92, -1;
	vote.sync.ballot.b32 	%r93, %p25, %r92;
	and.b32  	%r94, %r17, 1;
	add.s32 	%r95, %r94, -1;
	setp.eq.b32 	%p27, %r94, 1;
	vote.sync.ballot.b32 	%r96, %p27, %r92;
	xor.b32  	%r97, %r96, %r95;
	and.b32  	%r98, %r97, %r93;
	shr.u32 	%r99, %r317, 7;
	and.b32  	%r100, %r99, 1;
	add.s32 	%r101, %r100, -1;
	setp.eq.b32 	%p29, %r100, 1;
	vote.sync.ballot.b32 	%r102, %p29, %r92;
	xor.b32  	%r103, %r102, %r101;
	and.b32  	%r104, %r103, %r98;
	shr.u32 	%r105, %r317, 8;
	and.b32  	%r106, %r105, 1;
	add.s32 	%r107, %r106, -1;
	setp.eq.b32 	%p31, %r106, 1;
	vote.sync.ballot.b32 	%r108, %p31, %r92;
	xor.b32  	%r109, %r108, %r107;
	and.b32  	%r110, %r109, %r104;
	shr.u32 	%r111, %r317, 9;
	and.b32  	%r112, %r111, 1;
	add.s32 	%r113, %r112, -1;
	setp.eq.b32 	%p33, %r112, 1;
	vote.sync.ballot.b32 	%r114, %p33, %r92;
	xor.b32  	%r115, %r114, %r113;
	and.b32  	%r116, %r115, %r110;
	shr.u32 	%r117, %r317, 10;
	and.b32  	%r118, %r117, 1;
	add.s32 	%r119, %r118, -1;
	setp.eq.b32 	%p35, %r118, 1;
	vote.sync.ballot.b32 	%r120, %p35, %r92;
	xor.b32  	%r121, %r120, %r119;
	and.b32  	%r122, %r121, %r116;
	shr.u32 	%r123, %r317, 11;
	and.b32  	%r124, %r123, 1;
	add.s32 	%r125, %r124, -1;
	setp.eq.b32 	%p37, %r124, 1;
	vote.sync.ballot.b32 	%r126, %p37, %r92;
	xor.b32  	%r127, %r126, %r125;
	and.b32  	%r18, %r127, %r122;
	and.b32  	%r128, %r48, %r18;
	setp.eq.s32 	%p39, %r128, 0;
	setp.ne.s32 	%p40, %r18, 0;
	and.pred  	%p41, %p39, %p40;
	and.pred  	%p42, %p41, %p25;
	not.pred 	%p43, %p42;
	@%p43 bra 	$L__BB24_13;
	popc.b32 	%r129, %r18;
	shl.b32 	%r130, %r17, 2;
	and.b32  	%r131, %r130, 252;
	mov.u32 	%r132, _ZZ18compute_histogramsIjLi5ELi6ELi512ELb1EEvPKT_PjiE7s_hists;
	add.s32 	%r133, %r132, %r131;
	atom.shared.add.u32 	%r134, [%r133+256], %r129;
$L__BB24_13:
	setp.lt.s32 	%p44, %r315, %r37;
	shr.u32 	%r19, %r317, 12;
	mov.b32 	%r135, -1;
	vote.sync.ballot.b32 	%r136, %p44, %r135;
	and.b32  	%r137, %r19, 1;
	add.s32 	%r138, %r137, -1;
	setp.eq.b32 	%p46, %r137, 1;
	vote.sync.ballot.b32 	%r139, %p46, %r135;
	xor.b32  	%r140, %r139, %r138;
	and.b32  	%r141, %r140, %r136;
	shr.u32 	%r142, %r317, 13;
	and.b32  	%r143, %r142, 1;
	add.s32 	%r144, %r143, -1;
	setp.eq.b32 	%p48, %r143, 1;
	vote.sync.ballot.b32 	%r145, %p48, %r135;
	xor.b32  	%r146, %r145, %r144;
	and.b32  	%r147, %r146, %r141;
	shr.u32 	%r148, %r317, 14;
	and.b32  	%r149, %r148, 1;
	add.s32 	%r150, %r149, -1;
	setp.eq.b32 	%p50, %r149, 1;
	vote.sync.ballot.b32 	%r151, %p50, %r135;
	xor.b32  	%r152, %r151, %r150;
	and.b32  	%r153, %r152, %r147;
	shr.u32 	%r154, %r317, 15;
	and.b32  	%r155, %r154, 1;
	add.s32 	%r156, %r155, -1;
	setp.eq.b32 	%p52, %r155, 1;
	vote.sync.ballot.b32 	%r157, %p52, %r135;
	xor.b32  	%r158, %r157, %r156;
	and.b32  	%r159, %r158, %r153;
	shr.u32 	%r160, %r317, 16;
	and.b32  	%r161, %r160, 1;
	add.s32 	%r162, %r161, -1;
	setp.eq.b32 	%p54, %r161, 1;
	vote.sync.ballot.b32 	%r163, %p54, %r135;
	xor.b32  	%r164, %r163, %r162;
	and.b32  	%r165, %r164, %r159;
	shr.u32 	%r166, %r317, 17;
	and.b32  	%r167, %r166, 1;
	add.s32 	%r168, %r167, -1;
	setp.eq.b32 	%p56, %r167, 1;
	vote.sync.ballot.b32 	%r169, %p56, %r135;
	xor.b32  	%r170, %r169, %r168;
	and.b32  	%r20, %r170, %r165;
	and.b32  	%r171, %r48, %r20;
	setp.eq.s32 	%p58, %r171, 0;
	setp.ne.s32 	%p59, %r20, 0;
	and.pred  	%p60, %p58, %p59;
	and.pred  	%p61, %p60, %p44;
	not.pred 	%p62, %p61;
	@%p62 bra 	$L__BB24_15;
	popc.b32 	%r172, %r20;
	shl.b32 	%r173, %r19, 2;
	and.b32  	%r174, %r173, 252;
	mov.u32 	%r175, _ZZ18compute_histogramsIjLi5ELi6ELi512ELb1EEvPKT_PjiE7s_hists;
	add.s32 	%r176, %r175, %r174;
	atom.shared.add.u32 	%r177, [%r176+512], %r172;
$L__BB24_15:
	setp.lt.s32 	%p63, %r315, %r37;
	shr.u32 	%r21, %r317, 18;
	mov.b32 	%r178, -1;
	vote.sync.ballot.b32 	%r179, %p63, %r178;
	and.b32  	%r180, %r21, 1;
	add.s32 	%r181, %r180, -1;
	setp.eq.b32 	%p65, %r180, 1;
	vote.sync.ballot.b32 	%r182, %p65, %r178;
	xor.b32  	%r183, %r182, %r181;
	and.b32  	%r184, %r183, %r179;
	shr.u32 	%r185, %r317, 19;
	and.b32  	%r186, %r185, 1;
	add.s32 	%r187, %r186, -1;
	setp.eq.b32 	%p67, %r186, 1;
	vote.sync.ballot.b32 	%r188, %p67, %r178;
	xor.b32  	%r189, %r188, %r187;
	and.b32  	%r190, %r189, %r184;
	shr.u32 	%r191, %r317, 20;
	and.b32  	%r192, %r191, 1;
	add.s32 	%r193, %r192, -1;
	setp.eq.b32 	%p69, %r192, 1;
	vote.sync.ballot.b32 	%r194, %p69, %r178;
	xor.b32  	%r195, %r194, %r193;
	and.b32  	%r196, %r195, %r190;
	shr.u32 	%r197, %r317, 21;
	and.b32  	%r198, %r197, 1;
	add.s32 	%r199, %r198, -1;
	setp.eq.b32 	%p71, %r198, 1;
	vote.sync.ballot.b32 	%r200, %p71, %r178;
	xor.b32  	%r201, %r200, %r199;
	and.b32  	%r202, %r201, %r196;
	shr.u32 	%r203, %r317, 22;
	and.b32  	%r204, %r203, 1;
	add.s32 	%r205, %r204, -1;
	setp.eq.b32 	%p73, %r204, 1;
	vote.sync.ballot.b32 	%r206, %p73, %r178;
	xor.b32  	%r207, %r206, %r205;
	and.b32  	%r208, %r207, %r202;
	shr.u32 	%r209, %r317, 23;
	and.b32  	%r210, %r209, 1;
	add.s32 	%r211, %r210, -1;
	setp.eq.b32 	%p75, %r210, 1;
	vote.sync.ballot.b32 	%r212, %p75, %r178;
	xor.b32  	%r213, %r212, %r211;
	and.b32  	%r22, %r213, %r208;
	and.b32  	%r214, %r48, %r22;
	setp.eq.s32 	%p77, %r214, 0;
	setp.ne.s32 	%p78, %r22, 0;
	and.pred  	%p79, %p77, %p78;
	and.pred  	%p80, %p79, %p63;
	not.pred 	%p81, %p80;
	@%p81 bra 	$L__BB24_17;
	popc.b32 	%r215, %r22;
	shl.b32 	%r216, %r21, 2;
	and.b32  	%r217, %r216, 252;
	mov.u32 	%r218, _ZZ18compute_histogramsIjLi5ELi6ELi512ELb1EEvPKT_PjiE7s_hists;
	add.s32 	%r219, %r218, %r217;
	atom.shared.add.u32 	%r220, [%r219+768], %r215;
$L__BB24_17:
	setp.lt.s32 	%p82, %r315, %r37;
	shr.u32 	%r23, %r317, 24;
	mov.b32 	%r221, -1;
	vote.sync.ballot.b32 	%r222, %p82, %r221;
	and.b32  	%r223, %r23, 1;
	add.s32 	%r224, %r223, -1;
	setp.eq.b32 	%p84, %r223, 1;
	vote.sync.ballot.b32 	%r225, %p84, %r221;
	xor.b32  	%r226, %r225, %r224;
	and.b32  	%r227, %r226, %r222;
	shr.u32 	%r228, %r317, 25;
	and.b32  	%r229, %r228, 1;
	add.s32 	%r230, %r229, -1;
	setp.eq.b32 	%p86, %r229, 1;
	vote.sync.ballot.b32 	%r231, %p86, %r221;
	xor.b32  	%r232, %r231, %r230;
	and.b32  	%r233, %r232, %r227;
	shr.u32 	%r234, %r317, 26;
	and.b32  	%r235, %r234, 1;
	add.s32 	%r236, %r235, -1;
	setp.eq.b32 	%p88, %r235, 1;
	vote.sync.ballot.b32 	%r237, %p88, %r221;
	xor.b32  	%r238, %r237, %r236;
	and.b32  	%r239, %r238, %r233;
	shr.u32 	%r240, %r317, 27;
	and.b32  	%r241, %r240, 1;
	add.s32 	%r242, %r241, -1;
	setp.eq.b32 	%p90, %r241, 1;
	vote.sync.ballot.b32 	%r243, %p90, %r221;
	xor.b32  	%r244, %r243, %r242;
	and.b32  	%r245, %r244, %r239;
	shr.u32 	%r246, %r317, 28;
	and.b32  	%r247, %r246, 1;
	add.s32 	%r248, %r247, -1;
	setp.eq.b32 	%p92, %r247, 1;
	vote.sync.ballot.b32 	%r249, %p92, %r221;
	xor.b32  	%r250, %r249, %r248;
	and.b32  	%r251, %r250, %r245;
	shr.u32 	%r252, %r317, 29;
	and.b32  	%r253, %r252, 1;
	add.s32 	%r254, %r253, -1;
	setp.eq.b32 	%p94, %r253, 1;
	vote.sync.ballot.b32 	%r255, %p94, %r221;
	xor.b32  	%r256, %r255, %r254;
	and.b32  	%r24, %r256, %r251;
	and.b32  	%r257, %r48, %r24;
	setp.eq.s32 	%p96, %r257, 0;
	setp.ne.s32 	%p97, %r24, 0;
	and.pred  	%p98, %p96, %p97;
	and.pred  	%p99, %p98, %p82;
	not.pred 	%p100, %p99;
	@%p100 bra 	$L__BB24_19;
	popc.b32 	%r258, %r24;
	shl.b32 	%r259, %r23, 2;
	and.b32  	%r260, %r259, 252;
	mov.u32 	%r261, _ZZ18compute_histogramsIjLi5ELi6ELi512ELb1EEvPKT_PjiE7s_hists;
	add.s32 	%r262, %r261, %r260;
	atom.shared.add.u32 	%r263, [%r262+1024], %r258;
$L__BB24_19:
	add.s32 	%r316, %r316, 1;
	setp.ne.s32 	%p101, %r316, 0;
	add.s32 	%r315, %r315, %r8;
	@%p101 bra 	$L__BB24_7;
$L__BB24_20:
	bar.sync 	0;
	// begin inline asm
	mov.u32 %r264, %envreg2;
	// end inline asm
	cvt.u64.u32 	%rd15, %r264;
	// begin inline asm
	mov.u32 %r265, %envreg1;
	// end inline asm
	cvt.u64.u32 	%rd16, %r265;
	shl.b64 	%rd17, %rd16, 32;
	or.b64  	%rd3, %rd17, %rd15;
	setp.ne.s64 	%p102, %rd3, 0;
	@%p102 bra 	$L__BB24_22;
	// begin inline asm
	trap;
	// end inline asm
$L__BB24_22:
	barrier.sync 	0;
	mov.u32 	%r266, %tid.y;
	add.s32 	%r267, %r1, %r266;
	mov.u32 	%r268, %tid.z;
	or.b32  	%r269, %r267, %r268;
	setp.ne.s32 	%p103, %r269, 0;
	@%p103 bra 	$L__BB24_25;
	add.s64 	%rd18, %rd3, 4;
	mov.u32 	%r272, %nctaid.y;
	mul.lo.s32 	%r273, %r7, %r272;
	mov.u32 	%r274, %nctaid.z;
	mul.lo.s32 	%r275, %r273, %r274;
	mov.u32 	%r276, %ctaid.y;
	add.s32 	%r277, %r2, %r276;
	mov.u32 	%r278, %ctaid.z;
	neg.s32 	%r279, %r278;
	setp.eq.s32 	%p104, %r277, %r279;
	sub.s32 	%r280, -2147483647, %r275;
	selp.b32 	%r271, %r280, 1, %p104;
	// begin inline asm
	atom.add.release.gpu.u32 %r270,[%rd18],%r271;
	// end inline asm
$L__BB24_24:
	// begin inline asm
	ld.acquire.gpu.u32 %r281,[%rd18];
	// end inline asm
	xor.b32  	%r282, %r281, %r270;
	setp.gt.s32 	%p105, %r282, -1;
	@%p105 bra 	$L__BB24_24;
$L__BB24_25:
	barrier.sync 	0;
	setp.gt.u32 	%p106, %r1, 159;
	@%p106 bra 	$L__BB24_28;
	and.b32  	%r319, %r1, 31;
	shr.u32 	%r284, %r1, 5;
	shl.b32 	%r285, %r284, 8;
	mov.u32 	%r286, _ZZ18compute_histogramsIjLi5ELi6ELi512ELb1EEvPKT_PjiE7s_hists;
	add.s32 	%r287, %r286, %r285;
	ld.shared.u32 	%r29, [%r287];
	shl.b32 	%r288, %r284, 6;
	shl.b32 	%r289, %r1, 2;
	and.b32  	%r290, %r289, 124;
	or.b32  	%r291, %r285, %r290;
	add.s32 	%r318, %r286, %r291;
	or.b32  	%r292, %r288, %r319;
	mul.wide.u32 	%rd20, %r292, 4;
	add.s64 	%rd21, %rd1, %rd20;
	mov.b32 	%r320, 0;
$L__BB24_27:
	ld.shared.u32 	%r294, [%r318];
	shfl.sync.up.b32	%r295|%p107, %r294, 1, 0, -1;
	// begin inline asm
	mov.u32 %r293, %laneid;
	// end inline asm
	setp.eq.s32 	%p108, %r293, 0;
	selp.b32 	%r296, 0, %r295, %p108;
	add.s32 	%r297, %r296, %r294;
	shfl.sync.up.b32	%r298|%p109, %r297, 2, 0, -1;
	setp.lt.u32 	%p110, %r293, 2;
	selp.b32 	%r299, 0, %r298, %p110;
	add.s32 	%r300, %r299, %r297;
	shfl.sync.up.b32	%r301|%p111, %r300, 4, 0, -1;
	setp.lt.u32 	%p112, %r293, 4;
	selp.b32 	%r302, 0, %r301, %p112;
	add.s32 	%r303, %r302, %r300;
	shfl.sync.up.b32	%r304|%p113, %r303, 8, 0, -1;
	setp.lt.u32 	%p114, %r293, 8;
	selp.b32 	%r305, 0, %r304, %p114;
	add.s32 	%r306, %r305, %r303;
	shfl.sync.up.b32	%r307|%p115, %r306, 16, 0, -1;
	setp.lt.u32 	%p116, %r293, 16;
	selp.b32 	%r308, 0, %r307, %p116;
	add.s32 	%r309, %r308, %r306;
	sub.s32 	%r310, %r320, %r29;
	add.s32 	%r311, %r310, %r309;
	atom.global.add.u32 	%r312, [%rd21], %r311;
	shfl.sync.idx.b32	%r313|%p117, %r309, 31, 31, -1;
	add.s32 	%r320, %r313, %r320;
	add.s32 	%r35, %r319, 32;
	add.s32 	%r318, %r318, 128;
	add.s64 	%rd21, %rd21, 128;
	setp.lt.u32 	%p118, %r319, 32;
	mov.u32 	%r319, %r35;
	@%p118 bra 	$L__BB24_27;
$L__BB24_28:
	ret;

}
	// .globl	_Z18compute_histogramsIjLi4ELi7ELi32ELb0EEvPKT_Pji
.visible .entry _Z18compute_histogramsIjLi4ELi7ELi32ELb0EEvPKT_Pji(
	.param .u64 .ptr .align 1 _Z18compute_histogramsIjLi4ELi7ELi32ELb0EEvPKT_Pji_param_0,
	.param .u64 .ptr .align 1 _Z18compute_histogramsIjLi4ELi7ELi32ELb0EEvPKT_Pji_param_1,
	.param .u32 _Z18compute_histogramsIjLi4ELi7ELi32ELb0EEvPKT_Pji_param_2
)
.maxntid 32
{
	.reg .pred 	%p<137>;
	.reg .b32 	%r<372>;
	.reg .b64 	%rd<27>;
	// demoted variable
	.shared .align 4 .b8 _ZZ18compute_histogramsIjLi4ELi7ELi32ELb0EEvPKT_PjiE7s_hists[2048];
	ld.param.u64 	%rd16, [_Z18compute_histogramsIjLi4ELi7ELi32ELb0EEvPKT_Pji_param_0];
	ld.param.u64 	%rd17, [_Z18compute_histogramsIjLi4ELi7ELi32ELb0EEvPKT_Pji_param_1];
	ld.param.u32 	%r58, [_Z18compute_histogramsIjLi4ELi7ELi32ELb0EEvPKT_Pji_param_2];
	cvta.to.global.u64 	%rd1, %rd17;
	mov.u32 	%r370, %tid.x;
	shl.b32 	%r2, %r370, 2;
	mov.u32 	%r59, _ZZ18compute_histogramsIjLi4ELi7ELi32ELb0EEvPKT_PjiE7s_hists;
	add.s32 	%r360, %r59, %r2;
	mov.u32 	%r355, %r360;
	mov.u32 	%r356, %r370;
$L__BB25_1:
	mov.b32 	%r60, 0;
	st.shared.u32 	[%r355], %r60;
	add.s32 	%r6, %r356, 32;
	add.s32 	%r355, %r355, 128;
	setp.lt.u32 	%p1, %r356, 480;
	mov.u32 	%r356, %r6;
	@%p1 bra 	$L__BB25_1;
	bar.sync 	0;
	mov.u32 	%r61, %nctaid.x;
	shl.b32 	%r8, %r61, 5;
	add.s32 	%r62, %r8, %r58;
	add.s32 	%r63, %r62, -1;
	div.s32 	%r9, %r63, %r8;
	setp.lt.s32 	%p2, %r9, 1;
	@%p2 bra 	$L__BB25_15;
	mov.u32 	%r64, %ctaid.x;
	shl.b32 	%r65, %r64, 5;
	neg.s32 	%r358, %r9;
	or.b32  	%r357, %r370, %r65;
	cvta.to.global.u64 	%rd2, %rd16;
$L__BB25_4:
	setp.ge.s32 	%p3, %r357, %r58;
	mov.b32 	%r359, 0;
	@%p3 bra 	$L__BB25_6;
	mul.wide.s32 	%rd18, %r357, 4;
	add.s64 	%rd19, %rd2, %rd18;
	ld.global.nc.u32 	%r359, [%rd19];
$L__BB25_6:
	setp.lt.s32 	%p4, %r357, %r58;
	mov.b32 	%r68, -1;
	vote.sync.ballot.b32 	%r69, %p4, %r68;
	and.b32  	%r70, %r359, 1;
	add.s32 	%r71, %r70, -1;
	setp.eq.b32 	%p6, %r70, 1;
	vote.sync.ballot.b32 	%r72, %p6, %r68;
	xor.b32  	%r73, %r72, %r71;
	and.b32  	%r74, %r73, %r69;
	shr.u32 	%r75, %r359, 1;
	and.b32  	%r76, %r75, 1;
	add.s32 	%r77, %r76, -1;
	setp.eq.b32 	%p8, %r76, 1;
	vote.sync.ballot.b32 	%r78, %p8, %r68;
	xor.b32  	%r79, %r78, %r77;
	and.b32  	%r80, %r79, %r74;
	shr.u32 	%r81, %r359, 2;
	and.b32  	%r82, %r81, 1;
	add.s32 	%r83, %r82, -1;
	setp.eq.b32 	%p10, %r82, 1;
	vote.sync.ballot.b32 	%r84, %p10, %r68;
	xor.b32  	%r85, %r84, %r83;
	and.b32  	%r86, %r85, %r80;
	shr.u32 	%r87, %r359, 3;
	and.b32  	%r88, %r87, 1;
	add.s32 	%r89, %r88, -1;
	setp.eq.b32 	%p12, %r88, 1;
	vote.sync.ballot.b32 	%r90, %p12, %r68;
	xor.b32  	%r91, %r90, %r89;
	and.b32  	%r92, %r91, %r86;
	shr.u32 	%r93, %r359, 4;
	and.b32  	%r94, %r93, 1;
	add.s32 	%r95, %r94, -1;
	setp.eq.b32 	%p14, %r94, 1;
	vote.sync.ballot.b32 	%r96, %p14, %r68;
	xor.b32  	%r97, %r96, %r95;
	and.b32  	%r98, %r97, %r92;
	shr.u32 	%r99, %r359, 5;
	and.b32  	%r100, %r99, 1;
	add.s32 	%r101, %r100, -1;
	setp.eq.b32 	%p16, %r100, 1;
	vote.sync.ballot.b32 	%r102, %p16, %r68;
	xor.b32  	%r103, %r102, %r101;
	and.b32  	%r104, %r103, %r98;
	shr.u32 	%r105, %r359, 6;
	and.b32  	%r106, %r105, 1;
	add.s32 	%r107, %r106, -1;
	setp.eq.b32 	%p18, %r106, 1;
	vote.sync.ballot.b32 	%r108, %p18, %r68;
	xor.b32  	%r109, %r108, %r107;
	and.b32  	%r16, %r109, %r104;
	// begin inline asm
	mov.u32 %r67, %lanemask_lt;
	// end inline asm
	and.b32  	%r110, %r67, %r16;
	setp.eq.s32 	%p20, %r110, 0;
	setp.ne.s32 	%p21, %r16, 0;
	and.pred  	%p22, %p20, %p21;
	and.pred  	%p23, %p22, %p4;
	not.pred 	%p24, %p23;
	@%p24 bra 	$L__BB25_8;
	popc.b32 	%r111, %r16;
	shl.b32 	%r112, %r359, 2;
	and.b32  	%r113, %r112, 508;
	mov.u32 	%r114, _ZZ18compute_histogramsIjLi4ELi7ELi32ELb0EEvPKT_PjiE7s_hists;
	add.s32 	%r115, %r114, %r113;
	atom.shared.add.u32 	%r116, [%r115], %r111;
$L__BB25_8:
	setp.lt.s32 	%p25, %r357, %r58;
	shr.u32 	%r18, %r359, 7;
	mov.b32 	%r117, -1;
	vote.sync.ballot.b32 	%r118, %p25, %r117;
	and.b32  	%r119, %r18, 1;
	add.s32 	%r120, %r119, -1;
	setp.eq.b32 	%p27, %r119, 1;
	vote.sync.ballot.b32 	%r121, %p27, %r117;
	xor.b32  	%r122, %r121, %r120;
	and.b32  	%r123, %r122, %r118;
	shr.u32 	%r124, %r359, 8;
	and.b32  	%r125, %r124, 1;
	add.s32 	%r126, %r125, -1;
	setp.eq.b32 	%p29, %r125, 1;
	vote.sync.ballot.b32 	%r127, %p29, %r117;
	xor.b32  	%r128, %r127, %r126;
	and.b32  	%r129, %r128, %r123;
	shr.u32 	%r130, %r359, 9;
	and.b32  	%r131, %r130, 1;
	add.s32 	%r132, %r131, -1;
	setp.eq.b32 	%p31, %r131, 1;
	vote.sync.ballot.b32 	%r133, %p31, %r117;
	xor.b32  	%r134, %r133, %r132;
	and.b32  	%r135, %r134, %r129;
	shr.u32 	%r136, %r359, 10;
	and.b32  	%r137, %r136, 1;
	add.s32 	%r138, %r137, -1;
	setp.eq.b32 	%p33, %r137, 1;
	vote.sync.ballot.b32 	%r139, %p33, %r117;
	xor.b32  	%r140, %r139, %r138;
	and.b32  	%r141, %r140, %r135;
	shr.u32 	%r142, %r359, 11;
	and.b32  	%r143, %r142, 1;
	add.s32 	%r144, %r143, -1;
	setp.eq.b32 	%p35, %r143, 1;
	vote.sync.ballot.b32 	%r145, %p35, %r117;
	xor.b32  	%r146, %r145, %r144;
	and.b32  	%r147, %r146, %r141;
	shr.u32 	%r148, %r359, 12;
	and.b32  	%r149, %r148, 1;
	add.s32 	%r150, %r149, -1;
	setp.eq.b32 	%p37, %r149, 1;
	vote.sync.ballot.b32 	%r151, %p37, %r117;
	xor.b32  	%r152, %r151, %r150;
	and.b32  	%r153, %r152, %r147;
	shr.u32 	%r154, %r359, 13;
	and.b32  	%r155, %r154, 1;
	add.s32 	%r156, %r155, -1;
	setp.eq.b32 	%p39, %r155, 1;
	vote.sync.ballot.b32 	%r157, %p39, %r117;
	xor.b32  	%r158, %r157, %r156;
	and.b32  	%r19, %r158, %r153;
	and.b32  	%r159, %r67, %r19;
	setp.eq.s32 	%p41, %r159, 0;
	setp.ne.s32 	%p42, %r19, 0;
	and.pred  	%p43, %p41, %p42;
	and.pred  	%p44, %p43, %p25;
	not.pred 	%p45, %p44;
	@%p45 bra 	$L__BB25_10;
	popc.b32 	%r160, %r19;
	shl.b32 	%r161, %r18, 2;
	and.b32  	%r162, %r161, 508;
	mov.u32 	%r163, _ZZ18compute_histogramsIjLi4ELi7ELi32ELb0EEvPKT_PjiE7s_hists;
	add.s32 	%r164, %r163, %r162;
	atom.shared.add.u32 	%r165, [%r164+512], %r160;
$L__BB25_10:
	setp.lt.s32 	%p46, %r357, %r58;
	shr.u32 	%r20, %r359, 14;
	mov.b32 	%r166, -1;
	vote.sync.ballot.b32 	%r167, %p46, %r166;
	and.b32  	%r168, %r20, 1;
	add.s32 	%r169, %r168, -1;
	setp.eq.b32 	%p48, %r168, 1;
	vote.sync.ballot.b32 	%r170, %p48, %r166;
	xor.b32  	%r171, %r170, %r169;
	and.b32  	%r172, %r171, %r167;
	shr.u32 	%r173, %r359, 15;
	and.b32  	%r174, %r173, 1;
	add.s32 	%r175, %r174, -1;
	setp.eq.b32 	%p50, %r174, 1;
	vote.sync.ballot.b32 	%r176, %p50, %r166;
	xor.b32  	%r177, %r176, %r175;
	and.b32  	%r178, %r177, %r172;
	shr.u32 	%r179, %r359, 16;
	and.b32  	%r180, %r179, 1;
	add.s32 	%r181, %r180, -1;
	setp.eq.b32 	%p52, %r180, 1;
	vote.sync.ballot.b32 	%r182, %p52, %r166;
	xor.b32  	%r183, %r182, %r181;
	and.b32  	%r184, %r183, %r178;
	shr.u32 	%r185, %r359, 17;
	and.b32  	%r186, %r185, 1;
	add.s32 	%r187, %r186, -1;
	setp.eq.b32 	%p54, %r186, 1;
	vote.sync.ballot.b32 	%r188, %p54, %r166;
	xor.b32  	%r189, %r188, %r187;
	and.b32  	%r190, %r189, %r184;
	shr.u32 	%r191, %r359, 18;
	and.b32  	%r192, %r191, 1;
	add.s32 	%r193, %r192, -1;
	setp.eq.b32 	%p56, %r192, 1;
	vote.sync.ballot.b32 	%r194, %p56, %r166;
	xor.b32  	%r195, %r194, %r193;
	and.b32  	%r196, %r195, %r190;
	shr.u32 	%r197, %r359, 19;
	and.b32  	%r198, %r197, 1;
	add.s32 	%r199, %r198, -1;
	setp.eq.b32 	%p58, %r198, 1;
	vote.sync.ballot.b32 	%r200, %p58, %r166;
	xor.b32  	%r201, %r200, %r199;
	and.b32  	%r202, %r201, %r196;
	shr.u32 	%r203, %r359, 20;
	and.b32  	%r204, %r203, 1;
	add.s32 	%r205, %r204, -1;
	setp.eq.b32 	%p60, %r204, 1;
	vote.sync.ballot.b32 	%r206, %p60, %r166;
	xor.b32  	%r207, %r206, %r205;
	and.b32  	%r21, %r207, %r202;
	and.b32  	%r208, %r67, %r21;
	setp.eq.s32 	%p62, %r208, 0;
	setp.ne.s32 	%p63, %r21, 0;
	and.pred  	%p64, %p62, %p63;
	and.pred  	%p65, %p64, %p46;
	not.pred 	%p66, %p65;
	@%p66 bra 	$L__BB25_12;
	popc.b32 	%r209, %r21;
	shl.b32 	%r210, %r20, 2;
	and.b32  	%r211, %r210, 508;
	mov.u32 	%r212, _ZZ18compute_histogramsIjLi4ELi7ELi32ELb0EEvPKT_PjiE7s_hists;
	add.s32 	%r213, %r212, %r211;
	atom.shared.add.u32 	%r214, [%r213+1024], %r209;
$L__BB25_12:
	setp.lt.s32 	%p67, %r357, %r58;
	shr.u32 	%r22, %r359, 21;
	mov.b32 	%r215, -1;
	vote.sync.ballot.b32 	%r216, %p67, %r215;
	and.b32  	%r217, %r22, 1;
	add.s32 	%r218, %r217, -1;
	setp.eq.b32 	%p69, %r217, 1;
	vote.sync.ballot.b32 	%r219, %p69, %r215;
	xor.b32  	%r220, %r219, %r218;
	and.b32  	%r221, %r220, %r216;
	shr.u32 	%r222, %r359, 22;
	and.b32  	%r223, %r222, 1;
	add.s32 	%r224, %r223, -1;
	setp.eq.b32 	%p71, %r223, 1;
	vote.sync.ballot.b32 	%r225, %p71, %r215;
	xor.b32  	%r226, %r225, %r224;
	and.b32  	%r227, %r226, %r221;
	shr.u32 	%r228, %r359, 23;
	and.b32  	%r229, %r228, 1;
	add.s32 	%r230, %r229, -1;
	setp.eq.b32 	%p73, %r229, 1;
	vote.sync.ballot.b32 	%r231, %p73, %r215;
	xor.b32  	%r232, %r231, %r230;
	and.b32  	%r233, %r232, %r227;
	shr.u32 	%r234, %r359, 24;
	and.b32  	%r235, %r234, 1;
	add.s32 	%r236, %r235, -1;
	setp.eq.b32 	%p75, %r235, 1;
	vote.sync.ballot.b32 	%r237, %p75, %r215;
	xor.b32  	%r238, %r237, %r236;
	and.b32  	%r239, %r238, %r233;
	shr.u32 	%r240, %r359, 25;
	and.b32  	%r241, %r240, 1;
	add.s32 	%r242, %r241, -1;
	setp.eq.b32 	%p77, %r241, 1;
	vote.sync.ballot.b32 	%r243, %p77, %r215;
	xor.b32  	%r244, %r243, %r242;
	and.b32  	%r245, %r244, %r239;
	shr.u32 	%r246, %r359, 26;
	and.b32  	%r247, %r246, 1;
	add.s32 	%r248, %r247, -1;
	setp.eq.b32 	%p79, %r247, 1;
	vote.sync.ballot.b32 	%r249, %p79, %r215;
	xor.b32  	%r250, %r249, %r248;
	and.b32  	%r251, %r250, %r245;
	shr.u32 	%r252, %r359, 27;
	and.b32  	%r253, %r252, 1;
	add.s32 	%r254, %r253, -1;
	setp.eq.b32 	%p81, %r253, 1;
	vote.sync.ballot.b32 	%r255, %p81, %r215;
	xor.b32  	%r256, %r255, %r254;
	and.b32  	%r23, %r256, %r251;
	and.b32  	%r257, %r67, %r23;
	setp.eq.s32 	%p83, %r257, 0;
	setp.ne.s32 	%p84, %r23, 0;
	and.pred  	%p85, %p83, %p84;
	and.pred  	%p86, %p85, %p67;
	not.pred 	%p87, %p86;
	@%p87 bra 	$L__BB25_14;
	popc.b32 	%r258, %r23;
	shl.b32 	%r259, %r22, 2;
	and.b32  	%r260, %r259, 508;
	mov.u32 	%r261, _ZZ18compute_histogramsIjLi4ELi7ELi32ELb0EEvPKT_PjiE7s_hists;
	add.s32 	%r262, %r261, %r260;
	atom.shared.add.u32 	%r263, [%r262+1536], %r258;
$L__BB25_14:
	add.s32 	%r358, %r358, 1;
	setp.ne.s32 	%p88, %r358, 0;
	add.s32 	%r357, %r357, %r8;
	@%p88 bra 	$L__BB25_4;
$L__BB25_15:
	bar.sync 	0;
	ld.shared.u32 	%r26, [_ZZ18compute_histogramsIjLi4ELi7ELi32ELb0EEvPKT_PjiE7s_hists];
	mul.wide.u32 	%rd3, %r370, 4;
	add.s64 	%rd23, %rd1, %rd3;
	mov.b32 	%r362, 0;
	mov.u32 	%r361, %r370;
$L__BB25_16:
	ld.shared.u32 	%r266, [%r360];
	shfl.sync.up.b32	%r267|%p89, %r266, 1, 0, -1;
	// begin inline asm
	mov.u32 %r265, %laneid;
	// end inline asm
	setp.eq.s32 	%p90, %r265, 0;
	selp.b32 	%r268, 0, %r267, %p90;
	add.s32 	%r269, %r268, %r266;
	shfl.sync.up.b32	%r270|%p91, %r269, 2, 0, -1;
	setp.lt.u32 	%p92, %r265, 2;
	selp.b32 	%r271, 0, %r270, %p92;
	add.s32 	%r272, %r271, %r269;
	shfl.sync.up.b32	%r273|%p93, %r272, 4, 0, -1;
	setp.lt.u32 	%p94, %r265, 4;
	selp.b32 	%r274, 0, %r273, %p94;
	add.s32 	%r275, %r274, %r272;
	shfl.sync.up.b32	%r276|%p95, %r275, 8, 0, -1;
	setp.lt.u32 	%p96, %r265, 8;
	selp.b32 	%r277, 0, %r276, %p96;
	add.s32 	%r278, %r277, %r275;
	shfl.sync.up.b32	%r279|%p97, %r278, 16, 0, -1;
	setp.lt.u32 	%p98, %r265, 16;
	selp.b32 	%r280, 0, %r279, %p98;
	add.s32 	%r281, %r280, %r278;
	sub.s32 	%r282, %r362, %r26;
	add.s32 	%r283, %r282, %r281;
	atom.global.add.u32 	%r284, [%rd23], %r283;
	shfl.sync.idx.b32	%r285|%p99, %r281, 31, 31, -1;
	add.s32 	%r362, %r285, %r362;
	add.s32 	%r32, %r361, 32;
	add.s32 	%r360, %r360, 128;
	add.s64 	%rd23, %rd23, 128;
	setp.lt.u32 	%p100, %r361, 96;
	mov.u32 	%r361, %r32;
	@%p100 bra 	$L__BB25_16;
	mov.u32 	%r287, _ZZ18compute_histogramsIjLi4ELi7ELi32ELb0EEvPKT_PjiE7s_hists;
	add.s32 	%r288, %r287, 512;
	ld.shared.u32 	%r34, [_ZZ18compute_histogramsIjLi4ELi7ELi32ELb0EEvPKT_PjiE7s_hists+512];
	add.s64 	%rd20, %rd3, %rd1;
	add.s64 	%rd24, %rd20, 512;
	add.s32 	%r363, %r288, %r2;
	mov.b32 	%r365, 0;
	mov.u32 	%r364, %r370;
$L__BB25_18:
	setp.lt.u32 	%p101, %r265, 16;
	setp.lt.u32 	%p102, %r265, 8;
	setp.lt.u32 	%p103, %r265, 4;
	setp.lt.u32 	%p104, %r265, 2;
	setp.eq.s32 	%p105, %r265, 0;
	ld.shared.u32 	%r289, [%r363];
	shfl.sync.up.b32	%r290|%p106, %r289, 1, 0, -1;
	selp.b32 	%r291, 0, %r290, %p105;
	add.s32 	%r292, %r291, %r289;
	shfl.sync.up.b32	%r293|%p107, %r292, 2, 0, -1;
	selp.b32 	%r294, 0, %r293, %p104;
	add.s32 	%r295, %r294, %r292;
	shfl.sync.up.b32	%r296|%p108, %r295, 4, 0, -1;
	selp.b32 	%r297, 0, %r296, %p103;
	add.s32 	%r298, %r297, %r295;
	shfl.sync.up.b32	%r299|%p109, %r298, 8, 0, -1;
	selp.b32 	%r300, 0, %r299, %p102;
	add.s32 	%r301, %r300, %r298;
	shfl.sync.up.b32	%r302|%p110, %r301, 16, 0, -1;
	selp.b32 	%r303, 0, %r302, %p101;
	add.s32 	%r304, %r303, %r301;
	sub.s32 	%r305, %r365, %r34;
	add.s32 	%r306, %r305, %r304;
	atom.global.add.u32 	%r307, [%rd24], %r306;
	shfl.sync.idx.b32	%r308|%p111, %r304, 31, 31, -1;
	add.s32 	%r365, %r308, %r365;
	add.s32 	%r40, %r364, 32;
	add.s64 	%rd24, %rd24, 128;
	add.s32 	%r363, %r363, 128;
	setp.lt.u32 	%p112, %r364, 96;
	mov.u32 	%r364, %r40;
	@%p112 bra 	$L__BB25_18;
	add.s32 	%r311, %r287, 1024;
	ld.shared.u32 	%r42, [_ZZ18compute_histogramsIjLi4ELi7ELi32ELb0EEvPKT_PjiE7s_hists+1024];
	add.s64 	%rd25, %rd20, 1024;
	add.s32 	%r366, %r311, %r2;
	mov.b32 	%r368, 0;
	mov.u32 	%r367, %r370;
$L__BB25_20:
	setp.lt.u32 	%p113, %r265, 16;
	setp.lt.u32 	%p114, %r265, 8;
	setp.lt.u32 	%p115, %r265, 4;
	setp.lt.u32 	%p116, %r265, 2;
	setp.eq.s32 	%p117, %r265, 0;
	ld.shared.u32 	%r312, [%r366];
	shfl.sync.up.b32	%r313|%p118, %r312, 1, 0, -1;
	selp.b32 	%r314, 0, %r313, %p117;
	add.s32 	%r315, %r314, %r312;
	shfl.sync.up.b32	%r316|%p119, %r315, 2, 0, -1;
	selp.b32 	%r317, 0, %r316, %p116;
	add.s32 	%r318, %r317, %r315;
	shfl.sync.up.b32	%r319|%p120, %r318, 4, 0, -1;
	selp.b32 	%r320, 0, %r319, %p115;
	add.s32 	%r321, %r320, %r318;
	shfl.sync.up.b32	%r322|%p121, %r321, 8, 0, -1;
	selp.b32 	%r323, 0, %r322, %p114;
	add.s32 	%r324, %r323, %r321;
	shfl.sync.up.b32	%r325|%p122, %r324, 16, 0, -1;
	selp.b32 	%r326, 0, %r325, %p113;
	add.s32 	%r327, %r326, %r324;
	sub.s32 	%r328, %r368, %r42;
	add.s32 	%r329, %r328, %r327;
	atom.global.add.u32 	%r330, [%rd25], %r329;
	shfl.sync.idx.b32	%r331|%p123, %r327, 31, 31, -1;
	add.s32 	%r368, %r331, %r368;
	add.s32 	%r48, %r367, 32;
	add.s64 	%rd25, %rd25, 128;
	add.s32 	%r366, %r366, 128;
	setp.lt.u32 	%p124, %r367, 96;
	mov.u32 	%r367, %r48;
	@%p124 bra 	$L__BB25_20;
	add.s32 	%r334, %r287, 1536;
	ld.shared.u32 	%r50, [_ZZ18compute_histogramsIjLi4ELi7ELi32ELb0EEvPKT_PjiE7s_hists+1536];
	add.s64 	%rd26, %rd20, 1536;
	add.s32 	%r369, %r334, %r2;
	mov.b32 	%r371, 0;
$L__BB25_22:
	setp.lt.u32 	%p125, %r265, 16;
	setp.lt.u32 	%p126, %r265, 8;
	setp.lt.u32 	%p127, %r265, 4;
	setp.lt.u32 	%p128, %r265, 2;
	setp.eq.s32 	%p129, %r265, 0;
	ld.shared.u32 	%r335, [%r369];
	shfl.sync.up.b32	%r336|%p130, %r335, 1, 0, -1;
	selp.b32 	%r337, 0, %r336, %p129;
	add.s32 	%r338, %r337, %r335;
	shfl.sync.up.b32	%r339|%p131, %r338, 2, 0, -1;
	selp.b32 	%r340, 0, %r339, %p128;
	add.s32 	%r341, %r340, %r338;
	shfl.sync.up.b32	%r342|%p132, %r341, 4, 0, -1;
	selp.b32 	%r343, 0, %r342, %p127;
	add.s32 	%r344, %r343, %r341;
	shfl.sync.up.b32	%r345|%p133, %r344, 8, 0, -1;
	selp.b32 	%r346, 0, %r345, %p126;
	add.s32 	%r347, %r346, %r344;
	shfl.sync.up.b32	%r348|%p134, %r347, 16, 0, -1;
	selp.b32 	%r349, 0, %r348, %p125;
	add.s32 	%r350, %r349, %r347;
	sub.s32 	%r351, %r371, %r50;
	add.s32 	%r352, %r351, %r350;
	atom.global.add.u32 	%r353, [%rd26], %r352;
	shfl.sync.idx.b32	%r354|%p135, %r350, 31, 31, -1;
	add.s32 	%r371, %r354, %r371;
	add.s32 	%r56, %r370, 32;
	add.s64 	%rd26, %rd26, 128;
	add.s32 	%r369, %r369, 128;
	setp.lt.u32 	%p136, %r370, 96;
	mov.u32 	%r370, %r56;
	@%p136 bra 	$L__BB25_22;
	ret;

}
	// .globl	_Z18compute_histogramsIjLi4ELi7ELi32ELb1EEvPKT_Pji
.visible .entry _Z18compute_histogramsIjLi4ELi7ELi32ELb1EEvPKT_Pji(
	.param .u64 .ptr .align 1 _Z18compute_histogramsIjLi4ELi7ELi32ELb1EEvPKT_Pji_param_0,
	.param .u64 .ptr .align 1 _Z18compute_histogramsIjLi4ELi7ELi32ELb1EEvPKT_Pji_param_1,
	.param .u32 _Z18compute_histogramsIjLi4ELi7ELi32ELb1EEvPKT_Pji_param_2
)
.maxntid 32
{
	.reg .pred 	%p<148>;
	.reg .b32 	%r<406>;
	.reg .b64 	%rd<40>;
	// demoted variable
	.shared .align 4 .b8 _ZZ18compute_histogramsIjLi4ELi7ELi32ELb1EEvPKT_PjiE7s_hists[2048];
	ld.param.u64 	%rd18, [_Z18compute_histogramsIjLi4ELi7ELi32ELb1EEvPKT_Pji_param_0];
	ld.param.u64 	%rd19, [_Z18compute_histogramsIjLi4ELi7ELi32ELb1EEvPKT_Pji_param_1];
	ld.param.u32 	%r63, [_Z18compute_histogramsIjLi4ELi7ELi32ELb1EEvPKT_Pji_param_2];
	cvta.to.global.u64 	%rd1, %rd19;
	mov.u32 	%r404, %tid.x;
	mov.u32 	%r2, %ctaid.x;
	shl.b32 	%r64, %r2, 5;
	add.s32 	%r391, %r64, %r404;
	setp.gt.s32 	%p1, %r391, 511;
	@%p1 bra 	$L__BB26_3;
	mov.u32 	%r65, %nctaid.x;
	shl.b32 	%r4, %r65, 5;
	mov.u32 	%r388, %r391;
$L__BB26_2:
	mul.wide.s32 	%rd20, %r388, 4;
	add.s64 	%rd21, %rd1, %rd20;
	mov.b32 	%r66, 0;
	st.global.u32 	[%rd21], %r66;
	add.s32 	%r388, %r388, %r4;
	setp.lt.s32 	%p2, %r388, 512;
	@%p2 bra 	$L__BB26_2;
$L__BB26_3:
	setp.gt.u32 	%p3, %r404, 511;
	@%p3 bra 	$L__BB26_6;
	shl.b32 	%r67, %r404, 2;
	mov.u32 	%r68, _ZZ18compute_histogramsIjLi4ELi7ELi32ELb1EEvPKT_PjiE7s_hists;
	add.s32 	%r389, %r68, %r67;
	mov.u32 	%r390, %r404;
$L__BB26_5:
	mov.b32 	%r69, 0;
	st.shared.u32 	[%r389], %r69;
	add.s32 	%r10, %r390, 32;
	add.s32 	%r389, %r389, 128;
	setp.lt.u32 	%p4, %r390, 480;
	mov.u32 	%r390, %r10;
	@%p4 bra 	$L__BB26_5;
$L__BB26_6:
	bar.sync 	0;
	mov.u32 	%r12, %nctaid.x;
	shl.b32 	%r13, %r12, 5;
	add.s32 	%r70, %r13, %r63;
	add.s32 	%r71, %r70, -1;
	div.s32 	%r14, %r71, %r13;
	setp.lt.s32 	%p5, %r14, 1;
	@%p5 bra 	$L__BB26_19;
	neg.s32 	%r392, %r14;
	cvta.to.global.u64 	%rd2, %rd18;
$L__BB26_8:
	setp.ge.s32 	%p6, %r391, %r63;
	mov.b32 	%r393, 0;
	@%p6 bra 	$L__BB26_10;
	mul.wide.s32 	%rd22, %r391, 4;
	add.s64 	%rd23, %rd2, %rd22;
	ld.global.nc.u32 	%r393, [%rd23];
$L__BB26_10:
	setp.lt.s32 	%p7, %r391, %r63;
	mov.b32 	%r74, -1;
	vote.sync.ballot.b32 	%r75, %p7, %r74;
	and.b32  	%r76, %r393, 1;
	add.s32 	%r77, %r76, -1;
	setp.eq.b32 	%p9, %r76, 1;
	vote.sync.ballot.b32 	%r78, %p9, %r74;
	xor.b32  	%r79, %r78, %r77;
	and.b32  	%r80, %r79, %r75;
	shr.u32 	%r81, %r393, 1;
	and.b32  	%r82, %r81, 1;
	add.s32 	%r83, %r82, -1;
	setp.eq.b32 	%p11, %r82, 1;
	vote.sync.ballot.b32 	%r84, %p11, %r74;
	xor.b32  	%r85, %r84, %r83;
	and.b32  	%r86, %r85, %r80;
	shr.u32 	%r87, %r393, 2;
	and.b32  	%r88, %r87, 1;
	add.s32 	%r89, %r88, -1;
	setp.eq.b32 	%p13, %r88, 1;
	vote.sync.ballot.b32 	%r90, %p13, %r74;
	xor.b32  	%r91, %r90, %r89;
	and.b32  	%r92, %r91, %r86;
	shr.u32 	%r93, %r393, 3;
	and.b32  	%r94, %r93, 1;
	add.s32 	%r95, %r94, -1;
	setp.eq.b32 	%p15, %r94, 1;
	vote.sync.ballot.b32 	%r96, %p15, %r74;
	xor.b32  	%r97, %r96, %r95;
	and.b32  	%r98, %r97, %r92;
	shr.u32 	%r99, %r393, 4;
	and.b32  	%r100, %r99, 1;
	add.s32 	%r101, %r100, -1;
	setp.eq.b32 	%p17, %r100, 1;
	vote.sync.ballot.b32 	%r102, %p17, %r74;
	xor.b32  	%r103, %r102, %r101;
	and.b32  	%r104, %r103, %r98;
	shr.u32 	%r105, %r393, 5;
	and.b32  	%r106, %r105, 1;
	add.s32 	%r107, %r106, -1;
	setp.eq.b32 	%p19, %r106, 1;
	vote.sync.ballot.b32 	%r108, %p19, %r74;
	xor.b32  	%r109, %r108, %r107;
	and.b32  	%r110, %r109, %r104;
	shr.u32 	%r111, %r393, 6;
	and.b32  	%r112, %r111, 1;
	add.s32 	%r113, %r112, -1;
	setp.eq.b32 	%p21, %r112, 1;
	vote.sync.ballot.b32 	%r114, %p21, %r74;
	xor.b32  	%r115, %r114, %r113;
	and.b32  	%r20, %r115, %r110;
	// begin inline asm
	mov.u32 %r73, %lanemask_lt;
	// end inline asm
	and.b32  	%r116, %r73, %r20;
	setp.eq.s32 	%p23, %r116, 0;
	setp.ne.s32 	%p24, %r20, 0;
	and.pred  	%p25, %p23, %p24;
	and.pred  	%p26, %p25, %p7;
	not.pred 	%p27, %p26;
	@%p27 bra 	$L__BB26_12;
	popc.b32 	%r117, %r20;
	shl.b32 	%r118, %r393, 2;
	and.b32  	%r119, %r118, 508;
	mov.u32 	%r120, _ZZ18compute_histogramsIjLi4ELi7ELi32ELb1EEvPKT_PjiE7s_hists;
	add.s32 	%r121, %r120, %r119;
	atom.shared.add.u32 	%r122, [%r121], %r117;
$L__BB26_12:
	setp.lt.s32 	%p28, %r391, %r63;
	shr.u32 	%r22, %r393, 7;
	mov.b32 	%r123, -1;
	vote.sync.ballot.b32 	%r124, %p28, %r123;
	and.b32  	%r125, %r22, 1;
	add.s32 	%r126, %r125, -1;
	setp.eq.b32 	%p30, %r125, 1;
	vote.sync.ballot.b32 	%r127, %p30, %r123;
	xor.b32  	%r128, %r127, %r126;
	and.b32  	%r129, %r128, %r124;
	shr.u32 	%r130, %r393, 8;
	and.b32  	%r131, %r130, 1;
	add.s32 	%r132, %r131, -1;
	setp.eq.b32 	%p32, %r131, 1;
	vote.sync.ballot.b32 	%r133, %p32, %r123;
	xor.b32  	%r134, %r133, %r132;
	and.b32  	%r135, %r134, %r129;
	shr.u32 	%r136, %r393, 9;
	and.b32  	%r137, %r136, 1;
	add.s32 	%r138, %r137, -1;
	setp.eq.b32 	%p34, %r137, 1;
	vote.sync.ballot.b32 	%r139, %p34, %r123;
	xor.b32  	%r140, %r139, %r138;
	and.b32  	%r141, %r140, %r135;
	shr.u32 	%r142, %r393, 10;
	and.b32  	%r143, %r142, 1;
	add.s32 	%r144, %r143, -1;
	setp.eq.b32 	%p36, %r143, 1;
	vote.sync.ballot.b32 	%r145, %p36, %r123;
	xor.b32  	%r146, %r145, %r144;
	and.b32  	%r147, %r146, %r141;
	shr.u32 	%r148, %r393, 11;
	and.b32  	%r149, %r148, 1;
	add.s32 	%r150, %r149, -1;
	setp.eq.b32 	%p38, %r149, 1;
	vote.sync.ballot.b32 	%r151, %p38, %r123;
	xor.b32  	%r152, %r151, %r150;
	and.b32  	%r153, %r152, %r147;
	shr.u32 	%r154, %r393, 12;
	and.b32  	%r155, %r154, 1;
	add.s32 	%r156, %r155, -1;
	setp.eq.b32 	%p40, %r155, 1;
	vote.sync.ballot.b32 	%r157, %p40, %r123;
	xor.b32  	%r158, %r157, %r156;
	and.b32  	%r159, %r158, %r153;
	shr.u32 	%r160, %r393, 13;
	and.b32  	%r161, %r160, 1;
	add.s32 	%r162, %r161, -1;
	setp.eq.b32 	%p42, %r161, 1;
	vote.sync.ballot.b32 	%r163, %p42, %r123;
	xor.b32  	%r164, %r163, %r162;
	and.b32  	%r23, %r164, %r159;
	and.b32  	%r165, %r73, %r23;
	setp.eq.s32 	%p44, %r165, 0;
	setp.ne.s32 	%p45, %r23, 0;
	and.pred  	%p46, %p44, %p45;
	and.pred  	%p47, %p46, %p28;
	not.pred 	%p48, %p47;
	@%p48 bra 	$L__BB26_14;
	popc.b32 	%r166, %r23;
	shl.b32 	%r167, %r22, 2;
	and.b32  	%r168, %r167, 508;
	mov.u32 	%r169, _ZZ18compute_histogramsIjLi4ELi7ELi32ELb1EEvPKT_PjiE7s_hists;
	add.s32 	%r170, %r169, %r168;
	atom.shared.add.u32 	%r171, [%r170+512], %r166;
$L__BB26_14:
	setp.lt.s32 	%p49, %r391, %r63;
	shr.u32 	%r24, %r393, 14;
	mov.b32 	%r172, -1;
	vote.sync.ballot.b32 	%r173, %p49, %r172;
	and.b32  	%r174, %r24, 1;
	add.s32 	%r175, %r174, -1;
	setp.eq.b32 	%p51, %r174, 1;
	vote.sync.ballot.b32 	%r176, %p51, %r172;
	xor.b32  	%r177, %r176, %r175;
	and.b32  	%r178, %r177, %r173;
	shr.u32 	%r179, %r393, 15;
	and.b32  	%r180, %r179, 1;
	add.s32 	%r181, %r180, -1;
	setp.eq.b32 	%p53, %r180, 1;
	vote.sync.ballot.b32 	%r182, %p53, %r172;
	xor.b32  	%r183, %r182, %r181;
	and.b32  	%r184, %r183, %r178;
	shr.u32 	%r185, %r393, 16;
	and.b32  	%r186, %r185, 1;
	add.s32 	%r187, %r186, -1;
	setp.eq.b32 	%p55, %r186, 1;
	vote.sync.ballot.b32 	%r188, %p55, %r172;
	xor.b32  	%r189, %r188, %r187;
	and.b32  	%r190, %r189, %r184;
	shr.u32 	%r191, %r393, 17;
	and.b32  	%r192, %r191, 1;
	add.s32 	%r193, %r192, -1;
	setp.eq.b32 	%p57, %r192, 1;
	vote.sync.ballot.b32 	%r194, %p57, %r172;
	xor.b32  	%r195, %r194, %r193;
	and.b32  	%r196, %r195, %r190;
	shr.u32 	%r197, %r393, 18;
	and.b32  	%r198, %r197, 1;
	add.s32 	%r199, %r198, -1;
	setp.eq.b32 	%p59, %r198, 1;
	vote.sync.ballot.b32 	%r200, %p59, %r172;
	xor.b32  	%r201, %r200, %r199;
	and.b32  	%r202, %r201, %r196;
	shr.u32 	%r203, %r393, 19;
	and.b32  	%r204, %r203, 1;
	add.s32 	%r205, %r204, -1;
	setp.eq.b32 	%p61, %r204, 1;
	vote.sync.ballot.b32 	%r206, %p61, %r172;
	xor.b32  	%r207, %r206, %r205;
	and.b32  	%r208, %r207, %r202;
	shr.u32 	%r209, %r393, 20;
	and.b32  	%r210, %r209, 1;
	add.s32 	%r211, %r210, -1;
	setp.eq.b32 	%p63, %r210, 1;
	vote.sync.ballot.b32 	%r212, %p63, %r172;
	xor.b32  	%r213, %r212, %r211;
	and.b32  	%r25, %r213, %r208;
	and.b32  	%r214, %r73, %r25;
	setp.eq.s32 	%p65, %r214, 0;
	setp.ne.s32 	%p66, %r25, 0;
	and.pred  	%p67, %p65, %p66;
	and.pred  	%p68, %p67, %p49;
	not.pred 	%p69, %p68;
	@%p69 bra 	$L__BB26_16;
	popc.b32 	%r215, %r25;
	shl.b32 	%r216, %r24, 2;
	and.b32  	%r217, %r216, 508;
	mov.u32 	%r218, _ZZ18compute_histogramsIjLi4ELi7ELi32ELb1EEvPKT_PjiE7s_hists;
	add.s32 	%r219, %r218, %r217;
	atom.shared.add.u32 	%r220, [%r219+1024], %r215;
$L__BB26_16:
	setp.lt.s32 	%p70, %r391, %r63;
	shr.u32 	%r26, %r393, 21;
	mov.b32 	%r221, -1;
	vote.sync.ballot.b32 	%r222, %p70, %r221;
	and.b32  	%r223, %r26, 1;
	add.s32 	%r224, %r223, -1;
	setp.eq.b32 	%p72, %r223, 1;
	vote.sync.ballot.b32 	%r225, %p72, %r221;
	xor.b32  	%r226, %r225, %r224;
	and.b32  	%r227, %r226, %r222;
	shr.u32 	%r228, %r393, 22;
	and.b32  	%r229, %r228, 1;
	add.s32 	%r230, %r229, -1;
	setp.eq.b32 	%p74, %r229, 1;
	vote.sync.ballot.b32 	%r231, %p74, %r221;
	xor.b32  	%r232, %r231, %r230;
	and.b32  	%r233, %r232, %r227;
	shr.u32 	%r234, %r393, 23;
	and.b32  	%r235, %r234, 1;
	add.s32 	%r236, %r235, -1;
	setp.eq.b32 	%p76, %r235, 1;
	vote.sync.ballot.b32 	%r237, %p76, %r221;
	xor.b32  	%r238, %r237, %r236;
	and.b32  	%r239, %r238, %r233;
	shr.u32 	%r240, %r393, 24;
	and.b32  	%r241, %r240, 1;
	add.s32 	%r242, %r241, -1;
	setp.eq.b32 	%p78, %r241, 1;
	vote.sync.ballot.b32 	%r243, %p78, %r221;
	xor.b32  	%r244, %r243, %r242;
	and.b32  	%r245, %r244, %r239;
	shr.u32 	%r246, %r393, 25;
	and.b32  	%r247, %r246, 1;
	add.s32 	%r248, %r247, -1;
	setp.eq.b32 	%p80, %r247, 1;
	vote.sync.ballot.b32 	%r249, %p80, %r221;
	xor.b32  	%r250, %r249, %r248;
	and.b32  	%r251, %r250, %r245;
	shr.u32 	%r252, %r393, 26;
	and.b32  	%r253, %r252, 1;
	add.s32 	%r254, %r253, -1;
	setp.eq.b32 	%p82, %r253, 1;
	vote.sync.ballot.b32 	%r255, %p82, %r221;
	xor.b32  	%r256, %r255, %r254;
	and.b32  	%r257, %r256, %r251;
	shr.u32 	%r258, %r393, 27;
	and.b32  	%r259, %r258, 1;
	add.s32 	%r260, %r259, -1;
	setp.eq.b32 	%p84, %r259, 1;
	vote.sync.ballot.b32 	%r261, %p84, %r221;
	xor.b32  	%r262, %r261, %r260;
	and.b32  	%r27, %r262, %r257;
	and.b32  	%r263, %r73, %r27;
	setp.eq.s32 	%p86, %r263, 0;
	setp.ne.s32 	%p87, %r27, 0;
	and.pred  	%p88, %p86, %p87;
	and.pred  	%p89, %p88, %p70;
	not.pred 	%p90, %p89;
	@%p90 bra 	$L__BB26_18;
	popc.b32 	%r264, %r27;
	shl.b32 	%r265, %r26, 2;
	and.b32  	%r266, %r265, 508;
	mov.u32 	%r267, _ZZ18compute_histogramsIjLi4ELi7ELi32ELb1EEvPKT_PjiE7s_hists;
	add.s32 	%r268, %r267, %r266;
	atom.shared.add.u32 	%r269, [%r268+1536], %r264;
$L__BB26_18:
	add.s32 	%r392, %r392, 1;
	setp.ne.s32 	%p91, %r392, 0;
	add.s32 	%r391, %r391, %r13;
	@%p91 bra 	$L__BB26_8;
$L__BB26_19:
	bar.sync 	0;
	// begin inline asm
	mov.u32 %r270, %envreg2;
	// end inline asm
	cvt.u64.u32 	%rd24, %r270;
	// begin inline asm
	mov.u32 %r271, %envreg1;
	// end inline asm
	cvt.u64.u32 	%rd25, %r271;
	shl.b64 	%rd26, %rd25, 32;
	or.b64  	%rd3, %rd26, %rd24;
	setp.ne.s64 	%p92, %rd3, 0;
	@%p92 bra 	$L__BB26_21;
	// begin inline asm
	trap;
	// end inline asm
$L__BB26_21:
	barrier.sync 	0;
	mov.u32 	%r272, %tid.y;
	add.s32 	%r273, %r404, %r272;
	mov.u32 	%r274, %tid.z;
	or.b32  	%r275, %r273, %r274;
	setp.ne.s32 	%p93, %r275, 0;
	@%p93 bra 	$L__BB26_24;
	add.s64 	%rd27, %rd3, 4;
	mov.u32 	%r278, %nctaid.y;
	mul.lo.s32 	%r279, %r12, %r278;
	mov.u32 	%r280, %nctaid.z;
	mul.lo.s32 	%r281, %r279, %r280;
	mov.u32 	%r282, %ctaid.y;
	add.s32 	%r283, %r2, %r282;
	mov.u32 	%r284, %ctaid.z;
	neg.s32 	%r285, %r284;
	setp.eq.s32 	%p94, %r283, %r285;
	sub.s32 	%r286, -2147483647, %r281;
	selp.b32 	%r277, %r286, 1, %p94;
	// begin inline asm
	atom.add.release.gpu.u32 %r276,[%rd27],%r277;
	// end inline asm
$L__BB26_23:
	// begin inline asm
	ld.acquire.gpu.u32 %r287,[%rd27];
	// end inline asm
	xor.b32  	%r288, %r287, %r276;
	setp.gt.s32 	%p95, %r288, -1;
	@%p95 bra 	$L__BB26_23;
$L__BB26_24:
	barrier.sync 	0;
	setp.gt.u32 	%p96, %r404, 127;
	@%p96 bra 	$L__BB26_27;
	ld.shared.u32 	%r31, [_ZZ18compute_histogramsIjLi4ELi7ELi32ELb1EEvPKT_PjiE7s_hists];
	mov.u32 	%r290, _ZZ18compute_histogramsIjLi4ELi7ELi32ELb1EEvPKT_PjiE7s_hists;
	shl.b32 	%r291, %r404, 2;
	add.s32 	%r394, %r290, %r291;
	mul.wide.u32 	%rd29, %r404, 4;
	add.s64 	%rd36, %rd1, %rd29;
	mov.b32 	%r396, 0;
	mov.u32 	%r395, %r404;
$L__BB26_26:
	ld.shared.u32 	%r293, [%r394];
	shfl.sync.up.b32	%r294|%p97, %r293, 1, 0, -1;
	// begin inline asm
	mov.u32 %r292, %laneid;
	// end inline asm
	setp.eq.s32 	%p98, %r292, 0;
	selp.b32 	%r295, 0, %r294, %p98;
	add.s32 	%r296, %r295, %r293;
	shfl.sync.up.b32	%r297|%p99, %r296, 2, 0, -1;
	setp.lt.u32 	%p100, %r292, 2;
	selp.b32 	%r298, 0, %r297, %p100;
	add.s32 	%r299, %r298, %r296;
	shfl.sync.up.b32	%r300|%p101, %r299, 4, 0, -1;
	setp.lt.u32 	%p102, %r292, 4;
	selp.b32 	%r301, 0, %r300, %p102;
	add.s32 	%r302, %r301, %r299;
	shfl.sync.up.b32	%r303|%p103, %r302, 8, 0, -1;
	setp.lt.u32 	%p104, %r292, 8;
	selp.b32 	%r304, 0, %r303, %p104;
	add.s32 	%r305, %r304, %r302;
	shfl.sync.up.b32	%r306|%p105, %r305, 16, 0, -1;
	setp.lt.u32 	%p106, %r292, 16;
	selp.b32 	%r307, 0, %r306, %p106;
	add.s32 	%r308, %r307, %r305;
	sub.s32 	%r309, %r396, %r31;
	add.s32 	%r310, %r309, %r308;
	atom.global.add.u32 	%r311, [%rd36], %r310;
	shfl.sync.idx.b32	%r312|%p107, %r308, 31, 31, -1;
	add.s32 	%r396, %r312, %r396;
	add.s32 	%r37, %r395, 32;
	add.s32 	%r394, %r394, 128;
	add.s64 	%rd36, %rd36, 128;
	setp.lt.u32 	%p108, %r395, 96;
	mov.u32 	%r395, %r37;
	@%p108 bra 	$L__BB26_26;
$L__BB26_27:
	setp.gt.u32 	%p109, %r404, 127;
	@%p109 bra 	$L__BB26_30;
	mov.u32 	%r314, _ZZ18compute_histogramsIjLi4ELi7ELi32ELb1EEvPKT_PjiE7s_hists;
	add.s32 	%r315, %r314, 512;
	ld.shared.u32 	%r39, [_ZZ18compute_histogramsIjLi4ELi7ELi32ELb1EEvPKT_PjiE7s_hists+512];
	mul.wide.u32 	%rd30, %r404, 4;
	add.s64 	%rd31, %rd30, %rd1;
	add.s64 	%rd37, %rd31, 512;
	shl.b32 	%r316, %r404, 2;
	add.s32 	%r397, %r315, %r316;
	mov.b32 	%r399, 0;
	mov.u32 	%r398, %r404;
$L__BB26_29:
	ld.shared.u32 	%r318, [%r397];
	shfl.sync.up.b32	%r319|%p110, %r318, 1, 0, -1;
	// begin inline asm
	mov.u32 %r317, %laneid;
	// end inline asm
	setp.eq.s32 	%p111, %r317, 0;
	selp.b32 	%r320, 0, %r319, %p111;
	add.s32 	%r321, %r320, %r318;
	shfl.sync.up.b32	%r322|%p112, %r321, 2, 0, -1;
	setp.lt.u32 	%p113, %r317, 2;
	selp.b32 	%r323, 0, %r322, %p113;
	add.s32 	%r324, %r323, %r321;
	shfl.sync.up.b32	%r325|%p114, %r324, 4, 0, -1;
	setp.lt.u32 	%p115, %r317, 4;
	selp.b32 	%r326, 0, %r325, %p115;
	add.s32 	%r327, %r326, %r324;
	shfl.sync.up.b32	%r328|%p116, %r327, 8, 0, -1;
	setp.lt.u32 	%p117, %r317, 8;
	selp.b32 	%r329, 0, %r328, %p117;
	add.s32 	%r330, %r329, %r327;
	shfl.sync.up.b32	%r331|%p118, %r330, 16, 0, -1;
	setp.lt.u32 	%p119, %r317, 16;
	selp.b32 	%r332, 0, %r331, %p119;
	add.s32 	%r333, %r332, %r330;
	sub.s32 	%r334, %r399, %r39;
	add.s32 	%r335, %r334, %r333;
	atom.global.add.u32 	%r336, [%rd37], %r335;
	shfl.sync.idx.b32	%r337|%p120, %r333, 31, 31, -1;
	add.s32 	%r399, %r337, %r399;
	add.s32 	%r45, %r398, 32;
	add.s64 	%rd37, %rd37, 128;
	add.s32 	%r397, %r397, 128;
	setp.lt.u32 	%p121, %r398, 96;
	mov.u32 	%r398, %r45;
	@%p121 bra 	$L__BB26_29;
$L__BB26_30:
	setp.gt.u32 	%p122, %r404, 127;
	@%p122 bra 	$L__BB26_33;
	mov.u32 	%r339, _ZZ18compute_histogramsIjLi4ELi7ELi32ELb1EEvPKT_PjiE7s_hists;
	add.s32 	%r340, %r339, 1024;
	ld.shared.u32 	%r47, [_ZZ18compute_histogramsIjLi4ELi7ELi32ELb1EEvPKT_PjiE7s_hists+1024];
	mul.wide.u32 	%rd32, %r404, 4;
	add.s64 	%rd33, %rd32, %rd1;
	add.s64 	%rd38, %rd33, 1024;
	shl.b32 	%r341, %r404, 2;
	add.s32 	%r400, %r340, %r341;
	mov.b32 	%r402, 0;
	mov.u32 	%r401, %r404;
$L__BB26_32:
	ld.shared.u32 	%r343, [%r400];
	shfl.sync.up.b32	%r344|%p123, %r343, 1, 0, -1;
	// begin inline asm
	mov.u32 %r342, %laneid;
	// end inline asm
	setp.eq.s32 	%p124, %r342, 0;
	selp.b32 	%r345, 0, %r344, %p124;
	add.s32 	%r346, %r345, %r343;
	shfl.sync.up.b32	%r347|%p125, %r346, 2, 0, -1;
	setp.lt.u32 	%p126, %r342, 2;
	selp.b32 	%r348, 0, %r347, %p126;
	add.s32 	%r349, %r348, %r346;
	shfl.sync.up.b32	%r350|%p127, %r349, 4, 0, -1;
	setp.lt.u32 	%p128, %r342, 4;
	selp.b32 	%r351, 0, %r350, %p128;
	add.s32 	%r352, %r351, %r349;
	shfl.sync.up.b32	%r353|%p129, %r352, 8, 0, -1;
	setp.lt.u32 	%p130, %r342, 8;
	selp.b32 	%r354, 0, %r353, %p130;
	add.s32 	%r355, %r354, %r352;
	shfl.sync.up.b32	%r356|%p131, %r355, 16, 0, -1;
	setp.lt.u32 	%p132, %r342, 16;
	selp.b32 	%r357, 0, %r356, %p132;
	add.s32 	%r358, %r357, %r355;
	sub.s32 	%r359, %r402, %r47;
	add.s32 	%r360, %r359, %r358;
	atom.global.add.u32 	%r361, [%rd38], %r360;
	shfl.sync.idx.b32	%r362|%p133, %r358, 31, 31, -1;
	add.s32 	%r402, %r362, %r402;
	add.s32 	%r53, %r401, 32;
	add.s64 	%rd38, %rd38, 128;
	add.s32 	%r400, %r400, 128;
	setp.lt.u32 	%p134, %r401, 96;
	mov.u32 	%r401, %r53;
	@%p134 bra 	$L__BB26_32;
$L__BB26_33:
	setp.gt.u32 	%p135, %r404, 127;
	@%p135 bra 	$L__BB26_36;
	mov.u32 	%r364, _ZZ18compute_histogramsIjLi4ELi7ELi32ELb1EEvPKT_PjiE7s_hists;
	add.s32 	%r365, %r364, 1536;
	ld.shared.u32 	%r55, [_ZZ18compute_histogramsIjLi4ELi7ELi32ELb1EEvPKT_PjiE7s_hists+1536];
	mul.wide.u32 	%rd34, %r404, 4;
	add.s64 	%rd35, %rd34, %rd1;
	add.s64 	%rd39, %rd35, 1536;
	shl.b32 	%r366, %r404, 2;
	add.s32 	%r403, %r365, %r366;
	mov.b32 	%r405, 0;
$L__BB26_35:
	ld.shared.u32 	%r368, [%r403];
	shfl.sync.up.b32	%r369|%p136, %r368, 1, 0, -1;
	// begin inline asm
	mov.u32 %r367, %laneid;
	// end inline asm
	setp.eq.s32 	%p137, %r367, 0;
	selp.b32 	%r370, 0, %r369, %p137;
	add.s32 	%r371, %r370, %r368;
	shfl.sync.up.b32	%r372|%p138, %r371, 2, 0, -1;
	setp.lt.u32 	%p139, %r367, 2;
	selp.b32 	%r373, 0, %r372, %p139;
	add.s32 	%r374, %r373, %r371;
	shfl.sync.up.b32	%r375|%p140, %r374, 4, 0, -1;
	setp.lt.u32 	%p141, %r367, 4;
	selp.b32 	%r376, 0, %r375, %p141;
	add.s32 	%r377, %r376, %r374;
	shfl.sync.up.b32	%r378|%p142, %r377, 8, 0, -1;
	setp.lt.u32 	%p143, %r367, 8;
	selp.b32 	%r379, 0, %r378, %p143;
	add.s32 	%r380, %r379, %r377;
	shfl.sync.up.b32	%r381|%p144, %r380, 16, 0, -1;
	setp.lt.u32 	%p145, %r367, 16;
	selp.b32 	%r382, 0, %r381, %p145;
	add.s32 	%r383, %r382, %r380;
	sub.s32 	%r384, %r405, %r55;
	add.s32 	%r385, %r384, %r383;
	atom.global.add.u32 	%r386, [%rd39], %r385;
	shfl.sync.idx.b32	%r387|%p146, %r383, 31, 31, -1;
	add.s32 	%r405, %r387, %r405;
	add.s32 	%r61, %r404, 32;
	add.s64 	%rd39, %rd39, 128;
	add.s32 	%r403, %r403, 128;
	setp.lt.u32 	%p147, %r404, 96;
	mov.u32 	%r404, %r61;
	@%p147 bra 	$L__BB26_35;
$L__BB26_36:
	ret;

}
	// .globl	_Z18compute_histogramsIjLi4ELi7ELi64ELb0EEvPKT_Pji
.visible .entry _Z18compute_histogramsIjLi4ELi7ELi64ELb0EEvPKT_Pji(
	.param .u64 .ptr .align 1 _Z18compute_histogramsIjLi4ELi7ELi64ELb0EEvPKT_Pji_param_0,
	.param .u64 .ptr .align 1 _Z18compute_histogramsIjLi4ELi7ELi64ELb0EEvPKT_Pji_param_1,
	.param .u32 _Z18compute_histogramsIjLi4ELi7ELi64ELb0EEvPKT_Pji_param_2
)
.maxntid 64
{
	.reg .pred 	%p<102>;
	.reg .b32 	%r<282>;
	.reg .b64 	%rd<9>;
	// demoted variable
	.shared .align 4 .b8 _ZZ18compute_histogramsIjLi4ELi7ELi64ELb0EEvPKT_PjiE7s_hists[2048];
	ld.param.u64 	%rd3, [_Z18compute_histogramsIjLi4ELi7ELi64ELb0EEvPKT_Pji_param_0];
	ld.param.u64 	%rd4, [_Z18compute_histogramsIjLi4ELi7ELi64ELb0EEvPKT_Pji_param_1];
	ld.param.u32 	%r36, [_Z18compute_histogramsIjLi4ELi7ELi64ELb0EEvPKT_Pji_param_2];
	mov.u32 	%r1, %tid.x;
	mov.u32 	%r38, _ZZ18compute_histogramsIjLi4ELi7ELi64ELb0EEvPKT_PjiE7s_hists;
	mov.u32 	%r274, %r1;
$L__BB27_1:
	shl.b32 	%r37, %r274, 2;
	add.s32 	%r39, %r38, %r37;
	mov.b32 	%r40, 0;
	st.shared.u32 	[%r39], %r40;
	add.s32 	%r3, %r274, 64;
	setp.lt.u32 	%p1, %r274, 448;
	mov.u32 	%r274, %r3;
	@%p1 bra 	$L__BB27_1;
	bar.sync 	0;
	mov.u32 	%r41, %nctaid.x;
	shl.b32 	%r4, %r41, 6;
	add.s32 	%r42, %r4, %r36;
	add.s32 	%r43, %r42, -1;
	div.s32 	%r5, %r43, %r4;
	setp.lt.s32 	%p2, %r5, 1;
	@%p2 bra 	$L__BB27_15;
	mov.u32 	%r45, %ctaid.x;
	shl.b32 	%r46, %r45, 6;
	or.b32  	%r6, %r46, %r1;
	cvta.to.global.u64 	%rd1, %rd3;
	mov.b32 	%r275, 0;
$L__BB27_4:
	mad.lo.s32 	%r8, %r4, %r275, %r6;
	setp.ge.s32 	%p3, %r8, %r36;
	mov.b32 	%r276, 0;
	@%p3 bra 	$L__BB27_6;
	mul.wide.s32 	%rd5, %r8, 4;
	add.s64 	%rd6, %rd1, %rd5;
	ld.global.nc.u32 	%r276, [%rd6];
$L__BB27_6:
	setp.lt.s32 	%p4, %r8, %r36;
	mov.b32 	%r49, -1;
	vote.sync.ballot.b32 	%r50, %p4, %r49;
	and.b32  	%r51, %r276, 1;
	add.s32 	%r52, %r51, -1;
	setp.eq.b32 	%p6, %r51, 1;
	vote.sync.ballot.b32 	%r53, %p6, %r49;
	xor.b32  	%r54, %r53, %r52;
	and.b32  	%r55, %r54, %r50;
	shr.u32 	%r56, %r276, 1;
	and.b32  	%r57, %r56, 1;
	add.s32 	%r58, %r57, -1;
	setp.eq.b32 	%p8, %r57, 1;
	vote.sync.ballot.b32 	%r59, %p8, %r49;
	xor.b32  	%r60, %r59, %r58;
	and.b32  	%r61, %r60, %r55;
	shr.u32 	%r62, %r276, 2;
	and.b32  	%r63, %r62, 1;
	add.s32 	%r64, %r63, -1;
	setp.eq.b32 	%p10, %r63, 1;
	vote.sync.ballot.b32 	%r65, %p10, %r49;
	xor.b32  	%r66, %r65, %r64;
	and.b32  	%r67, %r66, %r61;
	shr.u32 	%r68, %r276, 3;
	and.b32  	%r69, %r68, 1;
	add.s32 	%r70, %r69, -1;
	setp.eq.b32 	%p12, %r69, 1;
	vote.sync.ballot.b32 	%r71, %p12, %r49;
	xor.b32  	%r72, %r71, %r70;
	and.b32  	%r73, %r72, %r67;
	shr.u32 	%r74, %r276, 4;
	and.b32  	%r75, %r74, 1;
	add.s32 	%r76, %r75, -1;
	setp.eq.b32 	%p14, %r75, 1;
	vote.sync.ballot.b32 	%r77, %p14, %r49;
	xor.b32  	%r78, %r77, %r76;
	and.b32  	%r79, %r78, %r73;
	shr.u32 	%r80, %r276, 5;
	and.b32  	%r81, %r80, 1;
	add.s32 	%r82, %r81, -1;
	setp.eq.b32 	%p16, %r81, 1;
	vote.sync.ballot.b32 	%r83, %p16, %r49;
	xor.b32  	%r84, %r83, %r82;
	and.b32  	%r85, %r84, %r79;
	shr.u32 	%r86, %r276, 6;
	and.b32  	%r87, %r86, 1;
	add.s32 	%r88, %r87, -1;
	setp.eq.b32 	%p18, %r87, 1;
	vote.sync.ballot.b32 	%r89, %p18, %r49;
	xor.b32  	%r90, %r89, %r88;
	and.b32  	%r11, %r90, %r85;
	// begin inline asm
	mov.u32 %r48, %lanemask_lt;
	// end inline asm
	and.b32  	%r91, %r48, %r11;
	setp.eq.s32 	%p20, %r91, 0;
	setp.ne.s32 	%p21, %r11, 0;
	and.pred  	%p22, %p20, %p21;
	and.pred  	%p23, %p22, %p4;
	not.pred 	%p24, %p23;
	@%p24 bra 	$L__BB27_8;
	popc.b32 	%r92, %r11;
	shl.b32 	%r93, %r276, 2;
	and.b32  	%r94, %r93, 508;
	mov.u32 	%r95, _ZZ18compute_histogramsIjLi4ELi7ELi64ELb0EEvPKT_PjiE7s_hists;
	add.s32 	%r96, %r95, %r94;
	atom.shared.add.u32 	%r97, [%r96], %r92;
$L__BB27_8:
	setp.lt.s32 	%p25, %r8, %r36;
	shr.u32 	%r13, %r276, 7;
	mov.b32 	%r98, -1;
	vote.sync.ballot.b32 	%r99, %p25, %r98;
	and.b32  	%r100, %r13, 1;
	add.s32 	%r101, %r100, -1;
	setp.eq.b32 	%p27, %r100, 1;
	vote.sync.ballot.b32 	%r102, %p27, %r98;
	xor.b32  	%r103, %r102, %r101;
	and.b32  	%r104, %r103, %r99;
	shr.u32 	%r105, %r276, 8;
	and.b32  	%r106, %r105, 1;
	add.s32 	%r107, %r106, -1;
	setp.eq.b32 	%p29, %r106, 1;
	vote.sync.ballot.b32 	%r108, %p29, %r98;
	xor.b32  	%r109, %r108, %r107;
	and.b32  	%r110, %r109, %r104;
	shr.u32 	%r111, %r276, 9;
	and.b32  	%r112, %r111, 1;
	add.s32 	%r113, %r112, -1;
	setp.eq.b32 	%p31, %r112, 1;
	vote.sync.ballot.b32 	%r114, %p31, %r98;
	xor.b32  	%r115, %r114, %r113;
	and.b32  	%r116, %r115, %r110;
	shr.u32 	%r117, %r276, 10;
	and.b32  	%r118, %r117, 1;
	add.s32 	%r119, %r118, -1;
	setp.eq.b32 	%p33, %r118, 1;
	vote.sync.ballot.b32 	%r120, %p33, %r98;
	xor.b32  	%r121, %r120, %r119;
	and.b32  	%r122, %r121, %r116;
	shr.u32 	%r123, %r276, 11;
	and.b32  	%r124, %r123, 1;
	add.s32 	%r125, %r124, -1;
	setp.eq.b32 	%p35, %r124, 1;
	vote.sync.ballot.b32 	%r126, %p35, %r98;
	xor.b32  	%r127, %r126, %r125;
	and.b32  	%r128, %r127, %r122;
	shr.u32 	%r129, %r276, 12;
	and.b32  	%r130, %r129, 1;
	add.s32 	%r131, %r130, -1;
	setp.eq.b32 	%p37, %r130, 1;
	vote.sync.ballot.b32 	%r132, %p37, %r98;
	xor.b32  	%r133, %r132, %r131;
	and.b32  	%r134, %r133, %r128;
	shr.u32 	%r135, %r276, 13;
	and.b32  	%r136, %r135, 1;
	add.s32 	%r137, %r136, -1;
	setp.eq.b32 	%p39, %r136, 1;
	vote.sync.ballot.b32 	%r138, %p39, %r98;
	xor.b32  	%r139, %r138, %r137;
	and.b32  	%r14, %r139, %r134;
	and.b32  	%r140, %r48, %r14;
	setp.eq.s32 	%p41, %r140, 0;
	setp.ne.s32 	%p42, %r14, 0;
	and.pred  	%p43, %p41, %p42;
	and.pred  	%p44, %p43, %p25;
	not.pred 	%p45, %p44;
	@%p45 bra 	$L__BB27_10;
	popc.b32 	%r141, %r14;
	shl.b32 	%r142, %r13, 2;
	and.b32  	%r143, %r142, 508;
	mov.u32 	%r144, _ZZ18compute_histogramsIjLi4ELi7ELi64ELb0EEvPKT_PjiE7s_hists;
	add.s32 	%r145, %r144, %r143;
	atom.shared.add.u32 	%r146, [%r145+512], %r141;
$L__BB27_10:
	setp.lt.s32 	%p46, %r8, %r36;
	shr.u32 	%r15, %r276, 14;
	mov.b32 	%r147, -1;
	vote.sync.ballot.b32 	%r148, %p46, %r147;
	and.b32  	%r149, %r15, 1;
	add.s32 	%r150, %r149, -1;
	setp.eq.b32 	%p48, %r149, 1;
	vote.sync.ballot.b32 	%r151, %p48, %r147;
	xor.b32  	%r152, %r151, %r150;
	and.b32  	%r153, %r152, %r148;
	shr.u32 	%r154, %r276, 15;
	and.b32  	%r155, %r154, 1;
	add.s32 	%r156, %r155, -1;
	setp.eq.b32 	%p50, %r155, 1;
	vote.sync.ballot.b32 	%r157, %p50, %r147;
	xor.b32  	%r158, %r157, %r156;
	and.b32  	%r159, %r158, %r153;
	shr.u32 	%r160, %r276, 16;
	and.b32  	%r161, %r160, 1;
	add.s32 	%r162, %r161, -1;
	setp.eq.b32 	%p52, %r161, 1;
	vote.sync.ballot.b32 	%r163, %p52, %r147;
	xor.b32  	%r164, %r163, %r162;
	and.b32  	%r165, %r164, %r159;
	shr.u32 	%r166, %r276, 17;
	and.b32  	%r167, %r166, 1;
	add.s32 	%r168, %r167, -1;
	setp.eq.b32 	%p54, %r167, 1;
	vote.sync.ballot.b32 	%r169, %p54, %r147;
	xor.b32  	%r170, %r169, %r168;
	and.b32  	%r171, %r170, %r165;
	shr.u32 	%r172, %r276, 18;
	and.b32  	%r173, %r172, 1;
	add.s32 	%r174, %r173, -1;
	setp.eq.b32 	%p56, %r173, 1;
	vote.sync.ballot.b32 	%r175, %p56, %r147;
	xor.b32  	%r176, %r175, %r174;
	and.b32  	%r177, %r176, %r171;
	shr.u32 	%r178, %r276, 19;
	and.b32  	%r179, %r178, 1;
	add.s32 	%r180, %r179, -1;
	setp.eq.b32 	%p58, %r179, 1;
	vote.sync.ballot.b32 	%r181, %p58, %r147;
	xor.b32  	%r182, %r181, %r180;
	and.b32  	%r183, %r182, %r177;
	shr.u32 	%r184, %r276, 20;
	and.b32  	%r185, %r184, 1;
	add.s32 	%r186, %r185, -1;
	setp.eq.b32 	%p60, %r185, 1;
	vote.sync.ballot.b32 	%r187, %p60, %r147;
	xor.b32  	%r188, %r187, %r186;
	and.b32  	%r16, %r188, %r183;
	and.b32  	%r189, %r48, %r16;
	setp.eq.s32 	%p62, %r189, 0;
	setp.ne.s32 	%p63, %r16, 0;
	and.pred  	%p64, %p62, %p63;
	and.pred  	%p65, %p64, %p46;
	not.pred 	%p66, %p65;
	@%p66 bra 	$L__BB27_12;
	popc.b32 	%r190, %r16;
	shl.b32 	%r191, %r15, 2;
	and.b32  	%r192, %r191, 508;
	mov.u32 	%r193, _ZZ18compute_histogramsIjLi4ELi7ELi64ELb0EEvPKT_PjiE7s_hists;
	add.s32 	%r194, %r193, %r192;
	atom.shared.add.u32 	%r195, [%r194+1024], %r190;
$L__BB27_12:
	setp.lt.s32 	%p67, %r8, %r36;
	shr.u32 	%r17, %r276, 21;
	mov.b32 	%r196, -1;
	vote.sync.ballot.b32 	%r197, %p67, %r196;
	and.b32  	%r198, %r17, 1;
	add.s32 	%r199, %r198, -1;
	setp.eq.b32 	%p69, %r198, 1;
	vote.sync.ballot.b32 	%r200, %p69, %r196;
	xor.b32  	%r201, %r200, %r199;
	and.b32  	%r202, %r201, %r197;
	shr.u32 	%r203, %r276, 22;
	and.b32  	%r204, %r203, 1;
	add.s32 	%r205, %r204, -1;
	setp.eq.b32 	%p71, %r204, 1;
	vote.sync.ballot.b32 	%r206, %p71, %r196;
	xor.b32  	%r207, %r206, %r205;
	and.b32  	%r208, %r207, %r202;
	shr.u32 	%r209, %r276, 23;
	and.b32  	%r210, %r209, 1;
	add.s32 	%r211, %r210, -1;
	setp.eq.b32 	%p73, %r210, 1;
	vote.sync.ballot.b32 	%r212, %p73, %r196;
	xor.b32  	%r213, %r212, %r211;
	and.b32  	%r214, %r213, %r208;
	shr.u32 	%r215, %r276, 24;
	and.b32  	%r216, %r215, 1;
	add.s32 	%r217, %r216, -1;
	setp.eq.b32 	%p75, %r216, 1;
	vote.sync.ballot.b32 	%r218, %p75, %r196;
	xor.b32  	%r219, %r218, %r217;
	and.b32  	%r220, %r219, %r214;
	shr.u32 	%r221, %r276, 25;
	and.b32  	%r222, %r221, 1;
	add.s32 	%r223, %r222, -1;
	setp.eq.b32 	%p77, %r222, 1;
	vote.sync.ballot.b32 	%r224, %p77, %r196;
	xor.b32  	%r225, %r224, %r223;
	and.b32  	%r226, %r225, %r220;
	shr.u32 	%r227, %r276, 26;
	and.b32  	%r228, %r227, 1;
	add.s32 	%r229, %r228, -1;
	setp.eq.b32 	%p79, %r228, 1;
	vote.sync.ballot.b32 	%r230, %p79, %r196;
	xor.b32  	%r231, %r230, %r229;
	and.b32  	%r232, %r231, %r226;
	shr.u32 	%r233, %r276, 27;
	and.b32  	%r234, %r233, 1;
	add.s32 	%r235, %r234, -1;
	setp.eq.b32 	%p81, %r234, 1;
	vote.sync.ballot.b32 	%r236, %p81, %r196;
	xor.b32  	%r237, %r236, %r235;
	and.b32  	%r18, %r237, %r232;
	and.b32  	%r238, %r48, %r18;
	setp.eq.s32 	%p83, %r238, 0;
	setp.ne.s32 	%p84, %r18, 0;
	and.pred  	%p85, %p83, %p84;
	and.pred  	%p86, %p85, %p67;
	not.pred 	%p87, %p86;
	@%p87 bra 	$L__BB27_14;
	popc.b32 	%r239, %r18;
	shl.b32 	%r240, %r17, 2;
	and.b32  	%r241, %r240, 508;
	mov.u32 	%r242, _ZZ18compute_histogramsIjLi4ELi7ELi64ELb0EEvPKT_PjiE7s_hists;
	add.s32 	%r243, %r242, %r241;
	atom.shared.add.u32 	%r244, [%r243+1536], %r239;
$L__BB27_14:
	add.s32 	%r275, %r275, 1;
	setp.ne.s32 	%p88, %r275, %r5;
	@%p88 bra 	$L__BB27_4;
$L__BB27_15:
	bar.sync 	0;
	and.b32  	%r20, %r1, 31;
	shr.u32 	%r277, %r1, 5;
	shl.b32 	%r245, %r1, 2;
	and.b32  	%r246, %r245, 124;
	mov.u32 	%r247, _ZZ18compute_histogramsIjLi4ELi7ELi64ELb0EEvPKT_PjiE7s_hists;
	add.s32 	%r22, %r247, %r246;
	cvta.to.global.u64 	%rd2, %rd4;
$L__BB27_16:
	shl.b32 	%r249, %r277, 9;
	add.s32 	%r251, %r247, %r249;
	ld.shared.u32 	%r24, [%r251];
	shl.b32 	%r252, %r277, 7;
	add.s32 	%r279, %r22, %r249;
	or.b32  	%r278, %r20, %r252;
	mov.b32 	%r281, 0;
	mov.u32 	%r280, %r20;
$L__BB27_17:
	mul.wide.u32 	%rd7, %r278, 4;
	add.s64 	%rd8, %rd2, %rd7;
	ld.shared.u32 	%r254, [%r279];
	shfl.sync.up.b32	%r255|%p89, %r254, 1, 0, -1;
	// begin inline asm
	mov.u32 %r253, %laneid;
	// end inline asm
	setp.eq.s32 	%p90, %r253, 0;
	selp.b32 	%r256, 0, %r255, %p90;
	add.s32 	%r257, %r256, %r254;
	shfl.sync.up.b32	%r258|%p91, %r257, 2, 0, -1;
	setp.lt.u32 	%p92, %r253, 2;
	selp.b32 	%r259, 0, %r258, %p92;
	add.s32 	%r260, %r259, %r257;
	shfl.sync.up.b32	%r261|%p93, %r260, 4, 0, -1;
	setp.lt.u32 	%p94, %r253, 4;
	selp.b32 	%r262, 0, %r261, %p94;
	add.s32 	%r263, %r262, %r260;
	shfl.sync.up.b32	%r264|%p95, %r263, 8, 0, -1;
	setp.lt.u32 	%p96, %r253, 8;
	selp.b32 	%r265, 0, %r264, %p96;
	add.s32 	%r266, %r265, %r263;
	shfl.sync.up.b32	%r267|%p97, %r266, 16, 0, -1;
	setp.lt.u32 	%p98, %r253, 16;
	selp.b32 	%r268, 0, %r267, %p98;
	add.s32 	%r269, %r268, %r266;
	sub.s32 	%r270, %r281, %r24;
	add.s32 	%r271, %r270, %r269;
	atom.global.add.u32 	%r272, [%rd8], %r271;
	shfl.sync.idx.b32	%r273|%p99, %r269, 31, 31, -1;
	add.s32 	%r281, %r273, %r281;
	add.s32 	%r32, %r280, 32;
	add.s32 	%r279, %r279, 128;
	add.s32 	%r278, %r278, 32;
	setp.lt.u32 	%p100, %r280, 96;
	mov.u32 	%r280, %r32;
	@%p100 bra 	$L__BB27_17;
	add.s32 	%r35, %r277, 2;
	setp.lt.u32 	%p101, %r277, 2;
	mov.u32 	%r277, %r35;
	@%p101 bra 	$L__BB27_16;
	ret;

}
	// .globl	_Z18compute_histogramsIjLi4ELi7ELi64ELb1EEvPKT_Pji
.visible .entry _Z18compute_histogramsIjLi4ELi7ELi64ELb1EEvPKT_Pji(
	.param .u64 .ptr .align 1 _Z18compute_histogramsIjLi4ELi7ELi64ELb1EEvPKT_Pji_param_0,
	.param .u64 .ptr .align 1 _Z18compute_histogramsIjLi4ELi7ELi64ELb1EEvPKT_Pji_param_1,
	.param .u32 _Z18compute_histogramsIjLi4ELi7ELi64ELb1EEvPKT_Pji_param_2
)
.maxntid 64
{
	.reg .pred 	%p<110>;
	.reg .b32 	%r<307>;
	.reg .b64 	%rd<19>;
	// demoted variable
	.shared .align 4 .b8 _ZZ18compute_histogramsIjLi4ELi7ELi64ELb1EEvPKT_PjiE7s_hists[2048];
	ld.param.u64 	%rd6, [_Z18compute_histogramsIjLi4ELi7ELi64ELb1EEvPKT_Pji_param_0];
	ld.param.u64 	%rd7, [_Z18compute_histogramsIjLi4ELi7ELi64ELb1EEvPKT_Pji_param_1];
	ld.param.u32 	%r42, [_Z18compute_histogramsIjLi4ELi7ELi64ELb1EEvPKT_Pji_param_2];
	cvta.to.global.u64 	%rd1, %rd7;
	mov.u32 	%r1, %tid.x;
	mov.u32 	%r2, %ctaid.x;
	shl.b32 	%r43, %r2, 6;
	add.s32 	%r3, %r43, %r1;
	setp.gt.s32 	%p1, %r3, 511;
	@%p1 bra 	$L__BB28_3;
	mov.u32 	%r44, %nctaid.x;
	shl.b32 	%r4, %r44, 6;
	mov.u32 	%r298, %r3;
$L__BB28_2:
	mul.wide.s32 	%rd8, %r298, 4;
	add.s64 	%rd9, %rd1, %rd8;
	mov.b32 	%r45, 0;
	st.global.u32 	[%rd9], %r45;
	add.s32 	%r298, %r298, %r4;
	setp.lt.s32 	%p2, %r298, 512;
	@%p2 bra 	$L__BB28_2;
$L__BB28_3:
	setp.gt.u32 	%p3, %r1, 511;
	mov.u32 	%r299, %r1;
	@%p3 bra 	$L__BB28_5;
$L__BB28_4:
	shl.b32 	%r46, %r299, 2;
	mov.u32 	%r47, _ZZ18compute_histogramsIjLi4ELi7ELi64ELb1EEvPKT_PjiE7s_hists;
	add.s32 	%r48, %r47, %r46;
	mov.b32 	%r49, 0;
	st.shared.u32 	[%r48], %r49;
	add.s32 	%r8, %r299, 64;
	setp.lt.u32 	%p4, %r299, 448;
	mov.u32 	%r299, %r8;
	@%p4 bra 	$L__BB28_4;
$L__BB28_5:
	bar.sync 	0;
	mov.u32 	%r9, %nctaid.x;
	shl.b32 	%r10, %r9, 6;
	add.s32 	%r50, %r10, %r42;
	add.s32 	%r51, %r50, -1;
	div.s32 	%r11, %r51, %r10;
	setp.lt.s32 	%p5, %r11, 1;
	@%p5 bra 	$L__BB28_18;
	cvta.to.global.u64 	%rd2, %rd6;
	mov.b32 	%r300, 0;
$L__BB28_7:
	mad.lo.s32 	%r13, %r10, %r300, %r3;
	setp.ge.s32 	%p6, %r13, %r42;
	mov.b32 	%r301, 0;
	@%p6 bra 	$L__BB28_9;
	mul.wide.s32 	%rd10, %r13, 4;
	add.s64 	%rd11, %rd2, %rd10;
	ld.global.nc.u32 	%r301, [%rd11];
$L__BB28_9:
	setp.lt.s32 	%p7, %r13, %r42;
	mov.b32 	%r55, -1;
	vote.sync.ballot.b32 	%r56, %p7, %r55;
	and.b32  	%r57, %r301, 1;
	add.s32 	%r58, %r57, -1;
	setp.eq.b32 	%p9, %r57, 1;
	vote.sync.ballot.b32 	%r59, %p9, %r55;
	xor.b32  	%r60, %r59, %r58;
	and.b32  	%r61, %r60, %r56;
	shr.u32 	%r62, %r301, 1;
	and.b32  	%r63, %r62, 1;
	add.s32 	%r64, %r63, -1;
	setp.eq.b32 	%p11, %r63, 1;
	vote.sync.ballot.b32 	%r65, %p11, %r55;
	xor.b32  	%r66, %r65, %r64;
	and.b32  	%r67, %r66, %r61;
	shr.u32 	%r68, %r301, 2;
	and.b32  	%r69, %r68, 1;
	add.s32 	%r70, %r69, -1;
	setp.eq.b32 	%p13, %r69, 1;
	vote.sync.ballot.b32 	%r71, %p13, %r55;
	xor.b32  	%r72, %r71, %r70;
	and.b32  	%r73, %r72, %r67;
	shr.u32 	%r74, %r301, 3;
	and.b32  	%r75, %r74, 1;
	add.s32 	%r76, %r75, -1;
	setp.eq.b32 	%p15, %r75, 1;
	vote.sync.ballot.b32 	%r77, %p15, %r55;
	xor.b32  	%r78, %r77, %r76;
	and.b32  	%r79, %r78, %r73;
	shr.u32 	%r80, %r301, 4;
	and.b32  	%r81, %r80, 1;
	add.s32 	%r82, %r81, -1;
	setp.eq.b32 	%p17, %r81, 1;
	vote.sync.ballot.b32 	%r83, %p17, %r55;
	xor.b32  	%r84, %r83, %r82;
	and.b32  	%r85, %r84, %r79;
	shr.u32 	%r86, %r301, 5;
	and.b32  	%r87, %r86, 1;
	add.s32 	%r88, %r87, -1;
	setp.eq.b32 	%p19, %r87, 1;
	vote.sync.ballot.b32 	%r89, %p19, %r55;
	xor.b32  	%r90, %r89, %r88;
	and.b32  	%r91, %r90, %r85;
	shr.u32 	%r92, %r301, 6;
	and.b32  	%r93, %r92, 1;
	add.s32 	%r94, %r93, -1;
	setp.eq.b32 	%p21, %r93, 1;
	vote.sync.ballot.b32 	%r95, %p21, %r55;
	xor.b32  	%r96, %r95, %r94;
	and.b32  	%r16, %r96, %r91;
	// begin inline asm
	mov.u32 %r54, %lanemask_lt;
	// end inline asm
	and.b32  	%r97, %r54, %r16;
	setp.eq.s32 	%p23, %r97, 0;
	setp.ne.s32 	%p24, %r16, 0;
	and.pred  	%p25, %p23, %p24;
	and.pred  	%p26, %p25, %p7;
	not.pred 	%p27, %p26;
	@%p27 bra 	$L__BB28_11;
	popc.b32 	%r98, %r16;
	shl.b32 	%r99, %r301, 2;
	and.b32  	%r100, %r99, 508;
	mov.u32 	%r101, _ZZ18compute_histogramsIjLi4ELi7ELi64ELb1EEvPKT_PjiE7s_hists;
	add.s32 	%r102, %r101, %r100;
	atom.shared.add.u32 	%r103, [%r102], %r98;
$L__BB28_11:
	setp.lt.s32 	%p28, %r13, %r42;
	shr.u32 	%r18, %r301, 7;
	mov.b32 	%r104, -1;
	vote.sync.ballot.b32 	%r105, %p28, %r104;
	and.b32  	%r106, %r18, 1;
	add.s32 	%r107, %r106, -1;
	setp.eq.b32 	%p30, %r106, 1;
	vote.sync.ballot.b32 	%r108, %p30, %r104;
	xor.b32  	%r109, %r108, %r107;
	and.b32  	%r110, %r109, %r105;
	shr.u32 	%r111, %r301, 8;
	and.b32  	%r112, %r111, 1;
	add.s32 	%r113, %r112, -1;
	setp.eq.b32 	%p32, %r112, 1;
	vote.sync.ballot.b32 	%r114, %p32, %r104;
	xor.b32  	%r115, %r114, %r113;
	and.b32  	%r116, %r115, %r110;
	shr.u32 	%r117, %r301, 9;
	and.b32  	%r118, %r117, 1;
	add.s32 	%r119, %r118, -1;
	setp.eq.b32 	%p34, %r118, 1;
	vote.sync.ballot.b32 	%r120, %p34, %r104;
	xor.b32  	%r121, %r120, %r119;
	and.b32  	%r122, %r121, %r116;
	shr.u32 	%r123, %r301, 10;
	and.b32  	%r124, %r123, 1;
	add.s32 	%r125, %r124, -1;
	setp.eq.b32 	%p36, %r124, 1;
	vote.sync.ballot.b32 	%r126, %p36, %r104;
	xor.b32  	%r127, %r126, %r125;
	and.b32  	%r128, %r127, %r122;
	shr.u32 	%r129, %r301, 11;
	and.b32  	%r130, %r129, 1;
	add.s32 	%r131, %r130, -1;
	setp.eq.b32 	%p38, %r130, 1;
	vote.sync.ballot.b32 	%r132, %p38, %r104;
	xor.b32  	%r133, %r132, %r131;
	and.b32  	%r134, %r133, %r128;
	shr.u32 	%r135, %r301, 12;
	and.b32  	%r136, %r135, 1;
	add.s32 	%r137, %r136, -1;
	setp.eq.b32 	%p40, %r136, 1;
	vote.sync.ballot.b32 	%r138, %p40, %r104;
	xor.b32  	%r139, %r138, %r137;
	and.b32  	%r140, %r139, %r134;
	shr.u32 	%r141, %r301, 13;
	and.b32  	%r142, %r141, 1;
	add.s32 	%r143, %r142, -1;
	setp.eq.b32 	%p42, %r142, 1;
	vote.sync.ballot.b32 	%r144, %p42, %r104;
	xor.b32  	%r145, %r144, %r143;
	and.b32  	%r19, %r145, %r140;
	and.b32  	%r146, %r54, %r19;
	setp.eq.s32 	%p44, %r146, 0;
	setp.ne.s32 	%p45, %r19, 0;
	and.pred  	%p46, %p44, %p45;
	and.pred  	%p47, %p46, %p28;
	not.pred 	%p48, %p47;
	@%p48 bra 	$L__BB28_13;
	popc.b32 	%r147, %r19;
	shl.b32 	%r148, %r18, 2;
	and.b32  	%r149, %r148, 508;
	mov.u32 	%r150, _ZZ18compute_histogramsIjLi4ELi7ELi64ELb1EEvPKT_PjiE7s_hists;
	add.s32 	%r151, %r150, %r149;
	atom.shared.add.u32 	%r152, [%r151+512], %r147;
$L__BB28_13:
	setp.lt.s32 	%p49, %r13, %r42;
	shr.u32 	%r20, %r301, 14;
	mov.b32 	%r153, -1;
	vote.sync.ballot.b32 	%r154, %p49, %r153;
	and.b32  	%r155, %r20, 1;
	add.s32 	%r156, %r155, -1;
	setp.eq.b32 	%p51, %r155, 1;
	vote.sync.ballot.b32 	%r157, %p51, %r153;
	xor.b32  	%r158, %r157, %r156;
	and.b32  	%r159, %r158, %r154;
	shr.u32 	%r160, %r301, 15;
	and.b32  	%r161, %r160, 1;
	add.s32 	%r162, %r161, -1;
	setp.eq.b32 	%p53, %r161, 1;
	vote.sync.ballot.b32 	%r163, %p53, %r153;
	xor.b32  	%r164, %r163, %r162;
	and.b32  	%r165, %r164, %r159;
	shr.u32 	%r166, %r301, 16;
	and.b32  	%r167, %r166, 1;
	add.s32 	%r168, %r167, -1;
	setp.eq.b32 	%p55, %r167, 1;
	vote.sync.ballot.b32 	%r169, %p55, %r153;
	xor.b32  	%r170, %r169, %r168;
	and.b32  	%r171, %r170, %r165;
	shr.u32 	%r172, %r301, 17;
	and.b32  	%r173, %r172, 1;
	add.s32 	%r174, %r173, -1;
	setp.eq.b32 	%p57, %r173, 1;
	vote.sync.ballot.b32 	%r175, %p57, %r153;
	xor.b32  	%r176, %r175, %r174;
	and.b32  	%r177, %r176, %r171;
	shr.u32 	%r178, %r301, 18;
	and.b32  	%r179, %r178, 1;
	add.s32 	%r180, %r179, -1;
	setp.eq.b32 	%p59, %r179, 1;
	vote.sync.ballot.b32 	%r181, %p59, %r153;
	xor.b32  	%r182, %r181, %r180;
	and.b32  	%r183, %r182, %r177;
	shr.u32 	%r184, %r301, 19;
	and.b32  	%r185, %r184, 1;
	add.s32 	%r186, %r185, -1;
	setp.eq.b32 	%p61, %r185, 1;
	vote.sync.ballot.b32 	%r187, %p61, %r153;
	xor.b32  	%r188, %r187, %r186;
	and.b32  	%r189, %r188, %r183;
	shr.u32 	%r190, %r301, 20;
	and.b32  	%r191, %r190, 1;
	add.s32 	%r192, %r191, -1;
	setp.eq.b32 	%p63, %r191, 1;
	vote.sync.ballot.b32 	%r193, %p63, %r153;
	xor.b32  	%r194, %r193, %r192;
	and.b32  	%r21, %r194, %r189;
	and.b32  	%r195, %r54, %r21;
	setp.eq.s32 	%p65, %r195, 0;
	setp.ne.s32 	%p66, %r21, 0;
	and.pred  	%p67, %p65, %p66;
	and.pred  	%p68, %p67, %p49;
	not.pred 	%p69, %p68;
	@%p69 bra 	$L__BB28_15;
	popc.b32 	%r196, %r21;
	shl.b32 	%r197, %r20, 2;
	and.b32  	%r198, %r197, 508;
	mov.u32 	%r199, _ZZ18compute_histogramsIjLi4ELi7ELi64ELb1EEvPKT_PjiE7s_hists;
	add.s32 	%r200, %r199, %r198;
	atom.shared.add.u32 	%r201, [%r200+1024], %r196;
$L__BB28_15:
	setp.lt.s32 	%p70, %r13, %r42;
	shr.u32 	%r22, %r301, 21;
	mov.b32 	%r202, -1;
	vote.sync.ballot.b32 	%r203, %p70, %r202;
	and.b32  	%r204, %r22, 1;
	add.s32 	%r205, %r204, -1;
	setp.eq.b32 	%p72, %r204, 1;
	vote.sync.ballot.b32 	%r206, %p72, %r202;
	xor.b32  	%r207, %r206, %r205;
	and.b32  	%r208, %r207, %r203;
	shr.u32 	%r209, %r301, 22;
	and.b32  	%r210, %r209, 1;
	add.s32 	%r211, %r210, -1;
	setp.eq.b32 	%p74, %r210, 1;
	vote.sync.ballot.b32 	%r212, %p74, %r202;
	xor.b32  	%r213, %r212, %r211;
	and.b32  	%r214, %r213, %r208;
	shr.u32 	%r215, %r301, 23;
	and.b32  	%r216, %r215, 1;
	add.s32 	%r217, %r216, -1;
	setp.eq.b32 	%p76, %r216, 1;
	vote.sync.ballot.b32 	%r218, %p76, %r202;
	xor.b32  	%r219, %r218, %r217;
	and.b32  	%r220, %r219, %r214;
	shr.u32 	%r221, %r301, 24;
	and.b32  	%r222, %r221, 1;
	add.s32 	%r223, %r222, -1;
	setp.eq.b32 	%p78, %r222, 1;
	vote.sync.ballot.b32 	%r224, %p78, %r202;
	xor.b32  	%r225, %r224, %r223;
	and.b32  	%r226, %r225, %r220;
	shr.u32 	%r227, %r301, 25;
	and.b32  	%r228, %r227, 1;
	add.s32 	%r229, %r228, -1;
	setp.eq.b32 	%p80, %r228, 1;
	vote.sync.ballot.b32 	%r230, %p80, %r202;
	xor.b32  	%r231, %r230, %r229;
	and.b32  	%r232, %r231, %r226;
	shr.u32 	%r233, %r301, 26;
	and.b32  	%r234, %r233, 1;
	add.s32 	%r235, %r234, -1;
	setp.eq.b32 	%p82, %r234, 1;
	vote.sync.ballot.b32 	%r236, %p82, %r202;
	xor.b32  	%r237, %r236, %r235;
	and.b32  	%r238, %r237, %r232;
	shr.u32 	%r239, %r301, 27;
	and.b32  	%r240, %r239, 1;
	add.s32 	%r241, %r240, -1;
	setp.eq.b32 	%p84, %r240, 1;
	vote.sync.ballot.b32 	%r242, %p84, %r202;
	xor.b32  	%r243, %r242, %r241;
	and.b32  	%r23, %r243, %r238;
	and.b32  	%r244, %r54, %r23;
	setp.eq.s32 	%p86, %r244, 0;
	setp.ne.s32 	%p87, %r23, 0;
	and.pred  	%p88, %p86, %p87;
	and.pred  	%p89, %p88, %p70;
	not.pred 	%p90, %p89;
	@%p90 bra 	$L__BB28_17;
	popc.b32 	%r245, %r23;
	shl.b32 	%r246, %r22, 2;
	and.b32  	%r247, %r246, 508;
	mov.u32 	%r248, _ZZ18compute_histogramsIjLi4ELi7ELi64ELb1EEvPKT_PjiE7s_hists;
	add.s32 	%r249, %r248, %r247;
	atom.shared.add.u32 	%r250, [%r249+1536], %r245;
$L__BB28_17:
	add.s32 	%r300, %r300, 1;
	setp.ne.s32 	%p91, %r300, %r11;
	@%p91 bra 	$L__BB28_7;
$L__BB28_18:
	bar.sync 	0;
	// begin inline asm
	mov.u32 %r251, %envreg2;
	// end inline asm
	cvt.u64.u32 	%rd12, %r251;
	// begin inline asm
	mov.u32 %r252, %envreg1;
	// end inline asm
	cvt.u64.u32 	%rd13, %r252;
	shl.b64 	%rd14, %rd13, 32;
	or.b64  	%rd3, %rd14, %rd12;
	setp.ne.s64 	%p92, %rd3, 0;
	@%p92 bra 	$L__BB28_20;
	// begin inline asm
	trap;
	// end inline asm
$L__BB28_20:
	barrier.sync 	0;
	mov.u32 	%r253, %tid.y;
	add.s32 	%r254, %r1, %r253;
	mov.u32 	%r255, %tid.z;
	or.b32  	%r256, %r254, %r255;
	setp.ne.s32 	%p93, %r256, 0;
	@%p93 bra 	$L__BB28_23;
	add.s64 	%rd15, %rd3, 4;
	mov.u32 	%r259, %nctaid.y;
	mul.lo.s32 	%r260, %r9, %r259;
	mov.u32 	%r261, %nctaid.z;
	mul.lo.s32 	%r262, %r260, %r261;
	mov.u32 	%r263, %ctaid.y;
	add.s32 	%r264, %r2, %r263;
	mov.u32 	%r265, %ctaid.z;
	neg.s32 	%r266, %r265;
	setp.eq.s32 	%p94, %r264, %r266;
	sub.s32 	%r267, -2147483647, %r262;
	selp.b32 	%r258, %r267, 1, %p94;
	// begin inline asm
	atom.add.release.gpu.u32 %r257,[%rd15],%r258;
	// end inline asm
$L__BB28_22:
	// begin inline asm
	ld.acquire.gpu.u32 %r268,[%rd15];
	// end inline asm
	xor.b32  	%r269, %r268, %r257;
	setp.gt.s32 	%p95, %r269, -1;
	@%p95 bra 	$L__BB28_22;
$L__BB28_23:
	barrier.sync 	0;
	and.b32  	%r26, %r1, 31;
	setp.gt.u32 	%p96, %r1, 127;
	@%p96 bra 	$L__BB28_28;
	shr.u32 	%r302, %r1, 5;
	shl.b32 	%r270, %r26, 2;
	mov.u32 	%r271, _ZZ18compute_histogramsIjLi4ELi7ELi64ELb1EEvPKT_PjiE7s_hists;
	add.s32 	%r28, %r271, %r270;
$L__BB28_25:
	shl.b32 	%r273, %r302, 9;
	add.s32 	%r275, %r271, %r273;
	ld.shared.u32 	%r30, [%r275];
	shl.b32 	%r276, %r302, 7;
	add.s32 	%r304, %r28, %r273;
	or.b32  	%r303, %r26, %r276;
	mov.b32 	%r306, 0;
	mov.u32 	%r305, %r26;
$L__BB28_26:
	mul.wide.u32 	%rd17, %r303, 4;
	add.s64 	%rd18, %rd1, %rd17;
	ld.shared.u32 	%r278, [%r304];
	shfl.sync.up.b32	%r279|%p97, %r278, 1, 0, -1;
	// begin inline asm
	mov.u32 %r277, %laneid;
	// end inline asm
	setp.eq.s32 	%p98, %r277, 0;
	selp.b32 	%r280, 0, %r279, %p98;
	add.s32 	%r281, %r280, %r278;
	shfl.sync.up.b32	%r282|%p99, %r281, 2, 0, -1;
	setp.lt.u32 	%p100, %r277, 2;
	selp.b32 	%r283, 0, %r282, %p100;
	add.s32 	%r284, %r283, %r281;
	shfl.sync.up.b32	%r285|%p101, %r284, 4, 0, -1;
	setp.lt.u32 	%p102, %r277, 4;
	selp.b32 	%r286, 0, %r285, %p102;
	add.s32 	%r287, %r286, %r284;
	shfl.sync.up.b32	%r288|%p103, %r287, 8, 0, -1;
	setp.lt.u32 	%p104, %r277, 8;
	selp.b32 	%r289, 0, %r288, %p104;
	add.s32 	%r290, %r289, %r287;
	shfl.sync.up.b32	%r291|%p105, %r290, 16, 0, -1;
	setp.lt.u32 	%p106, %r277, 16;
	selp.b32 	%r292, 0, %r291, %p106;
	add.s32 	%r293, %r292, %r290;
	sub.s32 	%r294, %r306, %r30;
	add.s32 	%r295, %r294, %r293;
	atom.global.add.u32 	%r296, [%rd18], %r295;
	shfl.sync.idx.b32	%r297|%p107, %r293, 31, 31, -1;
	add.s32 	%r306, %r297, %r306;
	add.s32 	%r38, %r305, 32;
	add.s32 	%r304, %r304, 128;
	add.s32 	%r303, %r303, 32;
	setp.lt.u32 	%p108, %r305, 96;
	mov.u32 	%r305, %r38;
	@%p108 bra 	$L__BB28_26;
	add.s32 	%r41, %r302, 2;
	setp.lt.u32 	%p109, %r302, 2;
	mov.u32 	%r302, %r41;
	@%p109 bra 	$L__BB28_25;
$L__BB28_28:
	ret;

}
	// .globl	_Z18compute_histogramsIjLi4ELi7ELi128ELb0EEvPKT_Pji
.visible .entry _Z18compute_histogramsIjLi4ELi7ELi128ELb0EEvPKT_Pji(
	.param .u64 .ptr .align 1 _Z18compute_histogramsIjLi4ELi7ELi128ELb0EEvPKT_Pji_param_0,
	.param .u64 .ptr .align 1 _Z18compute_histogramsIjLi4ELi7ELi128ELb0EEvPKT_Pji_param_1,
	.param .u32 _Z18compute_histogramsIjLi4ELi7ELi128ELb0EEvPKT_Pji_param_2
)
.maxntid 128
{
	.reg .pred 	%p<101>;
	.reg .b32 	%r<280>;
	.reg .b64 	%rd<12>;
	// demoted variable
	.shared .align 4 .b8 _ZZ18compute_histogramsIjLi4ELi7ELi128ELb0EEvPKT_PjiE7s_hists[2048];
	ld.param.u64 	%rd5, [_Z18compute_histogramsIjLi4ELi7ELi128ELb0EEvPKT_Pji_param_0];
	ld.param.u64 	%rd6, [_Z18compute_histogramsIjLi4ELi7ELi128ELb0EEvPKT_Pji_param_1];
	ld.param.u32 	%r34, [_Z18compute_histogramsIjLi4ELi7ELi128ELb0EEvPKT_Pji_param_2];
	mov.u32 	%r1, %tid.x;
	shl.b32 	%r35, %r1, 2;
	mov.u32 	%r36, _ZZ18compute_histogramsIjLi4ELi7ELi128ELb0EEvPKT_PjiE7s_hists;
	add.s32 	%r272, %r36, %r35;
	mov.u32 	%r273, %r1;
$L__BB29_1:
	mov.b32 	%r37, 0;
	st.shared.u32 	[%r272], %r37;
	add.s32 	%r5, %r273, 128;
	add.s32 	%r272, %r272, 512;
	setp.lt.u32 	%p1, %r273, 384;
	mov.u32 	%r273, %r5;
	@%p1 bra 	$L__BB29_1;
	bar.sync 	0;
	mov.u32 	%r38, %nctaid.x;
	shl.b32 	%r7, %r38, 7;
	add.s32 	%r39, %r7, %r34;
	add.s32 	%r40, %r39, -1;
	div.s32 	%r8, %r40, %r7;
	setp.lt.s32 	%p2, %r8, 1;
	@%p2 bra 	$L__BB29_15;
	mov.u32 	%r41, %ctaid.x;
	shl.b32 	%r42, %r41, 7;
	neg.s32 	%r275, %r8;
	or.b32  	%r274, %r1, %r42;
	cvta.to.global.u64 	%rd1, %rd5;
$L__BB29_4:
	setp.ge.s32 	%p3, %r274, %r34;
	mov.b32 	%r276, 0;
	@%p3 bra 	$L__BB29_6;
	mul.wide.s32 	%rd7, %r274, 4;
	add.s64 	%rd8, %rd1, %rd7;
	ld.global.nc.u32 	%r276, [%rd8];
$L__BB29_6:
	setp.lt.s32 	%p4, %r274, %r34;
	mov.b32 	%r45, -1;
	vote.sync.ballot.b32 	%r46, %p4, %r45;
	and.b32  	%r47, %r276, 1;
	add.s32 	%r48, %r47, -1;
	setp.eq.b32 	%p6, %r47, 1;
	vote.sync.ballot.b32 	%r49, %p6, %r45;
	xor.b32  	%r50, %r49, %r48;
	and.b32  	%r51, %r50, %r46;
	shr.u32 	%r52, %r276, 1;
	and.b32  	%r53, %r52, 1;
	add.s32 	%r54, %r53, -1;
	setp.eq.b32 	%p8, %r53, 1;
	vote.sync.ballot.b32 	%r55, %p8, %r45;
	xor.b32  	%r56, %r55, %r54;
	and.b32  	%r57, %r56, %r51;
	shr.u32 	%r58, %r276, 2;
	and.b32  	%r59, %r58, 1;
	add.s32 	%r60, %r59, -1;
	setp.eq.b32 	%p10, %r59, 1;
	vote.sync.ballot.b32 	%r61, %p10, %r45;
	xor.b32  	%r62, %r61, %r60;
	and.b32  	%r63, %r62, %r57;
	shr.u32 	%r64, %r276, 3;
	and.b32  	%r65, %r64, 1;
	add.s32 	%r66, %r65, -1;
	setp.eq.b32 	%p12, %r65, 1;
	vote.sync.ballot.b32 	%r67, %p12, %r45;
	xor.b32  	%r68, %r67, %r66;
	and.b32  	%r69, %r68, %r63;
	shr.u32 	%r70, %r276, 4;
	and.b32  	%r71, %r70, 1;
	add.s32 	%r72, %r71, -1;
	setp.eq.b32 	%p14, %r71, 1;
	vote.sync.ballot.b32 	%r73, %p14, %r45;
	xor.b32  	%r74, %r73, %r72;
	and.b32  	%r75, %r74, %r69;
	shr.u32 	%r76, %r276, 5;
	and.b32  	%r77, %r76, 1;
	add.s32 	%r78, %r77, -1;
	setp.eq.b32 	%p16, %r77, 1;
	vote.sync.ballot.b32 	%r79, %p16, %r45;
	xor.b32  	%r80, %r79, %r78;
	and.b32  	%r81, %r80, %r75;
	shr.u32 	%r82, %r276, 6;
	and.b32  	%r83, %r82, 1;
	add.s32 	%r84, %r83, -1;
	setp.eq.b32 	%p18, %r83, 1;
	vote.sync.ballot.b32 	%r85, %p18, %r45;
	xor.b32  	%r86, %r85, %r84;
	and.b32  	%r15, %r86, %r81;
	// begin inline asm
	mov.u32 %r44, %lanemask_lt;
	// end inline asm
	and.b32  	%r87, %r44, %r15;
	setp.eq.s32 	%p20, %r87, 0;
	setp.ne.s32 	%p21, %r15, 0;
	and.pred  	%p22, %p20, %p21;
	and.pred  	%p23, %p22, %p4;
	not.pred 	%p24, %p23;
	@%p24 bra 	$L__BB29_8;
	popc.b32 	%r88, %r15;
	shl.b32 	%r89, %r276, 2;
	and.b32  	%r90, %r89, 508;
	mov.u32 	%r91, _ZZ18compute_histogramsIjLi4ELi7ELi128ELb0EEvPKT_PjiE7s_hists;
	add.s32 	%r92, %r91, %r90;
	atom.shared.add.u32 	%r93, [%r92], %r88;
$L__BB29_8:
	setp.lt.s32 	%p25, %r274, %r34;
	shr.u32 	%r17, %r276, 7;
	mov.b32 	%r94, -1;
	vote.sync.ballot.b32 	%r95, %p25, %r94;
	and.b32  	%r96, %r17, 1;
	add.s32 	%r97, %r96, -1;
	setp.eq.b32 	%p27, %r96, 1;
	vote.sync.ballot.b32 	%r98, %p27, %r94;
	xor.b32  	%r99, %r98, %r97;
	and.b32  	%r100, %r99, %r95;
	shr.u32 	%r101, %r276, 8;
	and.b32  	%r102, %r101, 1;
	add.s32 	%r103, %r102, -1;
	setp.eq.b32 	%p29, %r102, 1;
	vote.sync.ballot.b32 	%r104, %p29, %r94;
	xor.b32  	%r105, %r104, %r103;
	and.b32  	%r106, %r105, %r100;
	shr.u32 	%r107, %r276, 9;
	and.b32  	%r108, %r107, 1;
	add.s32 	%r109, %r108, -1;
	setp.eq.b32 	%p31, %r108, 1;
	vote.sync.ballot.b32 	%r110, %p31, %r94;
	xor.b32  	%r111, %r110, %r109;
	and.b32  	%r112, %r111, %r106;
	shr.u32 	%r113, %r276, 10;
	and.b32  	%r114, %r113, 1;
	add.s32 	%r115, %r114, -1;
	setp.eq.b32 	%p33, %r114, 1;
	vote.sync.ballot.b32 	%r116, %p33, %r94;
	xor.b32  	%r117, %r116, %r115;
	and.b32  	%r118, %r117, %r112;
	shr.u32 	%r119, %r276, 11;
	and.b32  	%r120, %r119, 1;
	add.s32 	%r121, %r120, -1;
	setp.eq.b32 	%p35, %r120, 1;
	vote.sync.ballot.b32 	%r122, %p35, %r94;
	xor.b32  	%r123, %r122, %r121;
	and.b32  	%r124, %r123, %r118;
	shr.u32 	%r125, %r276, 12;
	and.b32  	%r126, %r125, 1;
	add.s32 	%r127, %r126, -1;
	setp.eq.b32 	%p37, %r126, 1;
	vote.sync.ballot.b32 	%r128, %p37, %r94;
	xor.b32  	%r129, %r128, %r127;
	and.b32  	%r130, %r129, %r124;
	shr.u32 	%r131, %r276, 13;
	and.b32  	%r132, %r131, 1;
	add.s32 	%r133, %r132, -1;
	setp.eq.b32 	%p39, %r132, 1;
	vote.sync.ballot.b32 	%r134, %p39, %r94;
	xor.b32  	%r135, %r134, %r133;
	and.b32  	%r18, %r135, %r130;
	and.b32  	%r136, %r44, %r18;
	setp.eq.s32 	%p41, %r136, 0;
	setp.ne.s32 	%p42, %r18, 0;
	and.pred  	%p43, %p41, %p42;
	and.pred  	%p44, %p43, %p25;
	not.pred 	%p45, %p44;
	@%p45 bra 	$L__BB29_10;
	popc.b32 	%r137, %r18;
	shl.b32 	%r138, %r17, 2;
	and.b32  	%r139, %r138, 508;
	mov.u32 	%r140, _ZZ18compute_histogramsIjLi4ELi7ELi128ELb0EEvPKT_PjiE7s_hists;
	add.s32 	%r141, %r140, %r139;
	atom.shared.add.u32 	%r142, [%r141+512], %r137;
$L__BB29_10:
	setp.lt.s32 	%p46, %r274, %r34;
	shr.u32 	%r19, %r276, 14;
	mov.b32 	%r143, -1;
	vote.sync.ballot.b32 	%r144, %p46, %r143;
	and.b32  	%r145, %r19, 1;
	add.s32 	%r146, %r145, -1;
	setp.eq.b32 	%p48, %r145, 1;
	vote.sync.ballot.b32 	%r147, %p48, %r143;
	xor.b32  	%r148, %r147, %r146;
	and.b32  	%r149, %r148, %r144;
	shr.u32 	%r150, %r276, 15;
	and.b32  	%r151, %r150, 1;
	add.s32 	%r152, %r151, -1;
	setp.eq.b32 	%p50, %r151, 1;
	vote.sync.ballot.b32 	%r153, %p50, %r143;
	xor.b32  	%r154, %r153, %r152;
	and.b32  	%r155, %r154, %r149;
	shr.u32 	%r156, %r276, 16;
	and.b32  	%r157, %r156, 1;
	add.s32 	%r158, %r157, -1;
	setp.eq.b32 	%p52, %r157, 1;
	vote.sync.ballot.b32 	%r159, %p52, %r143;
	xor.b32  	%r160, %r159, %r158;
	and.b32  	%r161, %r160, %r155;
	shr.u32 	%r162, %r276, 17;
	and.b32  	%r163, %r162, 1;
	add.s32 	%r164, %r163, -1;
	setp.eq.b32 	%p54, %r163, 1;
	vote.sync.ballot.b32 	%r165, %p54, %r143;
	xor.b32  	%r166, %r165, %r164;
	and.b32  	%r167, %r166, %r161;
	shr.u32 	%r168, %r276, 18;
	and.b32  	%r169, %r168, 1;
	add.s32 	%r170, %r169, -1;
	setp.eq.b32 	%p56, %r169, 1;
	vote.sync.ballot.b32 	%r171, %p56, %r143;
	xor.b32  	%r172, %r171, %r170;
	and.b32  	%r173, %r172, %r167;
	shr.u32 	%r174, %r276, 19;
	and.b32  	%r175, %r174, 1;
	add.s32 	%r176, %r175, -1;
	setp.eq.b32 	%p58, %r175, 1;
	vote.sync.ballot.b32 	%r177, %p58, %r143;
	xor.b32  	%r178, %r177, %r176;
	and.b32  	%r179, %r178, %r173;
	shr.u32 	%r180, %r276, 20;
	and.b32  	%r181, %r180, 1;
	add.s32 	%r182, %r181, -1;
	setp.eq.b32 	%p60, %r181, 1;
	vote.sync.ballot.b32 	%r183, %p60, %r143;
	xor.b32  	%r184, %r183, %r182;
	and.b32  	%r20, %r184, %r179;
	and.b32  	%r185, %r44, %r20;
	setp.eq.s32 	%p62, %r185, 0;
	setp.ne.s32 	%p63, %r20, 0;
	and.pred  	%p64, %p62, %p63;
	and.pred  	%p65, %p64, %p46;
	not.pred 	%p66, %p65;
	@%p66 bra 	$L__BB29_12;
	popc.b32 	%r186, %r20;
	shl.b32 	%r187, %r19, 2;
	and.b32  	%r188, %r187, 508;
	mov.u32 	%r189, _ZZ18compute_histogramsIjLi4ELi7ELi128ELb0EEvPKT_PjiE7s_hists;
	add.s32 	%r190, %r189, %r188;
	atom.shared.add.u32 	%r191, [%r190+1024], %r186;
$L__BB29_12:
	setp.lt.s32 	%p67, %r274, %r34;
	shr.u32 	%r21, %r276, 21;
	mov.b32 	%r192, -1;
	vote.sync.ballot.b32 	%r193, %p67, %r192;
	and.b32  	%r194, %r21, 1;
	add.s32 	%r195, %r194, -1;
	setp.eq.b32 	%p69, %r194, 1;
	vote.sync.ballot.b32 	%r196, %p69, %r192;
	xor.b32  	%r197, %r196, %r195;
	and.b32  	%r198, %r197, %r193;
	shr.u32 	%r199, %r276, 22;
	and.b32  	%r200, %r199, 1;
	add.s32 	%r201, %r200, -1;
	setp.eq.b32 	%p71, %r200, 1;
	vote.sync.ballot.b32 	%r202, %p71, %r192;
	xor.b32  	%r203, %r202, %r201;
	and.b32  	%r204, %r203, %r198;
	shr.u32 	%r205, %r276, 23;
	and.b32  	%r206, %r205, 1;
	add.s32 	%r207, %r206, -1;
	setp.eq.b32 	%p73, %r206, 1;
	vote.sync.ballot.b32 	%r208, %p73, %r192;
	xor.b32  	%r209, %r208, %r207;
	and.b32  	%r210, %r209, %r204;
	shr.u32 	%r211, %r276, 24;
	and.b32  	%r212, %r211, 1;
	add.s32 	%r213, %r212, -1;
	setp.eq.b32 	%p75, %r212, 1;
	vote.sync.ballot.b32 	%r214, %p75, %r192;
	xor.b32  	%r215, %r214, %r213;
	and.b32  	%r216, %r215, %r210;
	shr.u32 	%r217, %r276, 25;
	and.b32  	%r218, %r217, 1;
	add.s32 	%r219, %r218, -1;
	setp.eq.b32 	%p77, %r218, 1;
	vote.sync.ballot.b32 	%r220, %p77, %r192;
	xor.b32  	%r221, %r220, %r219;
	and.b32  	%r222, %r221, %r216;
	shr.u32 	%r223, %r276, 26;
	and.b32  	%r224, %r223, 1;
	add.s32 	%r225, %r224, -1;
	setp.eq.b32 	%p79, %r224, 1;
	vote.sync.ballot.b32 	%r226, %p79, %r192;
	xor.b32  	%r227, %r226, %r225;
	and.b32  	%r228, %r227, %r222;
	shr.u32 	%r229, %r276, 27;
	and.b32  	%r230, %r229, 1;
	add.s32 	%r231, %r230, -1;
	setp.eq.b32 	%p81, %r230, 1;
	vote.sync.ballot.b32 	%r232, %p81, %r192;
	xor.b32  	%r233, %r232, %r231;
	and.b32  	%r22, %r233, %r228;
	and.b32  	%r234, %r44, %r22;
	setp.eq.s32 	%p83, %r234, 0;
	setp.ne.s32 	%p84, %r22, 0;
	and.pred  	%p85, %p83, %p84;
	and.pred  	%p86, %p85, %p67;
	not.pred 	%p87, %p86;
	@%p87 bra 	$L__BB29_14;
	popc.b32 	%r235, %r22;
	shl.b32 	%r236, %r21, 2;
	and.b32  	%r237, %r236, 508;
	mov.u32 	%r238, _ZZ18compute_histogramsIjLi4ELi7ELi128ELb0EEvPKT_PjiE7s_hists;
	add.s32 	%r239, %r238, %r237;
	atom.shared.add.u32 	%r240, [%r239+1536], %r235;
$L__BB29_14:
	add.s32 	%r275, %r275, 1;
	setp.ne.s32 	%p88, %r275, 0;
	add.s32 	%r274, %r274, %r7;
	@%p88 bra 	$L__BB29_4;
$L__BB29_15:
	bar.sync 	0;
	and.b32  	%r278, %r1, 31;
	shr.u32 	%r242, %r1, 5;
	shl.b32 	%r243, %r242, 9;
	mov.u32 	%r244, _ZZ18compute_histogramsIjLi4ELi7ELi128ELb0EEvPKT_PjiE7s_hists;
	add.s32 	%r245, %r244, %r243;
	ld.shared.u32 	%r26, [%r245];
	shl.b32 	%r246, %r242, 7;
	shl.b32 	%r247, %r1, 2;
	and.b32  	%r248, %r247, 124;
	or.b32  	%r249, %r243, %r248;
	add.s32 	%r277, %r244, %r249;
	or.b32  	%r250, %r246, %r278;
	mul.wide.u32 	%rd9, %r250, 4;
	cvta.to.global.u64 	%rd10, %rd6;
	add.s64 	%rd11, %rd10, %rd9;
	mov.b32 	%r279, 0;
$L__BB29_16:
	ld.shared.u32 	%r252, [%r277];
	shfl.sync.up.b32	%r253|%p89, %r252, 1, 0, -1;
	// begin inline asm
	mov.u32 %r251, %laneid;
	// end inline asm
	setp.eq.s32 	%p90, %r251, 0;
	selp.b32 	%r254, 0, %r253, %p90;
	add.s32 	%r255, %r254, %r252;
	shfl.sync.up.b32	%r256|%p91, %r255, 2, 0, -1;
	setp.lt.u32 	%p92, %r251, 2;
	selp.b32 	%r257, 0, %r256, %p92;
	add.s32 	%r258, %r257, %r255;
	shfl.sync.up.b32	%r259|%p93, %r258, 4, 0, -1;
	setp.lt.u32 	%p94, %r251, 4;
	selp.b32 	%r260, 0, %r259, %p94;
	add.s32 	%r261, %r260, %r258;
	shfl.sync.up.b32	%r262|%p95, %r261, 8, 0, -1;
	setp.lt.u32 	%p96, %r251, 8;
	selp.b32 	%r263, 0, %r262, %p96;
	add.s32 	%r264, %r263, %r261;
	shfl.sync.up.b32	%r265|%p97, %r264, 16, 0, -1;
	setp.lt.u32 	%p98, %r251, 16;
	selp.b32 	%r266, 0, %r265, %p98;
	add.s32 	%r267, %r266, %r264;
	sub.s32 	%r268, %r279, %r26;
	add.s32 	%r269, %r268, %r267;
	atom.global.add.u32 	%r270, [%rd11], %r269;
	shfl.sync.idx.b32	%r271|%p99, %r267, 31, 31, -1;
	add.s32 	%r279, %r271, %r279;
	add.s32 	%r32, %r278, 32;
	add.s32 	%r277, %r277, 128;
	add.s64 	%rd11, %rd11, 128;
	setp.lt.u32 	%p100, %r278, 96;
	mov.u32 	%r278, %r32;
	@%p100 bra 	$L__BB29_16;
	ret;

}
	// .globl	_Z18compute_histogramsIjLi4ELi7ELi128ELb1EEvPKT_Pji
.visible .entry _Z18compute_histogramsIjLi4ELi7ELi128ELb1EEvPKT_Pji(
	.param .u64 .ptr .align 1 _Z18compute_histogramsIjLi4ELi7ELi128ELb1EEvPKT_Pji_param_0,
	.param .u64 .ptr .align 1 _Z18compute_histogramsIjLi4ELi7ELi128ELb1EEvPKT_Pji_param_1,
	.param .u32 _Z18compute_histogramsIjLi4ELi7ELi128ELb1EEvPKT_Pji_param_2
)
.maxntid 128
{
	.reg .pred 	%p<109>;
	.reg .b32 	%r<306>;
	.reg .b64 	%rd<22>;
	// demoted variable
	.shared .align 4 .b8 _ZZ18compute_histogramsIjLi4ELi7ELi128ELb1EEvPKT_PjiE7s_hists[2048];
	ld.param.u64 	%rd9, [_Z18compute_histogramsIjLi4ELi7ELi128ELb1EEvPKT_Pji_param_0];
	ld.param.u64 	%rd10, [_Z18compute_histogramsIjLi4ELi7ELi128ELb1EEvPKT_Pji_param_1];
	ld.param.u32 	%r40, [_Z18compute_histogramsIjLi4ELi7ELi128ELb1EEvPKT_Pji_param_2];
	cvta.to.global.u64 	%rd1, %rd10;
	mov.u32 	%r1, %tid.x;
	mov.u32 	%r2, %ctaid.x;
	shl.b32 	%r41, %r2, 7;
	add.s32 	%r300, %r41, %r1;
	setp.gt.s32 	%p1, %r300, 511;
	@%p1 bra 	$L__BB30_3;
	mov.u32 	%r42, %nctaid.x;
	shl.b32 	%r4, %r42, 7;
	mov.u32 	%r297, %r300;
$L__BB30_2:
	mul.wide.s32 	%rd11, %r297, 4;
	add.s64 	%rd12, %rd1, %rd11;
	mov.b32 	%r43, 0;
	st.global.u32 	[%rd12], %r43;
	add.s32 	%r297, %r297, %r4;
	setp.lt.s32 	%p2, %r297, 512;
	@%p2 bra 	$L__BB30_2;
$L__BB30_3:
	setp.gt.u32 	%p3, %r1, 511;
	@%p3 bra 	$L__BB30_6;
	shl.b32 	%r44, %r1, 2;
	mov.u32 	%r45, _ZZ18compute_histogramsIjLi4ELi7ELi128ELb1EEvPKT_PjiE7s_hists;
	add.s32 	%r298, %r45, %r44;
	mov.u32 	%r299, %r1;
$L__BB30_5:
	mov.b32 	%r46, 0;
	st.shared.u32 	[%r298], %r46;
	add.s32 	%r10, %r299, 128;
	add.s32 	%r298, %r298, 512;
	setp.lt.u32 	%p4, %r299, 384;
	mov.u32 	%r299, %r10;
	@%p4 bra 	$L__BB30_5;
$L__BB30_6:
	bar.sync 	0;
	mov.u32 	%r12, %nctaid.x;
	shl.b32 	%r13, %r12, 7;
	add.s32 	%r47, %r13, %r40;
	add.s32 	%r48, %r47, -1;
	div.s32 	%r14, %r48, %r13;
	setp.lt.s32 	%p5, %r14, 1;
	@%p5 bra 	$L__BB30_19;
	neg.s32 	%r301, %r14;
	cvta.to.global.u64 	%rd2, %rd9;
$L__BB30_8:
	setp.ge.s32 	%p6, %r300, %r40;
	mov.b32 	%r302, 0;
	@%p6 bra 	$L__BB30_10;
	mul.wide.s32 	%rd13, %r300, 4;
	add.s64 	%rd14, %rd2, %rd13;
	ld.global.nc.u32 	%r302, [%rd14];
$L__BB30_10:
	setp.lt.s32 	%p7, %r300, %r40;
	mov.b32 	%r51, -1;
	vote.sync.ballot.b32 	%r52, %p7, %r51;
	and.b32  	%r53, %r302, 1;
	add.s32 	%r54, %r53, -1;
	setp.eq.b32 	%p9, %r53, 1;
	vote.sync.ballot.b32 	%r55, %p9, %r51;
	xor.b32  	%r56, %r55, %r54;
	and.b32  	%r57, %r56, %r52;
	shr.u32 	%r58, %r302, 1;
	and.b32  	%r59, %r58, 1;
	add.s32 	%r60, %r59, -1;
	setp.eq.b32 	%p11, %r59, 1;
	vote.sync.ballot.b32 	%r61, %p11, %r51;
	xor.b32  	%r62, %r61, %r60;
	and.b32  	%r63, %r62, %r57;
	shr.u32 	%r64, %r302, 2;
	and.b32  	%r65, %r64, 1;
	add.s32 	%r66, %r65, -1;
	setp.eq.b32 	%p13, %r65, 1;
	vote.sync.ballot.b32 	%r67, %p13, %r51;
	xor.b32  	%r68, %r67, %r66;
	and.b32  	%r69, %r68, %r63;
	shr.u32 	%r70, %r302, 3;
	and.b32  	%r71, %r70, 1;
	add.s32 	%r72, %r71, -1;
	setp.eq.b32 	%p15, %r71, 1;
	vote.sync.ballot.b32 	%r73, %p15, %r51;
	xor.b32  	%r74, %r73, %r72;
	and.b32  	%r75, %r74, %r69;
	shr.u32 	%r76, %r302, 4;
	and.b32  	%r77, %r76, 1;
	add.s32 	%r78, %r77, -1;
	setp.eq.b32 	%p17, %r77, 1;
	vote.sync.ballot.b32 	%r79, %p17, %r51;
	xor.b32  	%r80, %r79, %r78;
	and.b32  	%r81, %r80, %r75;
	shr.u32 	%r82, %r302, 5;
	and.b32  	%r83, %r82, 1;
	add.s32 	%r84, %r83, -1;
	setp.eq.b32 	%p19, %r83, 1;
	vote.sync.ballot.b32 	%r85, %p19, %r51;
	xor.b32  	%r86, %r85, %r84;
	and.b32  	%r87, %r86, %r81;
	shr.u32 	%r88, %r302, 6;
	and.b32  	%r89, %r88, 1;
	add.s32 	%r90, %r89, -1;
	setp.eq.b32 	%p21, %r89, 1;
	vote.sync.ballot.b32 	%r91, %p21, %r51;
	xor.b32  	%r92, %r91, %r90;
	and.b32  	%r20, %r92, %r87;
	// begin inline asm
	mov.u32 %r50, %lanemask_lt;
	// end inline asm
	and.b32  	%r93, %r50, %r20;
	setp.eq.s32 	%p23, %r93, 0;
	setp.ne.s32 	%p24, %r20, 0;
	and.pred  	%p25, %p23, %p24;
	and.pred  	%p26, %p25, %p7;
	not.pred 	%p27, %p26;
	@%p27 bra 	$L__BB30_12;
	popc.b32 	%r94, %r20;
	shl.b32 	%r95, %r302, 2;
	and.b32  	%r96, %r95, 508;
	mov.u32 	%r97, _ZZ18compute_histogramsIjLi4ELi7ELi128ELb1EEvPKT_PjiE7s_hists;
	add.s32 	%r98, %r97, %r96;
	atom.shared.add.u32 	%r99, [%r98], %r94;
$L__BB30_12:
	setp.lt.s32 	%p28, %r300, %r40;
	shr.u32 	%r22, %r302, 7;
	mov.b32 	%r100, -1;
	vote.sync.ballot.b32 	%r101, %p28, %r100;
	and.b32  	%r102, %r22, 1;
	add.s32 	%r103, %r102, -1;
	setp.eq.b32 	%p30, %r102, 1;
	vote.sync.ballot.b32 	%r104, %p30, %r100;
	xor.b32  	%r105, %r104, %r103;
	and.b32  	%r106, %r105, %r101;
	shr.u32 	%r107, %r302, 8;
	and.b32  	%r108, %r107, 1;
	add.s32 	%r109, %r108, -1;
	setp.eq.b32 	%p32, %r108, 1;
	vote.sync.ballot.b32 	%r110, %p32, %r100;
	xor.b32  	%r111, %r110, %r109;
	and.b32  	%r112, %r111, %r106;
	shr.u32 	%r113, %r302, 9;
	and.b32  	%r114, %r113, 1;
	add.s32 	%r115, %r114, -1;
	setp.eq.b32 	%p34, %r114, 1;
	vote.sync.ballot.b32 	%r116, %p34, %r100;
	xor.b32  	%r117, %r116, %r115;
	and.b32  	%r118, %r117, %r112;
	shr.u32 	%r119, %r302, 10;
	and.b32  	%r120, %r119, 1;
	add.s32 	%r121, %r120, -1;
	setp.eq.b32 	%p36, %r120, 1;
	vote.sync.ballot.b32 	%r122, %p36, %r100;
	xor.b32  	%r123, %r122, %r121;
	and.b32  	%r124, %r123, %r118;
	shr.u32 	%r125, %r302, 11;
	and.b32  	%r126, %r125, 1;
	add.s32 	%r127, %r126, -1;
	setp.eq.b32 	%p38, %r126, 1;
	vote.sync.ballot.b32 	%r128, %p38, %r100;
	xor.b32  	%r129, %r128, %r127;
	and.b32  	%r130, %r129, %r124;
	shr.u32 	%r131, %r302, 12;
	and.b32  	%r132, %r131, 1;
	add.s32 	%r133, %r132, -1;
	setp.eq.b32 	%p40, %r132, 1;
	vote.sync.ballot.b32 	%r134, %p40, %r100;
	xor.b32  	%r135, %r134, %r133;
	and.b32  	%r136, %r135, %r130;
	shr.u32 	%r137, %r302, 13;
	and.b32  	%r138, %r137, 1;
	add.s32 	%r139, %r138, -1;
	setp.eq.b32 	%p42, %r138, 1;
	vote.sync.ballot.b32 	%r140, %p42, %r100;
	xor.b32  	%r141, %r140, %r139;
	and.b32  	%r23, %r141, %r136;
	and.b32  	%r142, %r50, %r23;
	setp.eq.s32 	%p44, %r142, 0;
	setp.ne.s32 	%p45, %r23, 0;
	and.pred  	%p46, %p44, %p45;
	and.pred  	%p47, %p46, %p28;
	not.pred 	%p48, %p47;
	@%p48 bra 	$L__BB30_14;
	popc.b32 	%r143, %r23;
	shl.b32 	%r144, %r22, 2;
	and.b32  	%r145, %r144, 508;
	mov.u32 	%r146, _ZZ18compute_histogramsIjLi4ELi7ELi128ELb1EEvPKT_PjiE7s_hists;
	add.s32 	%r147, %r146, %r145;
	atom.shared.add.u32 	%r148, [%r147+512], %r143;
$L__BB30_14:
	setp.lt.s32 	%p49, %r300, %r40;
	shr.u32 	%r24, %r302, 14;
	mov.b32 	%r149, -1;
	vote.sync.ballot.b32 	%r150, %p49, %r149;
	and.b32  	%r151, %r24, 1;
	add.s32 	%r152, %r151, -1;
	setp.eq.b32 	%p51, %r151, 1;
	vote.sync.ballot.b32 	%r153, %p51, %r149;
	xor.b32  	%r154, %r153, %r152;
	and.b32  	%r155, %r154, %r150;
	shr.u32 	%r156, %r302, 15;
	and.b32  	%r157, %r156, 1;
	add.s32 	%r158, %r157, -1;
	setp.eq.b32 	%p53, %r157, 1;
	vote.sync.ballot.b32 	%r159, %p53, %r149;
	xor.b32  	%r160, %r159, %r158;
	and.b32  	%r161, %r160, %r155;
	shr.u32 	%r162, %r302, 16;
	and.b32  	%r163, %r162, 1;
	add.s32 	%r164, %r163, -1;
	setp.eq.b32 	%p55, %r163, 1;
	vote.sync.ballot.b32 	%r165, %p55, %r149;
	xor.b32  	%r166, %r165, %r164;
	and.b32  	%r167, %r166, %r161;
	shr.u32 	%r168, %r302, 17;
	and.b32  	%r169, %r168, 1;
	add.s32 	%r170, %r169, -1;
	setp.eq.b32 	%p57, %r169, 1;
	vote.sync.ballot.b32 	%r171, %p57, %r149;
	xor.b32  	%r172, %r171, %r170;
	and.b32  	%r173, %r172, %r167;
	shr.u32 	%r174, %r302, 18;
	and.b32  	%r175, %r174, 1;
	add.s32 	%r176, %r175, -1;
	setp.eq.b32 	%p59, %r175, 1;
	vote.sync.ballot.b32 	%r177, %p59, %r149;
	xor.b32  	%r178, %r177, %r176;
	and.b32  	%r179, %r178, %r173;
	shr.u32 	%r180, %r302, 19;
	and.b32  	%r181, %r180, 1;
	add.s32 	%r182, %r181, -1;
	setp.eq.b32 	%p61, %r181, 1;
	vote.sync.ballot.b32 	%r183, %p61, %r149;
	xor.b32  	%r184, %r183, %r182;
	and.b32  	%r185, %r184, %r179;
	shr.u32 	%r186, %r302, 20;
	and.b32  	%r187, %r186, 1;
	add.s32 	%r188, %r187, -1;
	setp.eq.b32 	%p63, %r187, 1;
	vote.sync.ballot.b32 	%r189, %p63, %r149;
	xor.b32  	%r190, %r189, %r188;
	and.b32  	%r25, %r190, %r185;
	and.b32  	%r191, %r50, %r25;
	setp.eq.s32 	%p65, %r191, 0;
	setp.ne.s32 	%p66, %r25, 0;
	and.pred  	%p67, %p65, %p66;
	and.pred  	%p68, %p67, %p49;
	not.pred 	%p69, %p68;
	@%p69 bra 	$L__BB30_16;
	popc.b32 	%r192, %r25;
	shl.b32 	%r193, %r24, 2;
	and.b32  	%r194, %r193, 508;
	mov.u32 	%r195, _ZZ18compute_histogramsIjLi4ELi7ELi128ELb1EEvPKT_PjiE7s_hists;
	add.s32 	%r196, %r195, %r194;
	atom.shared.add.u32 	%r197, [%r196+1024], %r192;
$L__BB30_16:
	setp.lt.s32 	%p70, %r300, %r40;
	shr.u32 	%r26, %r302, 21;
	mov.b32 	%r198, -1;
	vote.sync.ballot.b32 	%r199, %p70, %r198;
	and.b32  	%r200, %r26, 1;
	add.s32 	%r201, %r200, -1;
	setp.eq.b32 	%p72, %r200, 1;
	vote.sync.ballot.b32 	%r202, %p72, %r198;
	xor.b32  	%r203, %r202, %r201;
	and.b32  	%r204, %r203, %r199;
	shr.u32 	%r205, %r302, 22;
	and.b32  	%r206, %r205, 1;
	add.s32 	%r207, %r206, -1;
	setp.eq.b32 	%p74, %r206, 1;
	vote.sync.ballot.b32 	%r208, %p74, %r198;
	xor.b32  	%r209, %r208, %r207;
	and.b32  	%r210, %r209, %r204;
	shr.u32 	%r211, %r302, 23;
	and.b32  	%r212, %r211, 1;
	add.s32 	%r213, %r212, -1;
	setp.eq.b32 	%p76, %r212, 1;
	vote.sync.ballot.b32 	%r214, %p76, %r198;
	xor.b32  	%r215, %r214, %r213;
	and.b32  	%r216, %r215, %r210;
	shr.u32 	%r217, %r302, 24;
	and.b32  	%r218, %r217, 1;
	add.s32 	%r219, %r218, -1;
	setp.eq.b32 	%p78, %r218, 1;
	vote.sync.ballot.b32 	%r220, %p78, %r198;
	xor.b32  	%r221, %r220, %r219;
	and.b32  	%r222, %r221, %r216;
	shr.u32 	%r223, %r302, 25;
	and.b32  	%r224, %r223, 1;
	add.s32 	%r225, %r224, -1;
	setp.eq.b32 	%p80, %r224, 1;
	vote.sync.ballot.b32 	%r226, %p80, %r198;
	xor.b32  	%r227, %r226, %r225;
	and.b32  	%r228, %r227, %r222;
	shr.u32 	%r229, %r302, 26;
	and.b32  	%r230, %r229, 1;
	add.s32 	%r231, %r230, -1;
	setp.eq.b32 	%p82, %r230, 1;
	vote.sync.ballot.b32 	%r232, %p82, %r198;
	xor.b32  	%r233, %r232, %r231;
	and.b32  	%r234, %r233, %r228;
	shr.u32 	%r235, %r302, 27;
	and.b32  	%r236, %r235, 1;
	add.s32 	%r237, %r236, -1;
	setp.eq.b32 	%p84, %r236, 1;
	vote.sync.ballot.b32 	%r238, %p84, %r198;
	xor.b32  	%r239, %r238, %r237;
	and.b32  	%r27, %r239, %r234;
	and.b32  	%r240, %r50, %r27;
	setp.eq.s32 	%p86, %r240, 0;
	setp.ne.s32 	%p87, %r27, 0;
	and.pred  	%p88, %p86, %p87;
	and.pred  	%p89, %p88, %p70;
	not.pred 	%p90, %p89;
	@%p90 bra 	$L__BB30_18;
	popc.b32 	%r241, %r27;
	shl.b32 	%r242, %r26, 2;
	and.b32  	%r243, %r242, 508;
	mov.u32 	%r244, _ZZ18compute_histogramsIjLi4ELi7ELi128ELb1EEvPKT_PjiE7s_hists;
	add.s32 	%r245, %r244, %r243;
	atom.shared.add.u32 	%r246, [%r245+1536], %r241;
$L__BB30_18:
	add.s32 	%r301, %r301, 1;
	setp.ne.s32 	%p91, %r301, 0;
	add.s32 	%r300, %r300, %r13;
	@%p91 bra 	$L__BB30_8;
$L__BB30_19:
	bar.sync 	0;
	// begin inline asm
	mov.u32 %r247, %envreg2;
	// end inline asm
	cvt.u64.u32 	%rd15, %r247;
	// begin inline asm
	mov.u32 %r248, %envreg1;
	// end inline asm
	cvt.u64.u32 	%rd16, %r248;
	shl.b64 	%rd17, %rd16, 32;
	or.b64  	%rd3, %rd17, %rd15;
	setp.ne.s64 	%p92, %rd3, 0;
	@%p92 bra 	$L__BB30_21;
	// begin inline asm
	trap;
	// end inline asm
$L__BB30_21:
	barrier.sync 	0;
	mov.u32 	%r249, %tid.y;
	add.s32 	%r250, %r1, %r249;
	mov.u32 	%r251, %tid.z;
	or.b32  	%r252, %r250, %r251;
	setp.ne.s32 	%p93, %r252, 0;
	@%p93 bra 	$L__BB30_24;
	add.s64 	%rd18, %rd3, 4;
	mov.u32 	%r255, %nctaid.y;
	mul.lo.s32 	%r256, %r12, %r255;
	mov.u32 	%r257, %nctaid.z;
	mul.lo.s32 	%r258, %r256, %r257;
	mov.u32 	%r259, %ctaid.y;
	add.s32 	%r260, %r2, %r259;
	mov.u32 	%r261, %ctaid.z;
	neg.s32 	%r262, %r261;
	setp.eq.s32 	%p94, %r260, %r262;
	sub.s32 	%r263, -2147483647, %r258;
	selp.b32 	%r254, %r263, 1, %p94;
	// begin inline asm
	atom.add.release.gpu.u32 %r253,[%rd18],%r254;
	// end inline asm
$L__BB30_23:
	// begin inline asm
	ld.acquire.gpu.u32 %r264,[%rd18];
	// end inline asm
	xor.b32  	%r265, %r264, %r253;
	setp.gt.s32 	%p95, %r265, -1;
	@%p95 bra 	$L__BB30_23;
$L__BB30_24:
	barrier.sync 	0;
	setp.gt.u32 	%p96, %r1, 127;
	@%p96 bra 	$L__BB30_27;
	and.b32  	%r304, %r1, 31;
	shr.u32 	%r267, %r1, 5;
	shl.b32 	%r268, %r267, 9;
	mov.u32 	%r269, _ZZ18compute_histogramsIjLi4ELi7ELi128ELb1EEvPKT_PjiE7s_hists;
	add.s32 	%r270, %r269, %r268;
	ld.shared.u32 	%r32, [%r270];
	shl.b32 	%r271, %r267, 7;
	shl.b32 	%r272, %r1, 2;
	and.b32  	%r273, %r272, 124;
	or.b32  	%r274, %r268, %r273;
	add.s32 	%r303, %r269, %r274;
	or.b32  	%r275, %r271, %r304;
	mul.wide.u32 	%rd20, %r275, 4;
	add.s64 	%rd21, %rd1, %rd20;
	mov.b32 	%r305, 0;
$L__BB30_26:
	ld.shared.u32 	%r277, [%r303];
	shfl.sync.up.b32	%r278|%p97, %r277, 1, 0, -1;
	// begin inline asm
	mov.u32 %r276, %laneid;
	// end inline asm
	setp.eq.s32 	%p98, %r276, 0;
	selp.b32 	%r279, 0, %r278, %p98;
	add.s32 	%r280, %r279, %r277;
	shfl.sync.up.b32	%r281|%p99, %r280, 2, 0, -1;
	setp.lt.u32 	%p100, %r276, 2;
	selp.b32 	%r282, 0, %r281, %p100;
	add.s32 	%r283, %r282, %r280;
	shfl.sync.up.b32	%r284|%p101, %r283, 4, 0, -1;
	setp.lt.u32 	%p102, %r276, 4;
	selp.b32 	%r285, 0, %r284, %p102;
	add.s32 	%r286, %r285, %r283;
	shfl.sync.up.b32	%r287|%p103, %r286, 8, 0, -1;
	setp.lt.u32 	%p104, %r276, 8;
	selp.b32 	%r288, 0, %r287, %p104;
	add.s32 	%r289, %r288, %r286;
	shfl.sync.up.b32	%r290|%p105, %r289, 16, 0, -1;
	setp.lt.u32 	%p106, %r276, 16;
	selp.b32 	%r291, 0, %r290, %p106;
	add.s32 	%r292, %r291, %r289;
	sub.s32 	%r293, %r305, %r32;
	add.s32 	%r294, %r293, %r292;
	atom.global.add.u32 	%r295, [%rd21], %r294;
	shfl.sync.idx.b32	%r296|%p107, %r292, 31, 31, -1;
	add.s32 	%r305, %r296, %r305;
	add.s32 	%r38, %r304, 32;
	add.s32 	%r303, %r303, 128;
	add.s64 	%rd21, %rd21, 128;
	setp.lt.u32 	%p108, %r304, 96;
	mov.u32 	%r304, %r38;
	@%p108 bra 	$L__BB30_26;
$L__BB30_27:
	ret;

}
	// .globl	_Z18compute_histogramsIjLi4ELi7ELi256ELb0EEvPKT_Pji
.visible .entry _Z18compute_histogramsIjLi4ELi7ELi256ELb0EEvPKT_Pji(
	.param .u64 .ptr .align 1 _Z18compute_histogramsIjLi4ELi7ELi256ELb0EEvPKT_Pji_param_0,
	.param .u64 .ptr .align 1 _Z18compute_histogramsIjLi4ELi7ELi256ELb0EEvPKT_Pji_param_1,
	.param .u32 _Z18compute_histogramsIjLi4ELi7ELi256ELb0EEvPKT_Pji_param_2
)
.maxntid 256
{
	.reg .pred 	%p<102>;
	.reg .b32 	%r<280>;
	.reg .b64 	%rd<12>;
	// demoted variable
	.shared .align 4 .b8 _ZZ18compute_histogramsIjLi4ELi7ELi256ELb0EEvPKT_PjiE7s_hists[2048];
	ld.param.u64 	%rd5, [_Z18compute_histogramsIjLi4ELi7ELi256ELb0EEvPKT_Pji_param_0];
	ld.param.u64 	%rd6, [_Z18compute_histogramsIjLi4ELi7ELi256ELb0EEvPKT_Pji_param_1];
	ld.param.u32 	%r34, [_Z18compute_histogramsIjLi4ELi7ELi256ELb0EEvPKT_Pji_param_2];
	mov.u32 	%r1, %tid.x;
	shl.b32 	%r35, %r1, 2;
	mov.u32 	%r36, _ZZ18compute_histogramsIjLi4ELi7ELi256ELb0EEvPKT_PjiE7s_hists;
	add.s32 	%r272, %r36, %r35;
	mov.u32 	%r273, %r1;
$L__BB31_1:
	mov.b32 	%r37, 0;
	st.shared.u32 	[%r272], %r37;
	add.s32 	%r5, %r273, 256;
	add.s32 	%r272, %r272, 1024;
	setp.lt.u32 	%p1, %r273, 256;
	mov.u32 	%r273, %r5;
	@%p1 bra 	$L__BB31_1;
	bar.sync 	0;
	mov.u32 	%r38, %nctaid.x;
	shl.b32 	%r7, %r38, 8;
	add.s32 	%r39, %r7, %r34;
	add.s32 	%r40, %r39, -1;
	div.s32 	%r8, %r40, %r7;
	setp.lt.s32 	%p2, %r8, 1;
	@%p2 bra 	$L__BB31_15;
	mov.u32 	%r41, %ctaid.x;
	shl.b32 	%r42, %r41, 8;
	neg.s32 	%r275, %r8;
	or.b32  	%r274, %r1, %r42;
	cvta.to.global.u64 	%rd1, %rd5;
$L__BB31_4:
	setp.ge.s32 	%p3, %r274, %r34;
	mov.b32 	%r276, 0;
	@%p3 bra 	$L__BB31_6;
	mul.wide.s32 	%rd7, %r274, 4;
	add.s64 	%rd8, %rd1, %rd7;
	ld.global.nc.u32 	%r276, [%rd8];
$L__BB31_6:
	setp.lt.s32 	%p4, %r274, %r34;
	mov.b32 	%r45, -1;
	vote.sync.ballot.b32 	%r46, %p4, %r45;
	and.b32  	%r47, %r276, 1;
	add.s32 	%r48, %r47, -1;
	setp.eq.b32 	%p6, %r47, 1;
	vote.sync.ballot.b32 	%r49, %p6, %r45;
	xor.b32  	%r50, %r49, %r48;
	and.b32  	%r51, %r50, %r46;
	shr.u32 	%r52, %r276, 1;
	and.b32  	%r53, %r52, 1;
	add.s32 	%r54, %r53, -1;
	setp.eq.b32 	%p8, %r53, 1;
	vote.sync.ballot.b32 	%r55, %p8, %r45;
	xor.b32  	%r56, %r55, %r54;
	and.b32  	%r57, %r56, %r51;
	shr.u32 	%r58, %r276, 2;
	and.b32  	%r59, %r58, 1;
	add.s32 	%r60, %r59, -1;
	setp.eq.b32 	%p10, %r59, 1;
	vote.sync.ballot.b32 	%r61, %p10, %r45;
	xor.b32  	%r62, %r61, %r60;
	and.b32  	%r63, %r62, %r57;
	shr.u32 	%r64, %r276, 3;
	and.b32  	%r65, %r64, 1;
	add.s32 	%r66, %r65, -1;
	setp.eq.b32 	%p12, %r65, 1;
	vote.sync.ballot.b32 	%r67, %p12, %r45;
	xor.b32  	%r68, %r67, %r66;
	and.b32  	%r69, %r68, %r63;
	shr.u32 	%r70, %r276, 4;
	and.b32  	%r71, %r70, 1;
	add.s32 	%r72, %r71, -1;
	setp.eq.b32 	%p14, %r71, 1;
	vote.sync.ballot.b32 	%r73, %p14, %r45;
	xor.b32  	%r74, %r73, %r72;
	and.b32  	%r75, %r74, %r69;
	shr.u32 	%r76, %r276, 5;
	and.b32  	%r77, %r76, 1;
	add.s32 	%r78, %r77, -1;
	setp.eq.b32 	%p16, %r77, 1;
	vote.sync.ballot.b32 	%r79, %p16, %r45;
	xor.b32  	%r80, %r79, %r78;
	and.b32  	%r81, %r80, %r75;
	shr.u32 	%r82, %r276, 6;
	and.b32  	%r83, %r82, 1;
	add.s32 	%r84, %r83, -1;
	setp.eq.b32 	%p18, %r83, 1;
	vote.sync.ballot.b32 	%r85, %p18, %r45;
	xor.b32  	%r86, %r85, %r84;
	and.b32  	%r15, %r86, %r81;
	// begin inline asm
	mov.u32 %r44, %lanemask_lt;
	// end inline asm
	and.b32  	%r87, %r44, %r15;
	setp.eq.s32 	%p20, %r87, 0;
	setp.ne.s32 	%p21, %r15, 0;
	and.pred  	%p22, %p20, %p21;
	and.pred  	%p23, %p22, %p4;
	not.pred 	%p24, %p23;
	@%p24 bra 	$L__BB31_8;
	popc.b32 	%r88, %r15;
	shl.b32 	%r89, %r276, 2;
	and.b32  	%r90, %r89, 508;
	mov.u32 	%r91, _ZZ18compute_histogramsIjLi4ELi7ELi256ELb0EEvPKT_PjiE7s_hists;
	add.s32 	%r92, %r91, %r90;
	atom.shared.add.u32 	%r93, [%r92], %r88;
$L__BB31_8:
	setp.lt.s32 	%p25, %r274, %r34;
	shr.u32 	%r17, %r276, 7;
	mov.b32 	%r94, -1;
	vote.sync.ballot.b32 	%r95, %p25, %r94;
	and.b32  	%r96, %r17, 1;
	add.s32 	%r97, %r96, -1;
	setp.eq.b32 	%p27, %r96, 1;
	vote.sync.ballot.b32 	%r98, %p27, %r94;
	xor.b32  	%r99, %r98, %r97;
	and.b32  	%r100, %r99, %r95;
	shr.u32 	%r101, %r276, 8;
	and.b32  	%r102, %r101, 1;
	add.s32 	%r103, %r102, -1;
	setp.eq.b32 	%p29, %r102, 1;
	vote.sync.ballot.b32 	%r104, %p29, %r94;
	xor.b32  	%r105, %r104, %r103;
	and.b32  	%r106, %r105, %r100;
	shr.u32 	%r107, %r276, 9;
	and.b32  	%r108, %r107, 1;
	add.s32 	%r109, %r108, -1;
	setp.eq.b32 	%p31, %r108, 1;
	vote.sync.ballot.b32 	%r110, %p31, %r94;
	xor.b32  	%r111, %r110, %r109;
	and.b32  	%r112, %r111, %r106;
	shr.u32 	%r113, %r276, 10;
	and.b32  	%r114, %r113, 1;
	add.s32 	%r115, %r114, -1;
	setp.eq.b32 	%p33, %r114, 1;
	vote.sync.ballot.b32 	%r116, %p33, %r94;
	xor.b32  	%r117, %r116, %r115;
	and.b32  	%r118, %r117, %r112;
	shr.u32 	%r119, %r276, 11;
	and.b32  	%r120, %r119, 1;
	add.s32 	%r121, %r120, -1;
	setp.eq.b32 	%p35, %r120, 1;
	vote.sync.ballot.b32 	%r122, %p35, %r94;
	xor.b32  	%r123, %r122, %r121;
	and.b32  	%r124, %r123, %r118;
	shr.u32 	%r125, %r276, 12;
	and.b32  	%r126, %r125, 1;
	add.s32 	%r127, %r126, -1;
	setp.eq.b32 	%p37, %r126, 1;
	vote.sync.ballot.b32 	%r128, %p37, %r94;
	xor.b32  	%r129, %r128, %r127;
	and.b32  	%r130, %r129, %r124;
	shr.u32 	%r131, %r276, 13;
	and.b32  	%r132, %r131, 1;
	add.s32 	%r133, %r132, -1;
	setp.eq.b32 	%p39, %r132, 1;
	vote.sync.ballot.b32 	%r134, %p39, %r94;
	xor.b32  	%r135, %r134, %r133;
	and.b32  	%r18, %r135, %r130;
	and.b32  	%r136, %r44, %r18;
	setp.eq.s32 	%p41, %r136, 0;
	setp.ne.s32 	%p42, %r18, 0;
	and.pred  	%p43, %p41, %p42;
	and.pred  	%p44, %p43, %p25;
	not.pred 	%p45, %p44;
	@%p45 bra 	$L__BB31_10;
	popc.b32 	%r137, %r18;
	shl.b32 	%r138, %r17, 2;
	and.b32  	%r139, %r138, 508;
	mov.u32 	%r140, _ZZ18compute_histogramsIjLi4ELi7ELi256ELb0EEvPKT_PjiE7s_hists;
	add.s32 	%r141, %r140, %r139;
	atom.shared.add.u32 	%r142, [%r141+512], %r137;
$L__BB31_10:
	setp.lt.s32 	%p46, %r274, %r34;
	shr.u32 	%r19, %r276, 14;
	mov.b32 	%r143, -1;
	vote.sync.ballot.b32 	%r144, %p46, %r143;
	and.b32  	%r145, %r19, 1;
	add.s32 	%r146, %r145, -1;
	setp.eq.b32 	%p48, %r145, 1;
	vote.sync.ballot.b32 	%r147, %p48, %r143;
	xor.b32  	%r148, %r147, %r146;
	and.b32  	%r149, %r148, %r144;
	shr.u32 	%r150, %r276, 15;
	and.b32  	%r151, %r150, 1;
	add.s32 	%r152, %r151, -1;
	setp.eq.b32 	%p50, %r151, 1;
	vote.sync.ballot.b32 	%r153, %p50, %r143;
	xor.b32  	%r154, %r153, %r152;
	and.b32  	%r155, %r154, %r149;
	shr.u32 	%r156, %r276, 16;
	and.b32  	%r157, %r156, 1;
	add.s32 	%r158, %r157, -1;
	setp.eq.b32 	%p52, %r157, 1;
	vote.sync.ballot.b32 	%r159, %p52, %r143;
	xor.b32  	%r160, %r159, %r158;
	and.b32  	%r161, %r160, %r155;
	shr.u32 	%r162, %r276, 17;
	and.b32  	%r163, %r162, 1;
	add.s32 	%r164, %r163, -1;
	setp.eq.b32 	%p54, %r163, 1;
	vote.sync.ballot.b32 	%r165, %p54, %r143;
	xor.b32  	%r166, %r165, %r164;
	and.b32  	%r167, %r166, %r161;
	shr.u32 	%r168, %r276, 18;
	and.b32  	%r169, %r168, 1;
	add.s32 	%r170, %r169, -1;
	setp.eq.b32 	%p56, %r169, 1;
	vote.sync.ballot.b32 	%r171, %p56, %r143;
	xor.b32  	%r172, %r171, %r170;
	and.b32  	%r173, %r172, %r167;
	shr.u32 	%r174, %r276, 19;
	and.b32  	%r175, %r174, 1;
	add.s32 	%r176, %r175, -1;
	setp.eq.b32 	%p58, %r175, 1;
	vote.sync.ballot.b32 	%r177, %p58, %r143;
	xor.b32  	%r178, %r177, %r176;
	and.b32  	%r179, %r178, %r173;
	shr.u32 	%r180, %r276, 20;
	and.b32  	%r181, %r180, 1;
	add.s32 	%r182, %r181, -1;
	setp.eq.b32 	%p60, %r181, 1;
	vote.sync.ballot.b32 	%r183, %p60, %r143;
	xor.b32  	%r184, %r183, %r182;
	and.b32  	%r20, %r184, %r179;
	and.b32  	%r185, %r44, %r20;
	setp.eq.s32 	%p62, %r185, 0;
	setp.ne.s32 	%p63, %r20, 0;
	and.pred  	%p64, %p62, %p63;
	and.pred  	%p65, %p64, %p46;
	not.pred 	%p66, %p65;
	@%p66 bra 	$L__BB31_12;
	popc.b32 	%r186, %r20;
	shl.b32 	%r187, %r19, 2;
	and.b32  	%r188, %r187, 508;
	mov.u32 	%r189, _ZZ18compute_histogramsIjLi4ELi7ELi256ELb0EEvPKT_PjiE7s_hists;
	add.s32 	%r190, %r189, %r188;
	atom.shared.add.u32 	%r191, [%r190+1024], %r186;
$L__BB31_12:
	setp.lt.s32 	%p67, %r274, %r34;
	shr.u32 	%r21, %r276, 21;
	mov.b32 	%r192, -1;
	vote.sync.ballot.b32 	%r193, %p67, %r192;
	and.b32  	%r194, %r21, 1;
	add.s32 	%r195, %r194, -1;
	setp.eq.b32 	%p69, %r194, 1;
	vote.sync.ballot.b32 	%r196, %p69, %r192;
	xor.b32  	%r197, %r196, %r195;
	and.b32  	%r198, %r197, %r193;
	shr.u32 	%r199, %r276, 22;
	and.b32  	%r200, %r199, 1;
	add.s32 	%r201, %r200, -1;
	setp.eq.b32 	%p71, %r200, 1;
	vote.sync.ballot.b32 	%r202, %p71, %r192;
	xor.b32  	%r203, %r202, %r201;
	and.b32  	%r204, %r203, %r198;
	shr.u32 	%r205, %r276, 23;
	and.b32  	%r206, %r205, 1;
	add.s32 	%r207, %r206, -1;
	setp.eq.b32 	%p73, %r206, 1;
	vote.sync.ballot.b32 	%r208, %p73, %r192;
	xor.b32  	%r209, %r208, %r207;
	and.b32  	%r210, %r209, %r204;
	shr.u32 	%r211, %r276, 24;
	and.b32  	%r212, %r211, 1;
	add.s32 	%r213, %r212, -1;
	setp.eq.b32 	%p75, %r212, 1;
	vote.sync.ballot.b32 	%r214, %p75, %r192;
	xor.b32  	%r215, %r214, %r213;
	and.b32  	%r216, %r215, %r210;
	shr.u32 	%r217, %r276, 25;
	and.b32  	%r218, %r217, 1;
	add.s32 	%r219, %r218, -1;
	setp.eq.b32 	%p77, %r218, 1;
	vote.sync.ballot.b32 	%r220, %p77, %r192;
	xor.b32  	%r221, %r220, %r219;
	and.b32  	%r222, %r221, %r216;
	shr.u32 	%r223, %r276, 26;
	and.b32  	%r224, %r223, 1;
	add.s32 	%r225, %r224, -1;
	setp.eq.b32 	%p79, %r224, 1;
	vote.sync.ballot.b32 	%r226, %p79, %r192;
	xor.b32  	%r227, %r226, %r225;
	and.b32  	%r228, %r227, %r222;
	shr.u32 	%r229, %r276, 27;
	and.b32  	%r230, %r229, 1;
	add.s32 	%r231, %r230, -1;
	setp.eq.b32 	%p81, %r230, 1;
	vote.sync.ballot.b32 	%r232, %p81, %r192;
	xor.b32  	%r233, %r232, %r231;
	and.b32  	%r22, %r233, %r228;
	and.b32  	%r234, %r44, %r22;
	setp.eq.s32 	%p83, %r234, 0;
	setp.ne.s32 	%p84, %r22, 0;
	and.pred  	%p85, %p83, %p84;
	and.pred  	%p86, %p85, %p67;
	not.pred 	%p87, %p86;
	@%p87 bra 	$L__BB31_14;
	popc.b32 	%r235, %r22;
	shl.b32 	%r236, %r21, 2;
	and.b32  	%r237, %r236, 508;
	mov.u32 	%r238, _ZZ18compute_histogramsIjLi4ELi7ELi256ELb0EEvPKT_PjiE7s_hists;
	add.s32 	%r239, %r238, %r237;
	atom.shared.add.u32 	%r240, [%r239+1536], %r235;
$L__BB31_14:
	add.s32 	%r275, %r275, 1;
	setp.ne.s32 	%p88, %r275, 0;
	add.s32 	%r274, %r274, %r7;
	@%p88 bra 	$L__BB31_4;
$L__BB31_15:
	bar.sync 	0;
	setp.gt.u32 	%p89, %r1, 127;
	@%p89 bra 	$L__BB31_18;
	and.b32  	%r278, %r1, 31;
	shr.u32 	%r242, %r1, 5;
	shl.b32 	%r243, %r242, 9;
	mov.u32 	%r244, _ZZ18compute_histogramsIjLi4ELi7ELi256ELb0EEvPKT_PjiE7s_hists;
	add.s32 	%r245, %r244, %r243;
	ld.shared.u32 	%r26, [%r245];
	shl.b32 	%r246, %r242, 7;
	shl.b32 	%r247, %r1, 2;
	and.b32  	%r248, %r247, 124;
	or.b32  	%r249, %r243, %r248;
	add.s32 	%r277, %r244, %r249;
	or.b32  	%r250, %r246, %r278;
	mul.wide.u32 	%rd9, %r250, 4;
	cvta.to.global.u64 	%rd10, %rd6;
	add.s64 	%rd11, %rd10, %rd9;
	mov.b32 	%r279, 0;
$L__BB31_17:
	ld.shared.u32 	%r252, [%r277];
	shfl.sync.up.b32	%r253|%p90, %r252, 1, 0, -1;
	// begin inline asm
	mov.u32 %r251, %laneid;
	// end inline asm
	setp.eq.s32 	%p91, %r251, 0;
	selp.b32 	%r254, 0, %r253, %p91;
	add.s32 	%r255, %r254, %r252;
	shfl.sync.up.b32	%r256|%p92, %r255, 2, 0, -1;
	setp.lt.u32 	%p93, %r251, 2;
	selp.b32 	%r257, 0, %r256, %p93;
	add.s32 	%r258, %r257, %r255;
	shfl.sync.up.b32	%r259|%p94, %r258, 4, 0, -1;
	setp.lt.u32 	%p95, %r251, 4;
	selp.b32 	%r260, 0, %r259, %p95;
	add.s32 	%r261, %r260, %r258;
	shfl.sync.up.b32	%r262|%p96, %r261, 8, 0, -1;
	setp.lt.u32 	%p97, %r251, 8;
	selp.b32 	%r263, 0, %r262, %p97;
	add.s32 	%r264, %r263, %r261;
	shfl.sync.up.b32	%r265|%p98, %r264, 16, 0, -1;
	setp.lt.u32 	%p99, %r251, 16;
	selp.b32 	%r266, 0, %r265, %p99;
	add.s32 	%r267, %r266, %r264;
	sub.s32 	%r268, %r279, %r26;
	add.s32 	%r269, %r268, %r267;
	atom.global.add.u32 	%r270, [%rd11], %r269;
	shfl.sync.idx.b32	%r271|%p100, %r267, 31, 31, -1;
	add.s32 	%r279, %r271, %r279;
	add.s32 	%r32, %r278, 32;
	add.s32 	%r277, %r277, 128;
	add.s64 	%rd11, %rd11, 128;
	setp.lt.u32 	%p101, %r278, 96;
	mov.u32 	%r278, %r32;
	@%p101 bra 	$L__BB31_17;
$L__BB31_18:
	ret;

}
	// .globl	_Z18compute_histogramsIjLi4ELi7ELi256ELb1EEvPKT_Pji
.visible .entry _Z18compute_histogramsIjLi4ELi7ELi256ELb1EEvPKT_Pji(
	.param .u64 .ptr .align 1 _Z18compute_histogramsIjLi4ELi7ELi256ELb1EEvPKT_Pji_param_0,
	.param .u64 .ptr .align 1 _Z18compute_histogramsIjLi4ELi7ELi256ELb1EEvPKT_Pji_param_1,
	.param .u32 _Z18compute_histogramsIjLi4ELi7ELi256ELb1EEvPKT_Pji_param_2
)
.maxntid 256
{
	.reg .pred 	%p<109>;
	.reg .b32 	%r<306>;
	.reg .b64 	%rd<22>;
	// demoted variable
	.shared .align 4 .b8 _ZZ18compute_histogramsIjLi4ELi7ELi256ELb1EEvPKT_PjiE7s_hists[2048];
	ld.param.u64 	%rd9, [_Z18compute_histogramsIjLi4ELi7ELi256ELb1EEvPKT_Pji_param_0];
	ld.param.u64 	%rd10, [_Z18compute_histogramsIjLi4ELi7ELi256ELb1EEvPKT_Pji_param_1];
	ld.param.u32 	%r40, [_Z18compute_histogramsIjLi4ELi7ELi256ELb1EEvPKT_Pji_param_2];
	cvta.to.global.u64 	%rd1, %rd10;
	mov.u32 	%r1, %tid.x;
	mov.u32 	%r2, %ctaid.x;
	shl.b32 	%r41, %r2, 8;
	add.s32 	%r300, %r41, %r1;
	setp.gt.s32 	%p1, %r300, 511;
	@%p1 bra 	$L__BB32_3;
	mov.u32 	%r42, %nctaid.x;
	shl.b32 	%r4, %r42, 8;
	mov.u32 	%r297, %r300;
$L__BB32_2:
	mul.wide.s32 	%rd11, %r297, 4;
	add.s64 	%rd12, %rd1, %rd11;
	mov.b32 	%r43, 0;
	st.global.u32 	[%rd12], %r43;
	add.s32 	%r297, %r297, %r4;
	setp.lt.s32 	%p2, %r297, 512;
	@%p2 bra 	$L__BB32_2;
$L__BB32_3:
	setp.gt.u32 	%p3, %r1, 511;
	@%p3 bra 	$L__BB32_6;
	shl.b32 	%r44, %r1, 2;
	mov.u32 	%r45, _ZZ18compute_histogramsIjLi4ELi7ELi256ELb1EEvPKT_PjiE7s_hists;
	add.s32 	%r298, %r45, %r44;
	mov.u32 	%r299, %r1;
$L__BB32_5:
	mov.b32 	%r46, 0;
	st.shared.u32 	[%r298], %r46;
	add.s32 	%r10, %r299, 256;
	add.s32 	%r298, %r298, 1024;
	setp.lt.u32 	%p4, %r299, 256;
	mov.u32 	%r299, %r10;
	@%p4 bra 	$L__BB32_5;
$L__BB32_6:
	bar.sync 	0;
	mov.u32 	%r12, %nctaid.x;
	shl.b32 	%r13, %r12, 8;
	add.s32 	%r47, %r13, %r40;
	add.s32 	%r48, %r47, -1;
	div.s32 	%r14, %r48, %r13;
	setp.lt.s32 	%p5, %r14, 1;
	@%p5 bra 	$L__BB32_19;
	neg.s32 	%r301, %r14;
	cvta.to.global.u64 	%rd2, %rd9;
$L__BB32_8:
	setp.ge.s32 	%p6, %r300, %r40;
	mov.b32 	%r302, 0;
	@%p6 bra 	$L__BB32_10;
	mul.wide.s32 	%rd13, %r300, 4;
	add.s64 	%rd14, %rd2, %rd13;
	ld.global.nc.u32 	%r302, [%rd14];
$L__BB32_10:
	setp.lt.s32 	%p7, %r300, %r40;
	mov.b32 	%r51, -1;
	vote.sync.ballot.b32 	%r52, %p7, %r51;
	and.b32  	%r53, %r302, 1;
	add.s32 	%r54, %r53, -1;
	setp.eq.b32 	%p9, %r53, 1;
	vote.sync.ballot.b32 	%r55, %p9, %r51;
	xor.b32  	%r56, %r55, %r54;
	and.b32  	%r57, %r56, %r52;
	shr.u32 	%r58, %r302, 1;
	and.b32  	%r59, %r58, 1;
	add.s32 	%r60, %r59, -1;
	setp.eq.b32 	%p11, %r59, 1;
	vote.sync.ballot.b32 	%r61, %p11, %r51;
	xor.b32  	%r62, %r61, %r60;
	and.b32  	%r63, %r62, %r57;
	shr.u32 	%r64, %r302, 2;
	and.b32  	%r65, %r64, 1;
	add.s32 	%r66, %r65, -1;
	setp.eq.b32 	%p13, %r65, 1;
	vote.sync.ballot.b32 	%r67, %p13, %r51;
	xor.b32  	%r68, %r67, %r66;
	and.b32  	%r69, %r68, %r63;
	shr.u32 	%r70, %r302, 3;
	and.b32  	%r71, %r70, 1;
	add.s32 	%r72, %r71, -1;
	setp.eq.b32 	%p15, %r71, 1;
	vote.sync.ballot.b32 	%r73, %p15, %r51;
	xor.b32  	%r74, %r73, %r72;
	and.b32  	%r75, %r74, %r69;
	shr.u32 	%r76, %r302, 4;
	and.b32  	%r77, %r76, 1;
	add.s32 	%r78, %r77, -1;
	setp.eq.b32 	%p17, %r77, 1;
	vote.sync.ballot.b32 	%r79, %p17, %r51;
	xor.b32  	%r80, %r79, %r78;
	and.b32  	%r81, %r80, %r75;
	shr.u32 	%r82, %r302, 5;
	and.b32  	%r83, %r82, 1;
	add.s32 	%r84, %r83, -1;
	setp.eq.b32 	%p19, %r83, 1;
	vote.sync.ballot.b32 	%r85, %p19, %r51;
	xor.b32  	%r86, %r85, %r84;
	and.b32  	%r87, %r86, %r81;
	shr.u32 	%r88, %r302, 6;
	and.b32  	%r89, %r88, 1;
	add.s32 	%r90, %r89, -1;
	setp.eq.b32 	%p21, %r89, 1;
	vote.sync.ballot.b32 	%r91, %p21, %r51;
	xor.b32  	%r92, %r91, %r90;
	and.b32  	%r20, %r92, %r87;
	// begin inline asm
	mov.u32 %r50, %lanemask_lt;
	// end inline asm
	and.b32  	%r93, %r50, %r20;
	setp.eq.s32 	%p23, %r93, 0;
	setp.ne.s32 	%p24, %r20, 0;
	and.pred  	%p25, %p23, %p24;
	and.pred  	%p26, %p25, %p7;
	not.pred 	%p27, %p26;
	@%p27 bra 	$L__BB32_12;
	popc.b32 	%r94, %r20;
	shl.b32 	%r95, %r302, 2;
	and.b32  	%r96, %r95, 508;
	mov.u32 	%r97, _ZZ18compute_histogramsIjLi4ELi7ELi256ELb1EEvPKT_PjiE7s_hists;
	add.s32 	%r98, %r97, %r96;
	atom.shared.add.u32 	%r99, [%r98], %r94;
$L__BB32_12:
	setp.lt.s32 	%p28, %r300, %r40;
	shr.u32 	%r22, %r302, 7;
	mov.b32 	%r100, -1;
	vote.sync.ballot.b32 	%r101, %p28, %r100;
	and.b32  	%r102, %r22, 1;
	add.s32 	%r103, %r102, -1;
	setp.eq.b32 	%p30, %r102, 1;
	vote.sync.ballot.b32 	%r104, %p30, %r100;
	xor.b32  	%r105, %r104, %r103;
	and.b32  	%r106, %r105, %r101;
	shr.u32 	%r107, %r302, 8;
	and.b32  	%r108, %r107, 1;
	add.s32 	%r109, %r108, -1;
	setp.eq.b32 	%p32, %r108, 1;
	vote.sync.ballot.b32 	%r110, %p32, %r100;
	xor.b32  	%r111, %r110, %r109;
	and.b32  	%r112, %r111, %r106;
	shr.u32 	%r113, %r302, 9;
	and.b32  	%r114, %r113, 1;
	add.s32 	%r115, %r114, -1;
	setp.eq.b32 	%p34, %r114, 1;
	vote.sync.ballot.b32 	%r116, %p34, %r100;
	xor.b32  	%r117, %r116, %r115;
	and.b32  	%r118, %r117, %r112;
	shr.u32 	%r119, %r302, 10;
	and.b32  	%r120, %r119, 1;
	add.s32 	%r121, %r120, -1;
	setp.eq.b32 	%p36, %r120, 1;
	vote.sync.ballot.b32 	%r122, %p36, %r100;
	xor.b32  	%r123, %r122, %r121;
	and.b32  	%r124, %r123, %r118;
	shr.u32 	%r125, %r302, 11;
	and.b32  	%r126, %r125, 1;
	add.s32 	%r127, %r126, -1;
	setp.eq.b32 	%p38, %r126, 1;
	vote.sync.ballot.b32 	%r128, %p38, %r100;
	xor.b32  	%r129, %r128, %r127;
	and.b32  	%r130, %r129, %r124;
	shr.u32 	%r131, %r302, 12;
	and.b32  	%r132, %r131, 1;
	add.s32 	%r133, %r132, -1;
	setp.eq.b32 	%p40, %r132, 1;
	vote.sync.ballot.b32 	%r134, %p40, %r100;
	xor.b32  	%r135, %r134, %r133;
	and.b32  	%r136, %r135, %r130;
	shr.u32 	%r137, %r302, 13;
	and.b32  	%r138, %r137, 1;
	add.s32 	%r139, %r138, -1;
	setp.eq.b32 	%p42, %r138, 1;
	vote.sync.ballot.b32 	%r140, %p42, %r100;
	xor.b32  	%r141, %r140, %r139;
	and.b32  	%r23, %r141, %r136;
	and.b32  	%r142, %r50, %r23;
	setp.eq.s32 	%p44, %r142, 0;
	setp.ne.s32 	%p45, %r23, 0;
	and.pred  	%p46, %p44, %p45;
	and.pred  	%p47, %p46, %p28;
	not.pred 	%p48, %p47;
	@%p48 bra 	$L__BB32_14;
	popc.b32 	%r143, %r23;
	shl.b32 	%r144, %r22, 2;
	and.b32  	%r145, %r144, 508;
	mov.u32 	%r146, _ZZ18compute_histogramsIjLi4ELi7ELi256ELb1EEvPKT_PjiE7s_hists;
	add.s32 	%r147, %r146, %r145;
	atom.shared.add.u32 	%r148, [%r147+512], %r143;
$L__BB32_14:
	setp.lt.s32 	%p49, %r300, %r40;
	shr.u32 	%r24, %r302, 14;
	mov.b32 	%r149, -1;
	vote.sync.ballot.b32 	%r150, %p49, %r149;
	and.b32  	%r151, %r24, 1;
	add.s32 	%r152, %r151, -1;
	setp.eq.b32 	%p51, %r151, 1;
	vote.sync.ballot.b32 	%r153, %p51, %r149;
	xor.b32  	%r154, %r153, %r152;
	and.b32  	%r155, %r154, %r150;
	shr.u32 	%r156, %r302, 15;
	and.b32  	%r157, %r156, 1;
	add.s32 	%r158, %r157, -1;
	setp.eq.b32 	%p53, %r157, 1;
	vote.sync.ballot.b32 	%r159, %p53, %r149;
	xor.b32  	%r160, %r159, %r158;
	and.b32  	%r161, %r160, %r155;
	shr.u32 	%r162, %r302, 16;
	and.b32  	%r163, %r162, 1;
	add.s32 	%r164, %r163, -1;
	setp.eq.b32 	%p55, %r163, 1;
	vote.sync.ballot.b32 	%r165, %p55, %r149;
	xor.b32  	%r166, %r165, %r164;
	and.b32  	%r167, %r166, %r161;
	shr.u32 	%r168, %r302, 17;
	and.b32  	%r169, %r168, 1;
	add.s32 	%r170, %r169, -1;
	setp.eq.b32 	%p57, %r169, 1;
	vote.sync.ballot.b32 	%r171, %p57, %r149;
	xor.b32  	%r172, %r171, %r170;
	and.b32  	%r173, %r172, %r167;
	shr.u32 	%r174, %r302, 18;
	and.b32  	%r175, %r174, 1;
	add.s32 	%r176, %r175, -1;
	setp.eq.b32 	%p59, %r175, 1;
	vote.sync.ballot.b32 	%r177, %p59, %r149;
	xor.b32  	%r178, %r177, %r176;
	and.b32  	%r179, %r178, %r173;
	shr.u32 	%r180, %r302, 19;
	and.b32  	%r181, %r180, 1;
	add.s32 	%r182, %r181, -1;
	setp.eq.b32 	%p61, %r181, 1;
	vote.sync.ballot.b32 	%r183, %p61, %r149;
	xor.b32  	%r184, %r183, %r182;
	and.b32  	%r185, %r184, %r179;
	shr.u32 	%r186, %r302, 20;
	and.b32  	%r187, %r186, 1;
	add.s32 	%r188, %r187, -1;
	setp.eq.b32 	%p63, %r187, 1;
	vote.sync.ballot.b32 	%r189, %p63, %r149;
	xor.b32  	%r190, %r189, %r188;
	and.b32  	%r25, %r190, %r185;
	and.b32  	%r191, %r50, %r25;
	setp.eq.s32 	%p65, %r191, 0;
	setp.ne.s32 	%p66, %r25, 0;
	and.pred  	%p67, %p65, %p66;
	and.pred  	%p68, %p67, %p49;
	not.pred 	%p69, %p68;
	@%p69 bra 	$L__BB32_16;
	popc.b32 	%r192, %r25;
	shl.b32 	%r193, %r24, 2;
	and.b32  	%r194, %r193, 508;
	mov.u32 	%r195, _ZZ18compute_histogramsIjLi4ELi7ELi256ELb1EEvPKT_PjiE7s_hists;
	add.s32 	%r196, %r195, %r194;
	atom.shared.add.u32 	%r197, [%r196+1024], %r192;
$L__BB32_16:
	setp.lt.s32 	%p70, %r300, %r40;
	shr.u32 	%r26, %r302, 21;
	mov.b32 	%r198, -1;
	vote.sync.ballot.b32 	%r199, %p70, %r198;
	and.b32  	%r200, %r26, 1;
	add.s32 	%r201, %r200, -1;
	setp.eq.b32 	%p72, %r200, 1;
	vote.sync.ballot.b32 	%r202, %p72, %r198;
	xor.b32  	%r203, %r202, %r201;
	and.b32  	%r204, %r203, %r199;
	shr.u32 	%r205, %r302, 22;
	and.b32  	%r206, %r205, 1;
	add.s32 	%r207, %r206, -1;
	setp.eq.b32 	%p74, %r206, 1;
	vote.sync.ballot.b32 	%r208, %p74, %r198;
	xor.b32  	%r209, %r208, %r207;
	and.b32  	%r210, %r209, %r204;
	shr.u32 	%r211, %r302, 23;
	and.b32  	%r212, %r211, 1;
	add.s32 	%r213, %r212, -1;
	setp.eq.b32 	%p76, %r212, 1;
	vote.sync.ballot.b32 	%r214, %p76, %r198;
	xor.b32  	%r215, %r214, %r213;
	and.b32  	%r216, %r215, %r210;
	shr.u32 	%r217, %r302, 24;
	and.b32  	%r218, %r217, 1;
	add.s32 	%r219, %r218, -1;
	setp.eq.b32 	%p78, %r218, 1;
	vote.sync.ballot.b32 	%r220, %p78, %r198;
	xor.b32  	%r221, %r220, %r219;
	and.b32  	%r222, %r221, %r216;
	shr.u32 	%r223, %r302, 25;
	and.b32  	%r224, %r223, 1;
	add.s32 	%r225, %r224, -1;
	setp.eq.b32 	%p80, %r224, 1;
	vote.sync.ballot.b32 	%r226, %p80, %r198;
	xor.b32  	%r227, %r226, %r225;
	and.b32  	%r228, %r227, %r222;
	shr.u32 	%r229, %r302, 26;
	and.b32  	%r230, %r229, 1;
	add.s32 	%r231, %r230, -1;
	setp.eq.b32 	%p82, %r230, 1;
	vote.sync.ballot.b32 	%r232, %p82, %r198;
	xor.b32  	%r233, %r232, %r231;
	and.b32  	%r234, %r233, %r228;
	shr.u32 	%r235, %r302, 27;
	and.b32  	%r236, %r235, 1;
	add.s32 	%r237, %r236, -1;
	setp.eq.b32 	%p84, %r236, 1;
	vote.sync.ballot.b32 	%r238, %p84, %r198;
	xor.b32  	%r239, %r238, %r237;
	and.b32  	%r27, %r239, %r234;
	and.b32  	%r240, %r50, %r27;
	setp.eq.s32 	%p86, %r240, 0;
	setp.ne.s32 	%p87, %r27, 0;
	and.pred  	%p88, %p86, %p87;
	and.pred  	%p89, %p88, %p70;
	not.pred 	%p90, %p89;
	@%p90 bra 	$L__BB32_18;
	popc.b32 	%r241, %r27;
	shl.b32 	%r242, %r26, 2;
	and.b32  	%r243, %r242, 508;
	mov.u32 	%r244, _ZZ18compute_histogramsIjLi4ELi7ELi256ELb1EEvPKT_PjiE7s_hists;
	add.s32 	%r245, %r244, %r243;
	atom.shared.add.u32 	%r246, [%r245+1536], %r241;
$L__BB32_18:
	add.s32 	%r301, %r301, 1;
	setp.ne.s32 	%p91, %r301, 0;
	add.s32 	%r300, %r300, %r13;
	@%p91 bra 	$L__BB32_8;
$L__BB32_19:
	bar.sync 	0;
	// begin inline asm
	mov.u32 %r247, %envreg2;
	// end inline asm
	cvt.u64.u32 	%rd15, %r247;
	// begin inline asm
	mov.u32 %r248, %envreg1;
	// end inline asm
	cvt.u64.u32 	%rd16, %r248;
	shl.b64 	%rd17, %rd16, 32;
	or.b64  	%rd3, %rd17, %rd15;
	setp.ne.s64 	%p92, %rd3, 0;
	@%p92 bra 	$L__BB32_21;
	// begin inline asm
	trap;
	// end inline asm
$L__BB32_21:
	barrier.sync 	0;
	mov.u32 	%r249, %tid.y;
	add.s32 	%r250, %r1, %r249;
	mov.u32 	%r251, %tid.z;
	or.b32  	%r252, %r250, %r251;
	setp.ne.s32 	%p93, %r252, 0;
	@%p93 bra 	$L__BB32_24;
	add.s64 	%rd18, %rd3, 4;
	mov.u32 	%r255, %nctaid.y;
	mul.lo.s32 	%r256, %r12, %r255;
	mov.u32 	%r257, %nctaid.z;
	mul.lo.s32 	%r258, %r256, %r257;
	mov.u32 	%r259, %ctaid.y;
	add.s32 	%r260, %r2, %r259;
	mov.u32 	%r261, %ctaid.z;
	neg.s32 	%r262, %r261;
	setp.eq.s32 	%p94, %r260, %r262;
	sub.s32 	%r263, -2147483647, %r258;
	selp.b32 	%r254, %r263, 1, %p94;
	// begin inline asm
	atom.add.release.gpu.u32 %r253,[%rd18],%r254;
	// end inline asm
$L__BB32_23:
	// begin inline asm
	ld.acquire.gpu.u32 %r264,[%rd18];
	// end inline asm
	xor.b32  	%r265, %r264, %r253;
	setp.gt.s32 	%p95, %r265, -1;
	@%p95 bra 	$L__BB32_23;
$L__BB32_24:
	barrier.sync 	0;
	setp.gt.u32 	%p96, %r1, 127;
	@%p96 bra 	$L__BB32_27;
	and.b32  	%r304, %r1, 31;
	shr.u32 	%r267, %r1, 5;
	shl.b32 	%r268, %r267, 9;
	mov.u32 	%r269, _ZZ18compute_histogramsIjLi4ELi7ELi256ELb1EEvPKT_PjiE7s_hists;
	add.s32 	%r270, %r269, %r268;
	ld.shared.u32 	%r32, [%r270];
	shl.b32 	%r271, %r267, 7;
	shl.b32 	%r272, %r1, 2;
	and.b32  	%r273, %r272, 124;
	or.b32  	%r274, %r268, %r273;
	add.s32 	%r303, %r269, %r274;
	or.b32  	%r275, %r271, %r304;
	mul.wide.u32 	%rd20, %r275, 4;
	add.s64 	%rd21, %rd1, %rd20;
	mov.b32 	%r305, 0;
$L__BB32_26:
	ld.shared.u32 	%r277, [%r303];
	shfl.sync.up.b32	%r278|%p97, %r277, 1, 0, -1;
	// begin inline asm
	mov.u32 %r276, %laneid;
	// end inline asm
	setp.eq.s32 	%p98, %r276, 0;
	selp.b32 	%r279, 0, %r278, %p98;
	add.s32 	%r280, %r279, %r277;
	shfl.sync.up.b32	%r281|%p99, %r280, 2, 0, -1;
	setp.lt.u32 	%p100, %r276, 2;
	selp.b32 	%r282, 0, %r281, %p100;
	add.s32 	%r283, %r282, %r280;
	shfl.sync.up.b32	%r284|%p101, %r283, 4, 0, -1;
	setp.lt.u32 	%p102, %r276, 4;
	selp.b32 	%r285, 0, %r284, %p102;
	add.s32 	%r286, %r285, %r283;
	shfl.sync.up.b32	%r287|%p103, %r286, 8, 0, -1;
	setp.lt.u32 	%p104, %r276, 8;
	selp.b32 	%r288, 0, %r287, %p104;
	add.s32 	%r289, %r288, %r286;
	shfl.sync.up.b32	%r290|%p105, %r289, 16, 0, -1;
	setp.lt.u32 	%p106, %r276, 16;
	selp.b32 	%r291, 0, %r290, %p106;
	add.s32 	%r292, %r291, %r289;
	sub.s32 	%r293, %r305, %r32;
	add.s32 	%r294, %r293, %r292;
	atom.global.add.u32 	%r295, [%rd21], %r294;
	shfl.sync.idx.b32	%r296|%p107, %r292, 31, 31, -1;
	add.s32 	%r305, %r296, %r305;
	add.s32 	%r38, %r304, 32;
	add.s32 	%r303, %r303, 128;
	add.s64 	%rd21, %rd21, 128;
	setp.lt.u32 	%p108, %r304, 96;
	mov.u32 	%r304, %r38;
	@%p108 bra 	$L__BB32_26;
$L__BB32_27:
	ret;

}
	// .globl	_Z18compute_histogramsIjLi4ELi7ELi512ELb0EEvPKT_Pji
.visible .entry _Z18compute_histogramsIjLi4ELi7ELi512ELb0EEvPKT_Pji(
	.param .u64 .ptr .align 1 _Z18compute_histogramsIjLi4ELi7ELi512ELb0EEvPKT_Pji_param_0,
	.param .u64 .ptr .align 1 _Z18compute_histogramsIjLi4ELi7ELi512ELb0EEvPKT_Pji_param_1,
	.param .u32 _Z18compute_histogramsIjLi4ELi7ELi512ELb0EEvPKT_Pji_param_2
)
.maxntid 512
{
	.reg .pred 	%p<101>;
	.reg .b32 	%r<274>;
	.reg .b64 	%rd<12>;
	// demoted variable
	.shared .align 4 .b8 _ZZ18compute_histogramsIjLi4ELi7ELi512ELb0EEvPKT_PjiE7s_hists[2048];
	ld.param.u64 	%rd5, [_Z18compute_histogramsIjLi4ELi7ELi512ELb0EEvPKT_Pji_param_0];
	ld.param.u64 	%rd6, [_Z18compute_histogramsIjLi4ELi7ELi512ELb0EEvPKT_Pji_param_1];
	ld.param.u32 	%r29, [_Z18compute_histogramsIjLi4ELi7ELi512ELb0EEvPKT_Pji_param_2];
	mov.u32 	%r1, %tid.x;
	shl.b32 	%r30, %r1, 2;
	mov.u32 	%r31, _ZZ18compute_histogramsIjLi4ELi7ELi512ELb0EEvPKT_PjiE7s_hists;
	add.s32 	%r32, %r31, %r30;
	mov.b32 	%r33, 0;
	st.shared.u32 	[%r32], %r33;
	bar.sync 	0;
	mov.u32 	%r34, %nctaid.x;
	shl.b32 	%r2, %r34, 9;
	add.s32 	%r35, %r2, %r29;
	add.s32 	%r36, %r35, -1;
	div.s32 	%r3, %r36, %r2;
	setp.lt.s32 	%p1, %r3, 1;
	@%p1 bra 	$L__BB33_13;
	mov.u32 	%r37, %ctaid.x;
	shl.b32 	%r38, %r37, 9;
	neg.s32 	%r269, %r3;
	or.b32  	%r268, %r1, %r38;
	cvta.to.global.u64 	%rd1, %rd5;
$L__BB33_2:
	setp.ge.s32 	%p2, %r268, %r29;
	mov.b32 	%r270, 0;
	@%p2 bra 	$L__BB33_4;
	mul.wide.s32 	%rd7, %r268, 4;
	add.s64 	%rd8, %rd1, %rd7;
	ld.global.nc.u32 	%r270, [%rd8];
$L__BB33_4:
	setp.lt.s32 	%p3, %r268, %r29;
	mov.b32 	%r41, -1;
	vote.sync.ballot.b32 	%r42, %p3, %r41;
	and.b32  	%r43, %r270, 1;
	add.s32 	%r44, %r43, -1;
	setp.eq.b32 	%p5, %r43, 1;
	vote.sync.ballot.b32 	%r45, %p5, %r41;
	xor.b32  	%r46, %r45, %r44;
	and.b32  	%r47, %r46, %r42;
	shr.u32 	%r48, %r270, 1;
	and.b32  	%r49, %r48, 1;
	add.s32 	%r50, %r49, -1;
	setp.eq.b32 	%p7, %r49, 1;
	vote.sync.ballot.b32 	%r51, %p7, %r41;
	xor.b32  	%r52, %r51, %r50;
	and.b32  	%r53, %r52, %r47;
	shr.u32 	%r54, %r270, 2;
	and.b32  	%r55, %r54, 1;
	add.s32 	%r56, %r55, -1;
	setp.eq.b32 	%p9, %r55, 1;
	vote.sync.ballot.b32 	%r57, %p9, %r41;
	xor.b32  	%r58, %r57, %r56;
	and.b32  	%r59, %r58, %r53;
	shr.u32 	%r60, %r270, 3;
	and.b32  	%r61, %r60, 1;
	add.s32 	%r62, %r61, -1;
	setp.eq.b32 	%p11, %r61, 1;
	vote.sync.ballot.b32 	%r63, %p11, %r41;
	xor.b32  	%r64, %r63, %r62;
	and.b32  	%r65, %r64, %r59;
	shr.u32 	%r66, %r270, 4;
	and.b32  	%r67, %r66, 1;
	add.s32 	%r68, %r67, -1;
	setp.eq.b32 	%p13, %r67, 1;
	vote.sync.ballot.b32 	%r69, %p13, %r41;
	xor.b32  	%r70, %r69, %r68;
	and.b32  	%r71, %r70, %r65;
	shr.u32 	%r72, %r270, 5;
	and.b32  	%r73, %r72, 1;
	add.s32 	%r74, %r73, -1;
	setp.eq.b32 	%p15, %r73, 1;
	vote.sync.ballot.b32 	%r75, %p15, %r41;
	xor.b32  	%r76, %r75, %r74;
	and.b32  	%r77, %r76, %r71;
	shr.u32 	%r78, %r270, 6;
	and.b32  	%r79, %r78, 1;
	add.s32 	%r80, %r79, -1;
	setp.eq.b32 	%p17, %r79, 1;
	vote.sync.ballot.b32 	%r81, %p17, %r41;
	xor.b32  	%r82, %r81, %r80;
	and.b32  	%r10, %r82, %r77;
	// begin inline asm
	mov.u32 %r40, %lanemask_lt;
	// end inline asm
	and.b32  	%r83, %r40, %r10;
	setp.eq.s32 	%p19, %r83, 0;
	setp.ne.s32 	%p20, %r10, 0;
	and.pred  	%p21, %p19, %p20;
	and.pred  	%p22, %p21, %p3;
	not.pred 	%p23, %p22;
	@%p23 bra 	$L__BB33_6;
	popc.b32 	%r84, %r10;
	shl.b32 	%r85, %r270, 2;
	and.b32  	%r86, %r85, 508;
	mov.u32 	%r87, _ZZ18compute_histogramsIjLi4ELi7ELi512ELb0EEvPKT_PjiE7s_hists;
	add.s32 	%r88, %r87, %r86;
	atom.shared.add.u32 	%r89, [%r88], %r84;
$L__BB33_6:
	setp.lt.s32 	%p24, %r268, %r29;
	shr.u32 	%r12, %r270, 7;
	mov.b32 	%r90, -1;
	vote.sync.ballot.b32 	%r91, %p24, %r90;
	and.b32  	%r92, %r12, 1;
	add.s32 	%r93, %r92, -1;
	setp.eq.b32 	%p26, %r92, 1;
	vote.sync.ballot.b32 	%r94, %p26, %r90;
	xor.b32  	%r95, %r94, %r93;
	and.b32  	%r96, %r95, %r91;
	shr.u32 	%r97, %r270, 8;
	and.b32  	%r98, %r97, 1;
	add.s32 	%r99, %r98, -1;
	setp.eq.b32 	%p28, %r98, 1;
	vote.sync.ballot.b32 	%r100, %p28, %r90;
	xor.b32  	%r101, %r100, %r99;
	and.b32  	%r102, %r101, %r96;
	shr.u32 	%r103, %r270, 9;
	and.b32  	%r104, %r103, 1;
	add.s32 	%r105, %r104, -1;
	setp.eq.b32 	%p30, %r104, 1;
	vote.sync.ballot.b32 	%r106, %p30, %r90;
	xor.b32  	%r107, %r106, %r105;
	and.b32  	%r108, %r107, %r102;
	shr.u32 	%r109, %r270, 10;
	and.b32  	%r110, %r109, 1;
	add.s32 	%r111, %r110, -1;
	setp.eq.b32 	%p32, %r110, 1;
	vote.sync.ballot.b32 	%r112, %p32, %r90;
	xor.b32  	%r113, %r112, %r111;
	and.b32  	%r114, %r113, %r108;
	shr.u32 	%r115, %r270, 11;
	and.b32  	%r116, %r115, 1;
	add.s32 	%r117, %r116, -1;
	setp.eq.b32 	%p34, %r116, 1;
	vote.sync.ballot.b32 	%r118, %p34, %r90;
	xor.b32  	%r119, %r118, %r117;
	and.b32  	%r120, %r119, %r114;
	shr.u32 	%r121, %r270, 12;
	and.b32  	%r122, %r121, 1;
	add.s32 	%r123, %r122, -1;
	setp.eq.b32 	%p36, %r122, 1;
	vote.sync.ballot.b32 	%r124, %p36, %r90;
	xor.b32  	%r125, %r124, %r123;
	and.b32  	%r126, %r125, %r120;
	shr.u32 	%r127, %r270, 13;
	and.b32  	%r128, %r127, 1;
	add.s32 	%r129, %r128, -1;
	setp.eq.b32 	%p38, %r128, 1;
	vote.sync.ballot.b32 	%r130, %p38, %r90;
	xor.b32  	%r131, %r130, %r129;
	and.b32  	%r13, %r131, %r126;
	and.b32  	%r132, %r40, %r13;
	setp.eq.s32 	%p40, %r132, 0;
	setp.ne.s32 	%p41, %r13, 0;
	and.pred  	%p42, %p40, %p41;
	and.pred  	%p43, %p42, %p24;
	not.pred 	%p44, %p43;
	@%p44 bra 	$L__BB33_8;
	popc.b32 	%r133, %r13;
	shl.b32 	%r134, %r12, 2;
	and.b32  	%r135, %r134, 508;
	mov.u32 	%r136, _ZZ18compute_histogramsIjLi4ELi7ELi512ELb0EEvPKT_PjiE7s_hists;
	add.s32 	%r137, %r136, %r135;
	atom.shared.add.u32 	%r138, [%r137+512], %r133;
$L__BB33_8:
	setp.lt.s32 	%p45, %r268, %r29;
	shr.u32 	%r14, %r270, 14;
	mov.b32 	%r139, -1;
	vote.sync.ballot.b32 	%r140, %p45, %r139;
	and.b32  	%r141, %r14, 1;
	add.s32 	%r142, %r141, -1;
	setp.eq.b32 	%p47, %r141, 1;
	vote.sync.ballot.b32 	%r143, %p47, %r139;
	xor.b32  	%r144, %r143, %r142;
	and.b32  	%r145, %r144, %r140;
	shr.u32 	%r146, %r270, 15;
	and.b32  	%r147, %r146, 1;
	add.s32 	%r148, %r147, -1;
	setp.eq.b32 	%p49, %r147, 1;
	vote.sync.ballot.b32 	%r149, %p49, %r139;
	xor.b32  	%r150, %r149, %r148;
	and.b32  	%r151, %r150, %r145;
	shr.u32 	%r152, %r270, 16;
	and.b32  	%r153, %r152, 1;
	add.s32 	%r154, %r153, -1;
	setp.eq.b32 	%p51, %r153, 1;
	vote.sync.ballot.b32 	%r155, %p51, %r139;
	xor.b32  	%r156, %r155, %r154;
	and.b32  	%r157, %r156, %r151;
	shr.u32 	%r158, %r270, 17;
	and.b32  	%r159, %r158, 1;
	add.s32 	%r160, %r159, -1;
	setp.eq.b32 	%p53, %r159, 1;
	vote.sync.ballot.b32 	%r161, %p53, %r139;
	xor.b32  	%r162, %r161, %r160;
	and.b32  	%r163, %r162, %r157;
	shr.u32 	%r164, %r270, 18;
	and.b32  	%r165, %r164, 1;
	add.s32 	%r166, %r165, -1;
	setp.eq.b32 	%p55, %r165, 1;
	vote.sync.ballot.b32 	%r167, %p55, %r139;
	xor.b32  	%r168, %r167, %r166;
	and.b32  	%r169, %r168, %r163;
	shr.u32 	%r170, %r270, 19;
	and.b32  	%r171, %r170, 1;
	add.s32 	%r172, %r171, -1;
	setp.eq.b32 	%p57, %r171, 1;
	vote.sync.ballot.b32 	%r173, %p57, %r139;
	xor.b32  	%r174, %r173, %r172;
	and.b32  	%r175, %r174, %r169;
	shr.u32 	%r176, %r270, 20;
	and.b32  	%r177, %r176, 1;
	add.s32 	%r178, %r177, -1;
	setp.eq.b32 	%p59, %r177, 1;
	vote.sync.ballot.b32 	%r179, %p59, %r139;
	xor.b32  	%r180, %r179, %r178;
	and.b32  	%r15, %r180, %r175;
	and.b32  	%r181, %r40, %r15;
	setp.eq.s32 	%p61, %r181, 0;
	setp.ne.s32 	%p62, %r15, 0;
	and.pred  	%p63, %p61, %p62;
	and.pred  	%p64, %p63, %p45;
	not.pred 	%p65, %p64;
	@%p65 bra 	$L__BB33_10;
	popc.b32 	%r182, %r15;
	shl.b32 	%r183, %r14, 2;
	and.b32  	%r184, %r183, 508;
	mov.u32 	%r185, _ZZ18compute_histogramsIjLi4ELi7ELi512ELb0EEvPKT_PjiE7s_hists;
	add.s32 	%r186, %r185, %r184;
	atom.shared.add.u32 	%r187, [%r186+1024], %r182;
$L__BB33_10:
	setp.lt.s32 	%p66, %r268, %r29;
	shr.u32 	%r16, %r270, 21;
	mov.b32 	%r188, -1;
	vote.sync.ballot.b32 	%r189, %p66, %r188;
	and.b32  	%r190, %r16, 1;
	add.s32 	%r191, %r190, -1;
	setp.eq.b32 	%p68, %r190, 1;
	vote.sync.ballot.b32 	%r192, %p68, %r188;
	xor.b32  	%r193, %r192, %r191;
	and.b32  	%r194, %r193, %r189;
	shr.u32 	%r195, %r270, 22;
	and.b32  	%r196, %r195, 1;
	add.s32 	%r197, %r196, -1;
	setp.eq.b32 	%p70, %r196, 1;
	vote.sync.ballot.b32 	%r198, %p70, %r188;
	xor.b32  	%r199, %r198, %r197;
	and.b32  	%r200, %r199, %r194;
	shr.u32 	%r201, %r270, 23;
	and.b32  	%r202, %r201, 1;
	add.s32 	%r203, %r202, -1;
	setp.eq.b32 	%p72, %r202, 1;
	vote.sync.ballot.b32 	%r204, %p72, %r188;
	xor.b32  	%r205, %r204, %r203;
	and.b32  	%r206, %r205, %r200;
	shr.u32 	%r207, %r270, 24;
	and.b32  	%r208, %r207, 1;
	add.s32 	%r209, %r208, -1;
	setp.eq.b32 	%p74, %r208, 1;
	vote.sync.ballot.b32 	%r210, %p74, %r188;
	xor.b32  	%r211, %r210, %r209;
	and.b32  	%r212, %r211, %r206;
	shr.u32 	%r213, %r270, 25;
	and.b32  	%r214, %r213, 1;
	add.s32 	%r215, %r214, -1;
	setp.eq.b32 	%p76, %r214, 1;
	vote.sync.ballot.b32 	%r216, %p76, %r188;
	xor.b32  	%r217, %r216, %r215;
	and.b32  	%r218, %r217, %r212;
	shr.u32 	%r219, %r270, 26;
	and.b32  	%r220, %r219, 1;
	add.s32 	%r221, %r220, -1;
	setp.eq.b32 	%p78, %r220, 1;
	vote.sync.ballot.b32 	%r222, %p78, %r188;
	xor.b32  	%r223, %r222, %r221;
	and.b32  	%r224, %r223, %r218;
	shr.u32 	%r225, %r270, 27;
	and.b32  	%r226, %r225, 1;
	add.s32 	%r227, %r226, -1;
	setp.eq.b32 	%p80, %r226, 1;
	vote.sync.ballot.b32 	%r228, %p80, %r188;
	xor.b32  	%r229, %r228, %r227;
	and.b32  	%r17, %r229, %r224;
	and.b32  	%r230, %r40, %r17;
	setp.eq.s32 	%p82, %r230, 0;
	setp.ne.s32 	%p83, %r17, 0;
	and.pred  	%p84, %p82, %p83;
	and.pred  	%p85, %p84, %p66;
	not.pred 	%p86, %p85;
	@%p86 bra 	$L__BB33_12;
	popc.b32 	%r231, %r17;
	shl.b32 	%r232, %r16, 2;
	and.b32  	%r233, %r232, 508;
	mov.u32 	%r234, _ZZ18compute_histogramsIjLi4ELi7ELi512ELb0EEvPKT_PjiE7s_hists;
	add.s32 	%r235, %r234, %r233;
	atom.shared.add.u32 	%r236, [%r235+1536], %r231;
$L__BB33_12:
	add.s32 	%r269, %r269, 1;
	setp.ne.s32 	%p87, %r269, 0;
	add.s32 	%r268, %r268, %r2;
	@%p87 bra 	$L__BB33_2;
$L__BB33_13:
	bar.sync 	0;
	setp.gt.u32 	%p88, %r1, 127;
	@%p88 bra 	$L__BB33_16;
	and.b32  	%r272, %r1, 31;
	shr.u32 	%r238, %r1, 5;
	shl.b32 	%r239, %r238, 9;
	mov.u32 	%r240, _ZZ18compute_histogramsIjLi4ELi7ELi512ELb0EEvPKT_PjiE7s_hists;
	add.s32 	%r241, %r240, %r239;
	ld.shared.u32 	%r21, [%r241];
	shl.b32 	%r242, %r238, 7;
	shl.b32 	%r243, %r1, 2;
	and.b32  	%r244, %r243, 124;
	or.b32  	%r245, %r239, %r244;
	add.s32 	%r271, %r240, %r245;
	or.b32  	%r246, %r242, %r272;
	mul.wide.u32 	%rd9, %r246, 4;
	cvta.to.global.u64 	%rd10, %rd6;
	add.s64 	%rd11, %rd10, %rd9;
	mov.b32 	%r273, 0;
$L__BB33_15:
	ld.shared.u32 	%r248, [%r271];
	shfl.sync.up.b32	%r249|%p89, %r248, 1, 0, -1;
	// begin inline asm
	mov.u32 %r247, %laneid;
	// end inline asm
	setp.eq.s32 	%p90, %r247, 0;
	selp.b32 	%r250, 0, %r249, %p90;
	add.s32 	%r251, %r250, %r248;
	shfl.sync.up.b32	%r252|%p91, %r251, 2, 0, -1;
	setp.lt.u32 	%p92, %r247, 2;
	selp.b32 	%r253, 0, %r252, %p92;
	add.s32 	%r254, %r253, %r251;
	shfl.sync.up.b32	%r255|%p93, %r254, 4, 0, -1;
	setp.lt.u32 	%p94, %r247, 4;
	selp.b32 	%r256, 0, %r255, %p94;
	add.s32 	%r257, %r256, %r254;
	shfl.sync.up.b32	%r258|%p95, %r257, 8, 0, -1;
	setp.lt.u32 	%p96, %r247, 8;
	selp.b32 	%r259, 0, %r258, %p96;
	add.s32 	%r260, %r259, %r257;
	shfl.sync.up.b32	%r261|%p97, %r260, 16, 0, -1;
	setp.lt.u32 	%p98, %r247, 16;
	selp.b32 	%r262, 0, %r261, %p98;
	add.s32 	%r263, %r262, %r260;
	sub.s32 	%r264, %r273, %r21;
	add.s32 	%r265, %r264, %r263;
	atom.global.add.u32 	%r266, [%rd11], %r265;
	shfl.sync.idx.b32	%r267|%p99, %r263, 31, 31, -1;
	add.s32 	%r273, %r267, %r273;
	add.s32 	%r27, %r272, 32;
	add.s32 	%r271, %r271, 128;
	add.s64 	%rd11, %rd11, 128;
	setp.lt.u32 	%p100, %r272, 96;
	mov.u32 	%r272, %r27;
	@%p100 bra 	$L__BB33_15;
$L__BB33_16:
	ret;

}
	// .globl	_Z18compute_histogramsIjLi4ELi7ELi512ELb1EEvPKT_Pji
.visible .entry _Z18compute_histogramsIjLi4ELi7ELi512ELb1EEvPKT_Pji(
	.param .u64 .ptr .align 1 _Z18compute_histogramsIjLi4ELi7ELi512ELb1EEvPKT_Pji_param_0,
	.param .u64 .ptr .align 1 _Z18compute_histogramsIjLi4ELi7ELi512ELb1EEvPKT_Pji_param_1,
	.param .u32 _Z18compute_histogramsIjLi4ELi7ELi512ELb1EEvPKT_Pji_param_2
)
.maxntid 512
{
	.reg .pred 	%p<108>;
	.reg .b32 	%r<300>;
	.reg .b64 	%rd<22>;
	// demoted variable
	.shared .align 4 .b8 _ZZ18compute_histogramsIjLi4ELi7ELi512ELb1EEvPKT_PjiE7s_hists[2048];
	ld.param.u64 	%rd9, [_Z18compute_histogramsIjLi4ELi7ELi512ELb1EEvPKT_Pji_param_0];
	ld.param.u64 	%rd10, [_Z18compute_histogramsIjLi4ELi7ELi512ELb1EEvPKT_Pji_param_1];
	ld.param.u32 	%r35, [_Z18compute_histogramsIjLi4ELi7ELi512ELb1EEvPKT_Pji_param_2];
	cvta.to.global.u64 	%rd1, %rd10;
	mov.u32 	%r1, %tid.x;
	mov.u32 	%r2, %ctaid.x;
	shl.b32 	%r36, %r2, 9;
	add.s32 	%r294, %r36, %r1;
	setp.gt.s32 	%p1, %r294, 511;
	@%p1 bra 	$L__BB34_3;
	mov.u32 	%r37, %nctaid.x;
	shl.b32 	%r4, %r37, 9;
	mov.u32 	%r293, %r294;
$L__BB34_2:
	mul.wide.s32 	%rd11, %r293, 4;
	add.s64 	%rd12, %rd1, %rd11;
	mov.b32 	%r38, 0;
	st.global.u32 	[%rd12], %r38;
	add.s32 	%r293, %r293, %r4;
	setp.lt.s32 	%p2, %r293, 512;
	@%p2 bra 	$L__BB34_2;
$L__BB34_3:
	setp.lt.u32 	%p3, %r1, 512;
	@%p3 bra 	$L__BB34_4;
	bra.uni 	$L__BB34_5;
$L__BB34_4:
	shl.b32 	%r39, %r1, 2;
	mov.u32 	%r40, _ZZ18compute_histogramsIjLi4ELi7ELi512ELb1EEvPKT_PjiE7s_hists;
	add.s32 	%r41, %r40, %r39;
	mov.b32 	%r42, 0;
	st.shared.u32 	[%r41], %r42;
$L__BB34_5:
	bar.sync 	0;
	mov.u32 	%r7, %nctaid.x;
	shl.b32 	%r8, %r7, 9;
	add.s32 	%r43, %r8, %r35;
	add.s32 	%r44, %r43, -1;
	div.s32 	%r9, %r44, %r8;
	setp.lt.s32 	%p4, %r9, 1;
	@%p4 bra 	$L__BB34_18;
	neg.s32 	%r295, %r9;
	cvta.to.global.u64 	%rd2, %rd9;
$L__BB34_7:
	setp.ge.s32 	%p5, %r294, %r35;
	mov.b32 	%r296, 0;
	@%p5 bra 	$L__BB34_9;
	mul.wide.s32 	%rd13, %r294, 4;
	add.s64 	%rd14, %rd2, %rd13;
	ld.global.nc.u32 	%r296, [%rd14];
$L__BB34_9:
	setp.lt.s32 	%p6, %r294, %r35;
	mov.b32 	%r47, -1;
	vote.sync.ballot.b32 	%r48, %p6, %r47;
	and.b32  	%r49, %r296, 1;
	add.s32 	%r50, %r49, -1;
	setp.eq.b32 	%p8, %r49, 1;
	vote.sync.ballot.b32 	%r51, %p8, %r47;
	xor.b32  	%r52, %r51, %r50;
	and.b32  	%r53, %r52, %r48;
	shr.u32 	%r54, %r296, 1;
	and.b32  	%r55, %r54, 1;
	add.s32 	%r56, %r55, -1;
	setp.eq.b32 	%p10, %r55, 1;
	vote.sync.ballot.b32 	%r57, %p10, %r47;
	xor.b32  	%r58, %r57, %r56;
	and.b32  	%r59, %r58, %r53;
	shr.u32 	%r60, %r296, 2;
	and.b32  	%r61, %r60, 1;
	add.s32 	%r62, %r61, -1;
	setp.eq.b32 	%p12, %r61, 1;
	vote.sync.ballot.b32 	%r63, %p12, %r47;
	xor.b32  	%r64, %r63, %r62;
	and.b32  	%r65, %r64, %r59;
	shr.u32 	%r66, %r296, 3;
	and.b32  	%r67, %r66, 1;
	add.s32 	%r68, %r67, -1;
	setp.eq.b32 	%p14, %r67, 1;
	vote.sync.ballot.b32 	%r69, %p14, %r47;
	xor.b32  	%r70, %r69, %r68;
	and.b32  	%r71, %r70, %r65;
	shr.u32 	%r72, %r296, 4;
	and.b32  	%r73, %r72, 1;
	add.s32 	%r74, %r73, -1;
	setp.eq.b32 	%p16, %r73, 1;
	vote.sync.ballot.b32 	%r75, %p16, %r47;
	xor.b32  	%r76, %r75, %r74;
	and.b32  	%r77, %r76, %r71;
	shr.u32 	%r78, %r296, 5;
	and.b32  	%r79, %r78, 1;
	add.s32 	%r80, %r79, -1;
	setp.eq.b32 	%p18, %r79, 1;
	vote.sync.ballot.b32 	%r81, %p18, %r47;
	xor.b32  	%r82, %r81, %r80;
	and.b32  	%r83, %r82, %r77;
	shr.u32 	%r84, %r296, 6;
	and.b32  	%r85, %r84, 1;
	add.s32 	%r86, %r85, -1;
	setp.eq.b32 	%p20, %r85, 1;
	vote.sync.ballot.b32 	%r87, %p20, %r47;
	xor.b32  	%r88, %r87, %r86;
	and.b32  	%r15, %r88, %r83;
	// begin inline asm
	mov.u32 %r46, %lanemask_lt;
	// end inline asm
	and.b32  	%r89, %r46, %r15;
	setp.eq.s32 	%p22, %r89, 0;
	setp.ne.s32 	%p23, %r15, 0;
	and.pred  	%p24, %p22, %p23;
	and.pred  	%p25, %p24, %p6;
	not.pred 	%p26, %p25;
	@%p26 bra 	$L__BB34_11;
	popc.b32 	%r90, %r15;
	shl.b32 	%r91, %r296, 2;
	and.b32  	%r92, %r91, 508;
	mov.u32 	%r93, _ZZ18compute_histogramsIjLi4ELi7ELi512ELb1EEvPKT_PjiE7s_hists;
	add.s32 	%r94, %r93, %r92;
	atom.shared.add.u32 	%r95, [%r94], %r90;
$L__BB34_11:
	setp.lt.s32 	%p27, %r294, %r35;
	shr.u32 	%r17, %r296, 7;
	mov.b32 	%r96, -1;
	vote.sync.ballot.b32 	%r97, %p27, %r96;
	and.b32  	%r98, %r17, 1;
	add.s32 	%r99, %r98, -1;
	setp.eq.b32 	%p29, %r98, 1;
	vote.sync.ballot.b32 	%r100, %p29, %r96;
	xor.b32  	%r101, %r100, %r99;
	and.b32  	%r102, %r101, %r97;
	shr.u32 	%r103, %r296, 8;
	and.b32  	%r104, %r103, 1;
	add.s32 	%r105, %r104, -1;
	setp.eq.b32 	%p31, %r104, 1;
	vote.sync.ballot.b32 	%r106, %p31, %r96;
	xor.b32  	%r107, %r106, %r105;
	and.b32  	%r108, %r107, %r102;
	shr.u32 	%r109, %r296, 9;
	and.b32  	%r110, %r109, 1;
	add.s32 	%r111, %r110, -1;
	setp.eq.b32 	%p33, %r110, 1;
	vote.sync.ballot.b32 	%r112, %p33, %r96;
	xor.b32  	%r113, %r112, %r111;
	and.b32  	%r114, %r113, %r108;
	shr.u32 	%r115, %r296, 10;
	and.b32  	%r116, %r115, 1;
	add.s32 	%r117, %r116, -1;
	setp.eq.b32 	%p35, %r116, 1;
	vote.sync.ballot.b32 	%r118, %p35, %r96;
	xor.b32  	%r119, %r118, %r117;
	and.b32  	%r120, %r119, %r114;
	shr.u32 	%r121, %r296, 11;
	and.b32  	%r122, %r121, 1;
	add.s32 	%r123, %r122, -1;
	setp.eq.b32 	%p37, %r122, 1;
	vote.sync.ballot.b32 	%r124, %p37, %r96;
	xor.b32  	%r125, %r124, %r123;
	and.b32  	%r126, %r125, %r120;
	shr.u32 	%r127, %r296, 12;
	and.b32  	%r128, %r127, 1;
	add.s32 	%r129, %r128, -1;
	setp.eq.b32 	%p39, %r128, 1;
	vote.sync.ballot.b32 	%r130, %p39, %r96;
	xor.b32  	%r131, %r130, %r129;
	and.b32  	%r132, %r131, %r126;
	shr.u32 	%r133, %r296, 13;
	and.b32  	%r134, %r133, 1;
	add.s32 	%r135, %r134, -1;
	setp.eq.b32 	%p41, %r134, 1;
	vote.sync.ballot.b32 	%r136, %p41, %r96;
	xor.b32  	%r137, %r136, %r135;
	and.b32  	%r18, %r137, %r132;
	and.b32  	%r138, %r46, %r18;
	setp.eq.s32 	%p43, %r138, 0;
	setp.ne.s32 	%p44, %r18, 0;
	and.pred  	%p45, %p43, %p44;
	and.pred  	%p46, %p45, %p27;
	not.pred 	%p47, %p46;
	@%p47 bra 	$L__BB34_13;
	popc.b32 	%r139, %r18;
	shl.b32 	%r140, %r17, 2;
	and.b32  	%r141, %r140, 508;
	mov.u32 	%r142, _ZZ18compute_histogramsIjLi4ELi7ELi512ELb1EEvPKT_PjiE7s_hists;
	add.s32 	%r143, %r142, %r141;
	atom.shared.add.u32 	%r144, [%r143+512], %r139;
$L__BB34_13:
	setp.lt.s32 	%p48, %r294, %r35;
	shr.u32 	%r19, %r296, 14;
	mov.b32 	%r145, -1;
	vote.sync.ballot.b32 	%r146, %p48, %r145;
	and.b32  	%r147, %r19, 1;
	add.s32 	%r148, %r147, -1;
	setp.eq.b32 	%p50, %r147, 1;
	vote.sync.ballot.b32 	%r149, %p50, %r145;
	xor.b32  	%r150, %r149, %r148;
	and.b32  	%r151, %r150, %r146;
	shr.u32 	%r152, %r296, 15;
	and.b32  	%r153, %r152, 1;
	add.s32 	%r154, %r153, -1;
	setp.eq.b32 	%p52, %r153, 1;
	vote.sync.ballot.b32 	%r155, %p52, %r145;
	xor.b32  	%r156, %r155, %r154;
	and.b32  	%r157, %r156, %r151;
	shr.u32 	%r158, %r296, 16;
	and.b32  	%r159, %r158, 1;
	add.s32 	%r160, %r159, -1;
	setp.eq.b32 	%p54, %r159, 1;
	vote.sync.ballot.b32 	%r161, %p54, %r145;
	xor.b32  	%r162, %r161, %r160;
	and.b32  	%r163, %r162, %r157;
	shr.u32 	%r164, %r296, 17;
	and.b32  	%r165, %r164, 1;
	add.s32 	%r166, %r165, -1;
	setp.eq.b32 	%p56, %r165, 1;
	vote.sync.ballot.b32 	%r167, %p56, %r145;
	xor.b32  	%r168, %r167, %r166;
	and.b32  	%r169, %r168, %r163;
	shr.u32 	%r170, %r296, 18;
	and.b32  	%r171, %r170, 1;
	add.s32 	%r172, %r171, -1;
	setp.eq.b32 	%p58, %r171, 1;
	vote.sync.ballot.b32 	%r173, %p58, %r145;
	xor.b32  	%r174, %r173, %r172;
	and.b32  	%r175, %r174, %r169;
	shr.u32 	%r176, %r296, 19;
	and.b32  	%r177, %r176, 1;
	add.s32 	%r178, %r177, -1;
	setp.eq.b32 	%p60, %r177, 1;
	vote.sync.ballot.b32 	%r179, %p60, %r145;
	xor.b32  	%r180, %r179, %r178;
	and.b32  	%r181, %r180, %r175;
	shr.u32 	%r182, %r296, 20;
	and.b32  	%r183, %r182, 1;
	add.s32 	%r184, %r183, -1;
	setp.eq.b32 	%p62, %r183, 1;
	vote.sync.ballot.b32 	%r185, %p62, %r145;
	xor.b32  	%r186, %r185, %r184;
	and.b32  	%r20, %r186, %r181;
	and.b32  	%r187, %r46, %r20;
	setp.eq.s32 	%p64, %r187, 0;
	setp.ne.s32 	%p65, %r20, 0;
	and.pred  	%p66, %p64, %p65;
	and.pred  	%p67, %p66, %p48;
	not.pred 	%p68, %p67;
	@%p68 bra 	$L__BB34_15;
	popc.b32 	%r188, %r20;
	shl.b32 	%r189, %r19, 2;
	and.b32  	%r190, %r189, 508;
	mov.u32 	%r191, _ZZ18compute_histogramsIjLi4ELi7ELi512ELb1EEvPKT_PjiE7s_hists;
	add.s32 	%r192, %r191, %r190;
	atom.shared.add.u32 	%r193, [%r192+1024], %r188;
$L__BB34_15:
	setp.lt.s32 	%p69, %r294, %r35;
	shr.u32 	%r21, %r296, 21;
	mov.b32 	%r194, -1;
	vote.sync.ballot.b32 	%r195, %p69, %r194;
	and.b32  	%r196, %r21, 1;
	add.s32 	%r197, %r196, -1;
	setp.eq.b32 	%p71, %r196, 1;
	vote.sync.ballot.b32 	%r198, %p71, %r194;
	xor.b32  	%r199, %r198, %r197;
	and.b32  	%r200, %r199, %r195;
	shr.u32 	%r201, %r296, 22;
	and.b32  	%r202, %r201, 1;
	add.s32 	%r203, %r202, -1;
	setp.eq.b32 	%p73, %r202, 1;
	vote.sync.ballot.b32 	%r204, %p73, %r194;
	xor.b32  	%r205, %r204, %r203;
	and.b32  	%r206, %r205, %r200;
	shr.u32 	%r207, %r296, 23;
	and.b32  	%r208, %r207, 1;
	add.s32 	%r209, %r208, -1;
	setp.eq.b32 	%p75, %r208, 1;
	vote.sync.ballot.b32 	%r210, %p75, %r194;
	xor.b32  	%r211, %r210, %r209;
	and.b32  	%r212, %r211, %r206;
	shr.u32 	%r213, %r296, 24;
	and.b32  	%r214, %r213, 1;
	add.s32 	%r215, %r214, -1;
	setp.eq.b32 	%p77, %r214, 1;
	vote.sync.ballot.b32 	%r216, %p77, %r194;
	xor.b32  	%r217, %r216, %r215;
	and.b32  	%r218, %r217, %r212;
	shr.u32 	%r219, %r296, 25;
	and.b32  	%r220, %r219, 1;
	add.s32 	%r221, %r220, -1;
	setp.eq.b32 	%p79, %r220, 1;
	vote.sync.ballot.b32 	%r222, %p79, %r194;
	xor.b32  	%r223, %r222, %r221;
	and.b32  	%r224, %r223, %r218;
	shr.u32 	%r225, %r296, 26;
	and.b32  	%r226, %r225, 1;
	add.s32 	%r227, %r226, -1;
	setp.eq.b32 	%p81, %r226, 1;
	vote.sync.ballot.b32 	%r228, %p81, %r194;
	xor.b32  	%r229, %r228, %r227;
	and.b32  	%r230, %r229, %r224;
	shr.u32 	%r231, %r296, 27;
	and.b32  	%r232, %r231, 1;
	add.s32 	%r233, %r232, -1;
	setp.eq.b32 	%p83, %r232, 1;
	vote.sync.ballot.b32 	%r234, %p83, %r194;
	xor.b32  	%r235, %r234, %r233;
	and.b32  	%r22, %r235, %r230;
	and.b32  	%r236, %r46, %r22;
	setp.eq.s32 	%p85, %r236, 0;
	setp.ne.s32 	%p86, %r22, 0;
	and.pred  	%p87, %p85, %p86;
	and.pred  	%p88, %p87, %p69;
	not.pred 	%p89, %p88;
	@%p89 bra 	$L__BB34_17;
	popc.b32 	%r237, %r22;
	shl.b32 	%r238, %r21, 2;
	and.b32  	%r239, %r238, 508;
	mov.u32 	%r240, _ZZ18compute_histogramsIjLi4ELi7ELi512ELb1EEvPKT_PjiE7s_hists;
	add.s32 	%r241, %r240, %r239;
	atom.shared.add.u32 	%r242, [%r241+1536], %r237;
$L__BB34_17:
	add.s32 	%r295, %r295, 1;
	setp.ne.s32 	%p90, %r295, 0;
	add.s32 	%r294, %r294, %r8;
	@%p90 bra 	$L__BB34_7;
$L__BB34_18:
	bar.sync 	0;
	// begin inline asm
	mov.u32 %r243, %envreg2;
	// end inline asm
	cvt.u64.u32 	%rd15, %r243;
	// begin inline asm
	mov.u32 %r244, %envreg1;
	// end inline asm
	cvt.u64.u32 	%rd16, %r244;
	shl.b64 	%rd17, %rd16, 32;
	or.b64  	%rd3, %rd17, %rd15;
	setp.ne.s64 	%p91, %rd3, 0;
	@%p91 bra 	$L__BB34_20;
	// begin inline asm
	trap;
	// end inline asm
$L__BB34_20:
	barrier.sync 	0;
	mov.u32 	%r245, %tid.y;
	add.s32 	%r246, %r1, %r245;
	mov.u32 	%r247, %tid.z;
	or.b32  	%r248, %r246, %r247;
	setp.ne.s32 	%p92, %r248, 0;
	@%p92 bra 	$L__BB34_23;
	add.s64 	%rd18, %rd3, 4;
	mov.u32 	%r251, %nctaid.y;
	mul.lo.s32 	%r252, %r7, %r251;
	mov.u32 	%r253, %nctaid.z;
	mul.lo.s32 	%r254, %r252, %r253;
	mov.u32 	%r255, %ctaid.y;
	add.s32 	%r256, %r2, %r255;
	mov.u32 	%r257, %ctaid.z;
	neg.s32 	%r258, %r257;
	setp.eq.s32 	%p93, %r256, %r258;
	sub.s32 	%r259, -2147483647, %r254;
	selp.b32 	%r250, %r259, 1, %p93;
	// begin inline asm
	atom.add.release.gpu.u32 %r249,[%rd18],%r250;
	// end inline asm
$L__BB34_22:
	// begin inline asm
	ld.acquire.gpu.u32 %r260,[%rd18];
	// end inline asm
	xor.b32  	%r261, %r260, %r249;
	setp.gt.s32 	%p94, %r261, -1;
	@%p94 bra 	$L__BB34_22;
$L__BB34_23:
	barrier.sync 	0;
	setp.gt.u32 	%p95, %r1, 127;
	@%p95 bra 	$L__BB34_26;
	and.b32  	%r298, %r1, 31;
	shr.u32 	%r263, %r1, 5;
	shl.b32 	%r264, %r263, 9;
	mov.u32 	%r265, _ZZ18compute_histogramsIjLi4ELi7ELi512ELb1EEvPKT_PjiE7s_hists;
	add.s32 	%r266, %r265, %r264;
	ld.shared.u32 	%r27, [%r266];
	shl.b32 	%r267, %r263, 7;
	shl.b32 	%r268, %r1, 2;
	and.b32  	%r269, %r268, 124;
	or.b32  	%r270, %r264, %r269;
	add.s32 	%r297, %r265, %r270;
	or.b32  	%r271, %r267, %r298;
	mul.wide.u32 	%rd20, %r271, 4;
	add.s64 	%rd21, %rd1, %rd20;
	mov.b32 	%r299, 0;
$L__BB34_25:
	ld.shared.u32 	%r273, [%r297];
	shfl.sync.up.b32	%r274|%p96, %r273, 1, 0, -1;
	// begin inline asm
	mov.u32 %r272, %laneid;
	// end inline asm
	setp.eq.s32 	%p97, %r272, 0;
	selp.b32 	%r275, 0, %r274, %p97;
	add.s32 	%r276, %r275, %r273;
	shfl.sync.up.b32	%r277|%p98, %r276, 2, 0, -1;
	setp.lt.u32 	%p99, %r272, 2;
	selp.b32 	%r278, 0, %r277, %p99;
	add.s32 	%r279, %r278, %r276;
	shfl.sync.up.b32	%r280|%p100, %r279, 4, 0, -1;
	setp.lt.u32 	%p101, %r272, 4;
	selp.b32 	%r281, 0, %r280, %p101;
	add.s32 	%r282, %r281, %r279;
	shfl.sync.up.b32	%r283|%p102, %r282, 8, 0, -1;
	setp.lt.u32 	%p103, %r272, 8;
	selp.b32 	%r284, 0, %r283, %p103;
	add.s32 	%r285, %r284, %r282;
	shfl.sync.up.b32	%r286|%p104, %r285, 16, 0, -1;
	setp.lt.u32 	%p105, %r272, 16;
	selp.b32 	%r287, 0, %r286, %p105;
	add.s32 	%r288, %r287, %r285;
	sub.s32 	%r289, %r299, %r27;
	add.s32 	%r290, %r289, %r288;
	atom.global.add.u32 	%r291, [%rd21], %r290;
	shfl.sync.idx.b32	%r292|%p106, %r288, 31, 31, -1;
	add.s32 	%r299, %r292, %r299;
	add.s32 	%r33, %r298, 32;
	add.s32 	%r297, %r297, 128;
	add.s64 	%rd21, %rd21, 128;
	setp.lt.u32 	%p107, %r298, 96;
	mov.u32 	%r298, %r33;
	@%p107 bra 	$L__BB34_25;
$L__BB34_26:
	ret;

}
	// .globl	_Z18compute_histogramsIjLi4ELi8ELi32ELb0EEvPKT_Pji
.visible .entry _Z18compute_histogramsIjLi4ELi8ELi32ELb0EEvPKT_Pji(
	.param .u64 .ptr .align 1 _Z18compute_histogramsIjLi4ELi8ELi32ELb0EEvPKT_Pji_param_0,
	.param .u64 .ptr .align 1 _Z18compute_histogramsIjLi4ELi8ELi32ELb0EEvPKT_Pji_param_1,
	.param .u32 _Z18compute_histogramsIjLi4ELi8ELi32ELb0EEvPKT_Pji_param_2
)
.maxntid 32
{
	.reg .pred 	%p<151>;
	.reg .b32 	%r<434>;
	.reg .b64 	%rd<13>;
	// demoted variable
	.shared .align 4 .b8 _ZZ18compute_histogramsIjLi4ELi8ELi32ELb0EEvPKT_PjiE7s_hists[4096];
	ld.param.u64 	%rd5, [_Z18compute_histogramsIjLi4ELi8ELi32ELb0EEvPKT_Pji_param_0];
	ld.param.u64 	%rd6, [_Z18compute_histogramsIjLi4ELi8ELi32ELb0EEvPKT_Pji_param_1];
	ld.param.u32 	%r28, [_Z18compute_histogramsIjLi4ELi8ELi32ELb0EEvPKT_Pji_param_2];
	mov.u32 	%r1, %tid.x;
	shl.b32 	%r2, %r1, 2;
	mov.u32 	%r30, _ZZ18compute_histogramsIjLi4ELi8ELi32ELb0EEvPKT_PjiE7s_hists;
	add.s32 	%r3, %r30, %r2;
	mov.b32 	%r428, 1024;
$L__BB35_1:
	.pragma "nounroll";
	add.s32 	%r31, %r3, %r428;
	mov.b32 	%r32, 0;
	st.shared.u32 	[%r31+-1024], %r32;
	st.shared.u32 	[%r31+-896], %r32;
	st.shared.u32 	[%r31+-768], %r32;
	st.shared.u32 	[%r31+-640], %r32;
	st.shared.u32 	[%r31+-512], %r32;
	st.shared.u32 	[%r31+-384], %r32;
	st.shared.u32 	[%r31+-256], %r32;
	st.shared.u32 	[%r31+-128], %r32;
	st.shared.u32 	[%r31], %r32;
	st.shared.u32 	[%r31+128], %r32;
	st.shared.u32 	[%r31+256], %r32;
	st.shared.u32 	[%r31+384], %r32;
	st.shared.u32 	[%r31+512], %r32;
	st.shared.u32 	[%r31+640], %r32;
	st.shared.u32 	[%r31+768], %r32;
	st.shared.u32 	[%r31+896], %r32;
	add.s32 	%r428, %r428, 2048;
	setp.ne.s32 	%p1, %r428, 5120;
	@%p1 bra 	$L__BB35_1;
	bar.sync 	0;
	mov.u32 	%r33, %nctaid.x;
	shl.b32 	%r6, %r33, 5;
	add.s32 	%r34, %r6, %r28;
	add.s32 	%r35, %r34, -1;
	div.s32 	%r7, %r35, %r6;
	setp.lt.s32 	%p2, %r7, 1;
	@%p2 bra 	$L__BB35_15;
	mov.u32 	%r36, %ctaid.x;
	shl.b32 	%r37, %r36, 5;
	neg.s32 	%r430, %r7;
	or.b32  	%r429, %r1, %r37;
	cvta.to.global.u64 	%rd1, %rd5;
$L__BB35_4:
	setp.ge.s32 	%p3, %r429, %r28;
	mov.b32 	%r431, 0;
	@%p3 bra 	$L__BB35_6;
	mul.wide.s32 	%rd7, %r429, 4;
	add.s64 	%rd8, %rd1, %rd7;
	ld.global.nc.u32 	%r431, [%rd8];
$L__BB35_6:
	setp.lt.s32 	%p4, %r429, %r28;
	mov.b32 	%r40, -1;
	vote.sync.ballot.b32 	%r41, %p4, %r40;
	and.b32  	%r42, %r431, 1;
	add.s32 	%r43, %r42, -1;
	setp.eq.b32 	%p6, %r42, 1;
	vote.sync.ballot.b32 	%r44, %p6, %r40;
	xor.b32  	%r45, %r44, %r43;
	and.b32  	%r46, %r45, %r41;
	shr.u32 	%r47, %r431, 1;
	and.b32  	%r48, %r47, 1;
	add.s32 	%r49, %r48, -1;
	setp.eq.b32 	%p8, %r48, 1;
	vote.sync.ballot.b32 	%r50, %p8, %r40;
	xor.b32  	%r51, %r50, %r49;
	and.b32  	%r52, %r51, %r46;
	shr.u32 	%r53, %r431, 2;
	and.b32  	%r54, %r53, 1;
	add.s32 	%r55, %r54, -1;
	setp.eq.b32 	%p10, %r54, 1;
	vote.sync.ballot.b32 	%r56, %p10, %r40;
	xor.b32  	%r57, %r56, %r55;
	and.b32  	%r58, %r57, %r52;
	shr.u32 	%r59, %r431, 3;
	and.b32  	%r60, %r59, 1;
	add.s32 	%r61, %r60, -1;
	setp.eq.b32 	%p12, %r60, 1;
	vote.sync.ballot.b32 	%r62, %p12, %r40;
	xor.b32  	%r63, %r62, %r61;
	and.b32  	%r64, %r63, %r58;
	shr.u32 	%r65, %r431, 4;
	and.b32  	%r66, %r65, 1;
	add.s32 	%r67, %r66, -1;
	setp.eq.b32 	%p14, %r66, 1;
	vote.sync.ballot.b32 	%r68, %p14, %r40;
	xor.b32  	%r69, %r68, %r67;
	and.b32  	%r70, %r69, %r64;
	shr.u32 	%r71, %r431, 5;
	and.b32  	%r72, %r71, 1;
	add.s32 	%r73, %r72, -1;
	setp.eq.b32 	%p16, %r72, 1;
	vote.sync.ballot.b32 	%r74, %p16, %r40;
	xor.b32  	%r75, %r74, %r73;
	and.b32  	%r76, %r75, %r70;
	shr.u32 	%r77, %r431, 6;
	and.b32  	%r78, %r77, 1;
	add.s32 	%r79, %r78, -1;
	setp.eq.b32 	%p18, %r78, 1;
	vote.sync.ballot.b32 	%r80, %p18, %r40;
	xor.b32  	%r81, %r80, %r79;
	and.b32  	%r82, %r81, %r76;
	shr.u32 	%r83, %r431, 7;
	and.b32  	%r84, %r83, 1;
	add.s32 	%r85, %r84, -1;
	setp.eq.b32 	%p20, %r84, 1;
	vote.sync.ballot.b32 	%r86, %p20, %r40;
	xor.b32  	%r87, %r86, %r85;
	and.b32  	%r14, %r87, %r82;
	// begin inline asm
	mov.u32 %r39, %lanemask_lt;
	// end inline asm
	and.b32  	%r88, %r39, %r14;
	setp.eq.s32 	%p22, %r88, 0;
	setp.ne.s32 	%p23, %r14, 0;
	and.pred  	%p24, %p22, %p23;
	and.pred  	%p25, %p24, %p4;
	not.pred 	%p26, %p25;
	@%p26 bra 	$L__BB35_8;
	popc.b32 	%r89, %r14;
	shl.b32 	%r90, %r431, 2;
	and.b32  	%r91, %r90, 1020;
	mov.u32 	%r92, _ZZ18compute_histogramsIjLi4ELi8ELi32ELb0EEvPKT_PjiE7s_hists;
	add.s32 	%r93, %r92, %r91;
	atom.shared.add.u32 	%r94, [%r93], %r89;
$L__BB35_8:
	setp.lt.s32 	%p27, %r429, %r28;
	shr.u32 	%r16, %r431, 8;
	mov.b32 	%r95, -1;
	vote.sync.ballot.b32 	%r96, %p27, %r95;
	and.b32  	%r97, %r16, 1;
	add.s32 	%r98, %r97, -1;
	setp.eq.b32 	%p29, %r97, 1;
	vote.sync.ballot.b32 	%r99, %p29, %r95;
	xor.b32  	%r100, %r99, %r98;
	and.b32  	%r101, %r100, %r96;
	shr.u32 	%r102, %r431, 9;
	and.b32  	%r103, %r102, 1;
	add.s32 	%r104, %r103, -1;
	setp.eq.b32 	%p31, %r103, 1;
	vote.sync.ballot.b32 	%r105, %p31, %r95;
	xor.b32  	%r106, %r105, %r104;
	and.b32  	%r107, %r106, %r101;
	shr.u32 	%r108, %r431, 10;
	and.b32  	%r109, %r108, 1;
	add.s32 	%r110, %r109, -1;
	setp.eq.b32 	%p33, %r109, 1;
	vote.sync.ballot.b32 	%r111, %p33, %r95;
	xor.b32  	%r112, %r111, %r110;
	and.b32  	%r113, %r112, %r107;
	shr.u32 	%r114, %r431, 11;
	and.b32  	%r115, %r114, 1;
	add.s32 	%r116, %r115, -1;
	setp.eq.b32 	%p35, %r115, 1;
	vote.sync.ballot.b32 	%r117, %p35, %r95;
	xor.b32  	%r118, %r117, %r116;
	and.b32  	%r119, %r118, %r113;
	shr.u32 	%r120, %r431, 12;
	and.b32  	%r121, %r120, 1;
	add.s32 	%r122, %r121, -1;
	setp.eq.b32 	%p37, %r121, 1;
	vote.sync.ballot.b32 	%r123, %p37, %r95;
	xor.b32  	%r124, %r123, %r122;
	and.b32  	%r125, %r124, %r119;
	shr.u32 	%r126, %r431, 13;
	and.b32  	%r127, %r126, 1;
	add.s32 	%r128, %r127, -1;
	setp.eq.b32 	%p39, %r127, 1;
	vote.sync.ballot.b32 	%r129, %p39, %r95;
	xor.b32  	%r130, %r129, %r128;
	and.b32  	%r131, %r130, %r125;
	shr.u32 	%r132, %r431, 14;
	and.b32  	%r133, %r132, 1;
	add.s32 	%r134, %r133, -1;
	setp.eq.b32 	%p41, %r133, 1;
	vote.sync.ballot.b32 	%r135, %p41, %r95;
	xor.b32  	%r136, %r135, %r134;
	and.b32  	%r137, %r136, %r131;
	shr.u32 	%r138, %r431, 15;
	and.b32  	%r139, %r138, 1;
	add.s32 	%r140, %r139, -1;
	setp.eq.b32 	%p43, %r139, 1;
	vote.sync.ballot.b32 	%r141, %p43, %r95;
	xor.b32  	%r142, %r141, %r140;
	and.b32  	%r17, %r142, %r137;
	and.b32  	%r143, %r39, %r17;
	setp.eq.s32 	%p45, %r143, 0;
	setp.ne.s32 	%p46, %r17, 0;
	and.pred  	%p47, %p45, %p46;
	and.pred  	%p48, %p47, %p27;
	not.pred 	%p49, %p48;
	@%p49 bra 	$L__BB35_10;
	popc.b32 	%r144, %r17;
	shl.b32 	%r145, %r16, 2;
	and.b32  	%r146, %r145, 1020;
	mov.u32 	%r147, _ZZ18compute_histogramsIjLi4ELi8ELi32ELb0EEvPKT_PjiE7s_hists;
	add.s32 	%r148, %r147, %r146;
	atom.shared.add.u32 	%r149, [%r148+1024], %r144;
$L__BB35_10:
	setp.lt.s32 	%p50, %r429, %r28;
	shr.u32 	%r18, %r431, 16;
	mov.b32 	%r150, -1;
	vote.sync.ballot.b32 	%r151, %p50, %r150;
	and.b32  	%r152, %r18, 1;
	add.s32 	%r153, %r152, -1;
	setp.eq.b32 	%p52, %r152, 1;
	vote.sync.ballot.b32 	%r154, %p52, %r150;
	xor.b32  	%r155, %r154, %r153;
	and.b32  	%r156, %r155, %r151;
	shr.u32 	%r157, %r431, 17;
	and.b32  	%r158, %r157, 1;
	add.s32 	%r159, %r158, -1;
	setp.eq.b32 	%p54, %r158, 1;
	vote.sync.ballot.b32 	%r160, %p54, %r150;
	xor.b32  	%r161, %r160, %r159;
	and.b32  	%r162, %r161, %r156;
	shr.u32 	%r163, %r431, 18;
	and.b32  	%r164, %r163, 1;
	add.s32 	%r165, %r164, -1;
	setp.eq.b32 	%p56, %r164, 1;
	vote.sync.ballot.b32 	%r166, %p56, %r150;
	xor.b32  	%r167, %r166, %r165;
	and.b32  	%r168, %r167, %r162;
	shr.u32 	%r169, %r431, 19;
	and.b32  	%r170, %r169, 1;
	add.s32 	%r171, %r170, -1;
	setp.eq.b32 	%p58, %r170, 1;
	vote.sync.ballot.b32 	%r172, %p58, %r150;
	xor.b32  	%r173, %r172, %r171;
	and.b32  	%r174, %r173, %r168;
	shr.u32 	%r175, %r431, 20;
	and.b32  	%r176, %r175, 1;
	add.s32 	%r177, %r176, -1;
	setp.eq.b32 	%p60, %r176, 1;
	vote.sync.ballot.b32 	%r178, %p60, %r150;
	xor.b32  	%r179, %r178, %r177;
	and.b32  	%r180, %r179, %r174;
	shr.u32 	%r181, %r431, 21;
	and.b32  	%r182, %r181, 1;
	add.s32 	%r183, %r182, -1;
	setp.eq.b32 	%p62, %r182, 1;
	vote.sync.ballot.b32 	%r184, %p62, %r150;
	xor.b32  	%r185, %r184, %r183;
	and.b32  	%r186, %r185, %r180;
	shr.u32 	%r187, %r431, 22;
	and.b32  	%r188, %r187, 1;
	add.s32 	%r189, %r188, -1;
	setp.eq.b32 	%p64, %r188, 1;
	vote.sync.ballot.b32 	%r190, %p64, %r150;
	xor.b32  	%r191, %r190, %r189;
	and.b32  	%r192, %r191, %r186;
	shr.u32 	%r193, %r431, 23;
	and.b32  	%r194, %r193, 1;
	add.s32 	%r195, %r194, -1;
	setp.eq.b32 	%p66, %r194, 1;
	vote.sync.ballot.b32 	%r196, %p66, %r150;
	xor.b32  	%r197, %r196, %r195;
	and.b32  	%r19, %r197, %r192;
	and.b32  	%r198, %r39, %r19;
	setp.eq.s32 	%p68, %r198, 0;
	setp.ne.s32 	%p69, %r19, 0;
	and.pred  	%p70, %p68, %p69;
	and.pred  	%p71, %p70, %p50;
	not.pred 	%p72, %p71;
	@%p72 bra 	$L__BB35_12;
	popc.b32 	%r199, %r19;
	shl.b32 	%r200, %r18, 2;
	and.b32  	%r201, %r200, 1020;
	mov.u32 	%r202, _ZZ18compute_histogramsIjLi4ELi8ELi32ELb0EEvPKT_PjiE7s_hists;
	add.s32 	%r203, %r202, %r201;
	atom.shared.add.u32 	%r204, [%r203+2048], %r199;
$L__BB35_12:
	setp.lt.s32 	%p73, %r429, %r28;
	shr.u32 	%r20, %r431, 24;
	mov.b32 	%r205, -1;
	vote.sync.ballot.b32 	%r206, %p73, %r205;
	and.b32  	%r207, %r20, 1;
	add.s32 	%r208, %r207, -1;
	setp.eq.b32 	%p75, %r207, 1;
	vote.sync.ballot.b32 	%r209, %p75, %r205;
	xor.b32  	%r210, %r209, %r208;
	and.b32  	%r211, %r210, %r206;
	shr.u32 	%r212, %r431, 25;
	and.b32  	%r213, %r212, 1;
	add.s32 	%r214, %r213, -1;
	setp.eq.b32 	%p77, %r213, 1;
	vote.sync.ballot.b32 	%r215, %p77, %r205;
	xor.b32  	%r216, %r215, %r214;
	and.b32  	%r217, %r216, %r211;
	shr.u32 	%r218, %r431, 26;
	and.b32  	%r219, %r218, 1;
	add.s32 	%r220, %r219, -1;
	setp.eq.b32 	%p79, %r219, 1;
	vote.sync.ballot.b32 	%r221, %p79, %r205;
	xor.b32  	%r222, %r221, %r220;
	and.b32  	%r223, %r222, %r217;
	shr.u32 	%r224, %r431, 27;
	and.b32  	%r225, %r224, 1;
	add.s32 	%r226, %r225, -1;
	setp.eq.b32 	%p81, %r225, 1;
	vote.sync.ballot.b32 	%r227, %p81, %r205;
	xor.b32  	%r228, %r227, %r226;
	and.b32  	%r229, %r228, %r223;
	shr.u32 	%r230, %r431, 28;
	and.b32  	%r231, %r230, 1;
	add.s32 	%r232, %r231, -1;
	setp.eq.b32 	%p83, %r231, 1;
	vote.sync.ballot.b32 	%r233, %p83, %r205;
	xor.b32  	%r234, %r233, %r232;
	and.b32  	%r235, %r234, %r229;
	shr.u32 	%r236, %r431, 29;
	and.b32  	%r237, %r236, 1;
	add.s32 	%r238, %r237, -1;
	setp.eq.b32 	%p85, %r237, 1;
	vote.sync.ballot.b32 	%r239, %p85, %r205;
	xor.b32  	%r240, %r239, %r238;
	and.b32  	%r241, %r240, %r235;
	shr.u32 	%r242, %r431, 30;
	and.b32  	%r243, %r242, 1;
	add.s32 	%r244, %r243, -1;
	setp.eq.b32 	%p87, %r243, 1;
	vote.sync.ballot.b32 	%r245, %p87, %r205;
	xor.b32  	%r246, %r245, %r244;
	and.b32  	%r247, %r246, %r241;
	not.b32 	%r248, %r431;
	shr.s32 	%r249, %r248, 31;
	setp.lt.s32 	%p89, %r431, 0;
	vote.sync.ballot.b32 	%r250, %p89, %r205;
	xor.b32  	%r251, %r250, %r249;
	and.b32  	%r21, %r251, %r247;
	and.b32  	%r252, %r39, %r21;
	setp.eq.s32 	%p91, %r252, 0;
	setp.ne.s32 	%p92, %r21, 0;
	and.pred  	%p93, %p91, %p92;
	and.pred  	%p94, %p93, %p73;
	not.pred 	%p95, %p94;
	@%p95 bra 	$L__BB35_14;
	popc.b32 	%r253, %r21;
	shl.b32 	%r254, %r20, 2;
	mov.u32 	%r255, _ZZ18compute_histogramsIjLi4ELi8ELi32ELb0EEvPKT_PjiE7s_hists;
	add.s32 	%r256, %r255, %r254;
	atom.shared.add.u32 	%r257, [%r256+3072], %r253;
$L__BB35_14:
	add.s32 	%r430, %r430, 1;
	setp.ne.s32 	%p96, %r430, 0;
	add.s32 	%r429, %r429, %r6;
	@%p96 bra 	$L__BB35_4;
$L__BB35_15:
	bar.sync 	0;
	mul.wide.u32 	%rd9, %r1, 4;
	cvta.to.global.u64 	%rd10, %rd6;
	add.s64 	%rd11, %rd9, %rd10;
	add.s64 	%rd12, %rd11, 512;
	mov.b32 	%r433, 0;
	mov.u32 	%r432, _ZZ18compute_histogramsIjLi4ELi8ELi32ELb0EEvPKT_PjiE7s_hists;
$L__BB35_16:
	ld.shared.u32 	%r261, [%r432];
	add.s32 	%r262, %r432, %r2;
	ld.shared.u32 	%r263, [%r262];
	shfl.sync.up.b32	%r264|%p97, %r263, 1, 0, -1;
	// begin inline asm
	mov.u32 %r260, %laneid;
	// end inline asm
	setp.eq.s32 	%p98, %r260, 0;
	selp.b32 	%r265, 0, %r264, %p98;
	add.s32 	%r266, %r265, %r263;
	shfl.sync.up.b32	%r267|%p99, %r266, 2, 0, -1;
	setp.lt.u32 	%p100, %r260, 2;
	selp.b32 	%r268, 0, %r267, %p100;
	add.s32 	%r269, %r268, %r266;
	shfl.sync.up.b32	%r270|%p101, %r269, 4, 0, -1;
	setp.lt.u32 	%p102, %r260, 4;
	selp.b32 	%r271, 0, %r270, %p102;
	add.s32 	%r272, %r271, %r269;
	shfl.sync.up.b32	%r273|%p103, %r272, 8, 0, -1;
	setp.lt.u32 	%p104, %r260, 8;
	selp.b32 	%r274, 0, %r273, %p104;
	add.s32 	%r275, %r274, %r272;
	shfl.sync.up.b32	%r276|%p105, %r275, 16, 0, -1;
	setp.lt.u32 	%p106, %r260, 16;
	selp.b32 	%r277, 0, %r276, %p106;
	add.s32 	%r278, %r277, %r275;
	sub.s32 	%r279, %r278, %r261;
	atom.global.add.u32 	%r280, [%rd12+-512], %r279;
	shfl.sync.idx.b32	%r281|%p107, %r278, 31, 31, -1;
	ld.shared.u32 	%r282, [%r262+128];
	shfl.sync.up.b32	%r283|%p108, %r282, 1, 0, -1;
	selp.b32 	%r284, 0, %r283, %p98;
	add.s32 	%r285, %r284, %r282;
	shfl.sync.up.b32	%r286|%p109, %r285, 2, 0, -1;
	selp.b32 	%r287, 0, %r286, %p100;
	add.s32 	%r288, %r287, %r285;
	shfl.sync.up.b32	%r289|%p110, %r288, 4, 0, -1;
	selp.b32 	%r290, 0, %r289, %p102;
	add.s32 	%r291, %r290, %r288;
	shfl.sync.up.b32	%r292|%p111, %r291, 8, 0, -1;
	selp.b32 	%r293, 0, %r292, %p104;
	add.s32 	%r294, %r293, %r291;
	shfl.sync.up.b32	%r295|%p112, %r294, 16, 0, -1;
	selp.b32 	%r296, 0, %r295, %p106;
	add.s32 	%r297, %r296, %r294;
	sub.s32 	%r298, %r281, %r261;
	add.s32 	%r299, %r298, %r297;
	atom.global.add.u32 	%r300, [%rd12+-384], %r299;
	shfl.sync.idx.b32	%r301|%p113, %r297, 31, 31, -1;
	add.s32 	%r302, %r301, %r281;
	ld.shared.u32 	%r303, [%r262+256];
	shfl.sync.up.b32	%r304|%p114, %r303, 1, 0, -1;
	selp.b32 	%r305, 0, %r304, %p98;
	add.s32 	%r306, %r305, %r303;
	shfl.sync.up.b32	%r307|%p115, %r306, 2, 0, -1;
	selp.b32 	%r308, 0, %r307, %p100;
	add.s32 	%r309, %r308, %r306;
	shfl.sync.up.b32	%r310|%p116, %r309, 4, 0, -1;
	selp.b32 	%r311, 0, %r310, %p102;
	add.s32 	%r312, %r311, %r309;
	shfl.sync.up.b32	%r313|%p117, %r312, 8, 0, -1;
	selp.b32 	%r314, 0, %r313, %p104;
	add.s32 	%r315, %r314, %r312;
	shfl.sync.up.b32	%r316|%p118, %r315, 16, 0, -1;
	selp.b32 	%r317, 0, %r316, %p106;
	add.s32 	%r318, %r317, %r315;
	sub.s32 	%r319, %r302, %r261;
	add.s32 	%r320, %r319, %r318;
	atom.global.add.u32 	%r321, [%rd12+-256], %r320;
	shfl.sync.idx.b32	%r322|%p119, %r318, 31, 31, -1;
	add.s32 	%r323, %r322, %r302;
	ld.shared.u32 	%r324, [%r262+384];
	shfl.sync.up.b32	%r325|%p120, %r324, 1, 0, -1;
	selp.b32 	%r326, 0, %r325, %p98;
	add.s32 	%r327, %r326, %r324;
	shfl.sync.up.b32	%r328|%p121, %r327, 2, 0, -1;
	selp.b32 	%r329, 0, %r328, %p100;
	add.s32 	%r330, %r329, %r327;
	shfl.sync.up.b32	%r331|%p122, %r330, 4, 0, -1;
	selp.b32 	%r332, 0, %r331, %p102;
	add.s32 	%r333, %r332, %r330;
	shfl.sync.up.b32	%r334|%p123, %r333, 8, 0, -1;
	selp.b32 	%r335, 0, %r334, %p104;
	add.s32 	%r336, %r335, %r333;
	shfl.sync.up.b32	%r337|%p124, %r336, 16, 0, -1;
	selp.b32 	%r338, 0, %r337, %p106;
	add.s32 	%r339, %r338, %r336;
	sub.s32 	%r340, %r323, %r261;
	add.s32 	%r341, %r340, %r339;
	atom.global.add.u32 	%r342, [%rd12+-128], %r341;
	shfl.sync.idx.b32	%r343|%p125, %r339, 31, 31, -1;
	add.s32 	%r344, %r343, %r323;
	ld.shared.u32 	%r345, [%r262+512];
	shfl.sync.up.b32	%r346|%p126, %r345, 1, 0, -1;
	selp.b32 	%r347, 0, %r346, %p98;
	add.s32 	%r348, %r347, %r345;
	shfl.sync.up.b32	%r349|%p127, %r348, 2, 0, -1;
	selp.b32 	%r350, 0, %r349, %p100;
	add.s32 	%r351, %r350, %r348;
	shfl.sync.up.b32	%r352|%p128, %r351, 4, 0, -1;
	selp.b32 	%r353, 0, %r352, %p102;
	add.s32 	%r354, %r353, %r351;
	shfl.sync.up.b32	%r355|%p129, %r354, 8, 0, -1;
	selp.b32 	%r356, 0, %r355, %p104;
	add.s32 	%r357, %r356, %r354;
	shfl.sync.up.b32	%r358|%p130, %r357, 16, 0, -1;
	selp.b32 	%r359, 0, %r358, %p106;
	add.s32 	%r360, %r359, %r357;
	sub.s32 	%r361, %r344, %r261;
	add.s32 	%r362, %r361, %r360;
	atom.global.add.u32 	%r363, [%rd12], %r362;
	shfl.sync.idx.b32	%r364|%p131, %r360, 31, 31, -1;
	add.s32 	%r365, %r364, %r344;
	ld.shared.u32 	%r366, [%r262+640];
	shfl.sync.up.b32	%r367|%p132, %r366, 1, 0, -1;
	selp.b32 	%r368, 0, %r367, %p98;
	add.s32 	%r369, %r368, %r366;
	shfl.sync.up.b32	%r370|%p133, %r369, 2, 0, -1;
	selp.b32 	%r371, 0, %r370, %p100;
	add.s32 	%r372, %r371, %r369;
	shfl.sync.up.b32	%r373|%p134, %r372, 4, 0, -1;
	selp.b32 	%r374, 0, %r373, %p102;
	add.s32 	%r375, %r374, %r372;
	shfl.sync.up.b32	%r376|%p135, %r375, 8, 0, -1;
	selp.b32 	%r377, 0, %r376, %p104;
	add.s32 	%r378, %r377, %r375;
	shfl.sync.up.b32	%r379|%p136, %r378, 16, 0, -1;
	selp.b32 	%r380, 0, %r379, %p106;
	add.s32 	%r381, %r380, %r378;
	sub.s32 	%r382, %r365, %r261;
	add.s32 	%r383, %r382, %r381;
	atom.global.add.u32 	%r384, [%rd12+128], %r383;
	shfl.sync.idx.b32	%r385|%p137, %r381, 31, 31, -1;
	add.s32 	%r386, %r385, %r365;
	ld.shared.u32 	%r387, [%r262+768];
	shfl.sync.up.b32	%r388|%p138, %r387, 1, 0, -1;
	selp.b32 	%r389, 0, %r388, %p98;
	add.s32 	%r390, %r389, %r387;
	shfl.sync.up.b32	%r391|%p139, %r390, 2, 0, -1;
	selp.b32 	%r392, 0, %r391, %p100;
	add.s32 	%r393, %r392, %r390;
	shfl.sync.up.b32	%r394|%p140, %r393, 4, 0, -1;
	selp.b32 	%r395, 0, %r394, %p102;
	add.s32 	%r396, %r395, %r393;
	shfl.sync.up.b32	%r397|%p141, %r396, 8, 0, -1;
	selp.b32 	%r398, 0, %r397, %p104;
	add.s32 	%r399, %r398, %r396;
	shfl.sync.up.b32	%r400|%p142, %r399, 16, 0, -1;
	selp.b32 	%r401, 0, %r400, %p106;
	add.s32 	%r402, %r401, %r399;
	sub.s32 	%r403, %r386, %r261;
	add.s32 	%r404, %r403, %r402;
	atom.global.add.u32 	%r405, [%rd12+256], %r404;
	shfl.sync.idx.b32	%r406|%p143, %r402, 31, 31, -1;
	add.s32 	%r407, %r406, %r386;
	ld.shared.u32 	%r408, [%r262+896];
	shfl.sync.up.b32	%r409|%p144, %r408, 1, 0, -1;
	selp.b32 	%r410, 0, %r409, %p98;
	add.s32 	%r411, %r410, %r408;
	shfl.sync.up.b32	%r412|%p145, %r411, 2, 0, -1;
	selp.b32 	%r413, 0, %r412, %p100;
	add.s32 	%r414, %r413, %r411;
	shfl.sync.up.b32	%r415|%p146, %r414, 4, 0, -1;
	selp.b32 	%r416, 0, %r415, %p102;
	add.s32 	%r417, %r416, %r414;
	shfl.sync.up.b32	%r418|%p147, %r417, 8, 0, -1;
	selp.b32 	%r419, 0, %r418, %p104;
	add.s32 	%r420, %r419, %r417;
	shfl.sync.up.b32	%r421|%p148, %r420, 16, 0, -1;
	selp.b32 	%r422, 0, %r421, %p106;
	add.s32 	%r423, %r422, %r420;
	sub.s32 	%r424, %r407, %r261;
	add.s32 	%r425, %r424, %r423;
	atom.global.add.u32 	%r426, [%rd12+384], %r425;
	shfl.sync.idx.b32	%r427|%p149, %r423, 31, 31, -1;
	add.s32 	%r433, %r433, 1;
	add.s32 	%r432, %r432, 1024;
	add.s64 	%rd12, %rd12, 1024;
	setp.ne.s32 	%p150, %r433, 4;
	@%p150 bra 	$L__BB35_16;
	ret;

}
	// .globl	_Z18compute_histogramsIjLi4ELi8ELi32ELb1EEvPKT_Pji
.visible .entry _Z18compute_histogramsIjLi4ELi8ELi32ELb1EEvPKT_Pji(
	.param .u64 .ptr .align 1 _Z18compute_histogramsIjLi4ELi8ELi32ELb1EEvPKT_Pji_param_0,
	.param .u64 .ptr .align 1 _Z18compute_histogramsIjLi4ELi8ELi32ELb1EEvPKT_Pji_param_1,
	.param .u32 _Z18compute_histogramsIjLi4ELi8ELi32ELb1EEvPKT_Pji_param_2
)
.maxntid 32
{
	.reg .pred 	%p<179>;
	.reg .b32 	%r<515>;
	.reg .b64 	%rd<26>;
	// demoted variable
	.shared .align 4 .b8 _ZZ18compute_histogramsIjLi4ELi8ELi32ELb1EEvPKT_PjiE7s_hists[4096];
	ld.param.u64 	%rd7, [_Z18compute_histogramsIjLi4ELi8ELi32ELb1EEvPKT_Pji_param_0];
	ld.param.u64 	%rd8, [_Z18compute_histogramsIjLi4ELi8ELi32ELb1EEvPKT_Pji_param_1];
	ld.param.u32 	%r70, [_Z18compute_histogramsIjLi4ELi8ELi32ELb1EEvPKT_Pji_param_2];
	cvta.to.global.u64 	%rd1, %rd8;
	mov.u32 	%r1, %tid.x;
	mov.u32 	%r2, %ctaid.x;
	shl.b32 	%r71, %r2, 5;
	add.s32 	%r3, %r71, %r1;
	setp.gt.s32 	%p1, %r3, 1023;
	@%p1 bra 	$L__BB36_3;
	mov.u32 	%r72, %nctaid.x;
	shl.b32 	%r4, %r72, 5;
	mov.u32 	%r497, %r3;
$L__BB36_2:
	mul.wide.s32 	%rd9, %r497, 4;
	add.s64 	%rd10, %rd1, %rd9;
	mov.b32 	%r73, 0;
	st.global.u32 	[%rd10], %r73;
	add.s32 	%r497, %r497, %r4;
	setp.lt.s32 	%p2, %r497, 1024;
	@%p2 bra 	$L__BB36_2;
$L__BB36_3:
	max.u32 	%r74, %r1, 992;
	sub.s32 	%r75, %r74, %r1;
	add.s32 	%r76, %r75, 31;
	shr.u32 	%r77, %r76, 5;
	add.s32 	%r5, %r77, 1;
	and.b32  	%r6, %r5, 15;
	setp.lt.u32 	%p3, %r76, 480;
	mov.u32 	%r500, %r1;
	@%p3 bra 	$L__BB36_6;
	and.b32  	%r7, %r5, 268435440;
	mov.b32 	%r499, 0;
	mov.u32 	%r500, %r1;
$L__BB36_5:
	.pragma "nounroll";
	shl.b32 	%r79, %r500, 2;
	mov.u32 	%r80, _ZZ18compute_histogramsIjLi4ELi8ELi32ELb1EEvPKT_PjiE7s_hists;
	add.s32 	%r81, %r80, %r79;
	mov.b32 	%r82, 0;
	st.shared.u32 	[%r81], %r82;
	st.shared.u32 	[%r81+128], %r82;
	st.shared.u32 	[%r81+256], %r82;
	st.shared.u32 	[%r81+384], %r82;
	st.shared.u32 	[%r81+512], %r82;
	st.shared.u32 	[%r81+640], %r82;
	st.shared.u32 	[%r81+768], %r82;
	st.shared.u32 	[%r81+896], %r82;
	st.shared.u32 	[%r81+1024], %r82;
	st.shared.u32 	[%r81+1152], %r82;
	st.shared.u32 	[%r81+1280], %r82;
	st.shared.u32 	[%r81+1408], %r82;
	st.shared.u32 	[%r81+1536], %r82;
	st.shared.u32 	[%r81+1664], %r82;
	st.shared.u32 	[%r81+1792], %r82;
	st.shared.u32 	[%r81+1920], %r82;
	add.s32 	%r500, %r500, 512;
	add.s32 	%r499, %r499, 16;
	setp.ne.s32 	%p4, %r499, %r7;
	@%p4 bra 	$L__BB36_5;
$L__BB36_6:
	setp.eq.s32 	%p5, %r6, 0;
	@%p5 bra 	$L__BB36_15;
	and.b32  	%r15, %r5, 7;
	setp.lt.u32 	%p6, %r6, 8;
	@%p6 bra 	$L__BB36_9;
	shl.b32 	%r83, %r500, 2;
	mov.u32 	%r84, _ZZ18compute_histogramsIjLi4ELi8ELi32ELb1EEvPKT_PjiE7s_hists;
	add.s32 	%r85, %r84, %r83;
	mov.b32 	%r86, 0;
	st.shared.u32 	[%r85], %r86;
	st.shared.u32 	[%r85+128], %r86;
	st.shared.u32 	[%r85+256], %r86;
	st.shared.u32 	[%r85+384], %r86;
	st.shared.u32 	[%r85+512], %r86;
	st.shared.u32 	[%r85+640], %r86;
	st.shared.u32 	[%r85+768], %r86;
	st.shared.u32 	[%r85+896], %r86;
	add.s32 	%r500, %r500, 256;
$L__BB36_9:
	setp.eq.s32 	%p7, %r15, 0;
	@%p7 bra 	$L__BB36_15;
	and.b32  	%r18, %r5, 3;
	setp.lt.u32 	%p8, %r15, 4;
	@%p8 bra 	$L__BB36_12;
	shl.b32 	%r87, %r500, 2;
	mov.u32 	%r88, _ZZ18compute_histogramsIjLi4ELi8ELi32ELb1EEvPKT_PjiE7s_hists;
	add.s32 	%r89, %r88, %r87;
	mov.b32 	%r90, 0;
	st.shared.u32 	[%r89], %r90;
	st.shared.u32 	[%r89+128], %r90;
	st.shared.u32 	[%r89+256], %r90;
	st.shared.u32 	[%r89+384], %r90;
	add.s32 	%r500, %r500, 128;
$L__BB36_12:
	setp.eq.s32 	%p9, %r18, 0;
	@%p9 bra 	$L__BB36_15;
	mov.b32 	%r504, 0;
	mov.u32 	%r93, _ZZ18compute_histogramsIjLi4ELi8ELi32ELb1EEvPKT_PjiE7s_hists;
$L__BB36_14:
	.pragma "nounroll";
	shl.b32 	%r92, %r500, 2;
	add.s32 	%r94, %r93, %r92;
	mov.b32 	%r95, 0;
	st.shared.u32 	[%r94], %r95;
	add.s32 	%r500, %r500, 32;
	add.s32 	%r504, %r504, 1;
	setp.ne.s32 	%p10, %r504, %r18;
	@%p10 bra 	$L__BB36_14;
$L__BB36_15:
	bar.sync 	0;
	mov.u32 	%r25, %nctaid.x;
	shl.b32 	%r26, %r25, 5;
	add.s32 	%r96, %r26, %r70;
	add.s32 	%r97, %r96, -1;
	div.s32 	%r27, %r97, %r26;
	setp.lt.s32 	%p11, %r27, 1;
	@%p11 bra 	$L__BB36_28;
	cvta.to.global.u64 	%rd2, %rd7;
	mov.b32 	%r505, 0;
$L__BB36_17:
	mad.lo.s32 	%r29, %r26, %r505, %r3;
	setp.ge.s32 	%p12, %r29, %r70;
	mov.b32 	%r506, 0;
	@%p12 bra 	$L__BB36_19;
	mul.wide.s32 	%rd11, %r29, 4;
	add.s64 	%rd12, %rd2, %rd11;
	ld.global.nc.u32 	%r506, [%rd12];
$L__BB36_19:
	setp.lt.s32 	%p13, %r29, %r70;
	mov.b32 	%r101, -1;
	vote.sync.ballot.b32 	%r102, %p13, %r101;
	and.b32  	%r103, %r506, 1;
	add.s32 	%r104, %r103, -1;
	setp.eq.b32 	%p15, %r103, 1;
	vote.sync.ballot.b32 	%r105, %p15, %r101;
	xor.b32  	%r106, %r105, %r104;
	and.b32  	%r107, %r106, %r102;
	shr.u32 	%r108, %r506, 1;
	and.b32  	%r109, %r108, 1;
	add.s32 	%r110, %r109, -1;
	setp.eq.b32 	%p17, %r109, 1;
	vote.sync.ballot.b32 	%r111, %p17, %r101;
	xor.b32  	%r112, %r111, %r110;
	and.b32  	%r113, %r112, %r107;
	shr.u32 	%r114, %r506, 2;
	and.b32  	%r115, %r114, 1;
	add.s32 	%r116, %r115, -1;
	setp.eq.b32 	%p19, %r115, 1;
	vote.sync.ballot.b32 	%r117, %p19, %r101;
	xor.b32  	%r118, %r117, %r116;
	and.b32  	%r119, %r118, %r113;
	shr.u32 	%r120, %r506, 3;
	and.b32  	%r121, %r120, 1;
	add.s32 	%r122, %r121, -1;
	setp.eq.b32 	%p21, %r121, 1;
	vote.sync.ballot.b32 	%r123, %p21, %r101;
	xor.b32  	%r124, %r123, %r122;
	and.b32  	%r125, %r124, %r119;
	shr.u32 	%r126, %r506, 4;
	and.b32  	%r127, %r126, 1;
	add.s32 	%r128, %r127, -1;
	setp.eq.b32 	%p23, %r127, 1;
	vote.sync.ballot.b32 	%r129, %p23, %r101;
	xor.b32  	%r130, %r129, %r128;
	and.b32  	%r131, %r130, %r125;
	shr.u32 	%r132, %r506, 5;
	and.b32  	%r133, %r132, 1;
	add.s32 	%r134, %r133, -1;
	setp.eq.b32 	%p25, %r133, 1;
	vote.sync.ballot.b32 	%r135, %p25, %r101;
	xor.b32  	%r136, %r135, %r134;
	and.b32  	%r137, %r136, %r131;
	shr.u32 	%r138, %r506, 6;
	and.b32  	%r139, %r138, 1;
	add.s32 	%r140, %r139, -1;
	setp.eq.b32 	%p27, %r139, 1;
	vote.sync.ballot.b32 	%r141, %p27, %r101;
	xor.b32  	%r142, %r141, %r140;
	and.b32  	%r143, %r142, %r137;
	shr.u32 	%r144, %r506, 7;
	and.b32  	%r145, %r144, 1;
	add.s32 	%r146, %r145, -1;
	setp.eq.b32 	%p29, %r145, 1;
	vote.sync.ballot.b32 	%r147, %p29, %r101;
	xor.b32  	%r148, %r147, %r146;
	and.b32  	%r32, %r148, %r143;
	// begin inline asm
	mov.u32 %r100, %lanemask_lt;
	// end inline asm
	and.b32  	%r149, %r100, %r32;
	setp.eq.s32 	%p31, %r149, 0;
	setp.ne.s32 	%p32, %r32, 0;
	and.pred  	%p33, %p31, %p32;
	and.pred  	%p34, %p33, %p13;
	not.pred 	%p35, %p34;
	@%p35 bra 	$L__BB36_21;
	popc.b32 	%r150, %r32;
	shl.b32 	%r151, %r506, 2;
	and.b32  	%r152, %r151, 1020;
	mov.u32 	%r153, _ZZ18compute_histogramsIjLi4ELi8ELi32ELb1EEvPKT_PjiE7s_hists;
	add.s32 	%r154, %r153, %r152;
	atom.shared.add.u32 	%r155, [%r154], %r150;
$L__BB36_21:
	setp.lt.s32 	%p36, %r29, %r70;
	shr.u32 	%r34, %r506, 8;
	mov.b32 	%r156, -1;
	vote.sync.ballot.b32 	%r157, %p36, %r156;
	and.b32  	%r158, %r34, 1;
	add.s32 	%r159, %r158, -1;
	setp.eq.b32 	%p38, %r158, 1;
	vote.sync.ballot.b32 	%r160, %p38, %r156;
	xor.b32  	%r161, %r160, %r159;
	and.b32  	%r162, %r161, %r157;
	shr.u32 	%r163, %r506, 9;
	and.b32  	%r164, %r163, 1;
	add.s32 	%r165, %r164, -1;
	setp.eq.b32 	%p40, %r164, 1;
	vote.sync.ballot.b32 	%r166, %p40, %r156;
	xor.b32  	%r167, %r166, %r165;
	and.b32  	%r168, %r167, %r162;
	shr.u32 	%r169, %r506, 10;
	and.b32  	%r170, %r169, 1;
	add.s32 	%r171, %r170, -1;
	setp.eq.b32 	%p42, %r170, 1;
	vote.sync.ballot.b32 	%r172, %p42, %r156;
	xor.b32  	%r173, %r172, %r171;
	and.b32  	%r174, %r173, %r168;
	shr.u32 	%r175, %r506, 11;
	and.b32  	%r176, %r175, 1;
	add.s32 	%r177, %r176, -1;
	setp.eq.b32 	%p44, %r176, 1;
	vote.sync.ballot.b32 	%r178, %p44, %r156;
	xor.b32  	%r179, %r178, %r177;
	and.b32  	%r180, %r179, %r174;
	shr.u32 	%r181, %r506, 12;
	and.b32  	%r182, %r181, 1;
	add.s32 	%r183, %r182, -1;
	setp.eq.b32 	%p46, %r182, 1;
	vote.sync.ballot.b32 	%r184, %p46, %r156;
	xor.b32  	%r185, %r184, %r183;
	and.b32  	%r186, %r185, %r180;
	shr.u32 	%r187, %r506, 13;
	and.b32  	%r188, %r187, 1;
	add.s32 	%r189, %r188, -1;
	setp.eq.b32 	%p48, %r188, 1;
	vote.sync.ballot.b32 	%r190, %p48, %r156;
	xor.b32  	%r191, %r190, %r189;
	and.b32  	%r192, %r191, %r186;
	shr.u32 	%r193, %r506, 14;
	and.b32  	%r194, %r193, 1;
	add.s32 	%r195, %r194, -1;
	setp.eq.b32 	%p50, %r194, 1;
	vote.sync.ballot.b32 	%r196, %p50, %r156;
	xor.b32  	%r197, %r196, %r195;
	and.b32  	%r198, %r197, %r192;
	shr.u32 	%r199, %r506, 15;
	and.b32  	%r200, %r199, 1;
	add.s32 	%r201, %r200, -1;
	setp.eq.b32 	%p52, %r200, 1;
	vote.sync.ballot.b32 	%r202, %p52, %r156;
	xor.b32  	%r203, %r202, %r201;
	and.b32  	%r35, %r203, %r198;
	and.b32  	%r204, %r100, %r35;
	setp.eq.s32 	%p54, %r204, 0;
	setp.ne.s32 	%p55, %r35, 0;
	and.pred  	%p56, %p54, %p55;
	and.pred  	%p57, %p56, %p36;
	not.pred 	%p58, %p57;
	@%p58 bra 	$L__BB36_23;
	popc.b32 	%r205, %r35;
	shl.b32 	%r206, %r34, 2;
	and.b32  	%r207, %r206, 1020;
	mov.u32 	%r208, _ZZ18compute_histogramsIjLi4ELi8ELi32ELb1EEvPKT_PjiE7s_hists;
	add.s32 	%r209, %r208, %r207;
	atom.shared.add.u32 	%r210, [%r209+1024], %r205;
$L__BB36_23:
	setp.lt.s32 	%p59, %r29, %r70;
	shr.u32 	%r36, %r506, 16;
	mov.b32 	%r211, -1;
	vote.sync.ballot.b32 	%r212, %p59, %r211;
	and.b32  	%r213, %r36, 1;
	add.s32 	%r214, %r213, -1;
	setp.eq.b32 	%p61, %r213, 1;
	vote.sync.ballot.b32 	%r215, %p61, %r211;
	xor.b32  	%r216, %r215, %r214;
	and.b32  	%r217, %r216, %r212;
	shr.u32 	%r218, %r506, 17;
	and.b32  	%r219, %r218, 1;
	add.s32 	%r220, %r219, -1;
	setp.eq.b32 	%p63, %r219, 1;
	vote.sync.ballot.b32 	%r221, %p63, %r211;
	xor.b32  	%r222, %r221, %r220;
	and.b32  	%r223, %r222, %r217;
	shr.u32 	%r224, %r506, 18;
	and.b32  	%r225, %r224, 1;
	add.s32 	%r226, %r225, -1;
	setp.eq.b32 	%p65, %r225, 1;
	vote.sync.ballot.b32 	%r227, %p65, %r211;
	xor.b32  	%r228, %r227, %r226;
	and.b32  	%r229, %r228, %r223;
	shr.u32 	%r230, %r506, 19;
	and.b32  	%r231, %r230, 1;
	add.s32 	%r232, %r231, -1;
	setp.eq.b32 	%p67, %r231, 1;
	vote.sync.ballot.b32 	%r233, %p67, %r211;
	xor.b32  	%r234, %r233, %r232;
	and.b32  	%r235, %r234, %r229;
	shr.u32 	%r236, %r506, 20;
	and.b32  	%r237, %r236, 1;
	add.s32 	%r238, %r237, -1;
	setp.eq.b32 	%p69, %r237, 1;
	vote.sync.ballot.b32 	%r239, %p69, %r211;
	xor.b32  	%r240, %r239, %r238;
	and.b32  	%r241, %r240, %r235;
	shr.u32 	%r242, %r506, 21;
	and.b32  	%r243, %r242, 1;
	add.s32 	%r244, %r243, -1;
	setp.eq.b32 	%p71, %r243, 1;
	vote.sync.ballot.b32 	%r245, %p71, %r211;
	xor.b32  	%r246, %r245, %r244;
	and.b32  	%r247, %r246, %r241;
	shr.u32 	%r248, %r506, 22;
	and.b32  	%r249, %r248, 1;
	add.s32 	%r250, %r249, -1;
	setp.eq.b32 	%p73, %r249, 1;
	vote.sync.ballot.b32 	%r251, %p73, %r211;
	xor.b32  	%r252, %r251, %r250;
	and.b32  	%r253, %r252, %r247;
	shr.u32 	%r254, %r506, 23;
	and.b32  	%r255, %r254, 1;
	add.s32 	%r256, %r255, -1;
	setp.eq.b32 	%p75, %r255, 1;
	vote.sync.ballot.b32 	%r257, %p75, %r211;
	xor.b32  	%r258, %r257, %r256;
	and.b32  	%r37, %r258, %r253;
	and.b32  	%r259, %r100, %r37;
	setp.eq.s32 	%p77, %r259, 0;
	setp.ne.s32 	%p78, %r37, 0;
	and.pred  	%p79, %p77, %p78;
	and.pred  	%p80, %p79, %p59;
	not.pred 	%p81, %p80;
	@%p81 bra 	$L__BB36_25;
	popc.b32 	%r260, %r37;
	shl.b32 	%r261, %r36, 2;
	and.b32  	%r262, %r261, 1020;
	mov.u32 	%r263, _ZZ18compute_histogramsIjLi4ELi8ELi32ELb1EEvPKT_PjiE7s_hists;
	add.s32 	%r264, %r263, %r262;
	atom.shared.add.u32 	%r265, [%r264+2048], %r260;
$L__BB36_25:
	setp.lt.s32 	%p82, %r29, %r70;
	shr.u32 	%r38, %r506, 24;
	mov.b32 	%r266, -1;
	vote.sync.ballot.b32 	%r267, %p82, %r266;
	and.b32  	%r268, %r38, 1;
	add.s32 	%r269, %r268, -1;
	setp.eq.b32 	%p84, %r268, 1;
	vote.sync.ballot.b32 	%r270, %p84, %r266;
	xor.b32  	%r271, %r270, %r269;
	and.b32  	%r272, %r271, %r267;
	shr.u32 	%r273, %r506, 25;
	and.b32  	%r274, %r273, 1;
	add.s32 	%r275, %r274, -1;
	setp.eq.b32 	%p86, %r274, 1;
	vote.sync.ballot.b32 	%r276, %p86, %r266;
	xor.b32  	%r277, %r276, %r275;
	and.b32  	%r278, %r277, %r272;
	shr.u32 	%r279, %r506, 26;
	and.b32  	%r280, %r279, 1;
	add.s32 	%r281, %r280, -1;
	setp.eq.b32 	%p88, %r280, 1;
	vote.sync.ballot.b32 	%r282, %p88, %r266;
	xor.b32  	%r283, %r282, %r281;
	and.b32  	%r284, %r283, %r278;
	shr.u32 	%r285, %r506, 27;
	and.b32  	%r286, %r285, 1;
	add.s32 	%r287, %r286, -1;
	setp.eq.b32 	%p90, %r286, 1;
	vote.sync.ballot.b32 	%r288, %p90, %r266;
	xor.b32  	%r289, %r288, %r287;
	and.b32  	%r290, %r289, %r284;
	shr.u32 	%r291, %r506, 28;
	and.b32  	%r292, %r291, 1;
	add.s32 	%r293, %r292, -1;
	setp.eq.b32 	%p92, %r292, 1;
	vote.sync.ballot.b32 	%r294, %p92, %r266;
	xor.b32  	%r295, %r294, %r293;
	and.b32  	%r296, %r295, %r290;
	shr.u32 	%r297, %r506, 29;
	and.b32  	%r298, %r297, 1;
	add.s32 	%r299, %r298, -1;
	setp.eq.b32 	%p94, %r298, 1;
	vote.sync.ballot.b32 	%r300, %p94, %r266;
	xor.b32  	%r301, %r300, %r299;
	and.b32  	%r302, %r301, %r296;
	shr.u32 	%r303, %r506, 30;
	and.b32  	%r304, %r303, 1;
	add.s32 	%r305, %r304, -1;
	setp.eq.b32 	%p96, %r304, 1;
	vote.sync.ballot.b32 	%r306, %p96, %r266;
	xor.b32  	%r307, %r306, %r305;
	and.b32  	%r308, %r307, %r302;
	not.b32 	%r309, %r506;
	shr.s32 	%r310, %r309, 31;
	setp.lt.s32 	%p98, %r506, 0;
	vote.sync.ballot.b32 	%r311, %p98, %r266;
	xor.b32  	%r312, %r311, %r310;
	and.b32  	%r39, %r312, %r308;
	and.b32  	%r313, %r100, %r39;
	setp.eq.s32 	%p100, %r313, 0;
	setp.ne.s32 	%p101, %r39, 0;
	and.pred  	%p102, %p100, %p101;
	and.pred  	%p103, %p102, %p82;
	not.pred 	%p104, %p103;
	@%p104 bra 	$L__BB36_27;
	popc.b32 	%r314, %r39;
	shl.b32 	%r315, %r38, 2;
	mov.u32 	%r316, _ZZ18compute_histogramsIjLi4ELi8ELi32ELb1EEvPKT_PjiE7s_hists;
	add.s32 	%r317, %r316, %r315;
	atom.shared.add.u32 	%r318, [%r317+3072], %r314;
$L__BB36_27:
	add.s32 	%r505, %r505, 1;
	setp.ne.s32 	%p105, %r505, %r27;
	@%p105 bra 	$L__BB36_17;
$L__BB36_28:
	bar.sync 	0;
	// begin inline asm
	mov.u32 %r319, %envreg2;
	// end inline asm
	cvt.u64.u32 	%rd13, %r319;
	// begin inline asm
	mov.u32 %r320, %envreg1;
	// end inline asm
	cvt.u64.u32 	%rd14, %r320;
	shl.b64 	%rd15, %rd14, 32;
	or.b64  	%rd3, %rd15, %rd13;
	setp.ne.s64 	%p106, %rd3, 0;
	@%p106 bra 	$L__BB36_30;
	// begin inline asm
	trap;
	// end inline asm
$L__BB36_30:
	barrier.sync 	0;
	mov.u32 	%r321, %tid.y;
	add.s32 	%r322, %r1, %r321;
	mov.u32 	%r323, %tid.z;
	or.b32  	%r324, %r322, %r323;
	setp.ne.s32 	%p107, %r324, 0;
	@%p107 bra 	$L__BB36_33;
	add.s64 	%rd16, %rd3, 4;
	mov.u32 	%r327, %nctaid.y;
	mul.lo.s32 	%r328, %r25, %r327;
	mov.u32 	%r329, %nctaid.z;
	mul.lo.s32 	%r330, %r328, %r329;
	mov.u32 	%r331, %ctaid.y;
	add.s32 	%r332, %r2, %r331;
	mov.u32 	%r333, %ctaid.z;
	neg.s32 	%r334, %r333;
	setp.eq.s32 	%p108, %r332, %r334;
	sub.s32 	%r335, -2147483647, %r330;
	selp.b32 	%r326, %r335, 1, %p108;
	// begin inline asm
	atom.add.release.gpu.u32 %r325,[%rd16],%r326;
	// end inline asm
$L__BB36_32:
	// begin inline asm
	ld.acquire.gpu.u32 %r336,[%rd16];
	// end inline asm
	xor.b32  	%r337, %r336, %r325;
	setp.gt.s32 	%p109, %r337, -1;
	@%p109 bra 	$L__BB36_32;
$L__BB36_33:
	barrier.sync 	0;
	max.u32 	%r339, %r1, 224;
	sub.s32 	%r340, %r339, %r1;
	add.s32 	%r42, %r340, 31;
	shr.u32 	%r341, %r42, 5;
	add.s32 	%r342, %r341, 1;
	and.b32  	%r43, %r342, 3;
	and.b32  	%r343, %r342, 268435452;
	neg.s32 	%r44, %r343;
	shl.b32 	%r344, %r1, 2;
	mov.u32 	%r345, _ZZ18compute_histogramsIjLi4ELi8ELi32ELb1EEvPKT_PjiE7s_hists;
	add.s32 	%r346, %r344, %r345;
	add.s32 	%r45, %r346, 256;
	mov.b32 	%r507, 0;
$L__BB36_34:
	setp.gt.u32 	%p110, %r1, 255;
	shl.b32 	%r47, %r507, 10;
	mov.u32 	%r347, _ZZ18compute_histogramsIjLi4ELi8ELi32ELb1EEvPKT_PjiE7s_hists;
	add.s32 	%r48, %r347, %r47;
	ld.shared.u32 	%r49, [%r48];
	@%p110 bra 	$L__BB36_42;
	setp.lt.u32 	%p111, %r42, 96;
	shl.b32 	%r50, %r507, 8;
	mov.b32 	%r514, 0;
	mov.u32 	%r513, %r1;
	@%p111 bra 	$L__BB36_38;
	add.s32 	%r509, %r1, %r50;
	add.s32 	%r508, %r45, %r47;
	mov.b32 	%r514, 0;
	mov.u32 	%r510, %r44;
	mov.u32 	%r513, %r1;
$L__BB36_37:
	ld.shared.u32 	%r351, [%r508+-256];
	shfl.sync.up.b32	%r352|%p112, %r351, 1, 0, -1;
	// begin inline asm
	mov.u32 %r350, %laneid;
	// end inline asm
	setp.eq.s32 	%p113, %r350, 0;
	selp.b32 	%r353, 0, %r352, %p113;
	add.s32 	%r354, %r353, %r351;
	shfl.sync.up.b32	%r355|%p114, %r354, 2, 0, -1;
	setp.lt.u32 	%p115, %r350, 2;
	selp.b32 	%r356, 0, %r355, %p115;
	add.s32 	%r357, %r356, %r354;
	shfl.sync.up.b32	%r358|%p116, %r357, 4, 0, -1;
	setp.lt.u32 	%p117, %r350, 4;
	selp.b32 	%r359, 0, %r358, %p117;
	add.s32 	%r360, %r359, %r357;
	shfl.sync.up.b32	%r361|%p118, %r360, 8, 0, -1;
	setp.lt.u32 	%p119, %r350, 8;
	selp.b32 	%r362, 0, %r361, %p119;
	add.s32 	%r363, %r362, %r360;
	shfl.sync.up.b32	%r364|%p120, %r363, 16, 0, -1;
	setp.lt.u32 	%p121, %r350, 16;
	selp.b32 	%r365, 0, %r364, %p121;
	add.s32 	%r366, %r365, %r363;
	mul.wide.u32 	%rd18, %r509, 4;
	add.s64 	%rd19, %rd1, %rd18;
	sub.s32 	%r367, %r514, %r49;
	add.s32 	%r368, %r367, %r366;
	atom.global.add.u32 	%r369, [%rd19], %r368;
	shfl.sync.idx.b32	%r370|%p122, %r366, 31, 31, -1;
	add.s32 	%r371, %r370, %r514;
	ld.shared.u32 	%r372, [%r508+-128];
	shfl.sync.up.b32	%r373|%p123, %r372, 1, 0, -1;
	selp.b32 	%r374, 0, %r373, %p113;
	add.s32 	%r375, %r374, %r372;
	shfl.sync.up.b32	%r376|%p124, %r375, 2, 0, -1;
	selp.b32 	%r377, 0, %r376, %p115;
	add.s32 	%r378, %r377, %r375;
	shfl.sync.up.b32	%r379|%p125, %r378, 4, 0, -1;
	selp.b32 	%r380, 0, %r379, %p117;
	add.s32 	%r381, %r380, %r378;
	shfl.sync.up.b32	%r382|%p126, %r381, 8, 0, -1;
	selp.b32 	%r383, 0, %r382, %p119;
	add.s32 	%r384, %r383, %r381;
	shfl.sync.up.b32	%r385|%p127, %r384, 16, 0, -1;
	selp.b32 	%r386, 0, %r385, %p121;
	add.s32 	%r387, %r386, %r384;
	sub.s32 	%r388, %r371, %r49;
	add.s32 	%r389, %r388, %r387;
	atom.global.add.u32 	%r390, [%rd19+128], %r389;
	shfl.sync.idx.b32	%r391|%p128, %r387, 31, 31, -1;
	add.s32 	%r392, %r391, %r371;
	ld.shared.u32 	%r393, [%r508];
	shfl.sync.up.b32	%r394|%p129, %r393, 1, 0, -1;
	selp.b32 	%r395, 0, %r394, %p113;
	add.s32 	%r396, %r395, %r393;
	shfl.sync.up.b32	%r397|%p130, %r396, 2, 0, -1;
	selp.b32 	%r398, 0, %r397, %p115;
	add.s32 	%r399, %r398, %r396;
	shfl.sync.up.b32	%r400|%p131, %r399, 4, 0, -1;
	selp.b32 	%r401, 0, %r400, %p117;
	add.s32 	%r402, %r401, %r399;
	shfl.sync.up.b32	%r403|%p132, %r402, 8, 0, -1;
	selp.b32 	%r404, 0, %r403, %p119;
	add.s32 	%r405, %r404, %r402;
	shfl.sync.up.b32	%r406|%p133, %r405, 16, 0, -1;
	selp.b32 	%r407, 0, %r406, %p121;
	add.s32 	%r408, %r407, %r405;
	sub.s32 	%r409, %r392, %r49;
	add.s32 	%r410, %r409, %r408;
	atom.global.add.u32 	%r411, [%rd19+256], %r410;
	shfl.sync.idx.b32	%r412|%p134, %r408, 31, 31, -1;
	add.s32 	%r413, %r412, %r392;
	ld.shared.u32 	%r414, [%r508+128];
	shfl.sync.up.b32	%r415|%p135, %r414, 1, 0, -1;
	selp.b32 	%r416, 0, %r415, %p113;
	add.s32 	%r417, %r416, %r414;
	shfl.sync.up.b32	%r418|%p136, %r417, 2, 0, -1;
	selp.b32 	%r419, 0, %r418, %p115;
	add.s32 	%r420, %r419, %r417;
	shfl.sync.up.b32	%r421|%p137, %r420, 4, 0, -1;
	selp.b32 	%r422, 0, %r421, %p117;
	add.s32 	%r423, %r422, %r420;
	shfl.sync.up.b32	%r424|%p138, %r423, 8, 0, -1;
	selp.b32 	%r425, 0, %r424, %p119;
	add.s32 	%r426, %r425, %r423;
	shfl.sync.up.b32	%r427|%p139, %r426, 16, 0, -1;
	selp.b32 	%r428, 0, %r427, %p121;
	add.s32 	%r429, %r428, %r426;
	sub.s32 	%r430, %r413, %r49;
	add.s32 	%r431, %r430, %r429;
	atom.global.add.u32 	%r432, [%rd19+384], %r431;
	shfl.sync.idx.b32	%r433|%p140, %r429, 31, 31, -1;
	add.s32 	%r514, %r433, %r413;
	add.s32 	%r513, %r513, 128;
	add.s32 	%r510, %r510, 4;
	add.s32 	%r509, %r509, 128;
	add.s32 	%r508, %r508, 512;
	setp.ne.s32 	%p141, %r510, 0;
	@%p141 bra 	$L__BB36_37;
$L__BB36_38:
	setp.eq.s32 	%p142, %r43, 0;
	@%p142 bra 	$L__BB36_42;
	setp.eq.s32 	%p143, %r43, 1;
	add.s32 	%r435, %r513, %r50;
	shl.b32 	%r436, %r513, 2;
	add.s32 	%r65, %r48, %r436;
	ld.shared.u32 	%r437, [%r65];
	shfl.sync.up.b32	%r438|%p144, %r437, 1, 0, -1;
	// begin inline asm
	mov.u32 %r434, %laneid;
	// end inline asm
	setp.eq.s32 	%p145, %r434, 0;
	selp.b32 	%r439, 0, %r438, %p145;
	add.s32 	%r440, %r439, %r437;
	shfl.sync.up.b32	%r441|%p146, %r440, 2, 0, -1;
	setp.lt.u32 	%p147, %r434, 2;
	selp.b32 	%r442, 0, %r441, %p147;
	add.s32 	%r443, %r442, %r440;
	shfl.sync.up.b32	%r444|%p148, %r443, 4, 0, -1;
	setp.lt.u32 	%p149, %r434, 4;
	selp.b32 	%r445, 0, %r444, %p149;
	add.s32 	%r446, %r445, %r443;
	shfl.sync.up.b32	%r447|%p150, %r446, 8, 0, -1;
	setp.lt.u32 	%p151, %r434, 8;
	selp.b32 	%r448, 0, %r447, %p151;
	add.s32 	%r449, %r448, %r446;
	shfl.sync.up.b32	%r450|%p152, %r449, 16, 0, -1;
	setp.lt.u32 	%p153, %r434, 16;
	selp.b32 	%r451, 0, %r450, %p153;
	add.s32 	%r452, %r451, %r449;
	mul.wide.u32 	%rd20, %r435, 4;
	add.s64 	%rd21, %rd1, %rd20;
	sub.s32 	%r453, %r514, %r49;
	add.s32 	%r454, %r453, %r452;
	atom.global.add.u32 	%r455, [%rd21], %r454;
	shfl.sync.idx.b32	%r456|%p154, %r452, 31, 31, -1;
	add.s32 	%r67, %r456, %r514;
	@%p143 bra 	$L__BB36_42;
	setp.lt.u32 	%p155, %r434, 16;
	setp.lt.u32 	%p156, %r434, 8;
	setp.lt.u32 	%p157, %r434, 4;
	setp.lt.u32 	%p158, %r434, 2;
	setp.eq.s32 	%p159, %r434, 0;
	setp.eq.s32 	%p160, %r43, 2;
	ld.shared.u32 	%r457, [%r65+128];
	shfl.sync.up.b32	%r458|%p161, %r457, 1, 0, -1;
	selp.b32 	%r459, 0, %r458, %p159;
	add.s32 	%r460, %r459, %r457;
	shfl.sync.up.b32	%r461|%p162, %r460, 2, 0, -1;
	selp.b32 	%r462, 0, %r461, %p158;
	add.s32 	%r463, %r462, %r460;
	shfl.sync.up.b32	%r464|%p163, %r463, 4, 0, -1;
	selp.b32 	%r465, 0, %r464, %p157;
	add.s32 	%r466, %r465, %r463;
	shfl.sync.up.b32	%r467|%p164, %r466, 8, 0, -1;
	selp.b32 	%r468, 0, %r467, %p156;
	add.s32 	%r469, %r468, %r466;
	shfl.sync.up.b32	%r470|%p165, %r469, 16, 0, -1;
	selp.b32 	%r471, 0, %r470, %p155;
	add.s32 	%r472, %r471, %r469;
	cvt.u64.u32 	%rd22, %r50;
	cvt.u64.u32 	%rd23, %r513;
	add.s64 	%rd24, %rd23, %rd22;
	shl.b64 	%rd25, %rd24, 2;
	add.s64 	%rd6, %rd1, %rd25;
	sub.s32 	%r473, %r67, %r49;
	add.s32 	%r474, %r473, %r472;
	atom.global.add.u32 	%r475, [%rd6+128], %r474;
	shfl.sync.idx.b32	%r476|%p166, %r472, 31, 31, -1;
	add.s32 	%r68, %r476, %r67;
	@%p160 bra 	$L__BB36_42;
	setp.lt.u32 	%p167, %r434, 16;
	setp.lt.u32 	%p168, %r434, 8;
	setp.lt.u32 	%p169, %r434, 4;
	setp.lt.u32 	%p170, %r434, 2;
	setp.eq.s32 	%p171, %r434, 0;
	ld.shared.u32 	%r477, [%r65+256];
	shfl.sync.up.b32	%r478|%p172, %r477, 1, 0, -1;
	selp.b32 	%r479, 0, %r478, %p171;
	add.s32 	%r480, %r479, %r477;
	shfl.sync.up.b32	%r481|%p173, %r480, 2, 0, -1;
	selp.b32 	%r482, 0, %r481, %p170;
	add.s32 	%r483, %r482, %r480;
	shfl.sync.up.b32	%r484|%p174, %r483, 4, 0, -1;
	selp.b32 	%r485, 0, %r484, %p169;
	add.s32 	%r486, %r485, %r483;
	shfl.sync.up.b32	%r487|%p175, %r486, 8, 0, -1;
	selp.b32 	%r488, 0, %r487, %p168;
	add.s32 	%r489, %r488, %r486;
	shfl.sync.up.b32	%r490|%p176, %r489, 16, 0, -1;
	selp.b32 	%r491, 0, %r490, %p167;
	add.s32 	%r492, %r491, %r489;
	sub.s32 	%r493, %r68, %r49;
	add.s32 	%r494, %r493, %r492;
	atom.global.add.u32 	%r495, [%rd6+256], %r494;
	shfl.sync.idx.b32	%r496|%p177, %r492, 31, 31, -1;
$L__BB36_42:
	add.s32 	%r507, %r507, 1;
	setp.ne.s32 	%p178, %r507, 4;
	@%p178 bra 	$L__BB36_34;
	ret;

}
	// .globl	_Z18compute_histogramsIjLi4ELi8ELi64ELb0EEvPKT_Pji
.visible .entry _Z18compute_histogramsIjLi4ELi8ELi64ELb0EEvPKT_Pji(
	.param .u64 .ptr .align 1 _Z18compute_histogramsIjLi4ELi8ELi64ELb0EEvPKT_Pji_param_0,
	.param .u64 .ptr .align 1 _Z18compute_histogramsIjLi4ELi8ELi64ELb0EEvPKT_Pji_param_1,
	.param .u32 _Z18compute_histogramsIjLi4ELi8ELi64ELb0EEvPKT_Pji_param_2
)
.maxntid 64
{
	.reg .pred 	%p<151>;
	.reg .b32 	%r<442>;
	.reg .b64 	%rd<13>;
	// demoted variable
	.shared .align 4 .b8 _ZZ18compute_histogramsIjLi4ELi8ELi64ELb0EEvPKT_PjiE7s_hists[4096];
	ld.param.u64 	%rd5, [_Z18compute_histogramsIjLi4ELi8ELi64ELb0EEvPKT_Pji_param_0];
	ld.param.u64 	%rd6, [_Z18compute_histogramsIjLi4ELi8ELi64ELb0EEvPKT_Pji_param_1];
	ld.param.u32 	%r32, [_Z18compute_histogramsIjLi4ELi8ELi64ELb0EEvPKT_Pji_param_2];
	mov.u32 	%r1, %tid.x;
	shl.b32 	%r33, %r1, 2;
	mov.u32 	%r34, _ZZ18compute_histogramsIjLi4ELi8ELi64ELb0EEvPKT_PjiE7s_hists;
	add.s32 	%r435, %r34, %r33;
	mov.u32 	%r436, %r1;
$L__BB37_1:
	mov.b32 	%r35, 0;
	st.shared.u32 	[%r435], %r35;
	add.s32 	%r5, %r436, 64;
	add.s32 	%r435, %r435, 256;
	setp.lt.u32 	%p1, %r436, 960;
	mov.u32 	%r436, %r5;
	@%p1 bra 	$L__BB37_1;
	bar.sync 	0;
	mov.u32 	%r36, %nctaid.x;
	shl.b32 	%r7, %r36, 6;
	add.s32 	%r37, %r7, %r32;
	add.s32 	%r38, %r37, -1;
	div.s32 	%r8, %r38, %r7;
	setp.lt.s32 	%p2, %r8, 1;
	@%p2 bra 	$L__BB37_15;
	mov.u32 	%r39, %ctaid.x;
	shl.b32 	%r40, %r39, 6;
	neg.s32 	%r438, %r8;
	or.b32  	%r437, %r1, %r40;
	cvta.to.global.u64 	%rd1, %rd5;
$L__BB37_4:
	setp.ge.s32 	%p3, %r437, %r32;
	mov.b32 	%r439, 0;
	@%p3 bra 	$L__BB37_6;
	mul.wide.s32 	%rd7, %r437, 4;
	add.s64 	%rd8, %rd1, %rd7;
	ld.global.nc.u32 	%r439, [%rd8];
$L__BB37_6:
	setp.lt.s32 	%p4, %r437, %r32;
	mov.b32 	%r43, -1;
	vote.sync.ballot.b32 	%r44, %p4, %r43;
	and.b32  	%r45, %r439, 1;
	add.s32 	%r46, %r45, -1;
	setp.eq.b32 	%p6, %r45, 1;
	vote.sync.ballot.b32 	%r47, %p6, %r43;
	xor.b32  	%r48, %r47, %r46;
	and.b32  	%r49, %r48, %r44;
	shr.u32 	%r50, %r439, 1;
	and.b32  	%r51, %r50, 1;
	add.s32 	%r52, %r51, -1;
	setp.eq.b32 	%p8, %r51, 1;
	vote.sync.ballot.b32 	%r53, %p8, %r43;
	xor.b32  	%r54, %r53, %r52;
	and.b32  	%r55, %r54, %r49;
	shr.u32 	%r56, %r439, 2;
	and.b32  	%r57, %r56, 1;
	add.s32 	%r58, %r57, -1;
	setp.eq.b32 	%p10, %r57, 1;
	vote.sync.ballot.b32 	%r59, %p10, %r43;
	xor.b32  	%r60, %r59, %r58;
	and.b32  	%r61, %r60, %r55;
	shr.u32 	%r62, %r439, 3;
	and.b32  	%r63, %r62, 1;
	add.s32 	%r64, %r63, -1;
	setp.eq.b32 	%p12, %r63, 1;
	vote.sync.ballot.b32 	%r65, %p12, %r43;
	xor.b32  	%r66, %r65, %r64;
	and.b32  	%r67, %r66, %r61;
	shr.u32 	%r68, %r439, 4;
	and.b32  	%r69, %r68, 1;
	add.s32 	%r70, %r69, -1;
	setp.eq.b32 	%p14, %r69, 1;
	vote.sync.ballot.b32 	%r71, %p14, %r43;
	xor.b32  	%r72, %r71, %r70;
	and.b32  	%r73, %r72, %r67;
	shr.u32 	%r74, %r439, 5;
	and.b32  	%r75, %r74, 1;
	add.s32 	%r76, %r75, -1;
	setp.eq.b32 	%p16, %r75, 1;
	vote.sync.ballot.b32 	%r77, %p16, %r43;
	xor.b32  	%r78, %r77, %r76;
	and.b32  	%r79, %r78, %r73;
	shr.u32 	%r80, %r439, 6;
	and.b32  	%r81, %r80, 1;
	add.s32 	%r82, %r81, -1;
	setp.eq.b32 	%p18, %r81, 1;
	vote.sync.ballot.b32 	%r83, %p18, %r43;
	xor.b32  	%r84, %r83, %r82;
	and.b32  	%r85, %r84, %r79;
	shr.u32 	%r86, %r439, 7;
	and.b32  	%r87, %r86, 1;
	add.s32 	%r88, %r87, -1;
	setp.eq.b32 	%p20, %r87, 1;
	vote.sync.ballot.b32 	%r89, %p20, %r43;
	xor.b32  	%r90, %r89, %r88;
	and.b32  	%r15, %r90, %r85;
	// begin inline asm
	mov.u32 %r42, %lanemask_lt;
	// end inline asm
	and.b32  	%r91, %r42, %r15;
	setp.eq.s32 	%p22, %r91, 0;
	setp.ne.s32 	%p23, %r15, 0;
	and.pred  	%p24, %p22, %p23;
	and.pred  	%p25, %p24, %p4;
	not.pred 	%p26, %p25;
	@%p26 bra 	$L__BB37_8;
	popc.b32 	%r92, %r15;
	shl.b32 	%r93, %r439, 2;
	and.b32  	%r94, %r93, 1020;
	mov.u32 	%r95, _ZZ18compute_histogramsIjLi4ELi8ELi64ELb0EEvPKT_PjiE7s_hists;
	add.s32 	%r96, %r95, %r94;
	atom.shared.add.u32 	%r97, [%r96], %r92;
$L__BB37_8:
	setp.lt.s32 	%p27, %r437, %r32;
	shr.u32 	%r17, %r439, 8;
	mov.b32 	%r98, -1;
	vote.sync.ballot.b32 	%r99, %p27, %r98;
	and.b32  	%r100, %r17, 1;
	add.s32 	%r101, %r100, -1;
	setp.eq.b32 	%p29, %r100, 1;
	vote.sync.ballot.b32 	%r102, %p29, %r98;
	xor.b32  	%r103, %r102, %r101;
	and.b32  	%r104, %r103, %r99;
	shr.u32 	%r105, %r439, 9;
	and.b32  	%r106, %r105, 1;
	add.s32 	%r107, %r106, -1;
	setp.eq.b32 	%p31, %r106, 1;
	vote.sync.ballot.b32 	%r108, %p31, %r98;
	xor.b32  	%r109, %r108, %r107;
	and.b32  	%r110, %r109, %r104;
	shr.u32 	%r111, %r439, 10;
	and.b32  	%r112, %r111, 1;
	add.s32 	%r113, %r112, -1;
	setp.eq.b32 	%p33, %r112, 1;
	vote.sync.ballot.b32 	%r114, %p33, %r98;
	xor.b32  	%r115, %r114, %r113;
	and.b32  	%r116, %r115, %r110;
	shr.u32 	%r117, %r439, 11;
	and.b32  	%r118, %r117, 1;
	add.s32 	%r119, %r118, -1;
	setp.eq.b32 	%p35, %r118, 1;
	vote.sync.ballot.b32 	%r120, %p35, %r98;
	xor.b32  	%r121, %r120, %r119;
	and.b32  	%r122, %r121, %r116;
	shr.u32 	%r123, %r439, 12;
	and.b32  	%r124, %r123, 1;
	add.s32 	%r125, %r124, -1;
	setp.eq.b32 	%p37, %r124, 1;
	vote.sync.ballot.b32 	%r126, %p37, %r98;
	xor.b32  	%r127, %r126, %r125;
	and.b32  	%r128, %r127, %r122;
	shr.u32 	%r129, %r439, 13;
	and.b32  	%r130, %r129, 1;
	add.s32 	%r131, %r130, -1;
	setp.eq.b32 	%p39, %r130, 1;
	vote.sync.ballot.b32 	%r132, %p39, %r98;
	xor.b32  	%r133, %r132, %r131;
	and.b32  	%r134, %r133, %r128;
	shr.u32 	%r135, %r439, 14;
	and.b32  	%r136, %r135, 1;
	add.s32 	%r137, %r136, -1;
	setp.eq.b32 	%p41, %r136, 1;
	vote.sync.ballot.b32 	%r138, %p41, %r98;
	xor.b32  	%r139, %r138, %r137;
	and.b32  	%r140, %r139, %r134;
	shr.u32 	%r141, %r439, 15;
	and.b32  	%r142, %r141, 1;
	add.s32 	%r143, %r142, -1;
	setp.eq.b32 	%p43, %r142, 1;
	vote.sync.ballot.b32 	%r144, %p43, %r98;
	xor.b32  	%r145, %r144, %r143;
	and.b32  	%r18, %r145, %r140;
	and.b32  	%r146, %r42, %r18;
	setp.eq.s32 	%p45, %r146, 0;
	setp.ne.s32 	%p46, %r18, 0;
	and.pred  	%p47, %p45, %p46;
	and.pred  	%p48, %p47, %p27;
	not.pred 	%p49, %p48;
	@%p49 bra 	$L__BB37_10;
	popc.b32 	%r147, %r18;
	shl.b32 	%r148, %r17, 2;
	and.b32  	%r149, %r148, 1020;
	mov.u32 	%r150, _ZZ18compute_histogramsIjLi4ELi8ELi64ELb0EEvPKT_PjiE7s_hists;
	add.s32 	%r151, %r150, %r149;
	atom.shared.add.u32 	%r152, [%r151+1024], %r147;
$L__BB37_10:
	setp.lt.s32 	%p50, %r437, %r32;
	shr.u32 	%r19, %r439, 16;
	mov.b32 	%r153, -1;
	vote.sync.ballot.b32 	%r154, %p50, %r153;
	and.b32  	%r155, %r19, 1;
	add.s32 	%r156, %r155, -1;
	setp.eq.b32 	%p52, %r155, 1;
	vote.sync.ballot.b32 	%r157, %p52, %r153;
	xor.b32  	%r158, %r157, %r156;
	and.b32  	%r159, %r158, %r154;
	shr.u32 	%r160, %r439, 17;
	and.b32  	%r161, %r160, 1;
	add.s32 	%r162, %r161, -1;
	setp.eq.b32 	%p54, %r161, 1;
	vote.sync.ballot.b32 	%r163, %p54, %r153;
	xor.b32  	%r164, %r163, %r162;
	and.b32  	%r165, %r164, %r159;
	shr.u32 	%r166, %r439, 18;
	and.b32  	%r167, %r166, 1;
	add.s32 	%r168, %r167, -1;
	setp.eq.b32 	%p56, %r167, 1;
	vote.sync.ballot.b32 	%r169, %p56, %r153;
	xor.b32  	%r170, %r169, %r168;
	and.b32  	%r171, %r170, %r165;
	shr.u32 	%r172, %r439, 19;
	and.b32  	%r173, %r172, 1;
	add.s32 	%r174, %r173, -1;
	setp.eq.b32 	%p58, %r173, 1;
	vote.sync.ballot.b32 	%r175, %p58, %r153;
	xor.b32  	%r176, %r175, %r174;
	and.b32  	%r177, %r176, %r171;
	shr.u32 	%r178, %r439, 20;
	and.b32  	%r179, %r178, 1;
	add.s32 	%r180, %r179, -1;
	setp.eq.b32 	%p60, %r179, 1;
	vote.sync.ballot.b32 	%r181, %p60, %r153;
	xor.b32  	%r182, %r181, %r180;
	and.b32  	%r183, %r182, %r177;
	shr.u32 	%r184, %r439, 21;
	and.b32  	%r185, %r184, 1;
	add.s32 	%r186, %r185, -1;
	setp.eq.b32 	%p62, %r185, 1;
	vote.sync.ballot.b32 	%r187, %p62, %r153;
	xor.b32  	%r188, %r187, %r186;
	and.b32  	%r189, %r188, %r183;
	shr.u32 	%r190, %r439, 22;
	and.b32  	%r191, %r190, 1;
	add.s32 	%r192, %r191, -1;
	setp.eq.b32 	%p64, %r191, 1;
	vote.sync.ballot.b32 	%r193, %p64, %r153;
	xor.b32  	%r194, %r193, %r192;
	and.b32  	%r195, %r194, %r189;
	shr.u32 	%r196, %r439, 23;
	and.b32  	%r197, %r196, 1;
	add.s32 	%r198, %r197, -1;
	setp.eq.b32 	%p66, %r197, 1;
	vote.sync.ballot.b32 	%r199, %p66, %r153;
	xor.b32  	%r200, %r199, %r198;
	and.b32  	%r20, %r200, %r195;
	and.b32  	%r201, %r42, %r20;
	setp.eq.s32 	%p68, %r201, 0;
	setp.ne.s32 	%p69, %r20, 0;
	and.pred  	%p70, %p68, %p69;
	and.pred  	%p71, %p70, %p50;
	not.pred 	%p72, %p71;
	@%p72 bra 	$L__BB37_12;
	popc.b32 	%r202, %r20;
	shl.b32 	%r203, %r19, 2;
	and.b32  	%r204, %r203, 1020;
	mov.u32 	%r205, _ZZ18compute_histogramsIjLi4ELi8ELi64ELb0EEvPKT_PjiE7s_hists;
	add.s32 	%r206, %r205, %r204;
	atom.shared.add.u32 	%r207, [%r206+2048], %r202;
$L__BB37_12:
	setp.lt.s32 	%p73, %r437, %r32;
	shr.u32 	%r21, %r439, 24;
	mov.b32 	%r208, -1;
	vote.sync.ballot.b32 	%r209, %p73, %r208;
	and.b32  	%r210, %r21, 1;
	add.s32 	%r211, %r210, -1;
	setp.eq.b32 	%p75, %r210, 1;
	vote.sync.ballot.b32 	%r212, %p75, %r208;
	xor.b32  	%r213, %r212, %r211;
	and.b32  	%r214, %r213, %r209;
	shr.u32 	%r215, %r439, 25;
	and.b32  	%r216, %r215, 1;
	add.s32 	%r217, %r216, -1;
	setp.eq.b32 	%p77, %r216, 1;
	vote.sync.ballot.b32 	%r218, %p77, %r208;
	xor.b32  	%r219, %r218, %r217;
	and.b32  	%r220, %r219, %r214;
	shr.u32 	%r221, %r439, 26;
	and.b32  	%r222, %r221, 1;
	add.s32 	%r223, %r222, -1;
	setp.eq.b32 	%p79, %r222, 1;
	vote.sync.ballot.b32 	%r224, %p79, %r208;
	xor.b32  	%r225, %r224, %r223;
	and.b32  	%r226, %r225, %r220;
	shr.u32 	%r227, %r439, 27;
	and.b32  	%r228, %r227, 1;
	add.s32 	%r229, %r228, -1;
	setp.eq.b32 	%p81, %r228, 1;
	vote.sync.ballot.b32 	%r230, %p81, %r208;
	xor.b32  	%r231, %r230, %r229;
	and.b32  	%r232, %r231, %r226;
	shr.u32 	%r233, %r439, 28;
	and.b32  	%r234, %r233, 1;
	add.s32 	%r235, %r234, -1;
	setp.eq.b32 	%p83, %r234, 1;
	vote.sync.ballot.b32 	%r236, %p83, %r208;
	xor.b32  	%r237, %r236, %r235;
	and.b32  	%r238, %r237, %r232;
	shr.u32 	%r239, %r439, 29;
	and.b32  	%r240, %r239, 1;
	add.s32 	%r241, %r240, -1;
	setp.eq.b32 	%p85, %r240, 1;
	vote.sync.ballot.b32 	%r242, %p85, %r208;
	xor.b32  	%r243, %r242, %r241;
	and.b32  	%r244, %r243, %r238;
	shr.u32 	%r245, %r439, 30;
	and.b32  	%r246, %r245, 1;
	add.s32 	%r247, %r246, -1;
	setp.eq.b32 	%p87, %r246, 1;
	vote.sync.ballot.b32 	%r248, %p87, %r208;
	xor.b32  	%r249, %r248, %r247;
	and.b32  	%r250, %r249, %r244;
	not.b32 	%r251, %r439;
	shr.s32 	%r252, %r251, 31;
	setp.lt.s32 	%p89, %r439, 0;
	vote.sync.ballot.b32 	%r253, %p89, %r208;
	xor.b32  	%r254, %r253, %r252;
	and.b32  	%r22, %r254, %r250;
	and.b32  	%r255, %r42, %r22;
	setp.eq.s32 	%p91, %r255, 0;
	setp.ne.s32 	%p92, %r22, 0;
	and.pred  	%p93, %p91, %p92;
	and.pred  	%p94, %p93, %p73;
	not.pred 	%p95, %p94;
	@%p95 bra 	$L__BB37_14;
	popc.b32 	%r256, %r22;
	shl.b32 	%r257, %r21, 2;
	mov.u32 	%r258, _ZZ18compute_histogramsIjLi4ELi8ELi64ELb0EEvPKT_PjiE7s_hists;
	add.s32 	%r259, %r258, %r257;
	atom.shared.add.u32 	%r260, [%r259+3072], %r256;
$L__BB37_14:
	add.s32 	%r438, %r438, 1;
	setp.ne.s32 	%p96, %r438, 0;
	add.s32 	%r437, %r437, %r7;
	@%p96 bra 	$L__BB37_4;
$L__BB37_15:
	bar.sync 	0;
	and.b32  	%r261, %r1, 31;
	shr.u32 	%r441, %r1, 5;
	shl.b32 	%r262, %r441, 10;
	mov.u32 	%r263, _ZZ18compute_histogramsIjLi4ELi8ELi64ELb0EEvPKT_PjiE7s_hists;
	add.s32 	%r440, %r263, %r262;
	shl.b32 	%r264, %r1, 2;
	and.b32  	%r27, %r264, 124;
	shl.b32 	%r265, %r441, 8;
	or.b32  	%r266, %r265, %r261;
	mul.wide.u32 	%rd9, %r266, 4;
	cvta.to.global.u64 	%rd10, %rd6;
	add.s64 	%rd11, %rd9, %rd10;
	add.s64 	%rd12, %rd11, 512;
$L__BB37_16:
	ld.shared.u32 	%r268, [%r440];
	add.s32 	%r269, %r440, %r27;
	ld.shared.u32 	%r270, [%r269];
	shfl.sync.up.b32	%r271|%p97, %r270, 1, 0, -1;
	// begin inline asm
	mov.u32 %r267, %laneid;
	// end inline asm
	setp.eq.s32 	%p98, %r267, 0;
	selp.b32 	%r272, 0, %r271, %p98;
	add.s32 	%r273, %r272, %r270;
	shfl.sync.up.b32	%r274|%p99, %r273, 2, 0, -1;
	setp.lt.u32 	%p100, %r267, 2;
	selp.b32 	%r275, 0, %r274, %p100;
	add.s32 	%r276, %r275, %r273;
	shfl.sync.up.b32	%r277|%p101, %r276, 4, 0, -1;
	setp.lt.u32 	%p102, %r267, 4;
	selp.b32 	%r278, 0, %r277, %p102;
	add.s32 	%r279, %r278, %r276;
	shfl.sync.up.b32	%r280|%p103, %r279, 8, 0, -1;
	setp.lt.u32 	%p104, %r267, 8;
	selp.b32 	%r281, 0, %r280, %p104;
	add.s32 	%r282, %r281, %r279;
	shfl.sync.up.b32	%r283|%p105, %r282, 16, 0, -1;
	setp.lt.u32 	%p106, %r267, 16;
	selp.b32 	%r284, 0, %r283, %p106;
	add.s32 	%r285, %r284, %r282;
	sub.s32 	%r286, %r285, %r268;
	atom.global.add.u32 	%r287, [%rd12+-512], %r286;
	shfl.sync.idx.b32	%r288|%p107, %r285, 31, 31, -1;
	ld.shared.u32 	%r289, [%r269+128];
	shfl.sync.up.b32	%r290|%p108, %r289, 1, 0, -1;
	selp.b32 	%r291, 0, %r290, %p98;
	add.s32 	%r292, %r291, %r289;
	shfl.sync.up.b32	%r293|%p109, %r292, 2, 0, -1;
	selp.b32 	%r294, 0, %r293, %p100;
	add.s32 	%r295, %r294, %r292;
	shfl.sync.up.b32	%r296|%p110, %r295, 4, 0, -1;
	selp.b32 	%r297, 0, %r296, %p102;
	add.s32 	%r298, %r297, %r295;
	shfl.sync.up.b32	%r299|%p111, %r298, 8, 0, -1;
	selp.b32 	%r300, 0, %r299, %p104;
	add.s32 	%r301, %r300, %r298;
	shfl.sync.up.b32	%r302|%p112, %r301, 16, 0, -1;
	selp.b32 	%r303, 0, %r302, %p106;
	add.s32 	%r304, %r303, %r301;
	sub.s32 	%r305, %r288, %r268;
	add.s32 	%r306, %r305, %r304;
	atom.global.add.u32 	%r307, [%rd12+-384], %r306;
	shfl.sync.idx.b32	%r308|%p113, %r304, 31, 31, -1;
	add.s32 	%r309, %r308, %r288;
	ld.shared.u32 	%r310, [%r269+256];
	shfl.sync.up.b32	%r311|%p114, %r310, 1, 0, -1;
	selp.b32 	%r312, 0, %r311, %p98;
	add.s32 	%r313, %r312, %r310;
	shfl.sync.up.b32	%r314|%p115, %r313, 2, 0, -1;
	selp.b32 	%r315, 0, %r314, %p100;
	add.s32 	%r316, %r315, %r313;
	shfl.sync.up.b32	%r317|%p116, %r316, 4, 0, -1;
	selp.b32 	%r318, 0, %r317, %p102;
	add.s32 	%r319, %r318, %r316;
	shfl.sync.up.b32	%r320|%p117, %r319, 8, 0, -1;
	selp.b32 	%r321, 0, %r320, %p104;
	add.s32 	%r322, %r321, %r319;
	shfl.sync.up.b32	%r323|%p118, %r322, 16, 0, -1;
	selp.b32 	%r324, 0, %r323, %p106;
	add.s32 	%r325, %r324, %r322;
	sub.s32 	%r326, %r309, %r268;
	add.s32 	%r327, %r326, %r325;
	atom.global.add.u32 	%r328, [%rd12+-256], %r327;
	shfl.sync.idx.b32	%r329|%p119, %r325, 31, 31, -1;
	add.s32 	%r330, %r329, %r309;
	ld.shared.u32 	%r331, [%r269+384];
	shfl.sync.up.b32	%r332|%p120, %r331, 1, 0, -1;
	selp.b32 	%r333, 0, %r332, %p98;
	add.s32 	%r334, %r333, %r331;
	shfl.sync.up.b32	%r335|%p121, %r334, 2, 0, -1;
	selp.b32 	%r336, 0, %r335, %p100;
	add.s32 	%r337, %r336, %r334;
	shfl.sync.up.b32	%r338|%p122, %r337, 4, 0, -1;
	selp.b32 	%r339, 0, %r338, %p102;
	add.s32 	%r340, %r339, %r337;
	shfl.sync.up.b32	%r341|%p123, %r340, 8, 0, -1;
	selp.b32 	%r342, 0, %r341, %p104;
	add.s32 	%r343, %r342, %r340;
	shfl.sync.up.b32	%r344|%p124, %r343, 16, 0, -1;
	selp.b32 	%r345, 0, %r344, %p106;
	add.s32 	%r346, %r345, %r343;
	sub.s32 	%r347, %r330, %r268;
	add.s32 	%r348, %r347, %r346;
	atom.global.add.u32 	%r349, [%rd12+-128], %r348;
	shfl.sync.idx.b32	%r350|%p125, %r346, 31, 31, -1;
	add.s32 	%r351, %r350, %r330;
	ld.shared.u32 	%r352, [%r269+512];
	shfl.sync.up.b32	%r353|%p126, %r352, 1, 0, -1;
	selp.b32 	%r354, 0, %r353, %p98;
	add.s32 	%r355, %r354, %r352;
	shfl.sync.up.b32	%r356|%p127, %r355, 2, 0, -1;
	selp.b32 	%r357, 0, %r356, %p100;
	add.s32 	%r358, %r357, %r355;
	shfl.sync.up.b32	%r359|%p128, %r358, 4, 0, -1;
	selp.b32 	%r360, 0, %r359, %p102;
	add.s32 	%r361, %r360, %r358;
	shfl.sync.up.b32	%r362|%p129, %r361, 8, 0, -1;
	selp.b32 	%r363, 0, %r362, %p104;
	add.s32 	%r364, %r363, %r361;
	shfl.sync.up.b32	%r365|%p130, %r364, 16, 0, -1;
	selp.b32 	%r366, 0, %r365, %p106;
	add.s32 	%r367, %r366, %r364;
	sub.s32 	%r368, %r351, %r268;
	add.s32 	%r369, %r368, %r367;
	atom.global.add.u32 	%r370, [%rd12], %r369;
	shfl.sync.idx.b32	%r371|%p131, %r367, 31, 31, -1;
	add.s32 	%r372, %r371, %r351;
	ld.shared.u32 	%r373, [%r269+640];
	shfl.sync.up.b32	%r374|%p132, %r373, 1, 0, -1;
	selp.b32 	%r375, 0, %r374, %p98;
	add.s32 	%r376, %r375, %r373;
	shfl.sync.up.b32	%r377|%p133, %r376, 2, 0, -1;
	selp.b32 	%r378, 0, %r377, %p100;
	add.s32 	%r379, %r378, %r376;
	shfl.sync.up.b32	%r380|%p134, %r379, 4, 0, -1;
	selp.b32 	%r381, 0, %r380, %p102;
	add.s32 	%r382, %r381, %r379;
	shfl.sync.up.b32	%r383|%p135, %r382, 8, 0, -1;
	selp.b32 	%r384, 0, %r383, %p104;
	add.s32 	%r385, %r384, %r382;
	shfl.sync.up.b32	%r386|%p136, %r385, 16, 0, -1;
	selp.b32 	%r387, 0, %r386, %p106;
	add.s32 	%r388, %r387, %r385;
	sub.s32 	%r389, %r372, %r268;
	add.s32 	%r390, %r389, %r388;
	atom.global.add.u32 	%r391, [%rd12+128], %r390;
	shfl.sync.idx.b32	%r392|%p137, %r388, 31, 31, -1;
	add.s32 	%r393, %r392, %r372;
	ld.shared.u32 	%r394, [%r269+768];
	shfl.sync.up.b32	%r395|%p138, %r394, 1, 0, -1;
	selp.b32 	%r396, 0, %r395, %p98;
	add.s32 	%r397, %r396, %r394;
	shfl.sync.up.b32	%r398|%p139, %r397, 2, 0, -1;
	selp.b32 	%r399, 0, %r398, %p100;
	add.s32 	%r400, %r399, %r397;
	shfl.sync.up.b32	%r401|%p140, %r400, 4, 0, -1;
	selp.b32 	%r402, 0, %r401, %p102;
	add.s32 	%r403, %r402, %r400;
	shfl.sync.up.b32	%r404|%p141, %r403, 8, 0, -1;
	selp.b32 	%r405, 0, %r404, %p104;
	add.s32 	%r406, %r405, %r403;
	shfl.sync.up.b32	%r407|%p142, %r406, 16, 0, -1;
	selp.b32 	%r408, 0, %r407, %p106;
	add.s32 	%r409, %r408, %r406;
	sub.s32 	%r410, %r393, %r268;
	add.s32 	%r411, %r410, %r409;
	atom.global.add.u32 	%r412, [%rd12+256], %r411;
	shfl.sync.idx.b32	%r413|%p143, %r409, 31, 31, -1;
	add.s32 	%r414, %r413, %r393;
	ld.shared.u32 	%r415, [%r269+896];
	shfl.sync.up.b32	%r416|%p144, %r415, 1, 0, -1;
	selp.b32 	%r417, 0, %r416, %p98;
	add.s32 	%r418, %r417, %r415;
	shfl.sync.up.b32	%r419|%p145, %r418, 2, 0, -1;
	selp.b32 	%r420, 0, %r419, %p100;
	add.s32 	%r421, %r420, %r418;
	shfl.sync.up.b32	%r422|%p146, %r421, 4, 0, -1;
	selp.b32 	%r423, 0, %r422, %p102;
	add.s32 	%r424, %r423, %r421;
	shfl.sync.up.b32	%r425|%p147, %r424, 8, 0, -1;
	selp.b32 	%r426, 0, %r425, %p104;
	add.s32 	%r427, %r426, %r424;
	shfl.sync.up.b32	%r428|%p148, %r427, 16, 0, -1;
	selp.b32 	%r429, 0, %r428, %p106;
	add.s32 	%r430, %r429, %r427;
	sub.s32 	%r431, %r414, %r268;
	add.s32 	%r432, %r431, %r430;
	atom.global.add.u32 	%r433, [%rd12+384], %r432;
	shfl.sync.idx.b32	%r434|%p149, %r430, 31, 31, -1;
	add.s32 	%r30, %r441, 2;
	add.s32 	%r440, %r440, 2048;
	add.s64 	%rd12, %rd12, 2048;
	setp.lt.u32 	%p150, %r441, 2;
	mov.u32 	%r441, %r30;
	@%p150 bra 	$L__BB37_16;
	ret;

}
	// .globl	_Z18compute_histogramsIjLi4ELi8ELi64ELb1EEvPKT_Pji
.visible .entry _Z18compute_histogramsIjLi4ELi8ELi64ELb1EEvPKT_Pji(
	.param .u64 .ptr .align 1 _Z18compute_histogramsIjLi4ELi8ELi64ELb1EEvPKT_Pji_param_0,
	.param .u64 .ptr .align 1 _Z18compute_histogramsIjLi4ELi8ELi64ELb1EEvPKT_Pji_param_1,
	.param .u32 _Z18compute_histogramsIjLi4ELi8ELi64ELb1EEvPKT_Pji_param_2
)
.maxntid 64
{
	.reg .pred 	%p<158>;
	.reg .b32 	%r<468>;
	.reg .b64 	%rd<23>;
	// demoted variable
	.shared .align 4 .b8 _ZZ18compute_histogramsIjLi4ELi8ELi64ELb1EEvPKT_PjiE7s_hists[4096];
	ld.param.u64 	%rd9, [_Z18compute_histogramsIjLi4ELi8ELi64ELb1EEvPKT_Pji_param_0];
	ld.param.u64 	%rd10, [_Z18compute_histogramsIjLi4ELi8ELi64ELb1EEvPKT_Pji_param_1];
	ld.param.u32 	%r38, [_Z18compute_histogramsIjLi4ELi8ELi64ELb1EEvPKT_Pji_param_2];
	cvta.to.global.u64 	%rd1, %rd10;
	mov.u32 	%r1, %tid.x;
	mov.u32 	%r2, %ctaid.x;
	shl.b32 	%r39, %r2, 6;
	add.s32 	%r463, %r39, %r1;
	setp.gt.s32 	%p1, %r463, 1023;
	@%p1 bra 	$L__BB38_3;
	mov.u32 	%r40, %nctaid.x;
	shl.b32 	%r4, %r40, 6;
	mov.u32 	%r460, %r463;
$L__BB38_2:
	mul.wide.s32 	%rd11, %r460, 4;
	add.s64 	%rd12, %rd1, %rd11;
	mov.b32 	%r41, 0;
	st.global.u32 	[%rd12], %r41;
	add.s32 	%r460, %r460, %r4;
	setp.lt.s32 	%p2, %r460, 1024;
	@%p2 bra 	$L__BB38_2;
$L__BB38_3:
	shl.b32 	%r42, %r1, 2;
	mov.u32 	%r43, _ZZ18compute_histogramsIjLi4ELi8ELi64ELb1EEvPKT_PjiE7s_hists;
	add.s32 	%r461, %r43, %r42;
	mov.u32 	%r462, %r1;
$L__BB38_4:
	mov.b32 	%r44, 0;
	st.shared.u32 	[%r461], %r44;
	add.s32 	%r10, %r462, 64;
	add.s32 	%r461, %r461, 256;
	setp.lt.u32 	%p3, %r462, 960;
	mov.u32 	%r462, %r10;
	@%p3 bra 	$L__BB38_4;
	bar.sync 	0;
	mov.u32 	%r12, %nctaid.x;
	shl.b32 	%r13, %r12, 6;
	add.s32 	%r45, %r13, %r38;
	add.s32 	%r46, %r45, -1;
	div.s32 	%r14, %r46, %r13;
	setp.lt.s32 	%p4, %r14, 1;
	@%p4 bra 	$L__BB38_18;
	neg.s32 	%r464, %r14;
	cvta.to.global.u64 	%rd2, %rd9;
$L__BB38_7:
	setp.ge.s32 	%p5, %r463, %r38;
	mov.b32 	%r465, 0;
	@%p5 bra 	$L__BB38_9;
	mul.wide.s32 	%rd13, %r463, 4;
	add.s64 	%rd14, %rd2, %rd13;
	ld.global.nc.u32 	%r465, [%rd14];
$L__BB38_9:
	setp.lt.s32 	%p6, %r463, %r38;
	mov.b32 	%r49, -1;
	vote.sync.ballot.b32 	%r50, %p6, %r49;
	and.b32  	%r51, %r465, 1;
	add.s32 	%r52, %r51, -1;
	setp.eq.b32 	%p8, %r51, 1;
	vote.sync.ballot.b32 	%r53, %p8, %r49;
	xor.b32  	%r54, %r53, %r52;
	and.b32  	%r55, %r54, %r50;
	shr.u32 	%r56, %r465, 1;
	and.b32  	%r57, %r56, 1;
	add.s32 	%r58, %r57, -1;
	setp.eq.b32 	%p10, %r57, 1;
	vote.sync.ballot.b32 	%r59, %p10, %r49;
	xor.b32  	%r60, %r59, %r58;
	and.b32  	%r61, %r60, %r55;
	shr.u32 	%r62, %r465, 2;
	and.b32  	%r63, %r62, 1;
	add.s32 	%r64, %r63, -1;
	setp.eq.b32 	%p12, %r63, 1;
	vote.sync.ballot.b32 	%r65, %p12, %r49;
	xor.b32  	%r66, %r65, %r64;
	and.b32  	%r67, %r66, %r61;
	shr.u32 	%r68, %r465, 3;
	and.b32  	%r69, %r68, 1;
	add.s32 	%r70, %r69, -1;
	setp.eq.b32 	%p14, %r69, 1;
	vote.sync.ballot.b32 	%r71, %p14, %r49;
	xor.b32  	%r72, %r71, %r70;
	and.b32  	%r73, %r72, %r67;
	shr.u32 	%r74, %r465, 4;
	and.b32  	%r75, %r74, 1;
	add.s32 	%r76, %r75, -1;
	setp.eq.b32 	%p16, %r75, 1;
	vote.sync.ballot.b32 	%r77, %p16, %r49;
	xor.b32  	%r78, %r77, %r76;
	and.b32  	%r79, %r78, %r73;
	shr.u32 	%r80, %r465, 5;
	and.b32  	%r81, %r80, 1;
	add.s32 	%r82, %r81, -1;
	setp.eq.b32 	%p18, %r81, 1;
	vote.sync.ballot.b32 	%r83, %p18, %r49;
	xor.b32  	%r84, %r83, %r82;
	and.b32  	%r85, %r84, %r79;
	shr.u32 	%r86, %r465, 6;
	and.b32  	%r87, %r86, 1;
	add.s32 	%r88, %r87, -1;
	setp.eq.b32 	%p20, %r87, 1;
	vote.sync.ballot.b32 	%r89, %p20, %r49;
	xor.b32  	%r90, %r89, %r88;
	and.b32  	%r91, %r90, %r85;
	shr.u32 	%r92, %r465, 7;
	and.b32  	%r93, %r92, 1;
	add.s32 	%r94, %r93, -1;
	setp.eq.b32 	%p22, %r93, 1;
	vote.sync.ballot.b32 	%r95, %p22, %r49;
	xor.b32  	%r96, %r95, %r94;
	and.b32  	%r20, %r96, %r91;
	// begin inline asm
	mov.u32 %r48, %lanemask_lt;
	// end inline asm
	and.b32  	%r97, %r48, %r20;
	setp.eq.s32 	%p24, %r97, 0;
	setp.ne.s32 	%p25, %r20, 0;
	and.pred  	%p26, %p24, %p25;
	and.pred  	%p27, %p26, %p6;
	not.pred 	%p28, %p27;
	@%p28 bra 	$L__BB38_11;
	popc.b32 	%r98, %r20;
	shl.b32 	%r99, %r465, 2;
	and.b32  	%r100, %r99, 1020;
	mov.u32 	%r101, _ZZ18compute_histogramsIjLi4ELi8ELi64ELb1EEvPKT_PjiE7s_hists;
	add.s32 	%r102, %r101, %r100;
	atom.shared.add.u32 	%r103, [%r102], %r98;
$L__BB38_11:
	setp.lt.s32 	%p29, %r463, %r38;
	shr.u32 	%r22, %r465, 8;
	mov.b32 	%r104, -1;
	vote.sync.ballot.b32 	%r105, %p29, %r104;
	and.b32  	%r106, %r22, 1;
	add.s32 	%r107, %r106, -1;
	setp.eq.b32 	%p31, %r106, 1;
	vote.sync.ballot.b32 	%r108, %p31, %r104;
	xor.b32  	%r109, %r108, %r107;
	and.b32  	%r110, %r109, %r105;
	shr.u32 	%r111, %r465, 9;
	and.b32  	%r112, %r111, 1;
	add.s32 	%r113, %r112, -1;
	setp.eq.b32 	%p33, %r112, 1;
	vote.sync.ballot.b32 	%r114, %p33, %r104;
	xor.b32  	%r115, %r114, %r113;
	and.b32  	%r116, %r115, %r110;
	shr.u32 	%r117, %r465, 10;
	and.b32  	%r118, %r117, 1;
	add.s32 	%r119, %r118, -1;
	setp.eq.b32 	%p35, %r118, 1;
	vote.sync.ballot.b32 	%r120, %p35, %r104;
	xor.b32  	%r121, %r120, %r119;
	and.b32  	%r122, %r121, %r116;
	shr.u32 	%r123, %r465, 11;
	and.b32  	%r124, %r123, 1;
	add.s32 	%r125, %r124, -1;
	setp.eq.b32 	%p37, %r124, 1;
	vote.sync.ballot.b32 	%r126, %p37, %r104;
	xor.b32  	%r127, %r126, %r125;
	and.b32  	%r128, %r127, %r122;
	shr.u32 	%r129, %r465, 12;
	and.b32  	%r130, %r129, 1;
	add.s32 	%r131, %r130, -1;
	setp.eq.b32 	%p39, %r130, 1;
	vote.sync.ballot.b32 	%r132, %p39, %r104;
	xor.b32  	%r133, %r132, %r131;
	and.b32  	%r134, %r133, %r128;
	shr.u32 	%r135, %r465, 13;
	and.b32  	%r136, %r135, 1;
	add.s32 	%r137, %r136, -1;
	setp.eq.b32 	%p41, %r136, 1;
	vote.sync.ballot.b32 	%r138, %p41, %r104;
	xor.b32  	%r139, %r138, %r137;
	and.b32  	%r140, %r139, %r134;
	shr.u32 	%r141, %r465, 14;
	and.b32  	%r142, %r141, 1;
	add.s32 	%r143, %r142, -1;
	setp.eq.b32 	%p43, %r142, 1;
	vote.sync.ballot.b32 	%r144, %p43, %r104;
	xor.b32  	%r145, %r144, %r143;
	and.b32  	%r146, %r145, %r140;
	shr.u32 	%r147, %r465, 15;
	and.b32  	%r148, %r147, 1;
	add.s32 	%r149, %r148, -1;
	setp.eq.b32 	%p45, %r148, 1;
	vote.sync.ballot.b32 	%r150, %p45, %r104;
	xor.b32  	%r151, %r150, %r149;
	and.b32  	%r23, %r151, %r146;
	and.b32  	%r152, %r48, %r23;
	setp.eq.s32 	%p47, %r152, 0;
	setp.ne.s32 	%p48, %r23, 0;
	and.pred  	%p49, %p47, %p48;
	and.pred  	%p50, %p49, %p29;
	not.pred 	%p51, %p50;
	@%p51 bra 	$L__BB38_13;
	popc.b32 	%r153, %r23;
	shl.b32 	%r154, %r22, 2;
	and.b32  	%r155, %r154, 1020;
	mov.u32 	%r156, _ZZ18compute_histogramsIjLi4ELi8ELi64ELb1EEvPKT_PjiE7s_hists;
	add.s32 	%r157, %r156, %r155;
	atom.shared.add.u32 	%r158, [%r157+1024], %r153;
$L__BB38_13:
	setp.lt.s32 	%p52, %r463, %r38;
	shr.u32 	%r24, %r465, 16;
	mov.b32 	%r159, -1;
	vote.sync.ballot.b32 	%r160, %p52, %r159;
	and.b32  	%r161, %r24, 1;
	add.s32 	%r162, %r161, -1;
	setp.eq.b32 	%p54, %r161, 1;
	vote.sync.ballot.b32 	%r163, %p54, %r159;
	xor.b32  	%r164, %r163, %r162;
	and.b32  	%r165, %r164, %r160;
	shr.u32 	%r166, %r465, 17;
	and.b32  	%r167, %r166, 1;
	add.s32 	%r168, %r167, -1;
	setp.eq.b32 	%p56, %r167, 1;
	vote.sync.ballot.b32 	%r169, %p56, %r159;
	xor.b32  	%r170, %r169, %r168;
	and.b32  	%r171, %r170, %r165;
	shr.u32 	%r172, %r465, 18;
	and.b32  	%r173, %r172, 1;
	add.s32 	%r174, %r173, -1;
	setp.eq.b32 	%p58, %r173, 1;
	vote.sync.ballot.b32 	%r175, %p58, %r159;
	xor.b32  	%r176, %r175, %r174;
	and.b32  	%r177, %r176, %r171;
	shr.u32 	%r178, %r465, 19;
	and.b32  	%r179, %r178, 1;
	add.s32 	%r180, %r179, -1;
	setp.eq.b32 	%p60, %r179, 1;
	vote.sync.ballot.b32 	%r181, %p60, %r159;
	xor.b32  	%r182, %r181, %r180;
	and.b32  	%r183, %r182, %r177;
	shr.u32 	%r184, %r465, 20;
	and.b32  	%r185, %r184, 1;
	add.s32 	%r186, %r185, -1;
	setp.eq.b32 	%p62, %r185, 1;
	vote.sync.ballot.b32 	%r187, %p62, %r159;
	xor.b32  	%r188, %r187, %r186;
	and.b32  	%r189, %r188, %r183;
	shr.u32 	%r190, %r465, 21;
	and.b32  	%r191, %r190, 1;
	add.s32 	%r192, %r191, -1;
	setp.eq.b32 	%p64, %r191, 1;
	vote.sync.ballot.b32 	%r193, %p64, %r159;
	xor.b32  	%r194, %r193, %r192;
	and.b32  	%r195, %r194, %r189;
	shr.u32 	%r196, %r465, 22;
	and.b32  	%r197, %r196, 1;
	add.s32 	%r198, %r197, -1;
	setp.eq.b32 	%p66, %r197, 1;
	vote.sync.ballot.b32 	%r199, %p66, %r159;
	xor.b32  	%r200, %r199, %r198;
	and.b32  	%r201, %r200, %r195;
	shr.u32 	%r202, %r465, 23;
	and.b32  	%r203, %r202, 1;
	add.s32 	%r204, %r203, -1;
	setp.eq.b32 	%p68, %r203, 1;
	vote.sync.ballot.b32 	%r205, %p68, %r159;
	xor.b32  	%r206, %r205, %r204;
	and.b32  	%r25, %r206, %r201;
	and.b32  	%r207, %r48, %r25;
	setp.eq.s32 	%p70, %r207, 0;
	setp.ne.s32 	%p71, %r25, 0;
	and.pred  	%p72, %p70, %p71;
	and.pred  	%p73, %p72, %p52;
	not.pred 	%p74, %p73;
	@%p74 bra 	$L__BB38_15;
	popc.b32 	%r208, %r25;
	shl.b32 	%r209, %r24, 2;
	and.b32  	%r210, %r209, 1020;
	mov.u32 	%r211, _ZZ18compute_histogramsIjLi4ELi8ELi64ELb1EEvPKT_PjiE7s_hists;
	add.s32 	%r212, %r211, %r210;
	atom.shared.add.u32 	%r213, [%r212+2048], %r208;
$L__BB38_15:
	setp.lt.s32 	%p75, %r463, %r38;
	shr.u32 	%r26, %r465, 24;
	mov.b32 	%r214, -1;
	vote.sync.ballot.b32 	%r215, %p75, %r214;
	and.b32  	%r216, %r26, 1;
	add.s32 	%r217, %r216, -1;
	setp.eq.b32 	%p77, %r216, 1;
	vote.sync.ballot.b32 	%r218, %p77, %r214;
	xor.b32  	%r219, %r218, %r217;
	and.b32  	%r220, %r219, %r215;
	shr.u32 	%r221, %r465, 25;
	and.b32  	%r222, %r221, 1;
	add.s32 	%r223, %r222, -1;
	setp.eq.b32 	%p79, %r222, 1;
	vote.sync.ballot.b32 	%r224, %p79, %r214;
	xor.b32  	%r225, %r224, %r223;
	and.b32  	%r226, %r225, %r220;
	shr.u32 	%r227, %r465, 26;
	and.b32  	%r228, %r227, 1;
	add.s32 	%r229, %r228, -1;
	setp.eq.b32 	%p81, %r228, 1;
	vote.sync.ballot.b32 	%r230, %p81, %r214;
	xor.b32  	%r231, %r230, %r229;
	and.b32  	%r232, %r231, %r226;
	shr.u32 	%r233, %r465, 27;
	and.b32  	%r234, %r233, 1;
	add.s32 	%r235, %r234, -1;
	setp.eq.b32 	%p83, %r234, 1;
	vote.sync.ballot.b32 	%r236, %p83, %r214;
	xor.b32  	%r237, %r236, %r235;
	and.b32  	%r238, %r237, %r232;
	shr.u32 	%r239, %r465, 28;
	and.b32  	%r240, %r239, 1;
	add.s32 	%r241, %r240, -1;
	setp.eq.b32 	%p85, %r240, 1;
	vote.sync.ballot.b32 	%r242, %p85, %r214;
	xor.b32  	%r243, %r242, %r241;
	and.b32  	%r244, %r243, %r238;
	shr.u32 	%r245, %r465, 29;
	and.b32  	%r246, %r245, 1;
	add.s32 	%r247, %r246, -1;
	setp.eq.b32 	%p87, %r246, 1;
	vote.sync.ballot.b32 	%r248, %p87, %r214;
	xor.b32  	%r249, %r248, %r247;
	and.b32  	%r250, %r249, %r244;
	shr.u32 	%r251, %r465, 30;
	and.b32  	%r252, %r251, 1;
	add.s32 	%r253, %r252, -1;
	setp.eq.b32 	%p89, %r252, 1;
	vote.sync.ballot.b32 	%r254, %p89, %r214;
	xor.b32  	%r255, %r254, %r253;
	and.b32  	%r256, %r255, %r250;
	not.b32 	%r257, %r465;
	shr.s32 	%r258, %r257, 31;
	setp.lt.s32 	%p91, %r465, 0;
	vote.sync.ballot.b32 	%r259, %p91, %r214;
	xor.b32  	%r260, %r259, %r258;
	and.b32  	%r27, %r260, %r256;
	and.b32  	%r261, %r48, %r27;
	setp.eq.s32 	%p93, %r261, 0;
	setp.ne.s32 	%p94, %r27, 0;
	and.pred  	%p95, %p93, %p94;
	and.pred  	%p96, %p95, %p75;
	not.pred 	%p97, %p96;
	@%p97 bra 	$L__BB38_17;
	popc.b32 	%r262, %r27;
	shl.b32 	%r263, %r26, 2;
	mov.u32 	%r264, _ZZ18compute_histogramsIjLi4ELi8ELi64ELb1EEvPKT_PjiE7s_hists;
	add.s32 	%r265, %r264, %r263;
	atom.shared.add.u32 	%r266, [%r265+3072], %r262;
$L__BB38_17:
	add.s32 	%r464, %r464, 1;
	setp.ne.s32 	%p98, %r464, 0;
	add.s32 	%r463, %r463, %r13;
	@%p98 bra 	$L__BB38_7;
$L__BB38_18:
	bar.sync 	0;
	// begin inline asm
	mov.u32 %r267, %envreg2;
	// end inline asm
	cvt.u64.u32 	%rd15, %r267;
	// begin inline asm
	mov.u32 %r268, %envreg1;
	// end inline asm
	cvt.u64.u32 	%rd16, %r268;
	shl.b64 	%rd17, %rd16, 32;
	or.b64  	%rd3, %rd17, %rd15;
	setp.ne.s64 	%p99, %rd3, 0;
	@%p99 bra 	$L__BB38_20;
	// begin inline asm
	trap;
	// end inline asm
$L__BB38_20:
	barrier.sync 	0;
	mov.u32 	%r269, %tid.y;
	add.s32 	%r270, %r1, %r269;
	mov.u32 	%r271, %tid.z;
	or.b32  	%r272, %r270, %r271;
	setp.ne.s32 	%p100, %r272, 0;
	@%p100 bra 	$L__BB38_23;
	add.s64 	%rd18, %rd3, 4;
	mov.u32 	%r275, %nctaid.y;
	mul.lo.s32 	%r276, %r12, %r275;
	mov.u32 	%r277, %nctaid.z;
	mul.lo.s32 	%r278, %r276, %r277;
	mov.u32 	%r279, %ctaid.y;
	add.s32 	%r280, %r2, %r279;
	mov.u32 	%r281, %ctaid.z;
	neg.s32 	%r282, %r281;
	setp.eq.s32 	%p101, %r280, %r282;
	sub.s32 	%r283, -2147483647, %r278;
	selp.b32 	%r274, %r283, 1, %p101;
	// begin inline asm
	atom.add.release.gpu.u32 %r273,[%rd18],%r274;
	// end inline asm
$L__BB38_22:
	// begin inline asm
	ld.acquire.gpu.u32 %r284,[%rd18];
	// end inline asm
	xor.b32  	%r285, %r284, %r273;
	setp.gt.s32 	%p102, %r285, -1;
	@%p102 bra 	$L__BB38_22;
$L__BB38_23:
	barrier.sync 	0;
	setp.gt.u32 	%p103, %r1, 127;
	@%p103 bra 	$L__BB38_26;
	and.b32  	%r286, %r1, 31;
	shr.u32 	%r467, %r1, 5;
	shl.b32 	%r287, %r467, 10;
	mov.u32 	%r288, _ZZ18compute_histogramsIjLi4ELi8ELi64ELb1EEvPKT_PjiE7s_hists;
	add.s32 	%r466, %r288, %r287;
	shl.b32 	%r289, %r1, 2;
	and.b32  	%r33, %r289, 124;
	shl.b32 	%r290, %r467, 8;
	or.b32  	%r291, %r290, %r286;
	mul.wide.u32 	%rd20, %r291, 4;
	add.s64 	%rd21, %rd20, %rd1;
	add.s64 	%rd22, %rd21, 512;
$L__BB38_25:
	ld.shared.u32 	%r293, [%r466];
	add.s32 	%r294, %r466, %r33;
	ld.shared.u32 	%r295, [%r294];
	shfl.sync.up.b32	%r296|%p104, %r295, 1, 0, -1;
	// begin inline asm
	mov.u32 %r292, %laneid;
	// end inline asm
	setp.eq.s32 	%p105, %r292, 0;
	selp.b32 	%r297, 0, %r296, %p105;
	add.s32 	%r298, %r297, %r295;
	shfl.sync.up.b32	%r299|%p106, %r298, 2, 0, -1;
	setp.lt.u32 	%p107, %r292, 2;
	selp.b32 	%r300, 0, %r299, %p107;
	add.s32 	%r301, %r300, %r298;
	shfl.sync.up.b32	%r302|%p108, %r301, 4, 0, -1;
	setp.lt.u32 	%p109, %r292, 4;
	selp.b32 	%r303, 0, %r302, %p109;
	add.s32 	%r304, %r303, %r301;
	shfl.sync.up.b32	%r305|%p110, %r304, 8, 0, -1;
	setp.lt.u32 	%p111, %r292, 8;
	selp.b32 	%r306, 0, %r305, %p111;
	add.s32 	%r307, %r306, %r304;
	shfl.sync.up.b32	%r308|%p112, %r307, 16, 0, -1;
	setp.lt.u32 	%p113, %r292, 16;
	selp.b32 	%r309, 0, %r308, %p113;
	add.s32 	%r310, %r309, %r307;
	sub.s32 	%r311, %r310, %r293;
	atom.global.add.u32 	%r312, [%rd22+-512], %r311;
	shfl.sync.idx.b32	%r313|%p114, %r310, 31, 31, -1;
	ld.shared.u32 	%r314, [%r294+128];
	shfl.sync.up.b32	%r315|%p115, %r314, 1, 0, -1;
	selp.b32 	%r316, 0, %r315, %p105;
	add.s32 	%r317, %r316, %r314;
	shfl.sync.up.b32	%r318|%p116, %r317, 2, 0, -1;
	selp.b32 	%r319, 0, %r318, %p107;
	add.s32 	%r320, %r319, %r317;
	shfl.sync.up.b32	%r321|%p117, %r320, 4, 0, -1;
	selp.b32 	%r322, 0, %r321, %p109;
	add.s32 	%r323, %r322, %r320;
	shfl.sync.up.b32	%r324|%p118, %r323, 8, 0, -1;
	selp.b32 	%r325, 0, %r324, %p111;
	add.s32 	%r326, %r325, %r323;
	shfl.sync.up.b32	%r327|%p119, %r326, 16, 0, -1;
	selp.b32 	%r328, 0, %r327, %p113;
	add.s32 	%r329, %r328, %r326;
	sub.s32 	%r330, %r313, %r293;
	add.s32 	%r331, %r330, %r329;
	atom.global.add.u32 	%r332, [%rd22+-384], %r331;
	shfl.sync.idx.b32	%r333|%p120, %r329, 31, 31, -1;
	add.s32 	%r334, %r333, %r313;
	ld.shared.u32 	%r335, [%r294+256];
	shfl.sync.up.b32	%r336|%p121, %r335, 1, 0, -1;
	selp.b32 	%r337, 0, %r336, %p105;
	add.s32 	%r338, %r337, %r335;
	shfl.sync.up.b32	%r339|%p122, %r338, 2, 0, -1;
	selp.b32 	%r340, 0, %r339, %p107;
	add.s32 	%r341, %r340, %r338;
	shfl.sync.up.b32	%r342|%p123, %r341, 4, 0, -1;
	selp.b32 	%r343, 0, %r342, %p109;
	add.s32 	%r344, %r343, %r341;
	shfl.sync.up.b32	%r345|%p124, %r344, 8, 0, -1;
	selp.b32 	%r346, 0, %r345, %p111;
	add.s32 	%r347, %r346, %r344;
	shfl.sync.up.b32	%r348|%p125, %r347, 16, 0, -1;
	selp.b32 	%r349, 0, %r348, %p113;
	add.s32 	%r350, %r349, %r347;
	sub.s32 	%r351, %r334, %r293;
	add.s32 	%r352, %r351, %r350;
	atom.global.add.u32 	%r353, [%rd22+-256], %r352;
	shfl.sync.idx.b32	%r354|%p126, %r350, 31, 31, -1;
	add.s32 	%r355, %r354, %r334;
	ld.shared.u32 	%r356, [%r294+384];
	shfl.sync.up.b32	%r357|%p127, %r356, 1, 0, -1;
	selp.b32 	%r358, 0, %r357, %p105;
	add.s32 	%r359, %r358, %r356;
	shfl.sync.up.b32	%r360|%p128, %r359, 2, 0, -1;
	selp.b32 	%r361, 0, %r360, %p107;
	add.s32 	%r362, %r361, %r359;
	shfl.sync.up.b32	%r363|%p129, %r362, 4, 0, -1;
	selp.b32 	%r364, 0, %r363, %p109;
	add.s32 	%r365, %r364, %r362;
	shfl.sync.up.b32	%r366|%p130, %r365, 8, 0, -1;
	selp.b32 	%r367, 0, %r366, %p111;
	add.s32 	%r368, %r367, %r365;
	shfl.sync.up.b32	%r369|%p131, %r368, 16, 0, -1;
	selp.b32 	%r370, 0, %r369, %p113;
	add.s32 	%r371, %r370, %r368;
	sub.s32 	%r372, %r355, %r293;
	add.s32 	%r373, %r372, %r371;
	atom.global.add.u32 	%r374, [%rd22+-128], %r373;
	shfl.sync.idx.b32	%r375|%p132, %r371, 31, 31, -1;
	add.s32 	%r376, %r375, %r355;
	ld.shared.u32 	%r377, [%r294+512];
	shfl.sync.up.b32	%r378|%p133, %r377, 1, 0, -1;
	selp.b32 	%r379, 0, %r378, %p105;
	add.s32 	%r380, %r379, %r377;
	shfl.sync.up.b32	%r381|%p134, %r380, 2, 0, -1;
	selp.b32 	%r382, 0, %r381, %p107;
	add.s32 	%r383, %r382, %r380;
	shfl.sync.up.b32	%r384|%p135, %r383, 4, 0, -1;
	selp.b32 	%r385, 0, %r384, %p109;
	add.s32 	%r386, %r385, %r383;
	shfl.sync.up.b32	%r387|%p136, %r386, 8, 0, -1;
	selp.b32 	%r388, 0, %r387, %p111;
	add.s32 	%r389, %r388, %r386;
	shfl.sync.up.b32	%r390|%p137, %r389, 16, 0, -1;
	selp.b32 	%r391, 0, %r390, %p113;
	add.s32 	%r392, %r391, %r389;
	sub.s32 	%r393, %r376, %r293;
	add.s32 	%r394, %r393, %r392;
	atom.global.add.u32 	%r395, [%rd22], %r394;
	shfl.sync.idx.b32	%r396|%p138, %r392, 31, 31, -1;
	add.s32 	%r397, %r396, %r376;
	ld.shared.u32 	%r398, [%r294+640];
	shfl.sync.up.b32	%r399|%p139, %r398, 1, 0, -1;
	selp.b32 	%r400, 0, %r399, %p105;
	add.s32 	%r401, %r400, %r398;
	shfl.sync.up.b32	%r402|%p140, %r401, 2, 0, -1;
	selp.b32 	%r403, 0, %r402, %p107;
	add.s32 	%r404, %r403, %r401;
	shfl.sync.up.b32	%r405|%p141, %r404, 4, 0, -1;
	selp.b32 	%r406, 0, %r405, %p109;
	add.s32 	%r407, %r406, %r404;
	shfl.sync.up.b32	%r408|%p142, %r407, 8, 0, -1;
	selp.b32 	%r409, 0, %r408, %p111;
	add.s32 	%r410, %r409, %r407;
	shfl.sync.up.b32	%r411|%p143, %r410, 16, 0, -1;
	selp.b32 	%r412, 0, %r411, %p113;
	add.s32 	%r413, %r412, %r410;
	sub.s32 	%r414, %r397, %r293;
	add.s32 	%r415, %r414, %r413;
	atom.global.add.u32 	%r416, [%rd22+128], %r415;
	shfl.sync.idx.b32	%r417|%p144, %r413, 31, 31, -1;
	add.s32 	%r418, %r417, %r397;
	ld.shared.u32 	%r419, [%r294+768];
	shfl.sync.up.b32	%r420|%p145, %r419, 1, 0, -1;
	selp.b32 	%r421, 0, %r420, %p105;
	add.s32 	%r422, %r421, %r419;
	shfl.sync.up.b32	%r423|%p146, %r422, 2, 0, -1;
	selp.b32 	%r424, 0, %r423, %p107;
	add.s32 	%r425, %r424, %r422;
	shfl.sync.up.b32	%r426|%p147, %r425, 4, 0, -1;
	selp.b32 	%r427, 0, %r426, %p109;
	add.s32 	%r428, %r427, %r425;
	shfl.sync.up.b32	%r429|%p148, %r428, 8, 0, -1;
	selp.b32 	%r430, 0, %r429, %p111;
	add.s32 	%r431, %r430, %r428;
	shfl.sync.up.b32	%r432|%p149, %r431, 16, 0, -1;
	selp.b32 	%r433, 0, %r432, %p113;
	add.s32 	%r434, %r433, %r431;
	sub.s32 	%r435, %r418, %r293;
	add.s32 	%r436, %r435, %r434;
	atom.global.add.u32 	%r437, [%rd22+256], %r436;
	shfl.sync.idx.b32	%r438|%p150, %r434, 31, 31, -1;
	add.s32 	%r439, %r438, %r418;
	ld.shared.u32 	%r440, [%r294+896];
	shfl.sync.up.b32	%r441|%p151, %r440, 1, 0, -1;
	selp.b32 	%r442, 0, %r441, %p105;
	add.s32 	%r443, %r442, %r440;
	shfl.sync.up.b32	%r444|%p152, %r443, 2, 0, -1;
	selp.b32 	%r445, 0, %r444, %p107;
	add.s32 	%r446, %r445, %r443;
	shfl.sync.up.b32	%r447|%p153, %r446, 4, 0, -1;
	selp.b32 	%r448, 0, %r447, %p109;
	add.s32 	%r449, %r448, %r446;
	shfl.sync.up.b32	%r450|%p154, %r449, 8, 0, -1;
	selp.b32 	%r451, 0, %r450, %p111;
	add.s32 	%r452, %r451, %r449;
	shfl.sync.up.b32	%r453|%p155, %r452, 16, 0, -1;
	selp.b32 	%r454, 0, %r453, %p113;
	add.s32 	%r455, %r454, %r452;
	sub.s32 	%r456, %r439, %r293;
	add.s32 	%r457, %r456, %r455;
	atom.global.add.u32 	%r458, [%rd22+384], %r457;
	shfl.sync.idx.b32	%r459|%p156, %r455, 31, 31, -1;
	add.s32 	%r36, %r467, 2;
	add.s32 	%r466, %r466, 2048;
	add.s64 	%rd22, %rd22, 2048;
	setp.lt.u32 	%p157, %r467, 2;
	mov.u32 	%r467, %r36;
	@%p157 bra 	$L__BB38_25;
$L__BB38_26:
	ret;

}
	// .globl	_Z18compute_histogramsIjLi4ELi8ELi128ELb0EEvPKT_Pji
.visible .entry _Z18compute_histogramsIjLi4ELi8ELi128ELb0EEvPKT_Pji(
	.param .u64 .ptr .align 1 _Z18compute_histogramsIjLi4ELi8ELi128ELb0EEvPKT_Pji_param_0,
	.param .u64 .ptr .align 1 _Z18compute_histogramsIjLi4ELi8ELi128ELb0EEvPKT_Pji_param_1,
	.param .u32 _Z18compute_histogramsIjLi4ELi8ELi128ELb0EEvPKT_Pji_param_2
)
.maxntid 128
{
	.reg .pred 	%p<109>;
	.reg .b32 	%r<302>;
	.reg .b64 	%rd<12>;
	// demoted variable
	.shared .align 4 .b8 _ZZ18compute_histogramsIjLi4ELi8ELi128ELb0EEvPKT_PjiE7s_hists[4096];
	ld.param.u64 	%rd5, [_Z18compute_histogramsIjLi4ELi8ELi128ELb0EEvPKT_Pji_param_0];
	ld.param.u64 	%rd6, [_Z18compute_histogramsIjLi4ELi8ELi128ELb0EEvPKT_Pji_param_1];
	ld.param.u32 	%r34, [_Z18compute_histogramsIjLi4ELi8ELi128ELb0EEvPKT_Pji_param_2];
	mov.u32 	%r1, %tid.x;
	shl.b32 	%r35, %r1, 2;
	mov.u32 	%r36, _ZZ18compute_histogramsIjLi4ELi8ELi128ELb0EEvPKT_PjiE7s_hists;
	add.s32 	%r294, %r36, %r35;
	mov.u32 	%r295, %r1;
$L__BB39_1:
	mov.b32 	%r37, 0;
	st.shared.u32 	[%r294], %r37;
	add.s32 	%r5, %r295, 128;
	add.s32 	%r294, %r294, 512;
	setp.lt.u32 	%p1, %r295, 896;
	mov.u32 	%r295, %r5;
	@%p1 bra 	$L__BB39_1;
	bar.sync 	0;
	mov.u32 	%r38, %nctaid.x;
	shl.b32 	%r7, %r38, 7;
	add.s32 	%r39, %r7, %r34;
	add.s32 	%r40, %r39, -1;
	div.s32 	%r8, %r40, %r7;
	setp.lt.s32 	%p2, %r8, 1;
	@%p2 bra 	$L__BB39_15;
	mov.u32 	%r41, %ctaid.x;
	shl.b32 	%r42, %r41, 7;
	neg.s32 	%r297, %r8;
	or.b32  	%r296, %r1, %r42;
	cvta.to.global.u64 	%rd1, %rd5;
$L__BB39_4:
	setp.ge.s32 	%p3, %r296, %r34;
	mov.b32 	%r298, 0;
	@%p3 bra 	$L__BB39_6;
	mul.wide.s32 	%rd7, %r296, 4;
	add.s64 	%rd8, %rd1, %rd7;
	ld.global.nc.u32 	%r298, [%rd8];
$L__BB39_6:
	setp.lt.s32 	%p4, %r296, %r34;
	mov.b32 	%r45, -1;
	vote.sync.ballot.b32 	%r46, %p4, %r45;
	and.b32  	%r47, %r298, 1;
	add.s32 	%r48, %r47, -1;
	setp.eq.b32 	%p6, %r47, 1;
	vote.sync.ballot.b32 	%r49, %p6, %r45;
	xor.b32  	%r50, %r49, %r48;
	and.b32  	%r51, %r50, %r46;
	shr.u32 	%r52, %r298, 1;
	and.b32  	%r53, %r52, 1;
	add.s32 	%r54, %r53, -1;
	setp.eq.b32 	%p8, %r53, 1;
	vote.sync.ballot.b32 	%r55, %p8, %r45;
	xor.b32  	%r56, %r55, %r54;
	and.b32  	%r57, %r56, %r51;
	shr.u32 	%r58, %r298, 2;
	and.b32  	%r59, %r58, 1;
	add.s32 	%r60, %r59, -1;
	setp.eq.b32 	%p10, %r59, 1;
	vote.sync.ballot.b32 	%r61, %p10, %r45;
	xor.b32  	%r62, %r61, %r60;
	and.b32  	%r63, %r62, %r57;
	shr.u32 	%r64, %r298, 3;
	and.b32  	%r65, %r64, 1;
	add.s32 	%r66, %r65, -1;
	setp.eq.b32 	%p12, %r65, 1;
	vote.sync.ballot.b32 	%r67, %p12, %r45;
	xor.b32  	%r68, %r67, %r66;
	and.b32  	%r69, %r68, %r63;
	shr.u32 	%r70, %r298, 4;
	and.b32  	%r71, %r70, 1;
	add.s32 	%r72, %r71, -1;
	setp.eq.b32 	%p14, %r71, 1;
	vote.sync.ballot.b32 	%r73, %p14, %r45;
	xor.b32  	%r74, %r73, %r72;
	and.b32  	%r75, %r74, %r69;
	shr.u32 	%r76, %r298, 5;
	and.b32  	%r77, %r76, 1;
	add.s32 	%r78, %r77, -1;
	setp.eq.b32 	%p16, %r77, 1;
	vote.sync.ballot.b32 	%r79, %p16, %r45;
	xor.b32  	%r80, %r79, %r78;
	and.b32  	%r81, %r80, %r75;
	shr.u32 	%r82, %r298, 6;
	and.b32  	%r83, %r82, 1;
	add.s32 	%r84, %r83, -1;
	setp.eq.b32 	%p18, %r83, 1;
	vote.sync.ballot.b32 	%r85, %p18, %r45;
	xor.b32  	%r86, %r85, %r84;
	and.b32  	%r87, %r86, %r81;
	shr.u32 	%r88, %r298, 7;
	and.b32  	%r89, %r88, 1;
	add.s32 	%r90, %r89, -1;
	setp.eq.b32 	%p20, %r89, 1;
	vote.sync.ballot.b32 	%r91, %p20, %r45;
	xor.b32  	%r92, %r91, %r90;
	and.b32  	%r15, %r92, %r87;
	// begin inline asm
	mov.u32 %r44, %lanemask_lt;
	// end inline asm
	and.b32  	%r93, %r44, %r15;
	setp.eq.s32 	%p22, %r93, 0;
	setp.ne.s32 	%p23, %r15, 0;
	and.pred  	%p24, %p22, %p23;
	and.pred  	%p25, %p24, %p4;
	not.pred 	%p26, %p25;
	@%p26 bra 	$L__BB39_8;
	popc.b32 	%r94, %r15;
	shl.b32 	%r95, %r298, 2;
	and.b32  	%r96, %r95, 1020;
	mov.u32 	%r97, _ZZ18compute_histogramsIjLi4ELi8ELi128ELb0EEvPKT_PjiE7s_hists;
	add.s32 	%r98, %r97, %r96;
	atom.shared.add.u32 	%r99, [%r98], %r94;
$L__BB39_8:
	setp.lt.s32 	%p27, %r296, %r34;
	shr.u32 	%r17, %r298, 8;
	mov.b32 	%r100, -1;
	vote.sync.ballot.b32 	%r101, %p27, %r100;
	and.b32  	%r102, %r17, 1;
	add.s32 	%r103, %r102, -1;
	setp.eq.b32 	%p29, %r102, 1;
	vote.sync.ballot.b32 	%r104, %p29, %r100;
	xor.b32  	%r105, %r104, %r103;
	and.b32  	%r106, %r105, %r101;
	shr.u32 	%r107, %r298, 9;
	and.b32  	%r108, %r107, 1;
	add.s32 	%r109, %r108, -1;
	setp.eq.b32 	%p31, %r108, 1;
	vote.sync.ballot.b32 	%r110, %p31, %r100;
	xor.b32  	%r111, %r110, %r109;
	and.b32  	%r112, %r111, %r106;
	shr.u32 	%r113, %r298, 10;
	and.b32  	%r114, %r113, 1;
	add.s32 	%r115, %r114, -1;
	setp.eq.b32 	%p33, %r114, 1;
	vote.sync.ballot.b32 	%r116, %p33, %r100;
	xor.b32  	%r117, %r116, %r115;
	and.b32  	%r118, %r117, %r112;
	shr.u32 	%r119, %r298, 11;
	and.b32  	%r120, %r119, 1;
	add.s32 	%r121, %r120, -1;
	setp.eq.b32 	%p35, %r120, 1;
	vote.sync.ballot.b32 	%r122, %p35, %r100;
	xor.b32  	%r123, %r122, %r121;
	and.b32  	%r124, %r123, %r118;
	shr.u32 	%r125, %r298, 12;
	and.b32  	%r126, %r125, 1;
	add.s32 	%r127, %r126, -1;
	setp.eq.b32 	%p37, %r126, 1;
	vote.sync.ballot.b32 	%r128, %p37, %r100;
	xor.b32  	%r129, %r128, %r127;
	and.b32  	%r130, %r129, %r124;
	shr.u32 	%r131, %r298, 13;
	and.b32  	%r132, %r131, 1;
	add.s32 	%r133, %r132, -1;
	setp.eq.b32 	%p39, %r132, 1;
	vote.sync.ballot.b32 	%r134, %p39, %r100;
	xor.b32  	%r135, %r134, %r133;
	and.b32  	%r136, %r135, %r130;
	shr.u32 	%r137, %r298, 14;
	and.b32  	%r138, %r137, 1;
	add.s32 	%r139, %r138, -1;
	setp.eq.b32 	%p41, %r138, 1;
	vote.sync.ballot.b32 	%r140, %p41, %r100;
	xor.b32  	%r141, %r140, %r139;
	and.b32  	%r142, %r141, %r136;
	shr.u32 	%r143, %r298, 15;
	and.b32  	%r144, %r143, 1;
	add.s32 	%r145, %r144, -1;
	setp.eq.b32 	%p43, %r144, 1;
	vote.sync.ballot.b32 	%r146, %p43, %r100;
	xor.b32  	%r147, %r146, %r145;
	and.b32  	%r18, %r147, %r142;
	and.b32  	%r148, %r44, %r18;
	setp.eq.s32 	%p45, %r148, 0;
	setp.ne.s32 	%p46, %r18, 0;
	and.pred  	%p47, %p45, %p46;
	and.pred  	%p48, %p47, %p27;
	not.pred 	%p49, %p48;
	@%p49 bra 	$L__BB39_10;
	popc.b32 	%r149, %r18;
	shl.b32 	%r150, %r17, 2;
	and.b32  	%r151, %r150, 1020;
	mov.u32 	%r152, _ZZ18compute_histogramsIjLi4ELi8ELi128ELb0EEvPKT_PjiE7s_hists;
	add.s32 	%r153, %r152, %r151;
	atom.shared.add.u32 	%r154, [%r153+1024], %r149;
$L__BB39_10:
	setp.lt.s32 	%p50, %r296, %r34;
	shr.u32 	%r19, %r298, 16;
	mov.b32 	%r155, -1;
	vote.sync.ballot.b32 	%r156, %p50, %r155;
	and.b32  	%r157, %r19, 1;
	add.s32 	%r158, %r157, -1;
	setp.eq.b32 	%p52, %r157, 1;
	vote.sync.ballot.b32 	%r159, %p52, %r155;
	xor.b32  	%r160, %r159, %r158;
	and.b32  	%r161, %r160, %r156;
	shr.u32 	%r162, %r298, 17;
	and.b32  	%r163, %r162, 1;
	add.s32 	%r164, %r163, -1;
	setp.eq.b32 	%p54, %r163, 1;
	vote.sync.ballot.b32 	%r165, %p54, %r155;
	xor.b32  	%r166, %r165, %r164;
	and.b32  	%r167, %r166, %r161;
	shr.u32 	%r168, %r298, 18;
	and.b32  	%r169, %r168, 1;
	add.s32 	%r170, %r169, -1;
	setp.eq.b32 	%p56, %r169, 1;
	vote.sync.ballot.b32 	%r171, %p56, %r155;
	xor.b32  	%r172, %r171, %r170;
	and.b32  	%r173, %r172, %r167;
	shr.u32 	%r174, %r298, 19;
	and.b32  	%r175, %r174, 1;
	add.s32 	%r176, %r175, -1;
	setp.eq.b32 	%p58, %r175, 1;
	vote.sync.ballot.b32 	%r177, %p58, %r155;
	xor.b32  	%r178, %r177, %r176;
	and.b32  	%r179, %r178, %r173;
	shr.u32 	%r180, %r298, 20;
	and.b32  	%r181, %r180, 1;
	add.s32 	%r182, %r181, -1;
	setp.eq.b32 	%p60, %r181, 1;
	vote.sync.ballot.b32 	%r183, %p60, %r155;
	xor.b32  	%r184, %r183, %r182;
	and.b32  	%r185, %r184, %r179;
	shr.u32 	%r186, %r298, 21;
	and.b32  	%r187, %r186, 1;
	add.s32 	%r188, %r187, -1;
	setp.eq.b32 	%p62, %r187, 1;
	vote.sync.ballot.b32 	%r189, %p62, %r155;
	xor.b32  	%r190, %r189, %r188;
	and.b32  	%r191, %r190, %r185;
	shr.u32 	%r192, %r298, 22;
	and.b32  	%r193, %r192, 1;
	add.s32 	%r194, %r193, -1;
	setp.eq.b32 	%p64, %r193, 1;
	vote.sync.ballot.b32 	%r195, %p64, %r155;
	xor.b32  	%r196, %r195, %r194;
	and.b32  	%r197, %r196, %r191;
	shr.u32 	%r198, %r298, 23;
	and.b32  	%r199, %r198, 1;
	add.s32 	%r200, %r199, -1;
	setp.eq.b32 	%p66, %r199, 1;
	vote.sync.ballot.b32 	%r201, %p66, %r155;
	xor.b32  	%r202, %r201, %r200;
	and.b32  	%r20, %r202, %r197;
	and.b32  	%r203, %r44, %r20;
	setp.eq.s32 	%p68, %r203, 0;
	setp.ne.s32 	%p69, %r20, 0;
	and.pred  	%p70, %p68, %p69;
	and.pred  	%p71, %p70, %p50;
	not.pred 	%p72, %p71;
	@%p72 bra 	$L__BB39_12;
	popc.b32 	%r204, %r20;
	shl.b32 	%r205, %r19, 2;
	and.b32  	%r206, %r205, 1020;
	mov.u32 	%r207, _ZZ18compute_histogramsIjLi4ELi8ELi128ELb0EEvPKT_PjiE7s_hists;
	add.s32 	%r208, %r207, %r206;
	atom.shared.add.u32 	%r209, [%r208+2048], %r204;
$L__BB39_12:
	setp.lt.s32 	%p73, %r296, %r34;
	shr.u32 	%r21, %r298, 24;
	mov.b32 	%r210, -1;
	vote.sync.ballot.b32 	%r211, %p73, %r210;
	and.b32  	%r212, %r21, 1;
	add.s32 	%r213, %r212, -1;
	setp.eq.b32 	%p75, %r212, 1;
	vote.sync.ballot.b32 	%r214, %p75, %r210;
	xor.b32  	%r215, %r214, %r213;
	and.b32  	%r216, %r215, %r211;
	shr.u32 	%r217, %r298, 25;
	and.b32  	%r218, %r217, 1;
	add.s32 	%r219, %r218, -1;
	setp.eq.b32 	%p77, %r218, 1;
	vote.sync.ballot.b32 	%r220, %p77, %r210;
	xor.b32  	%r221, %r220, %r219;
	and.b32  	%r222, %r221, %r216;
	shr.u32 	%r223, %r298, 26;
	and.b32  	%r224, %r223, 1;
	add.s32 	%r225, %r224, -1;
	setp.eq.b32 	%p79, %r224, 1;
	vote.sync.ballot.b32 	%r226, %p79, %r210;
	xor.b32  	%r227, %r226, %r225;
	and.b32  	%r228, %r227, %r222;
	shr.u32 	%r229, %r298, 27;
	and.b32  	%r230, %r229, 1;
	add.s32 	%r231, %r230, -1;
	setp.eq.b32 	%p81, %r230, 1;
	vote.sync.ballot.b32 	%r232, %p81, %r210;
	xor.b32  	%r233, %r232, %r231;
	and.b32  	%r234, %r233, %r228;
	shr.u32 	%r235, %r298, 28;
	and.b32  	%r236, %r235, 1;
	add.s32 	%r237, %r236, -1;
	setp.eq.b32 	%p83, %r236, 1;
	vote.sync.ballot.b32 	%r238, %p83, %r210;
	xor.b32  	%r239, %r238, %r237;
	and.b32  	%r240, %r239, %r234;
	shr.u32 	%r241, %r298, 29;
	and.b32  	%r242, %r241, 1;
	add.s32 	%r243, %r242, -1;
	setp.eq.b32 	%p85, %r242, 1;
	vote.sync.ballot.b32 	%r244, %p85, %r210;
	xor.b32  	%r245, %r244, %r243;
	and.b32  	%r246, %r245, %r240;
	shr.u32 	%r247, %r298, 30;
	and.b32  	%r248, %r247, 1;
	add.s32 	%r249, %r248, -1;
	setp.eq.b32 	%p87, %r248, 1;
	vote.sync.ballot.b32 	%r250, %p87, %r210;
	xor.b32  	%r251, %r250, %r249;
	and.b32  	%r252, %r251, %r246;
	not.b32 	%r253, %r298;
	shr.s32 	%r254, %r253, 31;
	setp.lt.s32 	%p89, %r298, 0;
	vote.sync.ballot.b32 	%r255, %p89, %r210;
	xor.b32  	%r256, %r255, %r254;
	and.b32  	%r22, %r256, %r252;
	and.b32  	%r257, %r44, %r22;
	setp.eq.s32 	%p91, %r257, 0;
	setp.ne.s32 	%p92, %r22, 0;
	and.pred  	%p93, %p91, %p92;
	and.pred  	%p94, %p93, %p73;
	not.pred 	%p95, %p94;
	@%p95 bra 	$L__BB39_14;
	popc.b32 	%r258, %r22;
	shl.b32 	%r259, %r21, 2;
	mov.u32 	%r260, _ZZ18compute_histogramsIjLi4ELi8ELi128ELb0EEvPKT_PjiE7s_hists;
	add.s32 	%r261, %r260, %r259;
	atom.shared.add.u32 	%r262, [%r261+3072], %r258;
$L__BB39_14:
	add.s32 	%r297, %r297, 1;
	setp.ne.s32 	%p96, %r297, 0;
	add.s32 	%r296, %r296, %r7;
	@%p96 bra 	$L__BB39_4;
$L__BB39_15:
	bar.sync 	0;
	and.b32  	%r300, %r1, 31;
	shr.u32 	%r264, %r1, 5;
	shl.b32 	%r265, %r264, 10;
	mov.u32 	%r266, _ZZ18compute_histogramsIjLi4ELi8ELi128ELb0EEvPKT_PjiE7s_hists;
	add.s32 	%r267, %r266, %r265;
	ld.shared.u32 	%r26, [%r267];
	shl.b32 	%r268, %r264, 8;
	shl.b32 	%r269, %r1, 2;
	and.b32  	%r270, %r269, 124;
	or.b32  	%r271, %r265, %r270;
	add.s32 	%r299, %r266, %r271;
	or.b32  	%r272, %r268, %r300;
	mul.wide.u32 	%rd9, %r272, 4;
	cvta.to.global.u64 	%rd10, %rd6;
	add.s64 	%rd11, %rd10, %rd9;
	mov.b32 	%r301, 0;
$L__BB39_16:
	ld.shared.u32 	%r274, [%r299];
	shfl.sync.up.b32	%r275|%p97, %r274, 1, 0, -1;
	// begin inline asm
	mov.u32 %r273, %laneid;
	// end inline asm
	setp.eq.s32 	%p98, %r273, 0;
	selp.b32 	%r276, 0, %r275, %p98;
	add.s32 	%r277, %r276, %r274;
	shfl.sync.up.b32	%r278|%p99, %r277, 2, 0, -1;
	setp.lt.u32 	%p100, %r273, 2;
	selp.b32 	%r279, 0, %r278, %p100;
	add.s32 	%r280, %r279, %r277;
	shfl.sync.up.b32	%r281|%p101, %r280, 4, 0, -1;
	setp.lt.u32 	%p102, %r273, 4;
	selp.b32 	%r282, 0, %r281, %p102;
	add.s32 	%r283, %r282, %r280;
	shfl.sync.up.b32	%r284|%p103, %r283, 8, 0, -1;
	setp.lt.u32 	%p104, %r273, 8;
	selp.b32 	%r285, 0, %r284, %p104;
	add.s32 	%r286, %r285, %r283;
	shfl.sync.up.b32	%r287|%p105, %r286, 16, 0, -1;
	setp.lt.u32 	%p106, %r273, 16;
	selp.b32 	%r288, 0, %r287, %p106;
	add.s32 	%r289, %r288, %r286;
	sub.s32 	%r290, %r301, %r26;
	add.s32 	%r291, %r290, %r289;
	atom.global.add.u32 	%r292, [%rd11], %r291;
	shfl.sync.idx.b32	%r293|%p107, %r289, 31, 31, -1;
	add.s32 	%r301, %r293, %r301;
	add.s32 	%r32, %r300, 32;
	add.s32 	%r299, %r299, 128;
	add.s64 	%rd11, %rd11, 128;
	setp.lt.u32 	%p108, %r300, 224;
	mov.u32 	%r300, %r32;
	@%p108 bra 	$L__BB39_16;
	ret;

}
	// .globl	_Z18compute_histogramsIjLi4ELi8ELi128ELb1EEvPKT_Pji
.visible .entry _Z18compute_histogramsIjLi4ELi8ELi128ELb1EEvPKT_Pji(
	.param .u64 .ptr .align 1 _Z18compute_histogramsIjLi4ELi8ELi128ELb1EEvPKT_Pji_param_0,
	.param .u64 .ptr .align 1 _Z18compute_histogramsIjLi4ELi8ELi128ELb1EEvPKT_Pji_param_1,
	.param .u32 _Z18compute_histogramsIjLi4ELi8ELi128ELb1EEvPKT_Pji_param_2
)
.maxntid 128
{
	.reg .pred 	%p<116>;
	.reg .b32 	%r<328>;
	.reg .b64 	%rd<22>;
	// demoted variable
	.shared .align 4 .b8 _ZZ18compute_histogramsIjLi4ELi8ELi128ELb1EEvPKT_PjiE7s_hists[4096];
	ld.param.u64 	%rd9, [_Z18compute_histogramsIjLi4ELi8ELi128ELb1EEvPKT_Pji_param_0];
	ld.param.u64 	%rd10, [_Z18compute_histogramsIjLi4ELi8ELi128ELb1EEvPKT_Pji_param_1];
	ld.param.u32 	%r40, [_Z18compute_histogramsIjLi4ELi8ELi128ELb1EEvPKT_Pji_param_2];
	cvta.to.global.u64 	%rd1, %rd10;
	mov.u32 	%r1, %tid.x;
	mov.u32 	%r2, %ctaid.x;
	shl.b32 	%r41, %r2, 7;
	add.s32 	%r322, %r41, %r1;
	setp.gt.s32 	%p1, %r322, 1023;
	@%p1 bra 	$L__BB40_3;
	mov.u32 	%r42, %nctaid.x;
	shl.b32 	%r4, %r42, 7;
	mov.u32 	%r319, %r322;
$L__BB40_2:
	mul.wide.s32 	%rd11, %r319, 4;
	add.s64 	%rd12, %rd1, %rd11;
	mov.b32 	%r43, 0;
	st.global.u32 	[%rd12], %r43;
	add.s32 	%r319, %r319, %r4;
	setp.lt.s32 	%p2, %r319, 1024;
	@%p2 bra 	$L__BB40_2;
$L__BB40_3:
	shl.b32 	%r44, %r1, 2;
	mov.u32 	%r45, _ZZ18compute_histogramsIjLi4ELi8ELi128ELb1EEvPKT_PjiE7s_hists;
	add.s32 	%r320, %r45, %r44;
	mov.u32 	%r321, %r1;
$L__BB40_4:
	mov.b32 	%r46, 0;
	st.shared.u32 	[%r320], %r46;
	add.s32 	%r10, %r321, 128;
	add.s32 	%r320, %r320, 512;
	setp.lt.u32 	%p3, %r321, 896;
	mov.u32 	%r321, %r10;
	@%p3 bra 	$L__BB40_4;
	bar.sync 	0;
	mov.u32 	%r12, %nctaid.x;
	shl.b32 	%r13, %r12, 7;
	add.s32 	%r47, %r13, %r40;
	add.s32 	%r48, %r47, -1;
	div.s32 	%r14, %r48, %r13;
	setp.lt.s32 	%p4, %r14, 1;
	@%p4 bra 	$L__BB40_18;
	neg.s32 	%r323, %r14;
	cvta.to.global.u64 	%rd2, %rd9;
$L__BB40_7:
	setp.ge.s32 	%p5, %r322, %r40;
	mov.b32 	%r324, 0;
	@%p5 bra 	$L__BB40_9;
	mul.wide.s32 	%rd13, %r322, 4;
	add.s64 	%rd14, %rd2, %rd13;
	ld.global.nc.u32 	%r324, [%rd14];
$L__BB40_9:
	setp.lt.s32 	%p6, %r322, %r40;
	mov.b32 	%r51, -1;
	vote.sync.ballot.b32 	%r52, %p6, %r51;
	and.b32  	%r53, %r324, 1;
	add.s32 	%r54, %r53, -1;
	setp.eq.b32 	%p8, %r53, 1;
	vote.sync.ballot.b32 	%r55, %p8, %r51;
	xor.b32  	%r56, %r55, %r54;
	and.b32  	%r57, %r56, %r52;
	shr.u32 	%r58, %r324, 1;
	and.b32  	%r59, %r58, 1;
	add.s32 	%r60, %r59, -1;
	setp.eq.b32 	%p10, %r59, 1;
	vote.sync.ballot.b32 	%r61, %p10, %r51;
	xor.b32  	%r62, %r61, %r60;
	and.b32  	%r63, %r62, %r57;
	shr.u32 	%r64, %r324, 2;
	and.b32  	%r65, %r64, 1;
	add.s32 	%r66, %r65, -1;
	setp.eq.b32 	%p12, %r65, 1;
	vote.sync.ballot.b32 	%r67, %p12, %r51;
	xor.b32  	%r68, %r67, %r66;
	and.b32  	%r69, %r68, %r63;
	shr.u32 	%r70, %r324, 3;
	and.b32  	%r71, %r70, 1;
	add.s32 	%r72, %r71, -1;
	setp.eq.b32 	%p14, %r71, 1;
	vote.sync.ballot.b32 	%r73, %p14, %r51;
	xor.b32  	%r74, %r73, %r72;
	and.b32  	%r75, %r74, %r69;
	shr.u32 	%r76, %r324, 4;
	and.b32  	%r77, %r76, 1;
	add.s32 	%r78, %r77, -1;
	setp.eq.b32 	%p16, %r77, 1;
	vote.sync.ballot.b32 	%r79, %p16, %r51;
	xor.b32  	%r80, %r79, %r78;
	and.b32  	%r81, %r80, %r75;
	shr.u32 	%r82, %r324, 5;
	and.b32  	%r83, %r82, 1;
	add.s32 	%r84, %r83, -1;
	setp.eq.b32 	%p18, %r83, 1;
	vote.sync.ballot.b32 	%r85, %p18, %r51;
	xor.b32  	%r86, %r85, %r84;
	and.b32  	%r87, %r86, %r81;
	shr.u32 	%r88, %r324, 6;
	and.b32  	%r89, %r88, 1;
	add.s32 	%r90, %r89, -1;
	setp.eq.b32 	%p20, %r89, 1;
	vote.sync.ballot.b32 	%r91, %p20, %r51;
	xor.b32  	%r92, %r91, %r90;
	and.b32  	%r93, %r92, %r87;
	shr.u32 	%r94, %r324, 7;
	and.b32  	%r95, %r94, 1;
	add.s32 	%r96, %r95, -1;
	setp.eq.b32 	%p22, %r95, 1;
	vote.sync.ballot.b32 	%r97, %p22, %r51;
	xor.b32  	%r98, %r97, %r96;
	and.b32  	%r20, %r98, %r93;
	// begin inline asm
	mov.u32 %r50, %lanemask_lt;
	// end inline asm
	and.b32  	%r99, %r50, %r20;
	setp.eq.s32 	%p24, %r99, 0;
	setp.ne.s32 	%p25, %r20, 0;
	and.pred  	%p26, %p24, %p25;
	and.pred  	%p27, %p26, %p6;
	not.pred 	%p28, %p27;
	@%p28 bra 	$L__BB40_11;
	popc.b32 	%r100, %r20;
	shl.b32 	%r101, %r324, 2;
	and.b32  	%r102, %r101, 1020;
	mov.u32 	%r103, _ZZ18compute_histogramsIjLi4ELi8ELi128ELb1EEvPKT_PjiE7s_hists;
	add.s32 	%r104, %r103, %r102;
	atom.shared.add.u32 	%r105, [%r104], %r100;
$L__BB40_11:
	setp.lt.s32 	%p29, %r322, %r40;
	shr.u32 	%r22, %r324, 8;
	mov.b32 	%r106, -1;
	vote.sync.ballot.b32 	%r107, %p29, %r106;
	and.b32  	%r108, %r22, 1;
	add.s32 	%r109, %r108, -1;
	setp.eq.b32 	%p31, %r108, 1;
	vote.sync.ballot.b32 	%r110, %p31, %r106;
	xor.b32  	%r111, %r110, %r109;
	and.b32  	%r112, %r111, %r107;
	shr.u32 	%r113, %r324, 9;
	and.b32  	%r114, %r113, 1;
	add.s32 	%r115, %r114, -1;
	setp.eq.b32 	%p33, %r114, 1;
	vote.sync.ballot.b32 	%r116, %p33, %r106;
	xor.b32  	%r117, %r116, %r115;
	and.b32  	%r118, %r117, %r112;
	shr.u32 	%r119, %r324, 10;
	and.b32  	%r120, %r119, 1;
	add.s32 	%r121, %r120, -1;
	setp.eq.b32 	%p35, %r120, 1;
	vote.sync.ballot.b32 	%r122, %p35, %r106;
	xor.b32  	%r123, %r122, %r121;
	and.b32  	%r124, %r123, %r118;
	shr.u32 	%r125, %r324, 11;
	and.b32  	%r126, %r125, 1;
	add.s32 	%r127, %r126, -1;
	setp.eq.b32 	%p37, %r126, 1;
	vote.sync.ballot.b32 	%r128, %p37, %r106;
	xor.b32  	%r129, %r128, %r127;
	and.b32  	%r130, %r129, %r124;
	shr.u32 	%r131, %r324, 12;
	and.b32  	%r132, %r131, 1;
	add.s32 	%r133, %r132, -1;
	setp.eq.b32 	%p39, %r132, 1;
	vote.sync.ballot.b32 	%r134, %p39, %r106;
	xor.b32  	%r135, %r134, %r133;
	and.b32  	%r136, %r135, %r130;
	shr.u32 	%r137, %r324, 13;
	and.b32  	%r138, %r137, 1;
	add.s32 	%r139, %r138, -1;
	setp.eq.b32 	%p41, %r138, 1;
	vote.sync.ballot.b32 	%r140, %p41, %r106;
	xor.b32  	%r141, %r140, %r139;
	and.b32  	%r142, %r141, %r136;
	shr.u32 	%r143, %r324, 14;
	and.b32  	%r144, %r143, 1;
	add.s32 	%r145, %r144, -1;
	setp.eq.b32 	%p43, %r144, 1;
	vote.sync.ballot.b32 	%r146, %p43, %r106;
	xor.b32  	%r147, %r146, %r145;
	and.b32  	%r148, %r147, %r142;
	shr.u32 	%r149, %r324, 15;
	and.b32  	%r150, %r149, 1;
	add.s32 	%r151, %r150, -1;
	setp.eq.b32 	%p45, %r150, 1;
	vote.sync.ballot.b32 	%r152, %p45, %r106;
	xor.b32  	%r153, %r152, %r151;
	and.b32  	%r23, %r153, %r148;
	and.b32  	%r154, %r50, %r23;
	setp.eq.s32 	%p47, %r154, 0;
	setp.ne.s32 	%p48, %r23, 0;
	and.pred  	%p49, %p47, %p48;
	and.pred  	%p50, %p49, %p29;
	not.pred 	%p51, %p50;
	@%p51 bra 	$L__BB40_13;
	popc.b32 	%r155, %r23;
	shl.b32 	%r156, %r22, 2;
	and.b32  	%r157, %r156, 1020;
	mov.u32 	%r158, _ZZ18compute_histogramsIjLi4ELi8ELi128ELb1EEvPKT_PjiE7s_hists;
	add.s32 	%r159, %r158, %r157;
	atom.shared.add.u32 	%r160, [%r159+1024], %r155;
$L__BB40_13:
	setp.lt.s32 	%p52, %r322, %r40;
	shr.u32 	%r24, %r324, 16;
	mov.b32 	%r161, -1;
	vote.sync.ballot.b32 	%r162, %p52, %r161;
	and.b32  	%r163, %r24, 1;
	add.s32 	%r164, %r163, -1;
	setp.eq.b32 	%p54, %r163, 1;
	vote.sync.ballot.b32 	%r165, %p54, %r161;
	xor.b32  	%r166, %r165, %r164;
	and.b32  	%r167, %r166, %r162;
	shr.u32 	%r168, %r324, 17;
	and.b32  	%r169, %r168, 1;
	add.s32 	%r170, %r169, -1;
	setp.eq.b32 	%p56, %r169, 1;
	vote.sync.ballot.b32 	%r171, %p56, %r161;
	xor.b32  	%r172, %r171, %r170;
	and.b32  	%r173, %r172, %r167;
	shr.u32 	%r174, %r324, 18;
	and.b32  	%r175, %r174, 1;
	add.s32 	%r176, %r175, -1;
	setp.eq.b32 	%p58, %r175, 1;
	vote.sync.ballot.b32 	%r177, %p58, %r161;
	xor.b32  	%r178, %r177, %r176;
	and.b32  	%r179, %r178, %r173;
	shr.u32 	%r180, %r324, 19;
	and.b32  	%r181, %r180, 1;
	add.s32 	%r182, %r181, -1;
	setp.eq.b32 	%p60, %r181, 1;
	vote.sync.ballot.b32 	%r183, %p60, %r161;
	xor.b32  	%r184, %r183, %r182;
	and.b32  	%r185, %r184, %r179;
	shr.u32 	%r186, %r324, 20;
	and.b32  	%r187, %r186, 1;
	add.s32 	%r188, %r187, -1;
	setp.eq.b32 	%p62, %r187, 1;
	vote.sync.ballot.b32 	%r189, %p62, %r161;
	xor.b32  	%r190, %r189, %r188;
	and.b32  	%r191, %r190, %r185;
	shr.u32 	%r192, %r324, 21;
	and.b32  	%r193, %r192, 1;
	add.s32 	%r194, %r193, -1;
	setp.eq.b32 	%p64, %r193, 1;
	vote.sync.ballot.b32 	%r195, %p64, %r161;
	xor.b32  	%r196, %r195, %r194;
	and.b32  	%r197, %r196, %r191;
	shr.u32 	%r198, %r324, 22;
	and.b32  	%r199, %r198, 1;
	add.s32 	%r200, %r199, -1;
	setp.eq.b32 	%p66, %r199, 1;
	vote.sync.ballot.b32 	%r201, %p66, %r161;
	xor.b32  	%r202, %r201, %r200;
	and.b32  	%r203, %r202, %r197;
	shr.u32 	%r204, %r324, 23;
	and.b32  	%r205, %r204, 1;
	add.s32 	%r206, %r205, -1;
	setp.eq.b32 	%p68, %r205, 1;
	vote.sync.ballot.b32 	%r207, %p68, %r161;
	xor.b32  	%r208, %r207, %r206;
	and.b32  	%r25, %r208, %r203;
	and.b32  	%r209, %r50, %r25;
	setp.eq.s32 	%p70, %r209, 0;
	setp.ne.s32 	%p71, %r25, 0;
	and.pred  	%p72, %p70, %p71;
	and.pred  	%p73, %p72, %p52;
	not.pred 	%p74, %p73;
	@%p74 bra 	$L__BB40_15;
	popc.b32 	%r210, %r25;
	shl.b32 	%r211, %r24, 2;
	and.b32  	%r212, %r211, 1020;
	mov.u32 	%r213, _ZZ18compute_histogramsIjLi4ELi8ELi128ELb1EEvPKT_PjiE7s_hists;
	add.s32 	%r214, %r213, %r212;
	atom.shared.add.u32 	%r215, [%r214+2048], %r210;
$L__BB40_15:
	setp.lt.s32 	%p75, %r322, %r40;
	shr.u32 	%r26, %r324, 24;
	mov.b32 	%r216, -1;
	vote.sync.ballot.b32 	%r217, %p75, %r216;
	and.b32  	%r218, %r26, 1;
	add.s32 	%r219, %r218, -1;
	setp.eq.b32 	%p77, %r218, 1;
	vote.sync.ballot.b32 	%r220, %p77, %r216;
	xor.b32  	%r221, %r220, %r219;
	and.b32  	%r222, %r221, %r217;
	shr.u32 	%r223, %r324, 25;
	and.b32  	%r224, %r223, 1;
	add.s32 	%r225, %r224, -1;
	setp.eq.b32 	%p79, %r224, 1;
	vote.sync.ballot.b32 	%r226, %p79, %r216;
	xor.b32  	%r227, %r226, %r225;
	and.b32  	%r228, %r227, %r222;
	shr.u32 	%r229, %r324, 26;
	and.b32  	%r230, %r229, 1;
	add.s32 	%r231, %r230, -1;
	setp.eq.b32 	%p81, %r230, 1;
	vote.sync.ballot.b32 	%r232, %p81, %r216;
	xor.b32  	%r233, %r232, %r231;
	and.b32  	%r234, %r233, %r228;
	shr.u32 	%r235, %r324, 27;
	and.b32  	%r236, %r235, 1;
	add.s32 	%r237, %r236, -1;
	setp.eq.b32 	%p83, %r236, 1;
	vote.sync.ballot.b32 	%r238, %p83, %r216;
	xor.b32  	%r239, %r238, %r237;
	and.b32  	%r240, %r239, %r234;
	shr.u32 	%r241, %r324, 28;
	and.b32  	%r242, %r241, 1;
	add.s32 	%r243, %r242, -1;
	setp.eq.b32 	%p85, %r242, 1;
	vote.sync.ballot.b32 	%r244, %p85, %r216;
	xor.b32  	%r245, %r244, %r243;
	and.b32  	%r246, %r245, %r240;
	shr.u32 	%r247, %r324, 29;
	and.b32  	%r248, %r247, 1;
	add.s32 	%r249, %r248, -1;
	setp.eq.b32 	%p87, %r248, 1;
	vote.sync.ballot.b32 	%r250, %p87, %r216;
	xor.b32  	%r251, %r250, %r249;
	and.b32  	%r252, %r251, %r246;
	shr.u32 	%r253, %r324, 30;
	and.b32  	%r254, %r253, 1;
	add.s32 	%r255, %r254, -1;
	setp.eq.b32 	%p89, %r254, 1;
	vote.sync.ballot.b32 	%r256, %p89, %r216;
	xor.b32  	%r257, %r256, %r255;
	and.b32  	%r258, %r257, %r252;
	not.b32 	%r259, %r324;
	shr.s32 	%r260, %r259, 31;
	setp.lt.s32 	%p91, %r324, 0;
	vote.sync.ballot.b32 	%r261, %p91, %r216;
	xor.b32  	%r262, %r261, %r260;
	and.b32  	%r27, %r262, %r258;
	and.b32  	%r263, %r50, %r27;
	setp.eq.s32 	%p93, %r263, 0;
	setp.ne.s32 	%p94, %r27, 0;
	and.pred  	%p95, %p93, %p94;
	and.pred  	%p96, %p95, %p75;
	not.pred 	%p97, %p96;
	@%p97 bra 	$L__BB40_17;
	popc.b32 	%r264, %r27;
	shl.b32 	%r265, %r26, 2;
	mov.u32 	%r266, _ZZ18compute_histogramsIjLi4ELi8ELi128ELb1EEvPKT_PjiE7s_hists;
	add.s32 	%r267, %r266, %r265;
	atom.shared.add.u32 	%r268, [%r267+3072], %r264;
$L__BB40_17:
	add.s32 	%r323, %r323, 1;
	setp.ne.s32 	%p98, %r323, 0;
	add.s32 	%r322, %r322, %r13;
	@%p98 bra 	$L__BB40_7;
$L__BB40_18:
	bar.sync 	0;
	// begin inline asm
	mov.u32 %r269, %envreg2;
	// end inline asm
	cvt.u64.u32 	%rd15, %r269;
	// begin inline asm
	mov.u32 %r270, %envreg1;
	// end inline asm
	cvt.u64.u32 	%rd16, %r270;
	shl.b64 	%rd17, %rd16, 32;
	or.b64  	%rd3, %rd17, %rd15;
	setp.ne.s64 	%p99, %rd3, 0;
	@%p99 bra 	$L__BB40_20;
	// begin inline asm
	trap;
	// end inline asm
$L__BB40_20:
	barrier.sync 	0;
	mov.u32 	%r271, %tid.y;
	add.s32 	%r272, %r1, %r271;
	mov.u32 	%r273, %tid.z;
	or.b32  	%r274, %r272, %r273;
	setp.ne.s32 	%p100, %r274, 0;
	@%p100 bra 	$L__BB40_23;
	add.s64 	%rd18, %rd3, 4;
	mov.u32 	%r277, %nctaid.y;
	mul.lo.s32 	%r278, %r12, %r277;
	mov.u32 	%r279, %nctaid.z;
	mul.lo.s32 	%r280, %r278, %r279;
	mov.u32 	%r281, %ctaid.y;
	add.s32 	%r282, %r2, %r281;
	mov.u32 	%r283, %ctaid.z;
	neg.s32 	%r284, %r283;
	setp.eq.s32 	%p101, %r282, %r284;
	sub.s32 	%r285, -2147483647, %r280;
	selp.b32 	%r276, %r285, 1, %p101;
	// begin inline asm
	atom.add.release.gpu.u32 %r275,[%rd18],%r276;
	// end inline asm
$L__BB40_22:
	// begin inline asm
	ld.acquire.gpu.u32 %r286,[%rd18];
	// end inline asm
	xor.b32  	%r287, %r286, %r275;
	setp.gt.s32 	%p102, %r287, -1;
	@%p102 bra 	$L__BB40_22;
$L__BB40_23:
	barrier.sync 	0;
	setp.gt.u32 	%p103, %r1, 127;
	@%p103 bra 	$L__BB40_26;
	and.b32  	%r326, %r1, 31;
	shr.u32 	%r289, %r1, 5;
	shl.b32 	%r290, %r289, 10;
	mov.u32 	%r291, _ZZ18compute_histogramsIjLi4ELi8ELi128ELb1EEvPKT_PjiE7s_hists;
	add.s32 	%r292, %r291, %r290;
	ld.shared.u32 	%r32, [%r292];
	shl.b32 	%r293, %r289, 8;
	shl.b32 	%r294, %r1, 2;
	and.b32  	%r295, %r294, 124;
	or.b32  	%r296, %r290, %r295;
	add.s32 	%r325, %r291, %r296;
	or.b32  	%r297, %r293, %r326;
	mul.wide.u32 	%rd20, %r297, 4;
	add.s64 	%rd21, %rd1, %rd20;
	mov.b32 	%r327, 0;
$L__BB40_25:
	ld.shared.u32 	%r299, [%r325];
	shfl.sync.up.b32	%r300|%p104, %r299, 1, 0, -1;
	// begin inline asm
	mov.u32 %r298, %laneid;
	// end inline asm
	setp.eq.s32 	%p105, %r298, 0;
	selp.b32 	%r301, 0, %r300, %p105;
	add.s32 	%r302, %r301, %r299;
	shfl.sync.up.b32	%r303|%p106, %r302, 2, 0, -1;
	setp.lt.u32 	%p107, %r298, 2;
	selp.b32 	%r304, 0, %r303, %p107;
	add.s32 	%r305, %r304, %r302;
	shfl.sync.up.b32	%r306|%p108, %r305, 4, 0, -1;
	setp.lt.u32 	%p109, %r298, 4;
	selp.b32 	%r307, 0, %r306, %p109;
	add.s32 	%r308, %r307, %r305;
	shfl.sync.up.b32	%r309|%p110, %r308, 8, 0, -1;
	setp.lt.u32 	%p111, %r298, 8;
	selp.b32 	%r310, 0, %r309, %p111;
	add.s32 	%r311, %r310, %r308;
	shfl.sync.up.b32	%r312|%p112, %r311, 16, 0, -1;
	setp.lt.u32 	%p113, %r298, 16;
	selp.b32 	%r313, 0, %r312, %p113;
	add.s32 	%r314, %r313, %r311;
	sub.s32 	%r315, %r327, %r32;
	add.s32 	%r316, %r315, %r314;
	atom.global.add.u32 	%r317, [%rd21], %r316;
	shfl.sync.idx.b32	%r318|%p114, %r314, 31, 31, -1;
	add.s32 	%r327, %r318, %r327;
	add.s32 	%r38, %r326, 32;
	add.s32 	%r325, %r325, 128;
	add.s64 	%rd21, %rd21, 128;
	setp.lt.u32 	%p115, %r326, 224;
	mov.u32 	%r326, %r38;
	@%p115 bra 	$L__BB40_25;
$L__BB40_26:
	ret;

}
	// .globl	_Z18compute_histogramsIjLi4ELi8ELi256ELb0EEvPKT_Pji
.visible .entry _Z18compute_histogramsIjLi4ELi8ELi256ELb0EEvPKT_Pji(
	.param .u64 .ptr .align 1 _Z18compute_histogramsIjLi4ELi8ELi256ELb0EEvPKT_Pji_param_0,
	.param .u64 .ptr .align 1 _Z18compute_histogramsIjLi4ELi8ELi256ELb0EEvPKT_Pji_param_1,
	.param .u32 _Z18compute_histogramsIjLi4ELi8ELi256ELb0EEvPKT_Pji_param_2
)
.maxntid 256
{
	.reg .pred 	%p<110>;
	.reg .b32 	%r<302>;
	.reg .b64 	%rd<12>;
	// demoted variable
	.shared .align 4 .b8 _ZZ18compute_histogramsIjLi4ELi8ELi256ELb0EEvPKT_PjiE7s_hists[4096];
	ld.param.u64 	%rd5, [_Z18compute_histogramsIjLi4ELi8ELi256ELb0EEvPKT_Pji_param_0];
	ld.param.u64 	%rd6, [_Z18compute_histogramsIjLi4ELi8ELi256ELb0EEvPKT_Pji_param_1];
	ld.param.u32 	%r34, [_Z18compute_histogramsIjLi4ELi8ELi256ELb0EEvPKT_Pji_param_2];
	mov.u32 	%r1, %tid.x;
	shl.b32 	%r35, %r1, 2;
	mov.u32 	%r36, _ZZ18compute_histogramsIjLi4ELi8ELi256ELb0EEvPKT_PjiE7s_hists;
	add.s32 	%r294, %r36, %r35;
	mov.u32 	%r295, %r1;
$L__BB41_1:
	mov.b32 	%r37, 0;
	st.shared.u32 	[%r294], %r37;
	add.s32 	%r5, %r295, 256;
	add.s32 	%r294, %r294, 1024;
	setp.lt.u32 	%p1, %r295, 768;
	mov.u32 	%r295, %r5;
	@%p1 bra 	$L__BB41_1;
	bar.sync 	0;
	mov.u32 	%r38, %nctaid.x;
	shl.b32 	%r7, %r38, 8;
	add.s32 	%r39, %r7, %r34;
	add.s32 	%r40, %r39, -1;
	div.s32 	%r8, %r40, %r7;
	setp.lt.s32 	%p2, %r8, 1;
	@%p2 bra 	$L__BB41_15;
	mov.u32 	%r41, %ctaid.x;
	shl.b32 	%r42, %r41, 8;
	neg.s32 	%r297, %r8;
	or.b32  	%r296, %r1, %r42;
	cvta.to.global.u64 	%rd1, %rd5;
$L__BB41_4:
	setp.ge.s32 	%p3, %r296, %r34;
	mov.b32 	%r298, 0;
	@%p3 bra 	$L__BB41_6;
	mul.wide.s32 	%rd7, %r296, 4;
	add.s64 	%rd8, %rd1, %rd7;
	ld.global.nc.u32 	%r298, [%rd8];
$L__BB41_6:
	setp.lt.s32 	%p4, %r296, %r34;
	mov.b32 	%r45, -1;
	vote.sync.ballot.b32 	%r46, %p4, %r45;
	and.b32  	%r47, %r298, 1;
	add.s32 	%r48, %r47, -1;
	setp.eq.b32 	%p6, %r47, 1;
	vote.sync.ballot.b32 	%r49, %p6, %r45;
	xor.b32  	%r50, %r49, %r48;
	and.b32  	%r51, %r50, %r46;
	shr.u32 	%r52, %r298, 1;
	and.b32  	%r53, %r52, 1;
	add.s32 	%r54, %r53, -1;
	setp.eq.b32 	%p8, %r53, 1;
	vote.sync.ballot.b32 	%r55, %p8, %r45;
	xor.b32  	%r56, %r55, %r54;
	and.b32  	%r57, %r56, %r51;
	shr.u32 	%r58, %r298, 2;
	and.b32  	%r59, %r58, 1;
	add.s32 	%r60, %r59, -1;
	setp.eq.b32 	%p10, %r59, 1;
	vote.sync.ballot.b32 	%r61, %p10, %r45;
	xor.b32  	%r62, %r61, %r60;
	and.b32  	%r63, %r62, %r57;
	shr.u32 	%r64, %r298, 3;
	and.b32  	%r65, %r64, 1;
	add.s32 	%r66, %r65, -1;
	setp.eq.b32 	%p12, %r65, 1;
	vote.sync.ballot.b32 	%r67, %p12, %r45;
	xor.b32  	%r68, %r67, %r66;
	and.b32  	%r69, %r68, %r63;
	shr.u32 	%r70, %r298, 4;
	and.b32  	%r71, %r70, 1;
	add.s32 	%r72, %r71, -1;
	setp.eq.b32 	%p14, %r71, 1;
	vote.sync.ballot.b32 	%r73, %p14, %r45;
	xor.b32  	%r74, %r73, %r72;
	and.b32  	%r75, %r74, %r69;
	shr.u32 	%r76, %r298, 5;
	and.b32  	%r77, %r76, 1;
	add.s32 	%r78, %r77, -1;
	setp.eq.b32 	%p16, %r77, 1;
	vote.sync.ballot.b32 	%r79, %p16, %r45;
	xor.b32  	%r80, %r79, %r78;
	and.b32  	%r81, %r80, %r75;
	shr.u32 	%r82, %r298, 6;
	and.b32  	%r83, %r82, 1;
	add.s32 	%r84, %r83, -1;
	setp.eq.b32 	%p18, %r83, 1;
	vote.sync.ballot.b32 	%r85, %p18, %r45;
	xor.b32  	%r86, %r85, %r84;
	and.b32  	%r87, %r86, %r81;
	shr.u32 	%r88, %r298, 7;
	and.b32  	%r89, %r88, 1;
	add.s32 	%r90, %r89, -1;
	setp.eq.b32 	%p20, %r89, 1;
	vote.sync.ballot.b32 	%r91, %p20, %r45;
	xor.b32  	%r92, %r91, %r90;
	and.b32  	%r15, %r92, %r87;
	// begin inline asm
	mov.u32 %r44, %lanemask_lt;
	// end inline asm
	and.b32  	%r93, %r44, %r15;
	setp.eq.s32 	%p22, %r93, 0;
	setp.ne.s32 	%p23, %r15, 0;
	and.pred  	%p24, %p22, %p23;
	and.pred  	%p25, %p24, %p4;
	not.pred 	%p26, %p25;
	@%p26 bra 	$L__BB41_8;
	popc.b32 	%r94, %r15;
	shl.b32 	%r95, %r298, 2;
	and.b32  	%r96, %r95, 1020;
	mov.u32 	%r97, _ZZ18compute_histogramsIjLi4ELi8ELi256ELb0EEvPKT_PjiE7s_hists;
	add.s32 	%r98, %r97, %r96;
	atom.shared.add.u32 	%r99, [%r98], %r94;
$L__BB41_8:
	setp.lt.s32 	%p27, %r296, %r34;
	shr.u32 	%r17, %r298, 8;
	mov.b32 	%r100, -1;
	vote.sync.ballot.b32 	%r101, %p27, %r100;
	and.b32  	%r102, %r17, 1;
	add.s32 	%r103, %r102, -1;
	setp.eq.b32 	%p29, %r102, 1;
	vote.sync.ballot.b32 	%r104, %p29, %r100;
	xor.b32  	%r105, %r104, %r103;
	and.b32  	%r106, %r105, %r101;
	shr.u32 	%r107, %r298, 9;
	and.b32  	%r108, %r107, 1;
	add.s32 	%r109, %r108, -1;
	setp.eq.b32 	%p31, %r108, 1;
	vote.sync.ballot.b32 	%r110, %p31, %r100;
	xor.b32  	%r111, %r110, %r109;
	and.b32  	%r112, %r111, %r106;
	shr.u32 	%r113, %r298, 10;
	and.b32  	%r114, %r113, 1;
	add.s32 	%r115, %r114, -1;
	setp.eq.b32 	%p33, %r114, 1;
	vote.sync.ballot.b32 	%r116, %p33, %r100;
	xor.b32  	%r117, %r116, %r115;
	and.b32  	%r118, %r117, %r112;
	shr.u32 	%r119, %r298, 11;
	and.b32  	%r120, %r119, 1;
	add.s32 	%r121, %r120, -1;
	setp.eq.b32 	%p35, %r120, 1;
	vote.sync.ballot.b32 	%r122, %p35, %r100;
	xor.b32  	%r123, %r122, %r121;
	and.b32  	%r124, %r123, %r118;
	shr.u32 	%r125, %r298, 12;
	and.b32  	%r126, %r125, 1;
	add.s32 	%r127, %r126, -1;
	setp.eq.b32 	%p37, %r126, 1;
	vote.sync.ballot.b32 	%r128, %p37, %r100;
	xor.b32  	%r129, %r128, %r127;
	and.b32  	%r130, %r129, %r124;
	shr.u32 	%r131, %r298, 13;
	and.b32  	%r132, %r131, 1;
	add.s32 	%r133, %r132, -1;
	setp.eq.b32 	%p39, %r132, 1;
	vote.sync.ballot.b32 	%r134, %p39, %r100;
	xor.b32  	%r135, %r134, %r133;
	and.b32  	%r136, %r135, %r130;
	shr.u32 	%r137, %r298, 14;
	and.b32  	%r138, %r137, 1;
	add.s32 	%r139, %r138, -1;
	setp.eq.b32 	%p41, %r138, 1;
	vote.sync.ballot.b32 	%r140, %p41, %r100;
	xor.b32  	%r141, %r140, %r139;
	and.b32  	%r142, %r141, %r136;
	shr.u32 	%r143, %r298, 15;
	and.b32  	%r144, %r143, 1;
	add.s32 	%r145, %r144, -1;
	setp.eq.b32 	%p43, %r144, 1;
	vote.sync.ballot.b32 	%r146, %p43, %r100;
	xor.b32  	%r147, %r146, %r145;
	and.b32  	%r18, %r147, %r142;
	and.b32  	%r148, %r44, %r18;
	setp.eq.s32 	%p45, %r148, 0;
	setp.ne.s32 	%p46, %r18, 0;
	and.pred  	%p47, %p45, %p46;
	and.pred  	%p48, %p47, %p27;
	not.pred 	%p49, %p48;
	@%p49 bra 	$L__BB41_10;
	popc.b32 	%r149, %r18;
	shl.b32 	%r150, %r17, 2;
	and.b32  	%r151, %r150, 1020;
	mov.u32 	%r152, _ZZ18compute_histogramsIjLi4ELi8ELi256ELb0EEvPKT_PjiE7s_hists;
	add.s32 	%r153, %r152, %r151;
	atom.shared.add.u32 	%r154, [%r153+1024], %r149;
$L__BB41_10:
	setp.lt.s32 	%p50, %r296, %r34;
	shr.u32 	%r19, %r298, 16;
	mov.b32 	%r155, -1;
	vote.sync.ballot.b32 	%r156, %p50, %r155;
	and.b32  	%r157, %r19, 1;
	add.s32 	%r158, %r157, -1;
	setp.eq.b32 	%p52, %r157, 1;
	vote.sync.ballot.b32 	%r159, %p52, %r155;
	xor.b32  	%r160, %r159, %r158;
	and.b32  	%r161, %r160, %r156;
	shr.u32 	%r162, %r298, 17;
	and.b32  	%r163, %r162, 1;
	add.s32 	%r164, %r163, -1;
	setp.eq.b32 	%p54, %r163, 1;
	vote.sync.ballot.b32 	%r165, %p54, %r155;
	xor.b32  	%r166, %r165, %r164;
	and.b32  	%r167, %r166, %r161;
	shr.u32 	%r168, %r298, 18;
	and.b32  	%r169, %r168, 1;
	add.s32 	%r170, %r169, -1;
	setp.eq.b32 	%p56, %r169, 1;
	vote.sync.ballot.b32 	%r171, %p56, %r155;
	xor.b32  	%r172, %r171, %r170;
	and.b32  	%r173, %r172, %r167;
	shr.u32 	%r174, %r298, 19;
	and.b32  	%r175, %r174, 1;
	add.s32 	%r176, %r175, -1;
	setp.eq.b32 	%p58, %r175, 1;
	vote.sync.ballot.b32 	%r177, %p58, %r155;
	xor.b32  	%r178, %r177, %r176;
	and.b32  	%r179, %r178, %r173;
	shr.u32 	%r180, %r298, 20;
	and.b32  	%r181, %r180, 1;
	add.s32 	%r182, %r181, -1;
	setp.eq.b32 	%p60, %r181, 1;
	vote.sync.ballot.b32 	%r183, %p60, %r155;
	xor.b32  	%r184, %r183, %r182;
	and.b32  	%r185, %r184, %r179;
	shr.u32 	%r186, %r298, 21;
	and.b32  	%r187, %r186, 1;
	add.s32 	%r188, %r187, -1;
	setp.eq.b32 	%p62, %r187, 1;
	vote.sync.ballot.b32 	%r189, %p62, %r155;
	xor.b32  	%r190, %r189, %r188;
	and.b32  	%r191, %r190, %r185;
	shr.u32 	%r192, %r298, 22;
	and.b32  	%r193, %r192, 1;
	add.s32 	%r194, %r193, -1;
	setp.eq.b32 	%p64, %r193, 1;
	vote.sync.ballot.b32 	%r195, %p64, %r155;
	xor.b32  	%r196, %r195, %r194;
	and.b32  	%r197, %r196, %r191;
	shr.u32 	%r198, %r298, 23;
	and.b32  	%r199, %r198, 1;
	add.s32 	%r200, %r199, -1;
	setp.eq.b32 	%p66, %r199, 1;
	vote.sync.ballot.b32 	%r201, %p66, %r155;
	xor.b32  	%r202, %r201, %r200;
	and.b32  	%r20, %r202, %r197;
	and.b32  	%r203, %r44, %r20;
	setp.eq.s32 	%p68, %r203, 0;
	setp.ne.s32 	%p69, %r20, 0;
	and.pred  	%p70, %p68, %p69;
	and.pred  	%p71, %p70, %p50;
	not.pred 	%p72, %p71;
	@%p72 bra 	$L__BB41_12;
	popc.b32 	%r204, %r20;
	shl.b32 	%r205, %r19, 2;
	and.b32  	%r206, %r205, 1020;
	mov.u32 	%r207, _ZZ18compute_histogramsIjLi4ELi8ELi256ELb0EEvPKT_PjiE7s_hists;
	add.s32 	%r208, %r207, %r206;
	atom.shared.add.u32 	%r209, [%r208+2048], %r204;
$L__BB41_12:
	setp.lt.s32 	%p73, %r296, %r34;
	shr.u32 	%r21, %r298, 24;
	mov.b32 	%r210, -1;
	vote.sync.ballot.b32 	%r211, %p73, %r210;
	and.b32  	%r212, %r21, 1;
	add.s32 	%r213, %r212, -1;
	setp.eq.b32 	%p75, %r212, 1;
	vote.sync.ballot.b32 	%r214, %p75, %r210;
	xor.b32  	%r215, %r214, %r213;
	and.b32  	%r216, %r215, %r211;
	shr.u32 	%r217, %r298, 25;
	and.b32  	%r218, %r217, 1;
	add.s32 	%r219, %r218, -1;
	setp.eq.b32 	%p77, %r218, 1;
	vote.sync.ballot.b32 	%r220, %p77, %r210;
	xor.b32  	%r221, %r220, %r219;
	and.b32  	%r222, %r221, %r216;
	shr.u32 	%r223, %r298, 26;
	and.b32  	%r224, %r223, 1;
	add.s32 	%r225, %r224, -1;
	setp.eq.b32 	%p79, %r224, 1;
	vote.sync.ballot.b32 	%r226, %p79, %r210;
	xor.b32  	%r227, %r226, %r225;
	and.b32  	%r228, %r227, %r222;
	shr.u32 	%r229, %r298, 27;
	and.b32  	%r230, %r229, 1;
	add.s32 	%r231, %r230, -1;
	setp.eq.b32 	%p81, %r230, 1;
	vote.sync.ballot.b32 	%r232, %p81, %r210;
	xor.b32  	%r233, %r232, %r231;
	and.b32  	%r234, %r233, %r228;
	shr.u32 	%r235, %r298, 28;
	and.b32  	%r236, %r235, 1;
	add.s32 	%r237, %r236, -1;
	setp.eq.b32 	%p83, %r236, 1;
	vote.sync.ballot.b32 	%r238, %p83, %r210;
	xor.b32  	%r239, %r238, %r237;
	and.b32  	%r240, %r239, %r234;
	shr.u32 	%r241, %r298, 29;
	and.b32  	%r242, %r241, 1;
	add.s32 	%r243, %r242, -1;
	setp.eq.b32 	%p85, %r242, 1;
	vote.sync.ballot.b32 	%r244, %p85, %r210;
	xor.b32  	%r245, %r244, %r243;
	and.b32  	%r246, %r245, %r240;
	shr.u32 	%r247, %r298, 30;
	and.b32  	%r248, %r247, 1;
	add.s32 	%r249, %r248, -1;
	setp.eq.b32 	%p87, %r248, 1;
	vote.sync.ballot.b32 	%r250, %p87, %r210;
	xor.b32  	%r251, %r250, %r249;
	and.b32  	%r252, %r251, %r246;
	not.b32 	%r253, %r298;
	shr.s32 	%r254, %r253, 31;
	setp.lt.s32 	%p89, %r298, 0;
	vote.sync.ballot.b32 	%r255, %p89, %r210;
	xor.b32  	%r256, %r255, %r254;
	and.b32  	%r22, %r256, %r252;
	and.b32  	%r257, %r44, %r22;
	setp.eq.s32 	%p91, %r257, 0;
	setp.ne.s32 	%p92, %r22, 0;
	and.pred  	%p93, %p91, %p92;
	and.pred  	%p94, %p93, %p73;
	not.pred 	%p95, %p94;
	@%p95 bra 	$L__BB41_14;
	popc.b32 	%r258, %r22;
	shl.b32 	%r259, %r21, 2;
	mov.u32 	%r260, _ZZ18compute_histogramsIjLi4ELi8ELi256ELb0EEvPKT_PjiE7s_hists;
	add.s32 	%r261, %r260, %r259;
	atom.shared.add.u32 	%r262, [%r261+3072], %r258;
$L__BB41_14:
	add.s32 	%r297, %r297, 1;
	setp.ne.s32 	%p96, %r297, 0;
	add.s32 	%r296, %r296, %r7;
	@%p96 bra 	$L__BB41_4;
$L__BB41_15:
	bar.sync 	0;
	setp.gt.u32 	%p97, %r1, 127;
	@%p97 bra 	$L__BB41_18;
	and.b32  	%r300, %r1, 31;
	shr.u32 	%r264, %r1, 5;
	shl.b32 	%r265, %r264, 10;
	mov.u32 	%r266, _ZZ18compute_histogramsIjLi4ELi8ELi256ELb0EEvPKT_PjiE7s_hists;
	add.s32 	%r267, %r266, %r265;
	ld.shared.u32 	%r26, [%r267];
	shl.b32 	%r268, %r264, 8;
	shl.b32 	%r269, %r1, 2;
	and.b32  	%r270, %r269, 124;
	or.b32  	%r271, %r265, %r270;
	add.s32 	%r299, %r266, %r271;
	or.b32  	%r272, %r268, %r300;
	mul.wide.u32 	%rd9, %r272, 4;
	cvta.to.global.u64 	%rd10, %rd6;
	add.s64 	%rd11, %rd10, %rd9;
	mov.b32 	%r301, 0;
$L__BB41_17:
	ld.shared.u32 	%r274, [%r299];
	shfl.sync.up.b32	%r275|%p98, %r274, 1, 0, -1;
	// begin inline asm
	mov.u32 %r273, %laneid;
	// end inline asm
	setp.eq.s32 	%p99, %r273, 0;
	selp.b32 	%r276, 0, %r275, %p99;
	add.s32 	%r277, %r276, %r274;
	shfl.sync.up.b32	%r278|%p100, %r277, 2, 0, -1;
	setp.lt.u32 	%p101, %r273, 2;
	selp.b32 	%r279, 0, %r278, %p101;
	add.s32 	%r280, %r279, %r277;
	shfl.sync.up.b32	%r281|%p102, %r280, 4, 0, -1;
	setp.lt.u32 	%p103, %r273, 4;
	selp.b32 	%r282, 0, %r281, %p103;
	add.s32 	%r283, %r282, %r280;
	shfl.sync.up.b32	%r284|%p104, %r283, 8, 0, -1;
	setp.lt.u32 	%p105, %r273, 8;
	selp.b32 	%r285, 0, %r284, %p105;
	add.s32 	%r286, %r285, %r283;
	shfl.sync.up.b32	%r287|%p106, %r286, 16, 0, -1;
	setp.lt.u32 	%p107, %r273, 16;
	selp.b32 	%r288, 0, %r287, %p107;
	add.s32 	%r289, %r288, %r286;
	sub.s32 	%r290, %r301, %r26;
	add.s32 	%r291, %r290, %r289;
	atom.global.add.u32 	%r292, [%rd11], %r291;
	shfl.sync.idx.b32	%r293|%p108, %r289, 31, 31, -1;
	add.s32 	%r301, %r293, %r301;
	add.s32 	%r32, %r300, 32;
	add.s32 	%r299, %r299, 128;
	add.s64 	%rd11, %rd11, 128;
	setp.lt.u32 	%p109, %r300, 224;
	mov.u32 	%r300, %r32;
	@%p109 bra 	$L__BB41_17;
$L__BB41_18:
	ret;

}
	// .globl	_Z18compute_histogramsIjLi4ELi8ELi256ELb1EEvPKT_Pji
.visible .entry _Z18compute_histogramsIjLi4ELi8ELi256ELb1EEvPKT_Pji(
	.param .u64 .ptr .align 1 _Z18compute_histogramsIjLi4ELi8ELi256ELb1EEvPKT_Pji_param_0,
	.param .u64 .ptr .align 1 _Z18compute_histogramsIjLi4ELi8ELi256ELb1EEvPKT_Pji_param_1,
	.param .u32 _Z18compute_histogramsIjLi4ELi8ELi256ELb1EEvPKT_Pji_param_2
)
.maxntid 256
{
	.reg .pred 	%p<116>;
	.reg .b32 	%r<328>;
	.reg .b64 	%rd<22>;
	// demoted variable
	.shared .align 4 .b8 _ZZ18compute_histogramsIjLi4ELi8ELi256ELb1EEvPKT_PjiE7s_hists[4096];
	ld.param.u64 	%rd9, [_Z18compute_histogramsIjLi4ELi8ELi256ELb1EEvPKT_Pji_param_0];
	ld.param.u64 	%rd10, [_Z18compute_histogramsIjLi4ELi8ELi256ELb1EEvPKT_Pji_param_1];
	ld.param.u32 	%r40, [_Z18compute_histogramsIjLi4ELi8ELi256ELb1EEvPKT_Pji_param_2];
	cvta.to.global.u64 	%rd1, %rd10;
	mov.u32 	%r1, %tid.x;
	mov.u32 	%r2, %ctaid.x;
	shl.b32 	%r41, %r2, 8;
	add.s32 	%r322, %r41, %r1;
	setp.gt.s32 	%p1, %r322, 1023;
	@%p1 bra 	$L__BB42_3;
	mov.u32 	%r42, %nctaid.x;
	shl.b32 	%r4, %r42, 8;
	mov.u32 	%r319, %r322;
$L__BB42_2:
	mul.wide.s32 	%rd11, %r319, 4;
	add.s64 	%rd12, %rd1, %rd11;
	mov.b32 	%r43, 0;
	st.global.u32 	[%rd12], %r43;
	add.s32 	%r319, %r319, %r4;
	setp.lt.s32 	%p2, %r319, 1024;
	@%p2 bra 	$L__BB42_2;
$L__BB42_3:
	shl.b32 	%r44, %r1, 2;
	mov.u32 	%r45, _ZZ18compute_histogramsIjLi4ELi8ELi256ELb1EEvPKT_PjiE7s_hists;
	add.s32 	%r320, %r45, %r44;
	mov.u32 	%r321, %r1;
$L__BB42_4:
	mov.b32 	%r46, 0;
	st.shared.u32 	[%r320], %r46;
	add.s32 	%r10, %r321, 256;
	add.s32 	%r320, %r320, 1024;
	setp.lt.u32 	%p3, %r321, 768;
	mov.u32 	%r321, %r10;
	@%p3 bra 	$L__BB42_4;
	bar.sync 	0;
	mov.u32 	%r12, %nctaid.x;
	shl.b32 	%r13, %r12, 8;
	add.s32 	%r47, %r13, %r40;
	add.s32 	%r48, %r47, -1;
	div.s32 	%r14, %r48, %r13;
	setp.lt.s32 	%p4, %r14, 1;
	@%p4 bra 	$L__BB42_18;
	neg.s32 	%r323, %r14;
	cvta.to.global.u64 	%rd2, %rd9;
$L__BB42_7:
	setp.ge.s32 	%p5, %r322, %r40;
	mov.b32 	%r324, 0;
	@%p5 bra 	$L__BB42_9;
	mul.wide.s32 	%rd13, %r322, 4;
	add.s64 	%rd14, %rd2, %rd13;
	ld.global.nc.u32 	%r324, [%rd14];
$L__BB42_9:
	setp.lt.s32 	%p6, %r322, %r40;
	mov.b32 	%r51, -1;
	vote.sync.ballot.b32 	%r52, %p6, %r51;
	and.b32  	%r53, %r324, 1;
	add.s32 	%r54, %r53, -1;
	setp.eq.b32 	%p8, %r53, 1;
	vote.sync.ballot.b32 	%r55, %p8, %r51;
	xor.b32  	%r56, %r55, %r54;
	and.b32  	%r57, %r56, %r52;
	shr.u32 	%r58, %r324, 1;
	and.b32  	%r59, %r58, 1;
	add.s32 	%r60, %r59, -1;
	setp.eq.b32 	%p10, %r59, 1;
	vote.sync.ballot.b32 	%r61, %p10, %r51;
	xor.b32  	%r62, %r61, %r60;
	and.b32  	%r63, %r62, %r57;
	shr.u32 	%r64, %r324, 2;
	and.b32  	%r65, %r64, 1;
	add.s32 	%r66, %r65, -1;
	setp.eq.b32 	%p12, %r65, 1;
	vote.sync.ballot.b32 	%r67, %p12, %r51;
	xor.b32  	%r68, %r67, %r66;
	and.b32  	%r69, %r68, %r63;
	shr.u32 	%r70, %r324, 3;
	and.b32  	%r71, %r70, 1;
	add.s32 	%r72, %r71, -1;
	setp.eq.b32 	%p14, %r71, 1;
	vote.sync.ballot.b32 	%r73, %p14, %r51;
	xor.b32  	%r74, %r73, %r72;
	and.b32  	%r75, %r74, %r69;
	shr.u32 	%r76, %r324, 4;
	and.b32  	%r77, %r76, 1;
	add.s32 	%r78, %r77, -1;
	setp.eq.b32 	%p16, %r77, 1;
	vote.sync.ballot.b32 	%r79, %p16, %r51;
	xor.b32  	%r80, %r79, %r78;
	and.b32  	%r81, %r80, %r75;
	shr.u32 	%r82, %r324, 5;
	and.b32  	%r83, %r82, 1;
	add.s32 	%r84, %r83, -1;
	setp.eq.b32 	%p18, %r83, 1;
	vote.sync.ballot.b32 	%r85, %p18, %r51;
	xor.b32  	%r86, %r85, %r84;
	and.b32  	%r87, %r86, %r81;
	shr.u32 	%r88, %r324, 6;
	and.b32  	%r89, %r88, 1;
	add.s32 	%r90, %r89, -1;
	setp.eq.b32 	%p20, %r89, 1;
	vote.sync.ballot.b32 	%r91, %p20, %r51;
	xor.b32  	%r92, %r91, %r90;
	and.b32  	%r93, %r92, %r87;
	shr.u32 	%r94, %r324, 7;
	and.b32  	%r95, %r94, 1;
	add.s32 	%r96, %r95, -1;
	setp.eq.b32 	%p22, %r95, 1;
	vote.sync.ballot.b32 	%r97, %p22, %r51;
	xor.b32  	%r98, %r97, %r96;
	and.b32  	%r20, %r98, %r93;
	// begin inline asm
	mov.u32 %r50, %lanemask_lt;
	// end inline asm
	and.b32  	%r99, %r50, %r20;
	setp.eq.s32 	%p24, %r99, 0;
	setp.ne.s32 	%p25, %r20, 0;
	and.pred  	%p26, %p24, %p25;
	and.pred  	%p27, %p26, %p6;
	not.pred 	%p28, %p27;
	@%p28 bra 	$L__BB42_11;
	popc.b32 	%r100, %r20;
	shl.b32 	%r101, %r324, 2;
	and.b32  	%r102, %r101, 1020;
	mov.u32 	%r103, _ZZ18compute_histogramsIjLi4ELi8ELi256ELb1EEvPKT_PjiE7s_hists;
	add.s32 	%r104, %r103, %r102;
	atom.shared.add.u32 	%r105, [%r104], %r100;
$L__BB42_11:
	setp.lt.s32 	%p29, %r322, %r40;
	shr.u32 	%r22, %r324, 8;
	mov.b32 	%r106, -1;
	vote.sync.ballot.b32 	%r107, %p29, %r106;
	and.b32  	%r108, %r22, 1;
	add.s32 	%r109, %r108, -1;
	setp.eq.b32 	%p31, %r108, 1;
	vote.sync.ballot.b32 	%r110, %p31, %r106;
	xor.b32  	%r111, %r110, %r109;
	and.b32  	%r112, %r111, %r107;
	shr.u32 	%r113, %r324, 9;
	and.b32  	%r114, %r113, 1;
	add.s32 	%r115, %r114, -1;
	setp.eq.b32 	%p33, %r114, 1;
	vote.sync.ballot.b32 	%r116, %p33, %r106;
	xor.b32  	%r117, %r116, %r115;
	and.b32  	%r118, %r117, %r112;
	shr.u32 	%r119, %r324, 10;
	and.b32  	%r120, %r119, 1;
	add.s32 	%r121, %r120, -1;
	setp.eq.b32 	%p35, %r120, 1;
	vote.sync.ballot.b32 	%r122, %p35, %r106;
	xor.b32  	%r123, %r122, %r121;
	and.b32  	%r124, %r123, %r118;
	shr.u32 	%r125, %r324, 11;
	and.b32  	%r126, %r125, 1;
	add.s32 	%r127, %r126, -1;
	setp.eq.b32 	%p37, %r126, 1;
	vote.sync.ballot.b32 	%r128, %p37, %r106;
	xor.b32  	%r129, %r128, %r127;
	and.b32  	%r130, %r129, %r124;
	shr.u32 	%r131, %r324, 12;
	and.b32  	%r132, %r131, 1;
	add.s32 	%r133, %r132, -1;
	setp.eq.b32 	%p39, %r132, 1;
	vote.sync.ballot.b32 	%r134, %p39, %r106;
	xor.b32  	%r135, %r134, %r133;
	and.b32  	%r136, %r135, %r130;
	shr.u32 	%r137, %r324, 13;
	and.b32  	%r138, %r137, 1;
	add.s32 	%r139, %r138, -1;
	setp.eq.b32 	%p41, %r138, 1;
	vote.sync.ballot.b32 	%r140, %p41, %r106;
	xor.b32  	%r141, %r140, %r139;
	and.b32  	%r142, %r141, %r136;
	shr.u32 	%r143, %r324, 14;
	and.b32  	%r144, %r143, 1;
	add.s32 	%r145, %r144, -1;
	setp.eq.b32 	%p43, %r144, 1;
	vote.sync.ballot.b32 	%r146, %p43, %r106;
	xor.b32  	%r147, %r146, %r145;
	and.b32  	%r148, %r147, %r142;
	shr.u32 	%r149, %r324, 15;
	and.b32  	%r150, %r149, 1;
	add.s32 	%r151, %r150, -1;
	setp.eq.b32 	%p45, %r150, 1;
	vote.sync.ballot.b32 	%r152, %p45, %r106;
	xor.b32  	%r153, %r152, %r151;
	and.b32  	%r23, %r153, %r148;
	and.b32  	%r154, %r50, %r23;
	setp.eq.s32 	%p47, %r154, 0;
	setp.ne.s32 	%p48, %r23, 0;
	and.pred  	%p49, %p47, %p48;
	and.pred  	%p50, %p49, %p29;
	not.pred 	%p51, %p50;
	@%p51 bra 	$L__BB42_13;
	popc.b32 	%r155, %r23;
	shl.b32 	%r156, %r22, 2;
	and.b32  	%r157, %r156, 1020;
	mov.u32 	%r158, _ZZ18compute_histogramsIjLi4ELi8ELi256ELb1EEvPKT_PjiE7s_hists;
	add.s32 	%r159, %r158, %r157;
	atom.shared.add.u32 	%r160, [%r159+1024], %r155;
$L__BB42_13:
	setp.lt.s32 	%p52, %r322, %r40;
	shr.u32 	%r24, %r324, 16;
	mov.b32 	%r161, -1;
	vote.sync.ballot.b32 	%r162, %p52, %r161;
	and.b32  	%r163, %r24, 1;
	add.s32 	%r164, %r163, -1;
	setp.eq.b32 	%p54, %r163, 1;
	vote.sync.ballot.b32 	%r165, %p54, %r161;
	xor.b32  	%r166, %r165, %r164;
	and.b32  	%r167, %r166, %r162;
	shr.u32 	%r168, %r324, 17;
	and.b32  	%r169, %r168, 1;
	add.s32 	%r170, %r169, -1;
	setp.eq.b32 	%p56, %r169, 1;
	vote.sync.ballot.b32 	%r171, %p56, %r161;
	xor.b32  	%r172, %r171, %r170;
	and.b32  	%r173, %r172, %r167;
	shr.u32 	%r174, %r324, 18;
	and.b32  	%r175, %r174, 1;
	add.s32 	%r176, %r175, -1;
	setp.eq.b32 	%p58, %r175, 1;
	vote.sync.ballot.b32 	%r177, %p58, %r161;
	xor.b32  	%r178, %r177, %r176;
	and.b32  	%r179, %r178, %r173;
	shr.u32 	%r180, %r324, 19;
	and.b32  	%r181, %r180, 1;
	add.s32 	%r182, %r181, -1;
	setp.eq.b32 	%p60, %r181, 1;
	vote.sync.ballot.b32 	%r183, %p60, %r161;
	xor.b32  	%r184, %r183, %r182;
	and.b32  	%r185, %r184, %r179;
	shr.u32 	%r186, %r324, 20;
	and.b32  	%r187, %r186, 1;
	add.s32 	%r188, %r187, -1;
	setp.eq.b32 	%p62, %r187, 1;
	vote.sync.ballot.b32 	%r189, %p62, %r161;
	xor.b32  	%r190, %r189, %r188;
	and.b32  	%r191, %r190, %r185;
	shr.u32 	%r192, %r324, 21;
	and.b32  	%r193, %r192, 1;
	add.s32 	%r194, %r193, -1;
	setp.eq.b32 	%p64, %r193, 1;
	vote.sync.ballot.b32 	%r195, %p64, %r161;
	xor.b32  	%r196, %r195, %r194;
	and.b32  	%r197, %r196, %r191;
	shr.u32 	%r198, %r324, 22;
	and.b32  	%r199, %r198, 1;
	add.s32 	%r200, %r199, -1;
	setp.eq.b32 	%p66, %r199, 1;
	vote.sync.ballot.b32 	%r201, %p66, %r161;
	xor.b32  	%r202, %r201, %r200;
	and.b32  	%r203, %r202, %r197;
	shr.u32 	%r204, %r324, 23;
	and.b32  	%r205, %r204, 1;
	add.s32 	%r206, %r205, -1;
	setp.eq.b32 	%p68, %r205, 1;
	vote.sync.ballot.b32 	%r207, %p68, %r161;
	xor.b32  	%r208, %r207, %r206;
	and.b32  	%r25, %r208, %r203;
	and.b32  	%r209, %r50, %r25;
	setp.eq.s32 	%p70, %r209, 0;
	setp.ne.s32 	%p71, %r25, 0;
	and.pred  	%p72, %p70, %p71;
	and.pred  	%p73, %p72, %p52;
	not.pred 	%p74, %p73;
	@%p74 bra 	$L__BB42_15;
	popc.b32 	%r210, %r25;
	shl.b32 	%r211, %r24, 2;
	and.b32  	%r212, %r211, 1020;
	mov.u32 	%r213, _ZZ18compute_histogramsIjLi4ELi8ELi256ELb1EEvPKT_PjiE7s_hists;
	add.s32 	%r214, %r213, %r212;
	atom.shared.add.u32 	%r215, [%r214+2048], %r210;
$L__BB42_15:
	setp.lt.s32 	%p75, %r322, %r40;
	shr.u32 	%r26, %r324, 24;
	mov.b32 	%r216, -1;
	vote.sync.ballot.b32 	%r217, %p75, %r216;
	and.b32  	%r218, %r26, 1;
	add.s32 	%r219, %r218, -1;
	setp.eq.b32 	%p77, %r218, 1;
	vote.sync.ballot.b32 	%r220, %p77, %r216;
	xor.b32  	%r221, %r220, %r219;
	and.b32  	%r222, %r221, %r217;
	shr.u32 	%r223, %r324, 25;
	and.b32  	%r224, %r223, 1;
	add.s32 	%r225, %r224, -1;
	setp.eq.b32 	%p79, %r224, 1;
	vote.sync.ballot.b32 	%r226, %p79, %r216;
	xor.b32  	%r227, %r226, %r225;
	and.b32  	%r228, %r227, %r222;
	shr.u32 	%r229, %r324, 26;
	and.b32  	%r230, %r229, 1;
	add.s32 	%r231, %r230, -1;
	setp.eq.b32 	%p81, %r230, 1;
	vote.sync.ballot.b32 	%r232, %p81, %r216;
	xor.b32  	%r233, %r232, %r231;
	and.b32  	%r234, %r233, %r228;
	shr.u32 	%r235, %r324, 27;
	and.b32  	%r236, %r235, 1;
	add.s32 	%r237, %r236, -1;
	setp.eq.b32 	%p83, %r236, 1;
	vote.sync.ballot.b32 	%r238, %p83, %r216;
	xor.b32  	%r239, %r238, %r237;
	and.b32  	%r240, %r239, %r234;
	shr.u32 	%r241, %r324, 28;
	and.b32  	%r242, %r241, 1;
	add.s32 	%r243, %r242, -1;
	setp.eq.b32 	%p85, %r242, 1;
	vote.sync.ballot.b32 	%r244, %p85, %r216;
	xor.b32  	%r245, %r244, %r243;
	and.b32  	%r246, %r245, %r240;
	shr.u32 	%r247, %r324, 29;
	and.b32  	%r248, %r247, 1;
	add.s32 	%r249, %r248, -1;
	setp.eq.b32 	%p87, %r248, 1;
	vote.sync.ballot.b32 	%r250, %p87, %r216;
	xor.b32  	%r251, %r250, %r249;
	and.b32  	%r252, %r251, %r246;
	shr.u32 	%r253, %r324, 30;
	and.b32  	%r254, %r253, 1;
	add.s32 	%r255, %r254, -1;
	setp.eq.b32 	%p89, %r254, 1;
	vote.sync.ballot.b32 	%r256, %p89, %r216;
	xor.b32  	%r257, %r256, %r255;
	and.b32  	%r258, %r257, %r252;
	not.b32 	%r259, %r324;
	shr.s32 	%r260, %r259, 31;
	setp.lt.s32 	%p91, %r324, 0;
	vote.sync.ballot.b32 	%r261, %p91, %r216;
	xor.b32  	%r262, %r261, %r260;
	and.b32  	%r27, %r262, %r258;
	and.b32  	%r263, %r50, %r27;
	setp.eq.s32 	%p93, %r263, 0;
	setp.ne.s32 	%p94, %r27, 0;
	and.pred  	%p95, %p93, %p94;
	and.pred  	%p96, %p95, %p75;
	not.pred 	%p97, %p96;
	@%p97 bra 	$L__BB42_17;
	popc.b32 	%r264, %r27;
	shl.b32 	%r265, %r26, 2;
	mov.u32 	%r266, _ZZ18compute_histogramsIjLi4ELi8ELi256ELb1EEvPKT_PjiE7s_hists;
	add.s32 	%r267, %r266, %r265;
	atom.shared.add.u32 	%r268, [%r267+3072], %r264;
$L__BB42_17:
	add.s32 	%r323, %r323, 1;
	setp.ne.s32 	%p98, %r323, 0;
	add.s32 	%r322, %r322, %r13;
	@%p98 bra 	$L__BB42_7;
$L__BB42_18:
	bar.sync 	0;
	// begin inline asm
	mov.u32 %r269, %envreg2;
	// end inline asm
	cvt.u64.u32 	%rd15, %r269;
	// begin inline asm
	mov.u32 %r270, %envreg1;
	// end inline asm
	cvt.u64.u32 	%rd16, %r270;
	shl.b64 	%rd17, %rd16, 32;
	or.b64  	%rd3, %rd17, %rd15;
	setp.ne.s64 	%p99, %rd3, 0;
	@%p99 bra 	$L__BB42_20;
	// begin inline asm
	trap;
	// end inline asm
$L__BB42_20:
	barrier.sync 	0;
	mov.u32 	%r271, %tid.y;
	add.s32 	%r272, %r1, %r271;
	mov.u32 	%r273, %tid.z;
	or.b32  	%r274, %r272, %r273;
	setp.ne.s32 	%p100, %r274, 0;
	@%p100 bra 	$L__BB42_23;
	add.s64 	%rd18, %rd3, 4;
	mov.u32 	%r277, %nctaid.y;
	mul.lo.s32 	%r278, %r12, %r277;
	mov.u32 	%r279, %nctaid.z;
	mul.lo.s32 	%r280, %r278, %r279;
	mov.u32 	%r281, %ctaid.y;
	add.s32 	%r282, %r2, %r281;
	mov.u32 	%r283, %ctaid.z;
	neg.s32 	%r284, %r283;
	setp.eq.s32 	%p101, %r282, %r284;
	sub.s32 	%r285, -2147483647, %r280;
	selp.b32 	%r276, %r285, 1, %p101;
	// begin inline asm
	atom.add.release.gpu.u32 %r275,[%rd18],%r276;
	// end inline asm
$L__BB42_22:
	// begin inline asm
	ld.acquire.gpu.u32 %r286,[%rd18];
	// end inline asm
	xor.b32  	%r287, %r286, %r275;
	setp.gt.s32 	%p102, %r287, -1;
	@%p102 bra 	$L__BB42_22;
$L__BB42_23:
	barrier.sync 	0;
	setp.gt.u32 	%p103, %r1, 127;
	@%p103 bra 	$L__BB42_26;
	and.b32  	%r326, %r1, 31;
	shr.u32 	%r289, %r1, 5;
	shl.b32 	%r290, %r289, 10;
	mov.u32 	%r291, _ZZ18compute_histogramsIjLi4ELi8ELi256ELb1EEvPKT_PjiE7s_hists;
	add.s32 	%r292, %r291, %r290;
	ld.shared.u32 	%r32, [%r292];
	shl.b32 	%r293, %r289, 8;
	shl.b32 	%r294, %r1, 2;
	and.b32  	%r295, %r294, 124;
	or.b32  	%r296, %r290, %r295;
	add.s32 	%r325, %r291, %r296;
	or.b32  	%r297, %r293, %r326;
	mul.wide.u32 	%rd20, %r297, 4;
	add.s64 	%rd21, %rd1, %rd20;
	mov.b32 	%r327, 0;
$L__BB42_25:
	ld.shared.u32 	%r299, [%r325];
	shfl.sync.up.b32	%r300|%p104, %r299, 1, 0, -1;
	// begin inline asm
	mov.u32 %r298, %laneid;
	// end inline asm
	setp.eq.s32 	%p105, %r298, 0;
	selp.b32 	%r301, 0, %r300, %p105;
	add.s32 	%r302, %r301, %r299;
	shfl.sync.up.b32	%r303|%p106, %r302, 2, 0, -1;
	setp.lt.u32 	%p107, %r298, 2;
	selp.b32 	%r304, 0, %r303, %p107;
	add.s32 	%r305, %r304, %r302;
	shfl.sync.up.b32	%r306|%p108, %r305, 4, 0, -1;
	setp.lt.u32 	%p109, %r298, 4;
	selp.b32 	%r307, 0, %r306, %p109;
	add.s32 	%r308, %r307, %r305;
	shfl.sync.up.b32	%r309|%p110, %r308, 8, 0, -1;
	setp.lt.u32 	%p111, %r298, 8;
	selp.b32 	%r310, 0, %r309, %p111;
	add.s32 	%r311, %r310, %r308;
	shfl.sync.up.b32	%r312|%p112, %r311, 16, 0, -1;
	setp.lt.u32 	%p113, %r298, 16;
	selp.b32 	%r313, 0, %r312, %p113;
	add.s32 	%r314, %r313, %r311;
	sub.s32 	%r315, %r327, %r32;
	add.s32 	%r316, %r315, %r314;
	atom.global.add.u32 	%r317, [%rd21], %r316;
	shfl.sync.idx.b32	%r318|%p114, %r314, 31, 31, -1;
	add.s32 	%r327, %r318, %r327;
	add.s32 	%r38, %r326, 32;
	add.s32 	%r325, %r325, 128;
	add.s64 	%rd21, %rd21, 128;
	setp.lt.u32 	%p115, %r326, 224;
	mov.u32 	%r326, %r38;
	@%p115 bra 	$L__BB42_25;
$L__BB42_26:
	ret;

}
	// .globl	_Z18compute_histogramsIjLi4ELi8ELi512ELb0EEvPKT_Pji
.visible .entry _Z18compute_histogramsIjLi4ELi8ELi512ELb0EEvPKT_Pji(
	.param .u64 .ptr .align 1 _Z18compute_histogramsIjLi4ELi8ELi512ELb0EEvPKT_Pji_param_0,
	.param .u64 .ptr .align 1 _Z18compute_histogramsIjLi4ELi8ELi512ELb0EEvPKT_Pji_param_1,
	.param .u32 _Z18compute_histogramsIjLi4ELi8ELi512ELb0EEvPKT_Pji_param_2
)
.maxntid 512
{
	.reg .pred 	%p<110>;
	.reg .b32 	%r<302>;
	.reg .b64 	%rd<12>;
	// demoted variable
	.shared .align 4 .b8 _ZZ18compute_histogramsIjLi4ELi8ELi512ELb0EEvPKT_PjiE7s_hists[4096];
	ld.param.u64 	%rd5, [_Z18compute_histogramsIjLi4ELi8ELi512ELb0EEvPKT_Pji_param_0];
	ld.param.u64 	%rd6, [_Z18compute_histogramsIjLi4ELi8ELi512ELb0EEvPKT_Pji_param_1];
	ld.param.u32 	%r34, [_Z18compute_histogramsIjLi4ELi8ELi512ELb0EEvPKT_Pji_param_2];
	mov.u32 	%r1, %tid.x;
	shl.b32 	%r35, %r1, 2;
	mov.u32 	%r36, _ZZ18compute_histogramsIjLi4ELi8ELi512ELb0EEvPKT_PjiE7s_hists;
	add.s32 	%r294, %r36, %r35;
	mov.u32 	%r295, %r1;
$L__BB43_1:
	mov.b32 	%r37, 0;
	st.shared.u32 	[%r294], %r37;
	add.s32 	%r5, %r295, 512;
	add.s32 	%r294, %r294, 2048;
	setp.lt.u32 	%p1, %r295, 512;
	mov.u32 	%r295, %r5;
	@%p1 bra 	$L__BB43_1;
	bar.sync 	0;
	mov.u32 	%r38, %nctaid.x;
	shl.b32 	%r7, %r38, 9;
	add.s32 	%r39, %r7, %r34;
	add.s32 	%r40, %r39, -1;
	div.s32 	%r8, %r40, %r7;
	setp.lt.s32 	%p2, %r8, 1;
	@%p2 bra 	$L__BB43_15;
	mov.u32 	%r41, %ctaid.x;
	shl.b32 	%r42, %r41, 9;
	neg.s32 	%r297, %r8;
	or.b32  	%r296, %r1, %r42;
	cvta.to.global.u64 	%rd1, %rd5;
$L__BB43_4:
	setp.ge.s32 	%p3, %r296, %r34;
	mov.b32 	%r298, 0;
	@%p3 bra 	$L__BB43_6;
	mul.wide.s32 	%rd7, %r296, 4;
	add.s64 	%rd8, %rd1, %rd7;
	ld.global.nc.u32 	%r298, [%rd8];
$L__BB43_6:
	setp.lt.s32 	%p4, %r296, %r34;
	mov.b32 	%r45, -1;
	vote.sync.ballot.b32 	%r46, %p4, %r45;
	and.b32  	%r47, %r298, 1;
	add.s32 	%r48, %r47, -1;
	setp.eq.b32 	%p6, %r47, 1;
	vote.sync.ballot.b32 	%r49, %p6, %r45;
	xor.b32  	%r50, %r49, %r48;
	and.b32  	%r51, %r50, %r46;
	shr.u32 	%r52, %r298, 1;
	and.b32  	%r53, %r52, 1;
	add.s32 	%r54, %r53, -1;
	setp.eq.b32 	%p8, %r53, 1;
	vote.sync.ballot.b32 	%r55, %p8, %r45;
	xor.b32  	%r56, %r55, %r54;
	and.b32  	%r57, %r56, %r51;
	shr.u32 	%r58, %r298, 2;
	and.b32  	%r59, %r58, 1;
	add.s32 	%r60, %r59, -1;
	setp.eq.b32 	%p10, %r59, 1;
	vote.sync.ballot.b32 	%r61, %p10, %r45;
	xor.b32  	%r62, %r61, %r60;
	and.b32  	%r63, %r62, %r57;
	shr.u32 	%r64, %r298, 3;
	and.b32  	%r65, %r64, 1;
	add.s32 	%r66, %r65, -1;
	setp.eq.b32 	%p12, %r65, 1;
	vote.sync.ballot.b32 	%r67, %p12, %r45;
	xor.b32  	%r68, %r67, %r66;
	and.b32  	%r69, %r68, %r63;
	shr.u32 	%r70, %r298, 4;
	and.b32  	%r71, %r70, 1;
	add.s32 	%r72, %r71, -1;
	setp.eq.b32 	%p14, %r71, 1;
	vote.sync.ballot.b32 	%r73, %p14, %r45;
	xor.b32  	%r74, %r73, %r72;
	and.b32  	%r75, %r74, %r69;
	shr.u32 	%r76, %r298, 5;
	and.b32  	%r77, %r76, 1;
	add.s32 	%r78, %r77, -1;
	setp.eq.b32 	%p16, %r77, 1;
	vote.sync.ballot.b32 	%r79, %p16, %r45;
	xor.b32  	%r80, %r79, %r78;
	and.b32  	%r81, %r80, %r75;
	shr.u32 	%r82, %r298, 6;
	and.b32  	%r83, %r82, 1;
	add.s32 	%r84, %r83, -1;
	setp.eq.b32 	%p18, %r83, 1;
	vote.sync.ballot.b32 	%r85, %p18, %r45;
	xor.b32  	%r86, %r85, %r84;
	and.b32  	%r87, %r86, %r81;
	shr.u32 	%r88, %r298, 7;
	and.b32  	%r89, %r88, 1;
	add.s32 	%r90, %r89, -1;
	setp.eq.b32 	%p20, %r89, 1;
	vote.sync.ballot.b32 	%r91, %p20, %r45;
	xor.b32  	%r92, %r91, %r90;
	and.b32  	%r15, %r92, %r87;
	// begin inline asm
	mov.u32 %r44, %lanemask_lt;
	// end inline asm
	and.b32  	%r93, %r44, %r15;
	setp.eq.s32 	%p22, %r93, 0;
	setp.ne.s32 	%p23, %r15, 0;
	and.pred  	%p24, %p22, %p23;
	and.pred  	%p25, %p24, %p4;
	not.pred 	%p26, %p25;
	@%p26 bra 	$L__BB43_8;
	popc.b32 	%r94, %r15;
	shl.b32 	%r95, %r298, 2;
	and.b32  	%r96, %r95, 1020;
	mov.u32 	%r97, _ZZ18compute_histogramsIjLi4ELi8ELi512ELb0EEvPKT_PjiE7s_hists;
	add.s32 	%r98, %r97, %r96;
	atom.shared.add.u32 	%r99, [%r98], %r94;
$L__BB43_8:
	setp.lt.s32 	%p27, %r296, %r34;
	shr.u32 	%r17, %r298, 8;
	mov.b32 	%r100, -1;
	vote.sync.ballot.b32 	%r101, %p27, %r100;
	and.b32  	%r102, %r17, 1;
	add.s32 	%r103, %r102, -1;
	setp.eq.b32 	%p29, %r102, 1;
	vote.sync.ballot.b32 	%r104, %p29, %r100;
	xor.b32  	%r105, %r104, %r103;
	and.b32  	%r106, %r105, %r101;
	shr.u32 	%r107, %r298, 9;
	and.b32  	%r108, %r107, 1;
	add.s32 	%r109, %r108, -1;
	setp.eq.b32 	%p31, %r108, 1;
	vote.sync.ballot.b32 	%r110, %p31, %r100;
	xor.b32  	%r111, %r110, %r109;
	and.b32  	%r112, %r111, %r106;
	shr.u32 	%r113, %r298, 10;
	and.b32  	%r114, %r113, 1;
	add.s32 	%r115, %r114, -1;
	setp.eq.b32 	%p33, %r114, 1;
	vote.sync.ballot.b32 	%r116, %p33, %r100;
	xor.b32  	%r117, %r116, %r115;
	and.b32  	%r118, %r117, %r112;
	shr.u32 	%r119, %r298, 11;
	and.b32  	%r120, %r119, 1;
	add.s32 	%r121, %r120, -1;
	setp.eq.b32 	%p35, %r120, 1;
	vote.sync.ballot.b32 	%r122, %p35, %r100;
	xor.b32  	%r123, %r122, %r121;
	and.b32  	%r124, %r123, %r118;
	shr.u32 	%r125, %r298, 12;
	and.b32  	%r126, %r125, 1;
	add.s32 	%r127, %r126, -1;
	setp.eq.b32 	%p37, %r126, 1;
	vote.sync.ballot.b32 	%r128, %p37, %r100;
	xor.b32  	%r129, %r128, %r127;
	and.b32  	%r130, %r129, %r124;
	shr.u32 	%r131, %r298, 13;
	and.b32  	%r132, %r131, 1;
	add.s32 	%r133, %r132, -1;
	setp.eq.b32 	%p39, %r132, 1;
	vote.sync.ballot.b32 	%r134, %p39, %r100;
	xor.b32  	%r135, %r134, %r133;
	and.b32  	%r136, %r135, %r130;
	shr.u32 	%r137, %r298, 14;
	and.b32  	%r138, %r137, 1;
	add.s32 	%r139, %r138, -1;
	setp.eq.b32 	%p41, %r138, 1;
	vote.sync.ballot.b32 	%r140, %p41, %r100;
	xor.b32  	%r141, %r140, %r139;
	and.b32  	%r142, %r141, %r136;
	shr.u32 	%r143, %r298, 15;
	and.b32  	%r144, %r143, 1;
	add.s32 	%r145, %r144, -1;
	setp.eq.b32 	%p43, %r144, 1;
	vote.sync.ballot.b32 	%r146, %p43, %r100;
	xor.b32  	%r147, %r146, %r145;
	and.b32  	%r18, %r147, %r142;
	and.b32  	%r148, %r44, %r18;
	setp.eq.s32 	%p45, %r148, 0;
	setp.ne.s32 	%p46, %r18, 0;
	and.pred  	%p47, %p45, %p46;
	and.pred  	%p48, %p47, %p27;
	not.pred 	%p49, %p48;
	@%p49 bra 	$L__BB43_10;
	popc.b32 	%r149, %r18;
	shl.b32 	%r150, %r17, 2;
	and.b32  	%r151, %r150, 1020;
	mov.u32 	%r152, _ZZ18compute_histogramsIjLi4ELi8ELi512ELb0EEvPKT_PjiE7s_hists;
	add.s32 	%r153, %r152, %r151;
	atom.shared.add.u32 	%r154, [%r153+1024], %r149;
$L__BB43_10:
	setp.lt.s32 	%p50, %r296, %r34;
	shr.u32 	%r19, %r298, 16;
	mov.b32 	%r155, -1;
	vote.sync.ballot.b32 	%r156, %p50, %r155;
	and.b32  	%r157, %r19, 1;
	add.s32 	%r158, %r157, -1;
	setp.eq.b32 	%p52, %r157, 1;
	vote.sync.ballot.b32 	%r159, %p52, %r155;
	xor.b32  	%r160, %r159, %r158;
	and.b32  	%r161, %r160, %r156;
	shr.u32 	%r162, %r298, 17;
	and.b32  	%r163, %r162, 1;
	add.s32 	%r164, %r163, -1;
	setp.eq.b32 	%p54, %r163, 1;
	vote.sync.ballot.b32 	%r165, %p54, %r155;
	xor.b32  	%r166, %r165, %r164;
	and.b32  	%r167, %r166, %r161;
	shr.u32 	%r168, %r298, 18;
	and.b32  	%r169, %r168, 1;
	add.s32 	%r170, %r169, -1;
	setp.eq.b32 	%p56, %r169, 1;
	vote.sync.ballot.b32 	%r171, %p56, %r155;
	xor.b32  	%r172, %r171, %r170;
	and.b32  	%r173, %r172, %r167;
	shr.u32 	%r174, %r298, 19;
	and.b32  	%r175, %r174, 1;
	add.s32 	%r176, %r175, -1;
	setp.eq.b32 	%p58, %r175, 1;
	vote.sync.ballot.b32 	%r177, %p58, %r155;
	xor.b32  	%r178, %r177, %r176;
	and.b32  	%r179, %r178, %r173;
	shr.u32 	%r180, %r298, 20;
	and.b32  	%r181, %r180, 1;
	add.s32 	%r182, %r181, -1;
	setp.eq.b32 	%p60, %r181, 1;
	vote.sync.ballot.b32 	%r183, %p60, %r155;
	xor.b32  	%r184, %r183, %r182;
	and.b32  	%r185, %r184, %r179;
	shr.u32 	%r186, %r298, 21;
	and.b32  	%r187, %r186, 1;
	add.s32 	%r188, %r187, -1;
	setp.eq.b32 	%p62, %r187, 1;
	vote.sync.ballot.b32 	%r189, %p62, %r155;
	xor.b32  	%r190, %r189, %r188;
	and.b32  	%r191, %r190, %r185;
	shr.u32 	%r192, %r298, 22;
	and.b32  	%r193, %r192, 1;
	add.s32 	%r194, %r193, -1;
	setp.eq.b32 	%p64, %r193, 1;
	vote.sync.ballot.b32 	%r195, %p64, %r155;
	xor.b32  	%r196, %r195, %r194;
	and.b32  	%r197, %r196, %r191;
	shr.u32 	%r198, %r298, 23;
	and.b32  	%r199, %r198, 1;
	add.s32 	%r200, %r199, -1;
	setp.eq.b32 	%p66, %r199, 1;
	vote.sync.ballot.b32 	%r201, %p66, %r155;
	xor.b32  	%r202, %r201, %r200;
	and.b32  	%r20, %r202, %r197;
	and.b32  	%r203, %r44, %r20;
	setp.eq.s32 	%p68, %r203, 0;
	setp.ne.s32 	%p69, %r20, 0;
	and.pred  	%p70, %p68, %p69;
	and.pred  	%p71, %p70, %p50;
	not.pred 	%p72, %p71;
	@%p72 bra 	$L__BB43_12;
	popc.b32 	%r204, %r20;
	shl.b32 	%r205, %r19, 2;
	and.b32  	%r206, %r205, 1020;
	mov.u32 	%r207, _ZZ18compute_histogramsIjLi4ELi8ELi512ELb0EEvPKT_PjiE7s_hists;
	add.s32 	%r208, %r207, %r206;
	atom.shared.add.u32 	%r209, [%r208+2048], %r204;
$L__BB43_12:
	setp.lt.s32 	%p73, %r296, %r34;
	shr.u32 	%r21, %r298, 24;
	mov.b32 	%r210, -1;
	vote.sync.ballot.b32 	%r211, %p73, %r210;
	and.b32  	%r212, %r21, 1;
	add.s32 	%r213, %r212, -1;
	setp.eq.b32 	%p75, %r212, 1;
	vote.sync.ballot.b32 	%r214, %p75, %r210;
	xor.b32  	%r215, %r214, %r213;
	and.b32  	%r216, %r215, %r211;
	shr.u32 	%r217, %r298, 25;
	and.b32  	%r218, %r217, 1;
	add.s32 	%r219, %r218, -1;
	setp.eq.b32 	%p77, %r218, 1;
	vote.sync.ballot.b32 	%r220, %p77, %r210;
	xor.b32  	%r221, %r220, %r219;
	and.b32  	%r222, %r221, %r216;
	shr.u32 	%r223, %r298, 26;
	and.b32  	%r224, %r223, 1;
	add.s32 	%r225, %r224, -1;
	setp.eq.b32 	%p79, %r224, 1;
	vote.sync.ballot.b32 	%r226, %p79, %r210;
	xor.b32  	%r227, %r226, %r225;
	and.b32  	%r228, %r227, %r222;
	shr.u32 	%r229, %r298, 27;
	and.b32  	%r230, %r229, 1;
	add.s32 	%r231, %r230, -1;
	setp.eq.b32 	%p81, %r230, 1;
	vote.sync.ballot.b32 	%r232, %p81, %r210;
	xor.b32  	%r233, %r232, %r231;
	and.b32  	%r234, %r233, %r228;
	shr.u32 	%r235, %r298, 28;
	and.b32  	%r236, %r235, 1;
	add.s32 	%r237, %r236, -1;
	setp.eq.b32 	%p83, %r236, 1;
	vote.sync.ballot.b32 	%r238, %p83, %r210;
	xor.b32  	%r239, %r238, %r237;
	and.b32  	%r240, %r239, %r234;
	shr.u32 	%r241, %r298, 29;
	and.b32  	%r242, %r241, 1;
	add.s32 	%r243, %r242, -1;
	setp.eq.b32 	%p85, %r242, 1;
	vote.sync.ballot.b32 	%r244, %p85, %r210;
	xor.b32  	%r245, %r244, %r243;
	and.b32  	%r246, %r245, %r240;
	shr.u32 	%r247, %r298, 30;
	and.b32  	%r248, %r247, 1;
	add.s32 	%r249, %r248, -1;
	setp.eq.b32 	%p87, %r248, 1;
	vote.sync.ballot.b32 	%r250, %p87, %r210;
	xor.b32  	%r251, %r250, %r249;
	and.b32  	%r252, %r251, %r246;
	not.b32 	%r253, %r298;
	shr.s32 	%r254, %r253, 31;
	setp.lt.s32 	%p89, %r298, 0;
	vote.sync.ballot.b32 	%r255, %p89, %r210;
	xor.b32  	%r256, %r255, %r254;
	and.b32  	%r22, %r256, %r252;
	and.b32  	%r257, %r44, %r22;
	setp.eq.s32 	%p91, %r257, 0;
	setp.ne.s32 	%p92, %r22, 0;
	and.pred  	%p93, %p91, %p92;
	and.pred  	%p94, %p93, %p73;
	not.pred 	%p95, %p94;
	@%p95 bra 	$L__BB43_14;
	popc.b32 	%r258, %r22;
	shl.b32 	%r259, %r21, 2;
	mov.u32 	%r260, _ZZ18compute_histogramsIjLi4ELi8ELi512ELb0EEvPKT_PjiE7s_hists;
	add.s32 	%r261, %r260, %r259;
	atom.shared.add.u32 	%r262, [%r261+3072], %r258;
$L__BB43_14:
	add.s32 	%r297, %r297, 1;
	setp.ne.s32 	%p96, %r297, 0;
	add.s32 	%r296, %r296, %r7;
	@%p96 bra 	$L__BB43_4;
$L__BB43_15:
	bar.sync 	0;
	setp.gt.u32 	%p97, %r1, 127;
	@%p97 bra 	$L__BB43_18;
	and.b32  	%r300, %r1, 31;
	shr.u32 	%r264, %r1, 5;
	shl.b32 	%r265, %r264, 10;
	mov.u32 	%r266, _ZZ18compute_histogramsIjLi4ELi8ELi512ELb0EEvPKT_PjiE7s_hists;
	add.s32 	%r267, %r266, %r265;
	ld.shared.u32 	%r26, [%r267];
	shl.b32 	%r268, %r264, 8;
	shl.b32 	%r269, %r1, 2;
	and.b32  	%r270, %r269, 124;
	or.b32  	%r271, %r265, %r270;
	add.s32 	%r299, %r266, %r271;
	or.b32  	%r272, %r268, %r300;
	mul.wide.u32 	%rd9, %r272, 4;
	cvta.to.global.u64 	%rd10, %rd6;
	add.s64 	%rd11, %rd10, %rd9;
	mov.b32 	%r301, 0;
$L__BB43_17:
	ld.shared.u32 	%r274, [%r299];
	shfl.sync.up.b32	%r275|%p98, %r274, 1, 0, -1;
	// begin inline asm
	mov.u32 %r273, %laneid;
	// end inline asm
	setp.eq.s32 	%p99, %r273, 0;
	selp.b32 	%r276, 0, %r275, %p99;
	add.s32 	%r277, %r276, %r274;
	shfl.sync.up.b32	%r278|%p100, %r277, 2, 0, -1;
	setp.lt.u32 	%p101, %r273, 2;
	selp.b32 	%r279, 0, %r278, %p101;
	add.s32 	%r280, %r279, %r277;
	shfl.sync.up.b32	%r281|%p102, %r280, 4, 0, -1;
	setp.lt.u32 	%p103, %r273, 4;
	selp.b32 	%r282, 0, %r281, %p103;
	add.s32 	%r283, %r282, %r280;
	shfl.sync.up.b32	%r284|%p104, %r283, 8, 0, -1;
	setp.lt.u32 	%p105, %r273, 8;
	selp.b32 	%r285, 0, %r284, %p105;
	add.s32 	%r286, %r285, %r283;
	shfl.sync.up.b32	%r287|%p106, %r286, 16, 0, -1;
	setp.lt.u32 	%p107, %r273, 16;
	selp.b32 	%r288, 0, %r287, %p107;
	add.s32 	%r289, %r288, %r286;
	sub.s32 	%r290, %r301, %r26;
	add.s32 	%r291, %r290, %r289;
	atom.global.add.u32 	%r292, [%rd11], %r291;
	shfl.sync.idx.b32	%r293|%p108, %r289, 31, 31, -1;
	add.s32 	%r301, %r293, %r301;
	add.s32 	%r32, %r300, 32;
	add.s32 	%r299, %r299, 128;
	add.s64 	%rd11, %rd11, 128;
	setp.lt.u32 	%p109, %r300, 224;
	mov.u32 	%r300, %r32;
	@%p109 bra 	$L__BB43_17;
$L__BB43_18:
	ret;

}
	// .globl	_Z18compute_histogramsIjLi4ELi8ELi512ELb1EEvPKT_Pji
.visible .entry _Z18compute_histogramsIjLi4ELi8ELi512ELb1EEvPKT_Pji(
	.param .u64 .ptr .align 1 _Z18compute_histogramsIjLi4ELi8ELi512ELb1EEvPKT_Pji_param_0,
	.param .u64 .ptr .align 1 _Z18compute_histogramsIjLi4ELi8ELi512ELb1EEvPKT_Pji_param_1,
	.param .u32 _Z18compute_histogramsIjLi4ELi8ELi512ELb1EEvPKT_Pji_param_2
)
.maxntid 512
{
	.reg .pred 	%p<116>;
	.reg .b32 	%r<328>;
	.reg .b64 	%rd<22>;
	// demoted variable
	.shared .align 4 .b8 _ZZ18compute_histogramsIjLi4ELi8ELi512ELb1EEvPKT_PjiE7s_hists[4096];
	ld.param.u64 	%rd9, [_Z18compute_histogramsIjLi4ELi8ELi512ELb1EEvPKT_Pji_param_0];
	ld.param.u64 	%rd10, [_Z18compute_histogramsIjLi4ELi8ELi512ELb1EEvPKT_Pji_param_1];
	ld.param.u32 	%r40, [_Z18compute_histogramsIjLi4ELi8ELi512ELb1EEvPKT_Pji_param_2];
	cvta.to.global.u64 	%rd1, %rd10;
	mov.u32 	%r1, %tid.x;
	mov.u32 	%r2, %ctaid.x;
	shl.b32 	%r41, %r2, 9;
	add.s32 	%r322, %r41, %r1;
	setp.gt.s32 	%p1, %r322, 1023;
	@%p1 bra 	$L__BB44_3;
	mov.u32 	%r42, %nctaid.x;
	shl.b32 	%r4, %r42, 9;
	mov.u32 	%r319, %r322;
$L__BB44_2:
	mul.wide.s32 	%rd11, %r319, 4;
	add.s64 	%rd12, %rd1, %rd11;
	mov.b32 	%r43, 0;
	st.global.u32 	[%rd12], %r43;
	add.s32 	%r319, %r319, %r4;
	setp.lt.s32 	%p2, %r319, 1024;
	@%p2 bra 	$L__BB44_2;
$L__BB44_3:
	shl.b32 	%r44, %r1, 2;
	mov.u32 	%r45, _ZZ18compute_histogramsIjLi4ELi8ELi512ELb1EEvPKT_PjiE7s_hists;
	add.s32 	%r320, %r45, %r44;
	mov.u32 	%r321, %r1;
$L__BB44_4:
	mov.b32 	%r46, 0;
	st.shared.u32 	[%r320], %r46;
	add.s32 	%r10, %r321, 512;
	add.s32 	%r320, %r320, 2048;
	setp.lt.u32 	%p3, %r321, 512;
	mov.u32 	%r321, %r10;
	@%p3 bra 	$L__BB44_4;
	bar.sync 	0;
	mov.u32 	%r12, %nctaid.x;
	shl.b32 	%r13, %r12, 9;
	add.s32 	%r47, %r13, %r40;
	add.s32 	%r48, %r47, -1;
	div.s32 	%r14, %r48, %r13;
	setp.lt.s32 	%p4, %r14, 1;
	@%p4 bra 	$L__BB44_18;
	neg.s32 	%r323, %r14;
	cvta.to.global.u64 	%rd2, %rd9;
$L__BB44_7:
	setp.ge.s32 	%p5, %r322, %r40;
	mov.b32 	%r324, 0;
	@%p5 bra 	$L__BB44_9;
	mul.wide.s32 	%rd13, %r322, 4;
	add.s64 	%rd14, %rd2, %rd13;
	ld.global.nc.u32 	%r324, [%rd14];
$L__BB44_9:
	setp.lt.s32 	%p6, %r322, %r40;
	mov.b32 	%r51, -1;
	vote.sync.ballot.b32 	%r52, %p6, %r51;
	and.b32  	%r53, %r324, 1;
	add.s32 	%r54, %r53, -1;
	setp.eq.b32 	%p8, %r53, 1;
	vote.sync.ballot.b32 	%r55, %p8, %r51;
	xor.b32  	%r56, %r55, %r54;
	and.b32  	%r57, %r56, %r52;
	shr.u32 	%r58, %r324, 1;
	and.b32  	%r59, %r58, 1;
	add.s32 	%r60, %r59, -1;
	setp.eq.b32 	%p10, %r59, 1;
	vote.sync.ballot.b32 	%r61, %p10, %r51;
	xor.b32  	%r62, %r61, %r60;
	and.b32  	%r63, %r62, %r57;
	shr.u32 	%r64, %r324, 2;
	and.b32  	%r65, %r64, 1;
	add.s32 	%r66, %r65, -1;
	setp.eq.b32 	%p12, %r65, 1;
	vote.sync.ballot.b32 	%r67, %p12, %r51;
	xor.b32  	%r68, %r67, %r66;
	and.b32  	%r69, %r68, %r63;
	shr.u32 	%r70, %r324, 3;
	and.b32  	%r71, %r70, 1;
	add.s32 	%r72, %r71, -1;
	setp.eq.b32 	%p14, %r71, 1;
	vote.sync.ballot.b32 	%r73, %p14, %r51;
	xor.b32  	%r74, %r73, %r72;
	and.b32  	%r75, %r74, %r69;
	shr.u32 	%r76, %r324, 4;
	and.b32  	%r77, %r76, 1;
	add.s32 	%r78, %r77, -1;
	setp.eq.b32 	%p16, %r77, 1;
	vote.sync.ballot.b32 	%r79, %p16, %r51;
	xor.b32  	%r80, %r79, %r78;
	and.b32  	%r81, %r80, %r75;
	shr.u32 	%r82, %r324, 5;
	and.b32  	%r83, %r82, 1;
	add.s32 	%r84, %r83, -1;
	setp.eq.b32 	%p18, %r83, 1;
	vote.sync.ballot.b32 	%r85, %p18, %r51;
	xor.b32  	%r86, %r85, %r84;
	and.b32  	%r87, %r86, %r81;
	shr.u32 	%r88, %r324, 6;
	and.b32  	%r89, %r88, 1;
	add.s32 	%r90, %r89, -1;
	setp.eq.b32 	%p20, %r89, 1;
	vote.sync.ballot.b32 	%r91, %p20, %r51;
	xor.b32  	%r92, %r91, %r90;
	and.b32  	%r93, %r92, %r87;
	shr.u32 	%r94, %r324, 7;
	and.b32  	%r95, %r94, 1;
	add.s32 	%r96, %r95, -1;
	setp.eq.b32 	%p22, %r95, 1;
	vote.sync.ballot.b32 	%r97, %p22, %r51;
	xor.b32  	%r98, %r97, %r96;
	and.b32  	%r20, %r98, %r93;
	// begin inline asm
	mov.u32 %r50, %lanemask_lt;
	// end inline asm
	and.b32  	%r99, %r50, %r20;
	setp.eq.s32 	%p24, %r99, 0;
	setp.ne.s32 	%p25, %r20, 0;
	and.pred  	%p26, %p24, %p25;
	and.pred  	%p27, %p26, %p6;
	not.pred 	%p28, %p27;
	@%p28 bra 	$L__BB44_11;
	popc.b32 	%r100, %r20;
	shl.b32 	%r101, %r324, 2;
	and.b32  	%r102, %r101, 1020;
	mov.u32 	%r103, _ZZ18compute_histogramsIjLi4ELi8ELi512ELb1EEvPKT_PjiE7s_hists;
	add.s32 	%r104, %r103, %r102;
	atom.shared.add.u32 	%r105, [%r104], %r100;
$L__BB44_11:
	setp.lt.s32 	%p29, %r322, %r40;
	shr.u32 	%r22, %r324, 8;
	mov.b32 	%r106, -1;
	vote.sync.ballot.b32 	%r107, %p29, %r106;
	and.b32  	%r108, %r22, 1;
	add.s32 	%r109, %r108, -1;
	setp.eq.b32 	%p31, %r108, 1;
	vote.sync.ballot.b32 	%r110, %p31, %r106;
	xor.b32  	%r111, %r110, %r109;
	and.b32  	%r112, %r111, %r107;
	shr.u32 	%r113, %r324, 9;
	and.b32  	%r114, %r113, 1;
	add.s32 	%r115, %r114, -1;
	setp.eq.b32 	%p33, %r114, 1;
	vote.sync.ballot.b32 	%r116, %p33, %r106;
	xor.b32  	%r117, %r116, %r115;
	and.b32  	%r118, %r117, %r112;
	shr.u32 	%r119, %r324, 10;
	and.b32  	%r120, %r119, 1;
	add.s32 	%r121, %r120, -1;
	setp.eq.b32 	%p35, %r120, 1;
	vote.sync.ballot.b32 	%r122, %p35, %r106;
	xor.b32  	%r123, %r122, %r121;
	and.b32  	%r124, %r123, %r118;
	shr.u32 	%r125, %r324, 11;
	and.b32  	%r126, %r125, 1;
	add.s32 	%r127, %r126, -1;
	setp.eq.b32 	%p37, %r126, 1;
	vote.sync.ballot.b32 	%r128, %p37, %r106;
	xor.b32  	%r129, %r128, %r127;
	and.b32  	%r130, %r129, %r124;
	shr.u32 	%r131, %r324, 12;
	and.b32  	%r132, %r131, 1;
	add.s32 	%r133, %r132, -1;
	setp.eq.b32 	%p39, %r132, 1;
	vote.sync.ballot.b32 	%r134, %p39, %r106;
	xor.b32  	%r135, %r134, %r133;
	and.b32  	%r136, %r135, %r130;
	shr.u32 	%r137, %r324, 13;
	and.b32  	%r138, %r137, 1;
	add.s32 	%r139, %r138, -1;
	setp.eq.b32 	%p41, %r138, 1;
	vote.sync.ballot.b32 	%r140, %p41, %r106;
	xor.b32  	%r141, %r140, %r139;
	and.b32  	%r142, %r141, %r136;
	shr.u32 	%r143, %r324, 14;
	and.b32  	%r144, %r143, 1;
	add.s32 	%r145, %r144, -1;
	setp.eq.b32 	%p43, %r144, 1;
	vote.sync.ballot.b32 	%r146, %p43, %r106;
	xor.b32  	%r147, %r146, %r145;
	and.b32  	%r148, %r147, %r142;
	shr.u32 	%r149, %r324, 15;
	and.b32  	%r150, %r149, 1;
	add.s32 	%r151, %r150, -1;
	setp.eq.b32 	%p45, %r150, 1;
	vote.sync.ballot.b32 	%r152, %p45, %r106;
	xor.b32  	%r153, %r152, %r151;
	and.b32  	%r23, %r153, %r148;
	and.b32  	%r154, %r50, %r23;
	setp.eq.s32 	%p47, %r154, 0;
	setp.ne.s32 	%p48, %r23, 0;
	and.pred  	%p49, %p47, %p48;
	and.pred  	%p50, %p49, %p29;
	not.pred 	%p51, %p50;
	@%p51 bra 	$L__BB44_13;
	popc.b32 	%r155, %r23;
	shl.b32 	%r156, %r22, 2;
	and.b32  	%r157, %r156, 1020;
	mov.u32 	%r158, _ZZ18compute_histogramsIjLi4ELi8ELi512ELb1EEvPKT_PjiE7s_hists;
	add.s32 	%r159, %r158, %r157;
	atom.shared.add.u32 	%r160, [%r159+1024], %r155;
$L__BB44_13:
	setp.lt.s32 	%p52, %r322, %r40;
	shr.u32 	%r24, %r324, 16;
	mov.b32 	%r161, -1;
	vote.sync.ballot.b32 	%r162, %p52, %r161;
	and.b32  	%r163, %r24, 1;
	add.s32 	%r164, %r163, -1;
	setp.eq.b32 	%p54, %r163, 1;
	vote.sync.ballot.b32 	%r165, %p54, %r161;
	xor.b32  	%r166, %r165, %r164;
	and.b32  	%r167, %r166, %r162;
	shr.u32 	%r168, %r324, 17;
	and.b32  	%r169, %r168, 1;
	add.s32 	%r170, %r169, -1;
	setp.eq.b32 	%p56, %r169, 1;
	vote.sync.ballot.b32 	%r171, %p56, %r161;
	xor.b32  	%r172, %r171, %r170;
	and.b32  	%r173, %r172, %r167;
	shr.u32 	%r174, %r324, 18;
	and.b32  	%r175, %r174, 1;
	add.s32 	%r176, %r175, -1;
	setp.eq.b32 	%p58, %r175, 1;
	vote.sync.ballot.b32 	%r177, %p58, %r161;
	xor.b32  	%r178, %r177, %r176;
	and.b32  	%r179, %r178, %r173;
	shr.u32 	%r180, %r324, 19;
	and.b32  	%r181, %r180, 1;
	add.s32 	%r182, %r181, -1;
	setp.eq.b32 	%p60, %r181, 1;
	vote.sync.ballot.b32 	%r183, %p60, %r161;
	xor.b32  	%r184, %r183, %r182;
	and.b32  	%r185, %r184, %r179;
	shr.u32 	%r186, %r324, 20;
	and.b32  	%r187, %r186, 1;
	add.s32 	%r188, %r187, -1;
	setp.eq.b32 	%p62, %r187, 1;
	vote.sync.ballot.b32 	%r189, %p62, %r161;
	xor.b32  	%r190, %r189, %r188;
	and.b32  	%r191, %r190, %r185;
	shr.u32 	%r192, %r324, 21;
	and.b32  	%r193, %r192, 1;
	add.s32 	%r194, %r193, -1;
	setp.eq.b32 	%p64, %r193, 1;
	vote.sync.ballot.b32 	%r195, %p64, %r161;
	xor.b32  	%r196, %r195, %r194;
	and.b32  	%r197, %r196, %r191;
	shr.u32 	%r198, %r324, 22;
	and.b32  	%r199, %r198, 1;
	add.s32 	%r200, %r199, -1;
	setp.eq.b32 	%p66, %r199, 1;
	vote.sync.ballot.b32 	%r201, %p66, %r161;
	xor.b32  	%r202, %r201, %r200;
	and.b32  	%r203, %r202, %r197;
	shr.u32 	%r204, %r324, 23;
	and.b32  	%r205, %r204, 1;
	add.s32 	%r206, %r205, -1;
	setp.eq.b32 	%p68, %r205, 1;
	vote.sync.ballot.b32 	%r207, %p68, %r161;
	xor.b32  	%r208, %r207, %r206;
	and.b32  	%r25, %r208, %r203;
	and.b32  	%r209, %r50, %r25;
	setp.eq.s32 	%p70, %r209, 0;
	setp.ne.s32 	%p71, %r25, 0;
	and.pred  	%p72, %p70, %p71;
	and.pred  	%p73, %p72, %p52;
	not.pred 	%p74, %p73;
	@%p74 bra 	$L__BB44_15;
	popc.b32 	%r210, %r25;
	shl.b32 	%r211, %r24, 2;
	and.b32  	%r212, %r211, 1020;
	mov.u32 	%r213, _ZZ18compute_histogramsIjLi4ELi8ELi512ELb1EEvPKT_PjiE7s_hists;
	add.s32 	%r214, %r213, %r212;
	atom.shared.add.u32 	%r215, [%r214+2048], %r210;
$L__BB44_15:
	setp.lt.s32 	%p75, %r322, %r40;
	shr.u32 	%r26, %r324, 24;
	mov.b32 	%r216, -1;
	vote.sync.ballot.b32 	%r217, %p75, %r216;
	and.b32  	%r218, %r26, 1;
	add.s32 	%r219, %r218, -1;
	setp.eq.b32 	%p77, %r218, 1;
	vote.sync.ballot.b32 	%r220, %p77, %r216;
	xor.b32  	%r221, %r220, %r219;
	and.b32  	%r222, %r221, %r217;
	shr.u32 	%r223, %r324, 25;
	and.b32  	%r224, %r223, 1;
	add.s32 	%r225, %r224, -1;
	setp.eq.b32 	%p79, %r224, 1;
	vote.sync.ballot.b32 	%r226, %p79, %r216;
	xor.b32  	%r227, %r226, %r225;
	and.b32  	%r228, %r227, %r222;
	shr.u32 	%r229, %r324, 26;
	and.b32  	%r230, %r229, 1;
	add.s32 	%r231, %r230, -1;
	setp.eq.b32 	%p81, %r230, 1;
	vote.sync.ballot.b32 	%r232, %p81, %r216;
	xor.b32  	%r233, %r232, %r231;
	and.b32  	%r234, %r233, %r228;
	shr.u32 	%r235, %r324, 27;
	and.b32  	%r236, %r235, 1;
	add.s32 	%r237, %r236, -1;
	setp.eq.b32 	%p83, %r236, 1;
	vote.sync.ballot.b32 	%r238, %p83, %r216;
	xor.b32  	%r239, %r238, %r237;
	and.b32  	%r240, %r239, %r234;
	shr.u32 	%r241, %r324, 28;
	and.b32  	%r242, %r241, 1;
	add.s32 	%r243, %r242, -1;
	setp.eq.b32 	%p85, %r242, 1;
	vote.sync.ballot.b32 	%r244, %p85, %r216;
	xor.b32  	%r245, %r244, %r243;
	and.b32  	%r246, %r245, %r240;
	shr.u32 	%r247, %r324, 29;
	and.b32  	%r248, %r247, 1;
	add.s32 	%r249, %r248, -1;
	setp.eq.b32 	%p87, %r248, 1;
	vote.sync.ballot.b32 	%r250, %p87, %r216;
	xor.b32  	%r251, %r250, %r249;
	and.b32  	%r252, %r251, %r246;
	shr.u32 	%r253, %r324, 30;
	and.b32  	%r254, %r253, 1;
	add.s32 	%r255, %r254, -1;
	setp.eq.b32 	%p89, %r254, 1;
	vote.sync.ballot.b32 	%r256, %p89, %r216;
	xor.b32  	%r257, %r256, %r255;
	and.b32  	%r258, %r257, %r252;
	not.b32 	%r259, %r324;
	shr.s32 	%r260, %r259, 31;
	setp.lt.s32 	%p91, %r324, 0;
	vote.sync.ballot.b32 	%r261, %p91, %r216;
	xor.b32  	%r262, %r261, %r260;
	and.b32  	%r27, %r262, %r258;
	and.b32  	%r263, %r50, %r27;
	setp.eq.s32 	%p93, %r263, 0;
	setp.ne.s32 	%p94, %r27, 0;
	and.pred  	%p95, %p93, %p94;
	and.pred  	%p96, %p95, %p75;
	not.pred 	%p97, %p96;
	@%p97 bra 	$L__BB44_17;
	popc.b32 	%r264, %r27;
	shl.b32 	%r265, %r26, 2;
	mov.u32 	%r266, _ZZ18compute_histogramsIjLi4ELi8ELi512ELb1EEvPKT_PjiE7s_hists;
	add.s32 	%r267, %r266, %r265;
	atom.shared.add.u32 	%r268, [%r267+3072], %r264;
$L__BB44_17:
	add.s32 	%r323, %r323, 1;
	setp.ne.s32 	%p98, %r323, 0;
	add.s32 	%r322, %r322, %r13;
	@%p98 bra 	$L__BB44_7;
$L__BB44_18:
	bar.sync 	0;
	// begin inline asm
	mov.u32 %r269, %envreg2;
	// end inline asm
	cvt.u64.u32 	%rd15, %r269;
	// begin inline asm
	mov.u32 %r270, %envreg1;
	// end inline asm
	cvt.u64.u32 	%rd16, %r270;
	shl.b64 	%rd17, %rd16, 32;
	or.b64  	%rd3, %rd17, %rd15;
	setp.ne.s64 	%p99, %rd3, 0;
	@%p99 bra 	$L__BB44_20;
	// begin inline asm
	trap;
	// end inline asm
$L__BB44_20:
	barrier.sync 	0;
	mov.u32 	%r271, %tid.y;
	add.s32 	%r272, %r1, %r271;
	mov.u32 	%r273, %tid.z;
	or.b32  	%r274, %r272, %r273;
	setp.ne.s32 	%p100, %r274, 0;
	@%p100 bra 	$L__BB44_23;
	add.s64 	%rd18, %rd3, 4;
	mov.u32 	%r277, %nctaid.y;
	mul.lo.s32 	%r278, %r12, %r277;
	mov.u32 	%r279, %nctaid.z;
	mul.lo.s32 	%r280, %r278, %r279;
	mov.u32 	%r281, %ctaid.y;
	add.s32 	%r282, %r2, %r281;
	mov.u32 	%r283, %ctaid.z;
	neg.s32 	%r284, %r283;
	setp.eq.s32 	%p101, %r282, %r284;
	sub.s32 	%r285, -2147483647, %r280;
	selp.b32 	%r276, %r285, 1, %p101;
	// begin inline asm
	atom.add.release.gpu.u32 %r275,[%rd18],%r276;
	// end inline asm
$L__BB44_22:
	// begin inline asm
	ld.acquire.gpu.u32 %r286,[%rd18];
	// end inline asm
	xor.b32  	%r287, %r286, %r275;
	setp.gt.s32 	%p102, %r287, -1;
	@%p102 bra 	$L__BB44_22;
$L__BB44_23:
	barrier.sync 	0;
	setp.gt.u32 	%p103, %r1, 127;
	@%p103 bra 	$L__BB44_26;
	and.b32  	%r326, %r1, 31;
	shr.u32 	%r289, %r1, 5;
	shl.b32 	%r290, %r289, 10;
	mov.u32 	%r291, _ZZ18compute_histogramsIjLi4ELi8ELi512ELb1EEvPKT_PjiE7s_hists;
	add.s32 	%r292, %r291, %r290;
	ld.shared.u32 	%r32, [%r292];
	shl.b32 	%r293, %r289, 8;
	shl.b32 	%r294, %r1, 2;
	and.b32  	%r295, %r294, 124;
	or.b32  	%r296, %r290, %r295;
	add.s32 	%r325, %r291, %r296;
	or.b32  	%r297, %r293, %r326;
	mul.wide.u32 	%rd20, %r297, 4;
	add.s64 	%rd21, %rd1, %rd20;
	mov.b32 	%r327, 0;
$L__BB44_25:
	ld.shared.u32 	%r299, [%r325];
	shfl.sync.up.b32	%r300|%p104, %r299, 1, 0, -1;
	// begin inline asm
	mov.u32 %r298, %laneid;
	// end inline asm
	setp.eq.s32 	%p105, %r298, 0;
	selp.b32 	%r301, 0, %r300, %p105;
	add.s32 	%r302, %r301, %r299;
	shfl.sync.up.b32	%r303|%p106, %r302, 2, 0, -1;
	setp.lt.u32 	%p107, %r298, 2;
	selp.b32 	%r304, 0, %r303, %p107;
	add.s32 	%r305, %r304, %r302;
	shfl.sync.up.b32	%r306|%p108, %r305, 4, 0, -1;
	setp.lt.u32 	%p109, %r298, 4;
	selp.b32 	%r307, 0, %r306, %p109;
	add.s32 	%r308, %r307, %r305;
	shfl.sync.up.b32	%r309|%p110, %r308, 8, 0, -1;
	setp.lt.u32 	%p111, %r298, 8;
	selp.b32 	%r310, 0, %r309, %p111;
	add.s32 	%r311, %r310, %r308;
	shfl.sync.up.b32	%r312|%p112, %r311, 16, 0, -1;
	setp.lt.u32 	%p113, %r298, 16;
	selp.b32 	%r313, 0, %r312, %p113;
	add.s32 	%r314, %r313, %r311;
	sub.s32 	%r315, %r327, %r32;
	add.s32 	%r316, %r315, %r314;
	atom.global.add.u32 	%r317, [%rd21], %r316;
	shfl.sync.idx.b32	%r318|%p114, %r314, 31, 31, -1;
	add.s32 	%r327, %r318, %r327;
	add.s32 	%r38, %r326, 32;
	add.s32 	%r325, %r325, 128;
	add.s64 	%rd21, %rd21, 128;
	setp.lt.u32 	%p115, %r326, 224;
	mov.u32 	%r326, %r38;
	@%p115 bra 	$L__BB44_25;
$L__BB44_26:
	ret;

}
	// .globl	_Z18compute_histogramsIjLi3ELi10ELi32ELb0EEvPKT_Pji
.visible .entry _Z18compute_histogramsIjLi3ELi10ELi32ELb0EEvPKT_Pji(
	.param .u64 .ptr .align 1 _Z18compute_histogramsIjLi3ELi10ELi32ELb0EEvPKT_Pji_param_0,
	.param .u64 .ptr .align 1 _Z18compute_histogramsIjLi3ELi10ELi32ELb0EEvPKT_Pji_param_1,
	.param .u32 _Z18compute_histogramsIjLi3ELi10ELi32ELb0EEvPKT_Pji_param_2
)
.maxntid 32
{
	.reg .pred 	%p<117>;
	.reg .b32 	%r<349>;
	.reg .b64 	%rd<10>;
	// demoted variable
	.shared .align 4 .b8 _ZZ18compute_histogramsIjLi3ELi10ELi32ELb0EEvPKT_PjiE7s_hists[12288];
	ld.param.u64 	%rd3, [_Z18compute_histogramsIjLi3ELi10ELi32ELb0EEvPKT_Pji_param_0];
	ld.param.u64 	%rd4, [_Z18compute_histogramsIjLi3ELi10ELi32ELb0EEvPKT_Pji_param_1];
	ld.param.u32 	%r32, [_Z18compute_histogramsIjLi3ELi10ELi32ELb0EEvPKT_Pji_param_2];
	mov.b32 	%r342, 0;
	mov.u32 	%r1, %tid.x;
	mov.u32 	%r35, _ZZ18compute_histogramsIjLi3ELi10ELi32ELb0EEvPKT_PjiE7s_hists;
	mov.u32 	%r341, %r1;
$L__BB45_1:
	.pragma "nounroll";
	shl.b32 	%r34, %r341, 2;
	add.s32 	%r36, %r35, %r34;
	mov.b32 	%r37, 0;
	st.shared.u32 	[%r36], %r37;
	st.shared.u32 	[%r36+128], %r37;
	st.shared.u32 	[%r36+256], %r37;
	st.shared.u32 	[%r36+384], %r37;
	st.shared.u32 	[%r36+512], %r37;
	st.shared.u32 	[%r36+640], %r37;
	st.shared.u32 	[%r36+768], %r37;
	st.shared.u32 	[%r36+896], %r37;
	st.shared.u32 	[%r36+1024], %r37;
	st.shared.u32 	[%r36+1152], %r37;
	st.shared.u32 	[%r36+1280], %r37;
	st.shared.u32 	[%r36+1408], %r37;
	st.shared.u32 	[%r36+1536], %r37;
	st.shared.u32 	[%r36+1664], %r37;
	st.shared.u32 	[%r36+1792], %r37;
	st.shared.u32 	[%r36+1920], %r37;
	add.s32 	%r341, %r341, 512;
	add.s32 	%r342, %r342, 16;
	setp.ne.s32 	%p1, %r342, 96;
	@%p1 bra 	$L__BB45_1;
	bar.sync 	0;
	mov.u32 	%r38, %nctaid.x;
	shl.b32 	%r6, %r38, 5;
	add.s32 	%r39, %r6, %r32;
	add.s32 	%r40, %r39, -1;
	div.s32 	%r7, %r40, %r6;
	setp.lt.s32 	%p2, %r7, 1;
	@%p2 bra 	$L__BB45_13;
	mov.u32 	%r42, %ctaid.x;
	shl.b32 	%r43, %r42, 5;
	or.b32  	%r8, %r43, %r1;
	cvta.to.global.u64 	%rd1, %rd3;
	mov.b32 	%r343, 0;
$L__BB45_4:
	mad.lo.s32 	%r10, %r6, %r343, %r8;
	setp.ge.s32 	%p3, %r10, %r32;
	mov.b32 	%r344, 0;
	@%p3 bra 	$L__BB45_6;
	mul.wide.s32 	%rd5, %r10, 4;
	add.s64 	%rd6, %rd1, %rd5;
	ld.global.nc.u32 	%r344, [%rd6];
$L__BB45_6:
	setp.lt.s32 	%p4, %r10, %r32;
	mov.b32 	%r46, -1;
	vote.sync.ballot.b32 	%r47, %p4, %r46;
	and.b32  	%r48, %r344, 1;
	add.s32 	%r49, %r48, -1;
	setp.eq.b32 	%p6, %r48, 1;
	vote.sync.ballot.b32 	%r50, %p6, %r46;
	xor.b32  	%r51, %r50, %r49;
	and.b32  	%r52, %r51, %r47;
	shr.u32 	%r53, %r344, 1;
	and.b32  	%r54, %r53, 1;
	add.s32 	%r55, %r54, -1;
	setp.eq.b32 	%p8, %r54, 1;
	vote.sync.ballot.b32 	%r56, %p8, %r46;
	xor.b32  	%r57, %r56, %r55;
	and.b32  	%r58, %r57, %r52;
	shr.u32 	%r59, %r344, 2;
	and.b32  	%r60, %r59, 1;
	add.s32 	%r61, %r60, -1;
	setp.eq.b32 	%p10, %r60, 1;
	vote.sync.ballot.b32 	%r62, %p10, %r46;
	xor.b32  	%r63, %r62, %r61;
	and.b32  	%r64, %r63, %r58;
	shr.u32 	%r65, %r344, 3;
	and.b32  	%r66, %r65, 1;
	add.s32 	%r67, %r66, -1;
	setp.eq.b32 	%p12, %r66, 1;
	vote.sync.ballot.b32 	%r68, %p12, %r46;
	xor.b32  	%r69, %r68, %r67;
	and.b32  	%r70, %r69, %r64;
	shr.u32 	%r71, %r344, 4;
	and.b32  	%r72, %r71, 1;
	add.s32 	%r73, %r72, -1;
	setp.eq.b32 	%p14, %r72, 1;
	vote.sync.ballot.b32 	%r74, %p14, %r46;
	xor.b32  	%r75, %r74, %r73;
	and.b32  	%r76, %r75, %r70;
	shr.u32 	%r77, %r344, 5;
	and.b32  	%r78, %r77, 1;
	add.s32 	%r79, %r78, -1;
	setp.eq.b32 	%p16, %r78, 1;
	vote.sync.ballot.b32 	%r80, %p16, %r46;
	xor.b32  	%r81, %r80, %r79;
	and.b32  	%r82, %r81, %r76;
	shr.u32 	%r83, %r344, 6;
	and.b32  	%r84, %r83, 1;
	add.s32 	%r85, %r84, -1;
	setp.eq.b32 	%p18, %r84, 1;
	vote.sync.ballot.b32 	%r86, %p18, %r46;
	xor.b32  	%r87, %r86, %r85;
	and.b32  	%r88, %r87, %r82;
	shr.u32 	%r89, %r344, 7;
	and.b32  	%r90, %r89, 1;
	add.s32 	%r91, %r90, -1;
	setp.eq.b32 	%p20, %r90, 1;
	vote.sync.ballot.b32 	%r92, %p20, %r46;
	xor.b32  	%r93, %r92, %r91;
	and.b32  	%r94, %r93, %r88;
	shr.u32 	%r95, %r344, 8;
	and.b32  	%r96, %r95, 1;
	add.s32 	%r97, %r96, -1;
	setp.eq.b32 	%p22, %r96, 1;
	vote.sync.ballot.b32 	%r98, %p22, %r46;
	xor.b32  	%r99, %r98, %r97;
	and.b32  	%r100, %r99, %r94;
	shr.u32 	%r101, %r344, 9;
	and.b32  	%r102, %r101, 1;
	add.s32 	%r103, %r102, -1;
	setp.eq.b32 	%p24, %r102, 1;
	vote.sync.ballot.b32 	%r104, %p24, %r46;
	xor.b32  	%r105, %r104, %r103;
	and.b32  	%r13, %r105, %r100;
	// begin inline asm
	mov.u32 %r45, %lanemask_lt;
	// end inline asm
	and.b32  	%r106, %r45, %r13;
	setp.eq.s32 	%p26, %r106, 0;
	setp.ne.s32 	%p27, %r13, 0;
	and.pred  	%p28, %p26, %p27;
	and.pred  	%p29, %p28, %p4;
	not.pred 	%p30, %p29;
	@%p30 bra 	$L__BB45_8;
	popc.b32 	%r107, %r13;
	shl.b32 	%r108, %r344, 2;
	and.b32  	%r109, %r108, 4092;
	mov.u32 	%r110, _ZZ18compute_histogramsIjLi3ELi10ELi32ELb0EEvPKT_PjiE7s_hists;
	add.s32 	%r111, %r110, %r109;
	atom.shared.add.u32 	%r112, [%r111], %r107;
$L__BB45_8:
	setp.lt.s32 	%p31, %r10, %r32;
	shr.u32 	%r15, %r344, 10;
	mov.b32 	%r113, -1;
	vote.sync.ballot.b32 	%r114, %p31, %r113;
	and.b32  	%r115, %r15, 1;
	add.s32 	%r116, %r115, -1;
	setp.eq.b32 	%p33, %r115, 1;
	vote.sync.ballot.b32 	%r117, %p33, %r113;
	xor.b32  	%r118, %r117, %r116;
	and.b32  	%r119, %r118, %r114;
	shr.u32 	%r120, %r344, 11;
	and.b32  	%r121, %r120, 1;
	add.s32 	%r122, %r121, -1;
	setp.eq.b32 	%p35, %r121, 1;
	vote.sync.ballot.b32 	%r123, %p35, %r113;
	xor.b32  	%r124, %r123, %r122;
	and.b32  	%r125, %r124, %r119;
	shr.u32 	%r126, %r344, 12;
	and.b32  	%r127, %r126, 1;
	add.s32 	%r128, %r127, -1;
	setp.eq.b32 	%p37, %r127, 1;
	vote.sync.ballot.b32 	%r129, %p37, %r113;
	xor.b32  	%r130, %r129, %r128;
	and.b32  	%r131, %r130, %r125;
	shr.u32 	%r132, %r344, 13;
	and.b32  	%r133, %r132, 1;
	add.s32 	%r134, %r133, -1;
	setp.eq.b32 	%p39, %r133, 1;
	vote.sync.ballot.b32 	%r135, %p39, %r113;
	xor.b32  	%r136, %r135, %r134;
	and.b32  	%r137, %r136, %r131;
	shr.u32 	%r138, %r344, 14;
	and.b32  	%r139, %r138, 1;
	add.s32 	%r140, %r139, -1;
	setp.eq.b32 	%p41, %r139, 1;
	vote.sync.ballot.b32 	%r141, %p41, %r113;
	xor.b32  	%r142, %r141, %r140;
	and.b32  	%r143, %r142, %r137;
	shr.u32 	%r144, %r344, 15;
	and.b32  	%r145, %r144, 1;
	add.s32 	%r146, %r145, -1;
	setp.eq.b32 	%p43, %r145, 1;
	vote.sync.ballot.b32 	%r147, %p43, %r113;
	xor.b32  	%r148, %r147, %r146;
	and.b32  	%r149, %r148, %r143;
	shr.u32 	%r150, %r344, 16;
	and.b32  	%r151, %r150, 1;
	add.s32 	%r152, %r151, -1;
	setp.eq.b32 	%p45, %r151, 1;
	vote.sync.ballot.b32 	%r153, %p45, %r113;
	xor.b32  	%r154, %r153, %r152;
	and.b32  	%r155, %r154, %r149;
	shr.u32 	%r156, %r344, 17;
	and.b32  	%r157, %r156, 1;
	add.s32 	%r158, %r157, -1;
	setp.eq.b32 	%p47, %r157, 1;
	vote.sync.ballot.b32 	%r159, %p47, %r113;
	xor.b32  	%r160, %r159, %r158;
	and.b32  	%r161, %r160, %r155;
	shr.u32 	%r162, %r344, 18;
	and.b32  	%r163, %r162, 1;
	add.s32 	%r164, %r163, -1;
	setp.eq.b32 	%p49, %r163, 1;
	vote.sync.ballot.b32 	%r165, %p49, %r113;
	xor.b32  	%r166, %r165, %r164;
	and.b32  	%r167, %r166, %r161;
	shr.u32 	%r168, %r344, 19;
	and.b32  	%r169, %r168, 1;
	add.s32 	%r170, %r169, -1;
	setp.eq.b32 	%p51, %r169, 1;
	vote.sync.ballot.b32 	%r171, %p51, %r113;
	xor.b32  	%r172, %r171, %r170;
	and.b32  	%r16, %r172, %r167;
	and.b32  	%r173, %r45, %r16;
	setp.eq.s32 	%p53, %r173, 0;
	setp.ne.s32 	%p54, %r16, 0;
	and.pred  	%p55, %p53, %p54;
	and.pred  	%p56, %p55, %p31;
	not.pred 	%p57, %p56;
	@%p57 bra 	$L__BB45_10;
	popc.b32 	%r174, %r16;
	shl.b32 	%r175, %r15, 2;
	and.b32  	%r176, %r175, 4092;
	mov.u32 	%r177, _ZZ18compute_histogramsIjLi3ELi10ELi32ELb0EEvPKT_PjiE7s_hists;
	add.s32 	%r178, %r177, %r176;
	atom.shared.add.u32 	%r179, [%r178+4096], %r174;
$L__BB45_10:
	setp.lt.s32 	%p58, %r10, %r32;
	shr.u32 	%r17, %r344, 20;
	mov.b32 	%r180, -1;
	vote.sync.ballot.b32 	%r181, %p58, %r180;
	and.b32  	%r182, %r17, 1;
	add.s32 	%r183, %r182, -1;
	setp.eq.b32 	%p60, %r182, 1;
	vote.sync.ballot.b32 	%r184, %p60, %r180;
	xor.b32  	%r185, %r184, %r183;
	and.b32  	%r186, %r185, %r181;
	shr.u32 	%r187, %r344, 21;
	and.b32  	%r188, %r187, 1;
	add.s32 	%r189, %r188, -1;
	setp.eq.b32 	%p62, %r188, 1;
	vote.sync.ballot.b32 	%r190, %p62, %r180;
	xor.b32  	%r191, %r190, %r189;
	and.b32  	%r192, %r191, %r186;
	shr.u32 	%r193, %r344, 22;
	and.b32  	%r194, %r193, 1;
	add.s32 	%r195, %r194, -1;
	setp.eq.b32 	%p64, %r194, 1;
	vote.sync.ballot.b32 	%r196, %p64, %r180;
	xor.b32  	%r197, %r196, %r195;
	and.b32  	%r198, %r197, %r192;
	shr.u32 	%r199, %r344, 23;
	and.b32  	%r200, %r199, 1;
	add.s32 	%r201, %r200, -1;
	setp.eq.b32 	%p66, %r200, 1;
	vote.sync.ballot.b32 	%r202, %p66, %r180;
	xor.b32  	%r203, %r202, %r201;
	and.b32  	%r204, %r203, %r198;
	shr.u32 	%r205, %r344, 24;
	and.b32  	%r206, %r205, 1;
	add.s32 	%r207, %r206, -1;
	setp.eq.b32 	%p68, %r206, 1;
	vote.sync.ballot.b32 	%r208, %p68, %r180;
	xor.b32  	%r209, %r208, %r207;
	and.b32  	%r210, %r209, %r204;
	shr.u32 	%r211, %r344, 25;
	and.b32  	%r212, %r211, 1;
	add.s32 	%r213, %r212, -1;
	setp.eq.b32 	%p70, %r212, 1;
	vote.sync.ballot.b32 	%r214, %p70, %r180;
	xor.b32  	%r215, %r214, %r213;
	and.b32  	%r216, %r215, %r210;
	shr.u32 	%r217, %r344, 26;
	and.b32  	%r218, %r217, 1;
	add.s32 	%r219, %r218, -1;
	setp.eq.b32 	%p72, %r218, 1;
	vote.sync.ballot.b32 	%r220, %p72, %r180;
	xor.b32  	%r221, %r220, %r219;
	and.b32  	%r222, %r221, %r216;
	shr.u32 	%r223, %r344, 27;
	and.b32  	%r224, %r223, 1;
	add.s32 	%r225, %r224, -1;
	setp.eq.b32 	%p74, %r224, 1;
	vote.sync.ballot.b32 	%r226, %p74, %r180;
	xor.b32  	%r227, %r226, %r225;
	and.b32  	%r228, %r227, %r222;
	shr.u32 	%r229, %r344, 28;
	and.b32  	%r230, %r229, 1;
	add.s32 	%r231, %r230, -1;
	setp.eq.b32 	%p76, %r230, 1;
	vote.sync.ballot.b32 	%r232, %p76, %r180;
	xor.b32  	%r233, %r232, %r231;
	and.b32  	%r234, %r233, %r228;
	shr.u32 	%r235, %r344, 29;
	and.b32  	%r236, %r235, 1;
	add.s32 	%r237, %r236, -1;
	setp.eq.b32 	%p78, %r236, 1;
	vote.sync.ballot.b32 	%r238, %p78, %r180;
	xor.b32  	%r239, %r238, %r237;
	and.b32  	%r18, %r239, %r234;
	and.b32  	%r240, %r45, %r18;
	setp.eq.s32 	%p80, %r240, 0;
	setp.ne.s32 	%p81, %r18, 0;
	and.pred  	%p82, %p80, %p81;
	and.pred  	%p83, %p82, %p58;
	not.pred 	%p84, %p83;
	@%p84 bra 	$L__BB45_12;
	popc.b32 	%r241, %r18;
	shl.b32 	%r242, %r17, 2;
	and.b32  	%r243, %r242, 4092;
	mov.u32 	%r244, _ZZ18compute_histogramsIjLi3ELi10ELi32ELb0EEvPKT_PjiE7s_hists;
	add.s32 	%r245, %r244, %r243;
	atom.shared.add.u32 	%r246, [%r245+8192], %r241;
$L__BB45_12:
	add.s32 	%r343, %r343, 1;
	setp.ne.s32 	%p85, %r343, %r7;
	@%p85 bra 	$L__BB45_4;
$L__BB45_13:
	bar.sync 	0;
	cvta.to.global.u64 	%rd7, %rd4;
	add.s64 	%rd2, %rd7, 256;
	shl.b32 	%r248, %r1, 2;
	mov.u32 	%r249, _ZZ18compute_histogramsIjLi3ELi10ELi32ELb0EEvPKT_PjiE7s_hists;
	add.s32 	%r20, %r249, %r248;
	mov.b32 	%r345, 0;
$L__BB45_14:
	shl.b32 	%r252, %r345, 12;
	add.s32 	%r254, %r249, %r252;
	ld.shared.u32 	%r22, [%r254];
	shl.b32 	%r255, %r345, 10;
	or.b32  	%r346, %r1, %r255;
	add.s32 	%r24, %r20, %r252;
	mov.b32 	%r348, 0;
	mov.b32 	%r347, 256;
$L__BB45_15:
	mul.wide.u32 	%rd8, %r346, 4;
	add.s64 	%rd9, %rd2, %rd8;
	add.s32 	%r257, %r24, %r347;
	ld.shared.u32 	%r258, [%r257+-256];
	shfl.sync.up.b32	%r259|%p86, %r258, 1, 0, -1;
	// begin inline asm
	mov.u32 %r256, %laneid;
	// end inline asm
	setp.eq.s32 	%p87, %r256, 0;
	selp.b32 	%r260, 0, %r259, %p87;
	add.s32 	%r261, %r260, %r258;
	shfl.sync.up.b32	%r262|%p88, %r261, 2, 0, -1;
	setp.lt.u32 	%p89, %r256, 2;
	selp.b32 	%r263, 0, %r262, %p89;
	add.s32 	%r264, %r263, %r261;
	shfl.sync.up.b32	%r265|%p90, %r264, 4, 0, -1;
	setp.lt.u32 	%p91, %r256, 4;
	selp.b32 	%r266, 0, %r265, %p91;
	add.s32 	%r267, %r266, %r264;
	shfl.sync.up.b32	%r268|%p92, %r267, 8, 0, -1;
	setp.lt.u32 	%p93, %r256, 8;
	selp.b32 	%r269, 0, %r268, %p93;
	add.s32 	%r270, %r269, %r267;
	shfl.sync.up.b32	%r271|%p94, %r270, 16, 0, -1;
	setp.lt.u32 	%p95, %r256, 16;
	selp.b32 	%r272, 0, %r271, %p95;
	add.s32 	%r273, %r272, %r270;
	sub.s32 	%r274, %r348, %r22;
	add.s32 	%r275, %r274, %r273;
	atom.global.add.u32 	%r276, [%rd9+-256], %r275;
	shfl.sync.idx.b32	%r277|%p96, %r273, 31, 31, -1;
	add.s32 	%r278, %r277, %r348;
	ld.shared.u32 	%r279, [%r257+-128];
	shfl.sync.up.b32	%r280|%p97, %r279, 1, 0, -1;
	selp.b32 	%r281, 0, %r280, %p87;
	add.s32 	%r282, %r281, %r279;
	shfl.sync.up.b32	%r283|%p98, %r282, 2, 0, -1;
	selp.b32 	%r284, 0, %r283, %p89;
	add.s32 	%r285, %r284, %r282;
	shfl.sync.up.b32	%r286|%p99, %r285, 4, 0, -1;
	selp.b32 	%r287, 0, %r286, %p91;
	add.s32 	%r288, %r287, %r285;
	shfl.sync.up.b32	%r289|%p100, %r288, 8, 0, -1;
	selp.b32 	%r290, 0, %r289, %p93;
	add.s32 	%r291, %r290, %r288;
	shfl.sync.up.b32	%r292|%p101, %r291, 16, 0, -1;
	selp.b32 	%r293, 0, %r292, %p95;
	add.s32 	%r294, %r293, %r291;
	sub.s32 	%r295, %r278, %r22;
	add.s32 	%r296, %r295, %r294;
	atom.global.add.u32 	%r297, [%rd9+-128], %r296;
	shfl.sync.idx.b32	%r298|%p102, %r294, 31, 31, -1;
	add.s32 	%r299, %r298, %r278;
	ld.shared.u32 	%r300, [%r257];
	shfl.sync.up.b32	%r301|%p103, %r300, 1, 0, -1;
	selp.b32 	%r302, 0, %r301, %p87;
	add.s32 	%r303, %r302, %r300;
	shfl.sync.up.b32	%r304|%p104, %r303, 2, 0, -1;
	selp.b32 	%r305, 0, %r304, %p89;
	add.s32 	%r306, %r305, %r303;
	shfl.sync.up.b32	%r307|%p105, %r306, 4, 0, -1;
	selp.b32 	%r308, 0, %r307, %p91;
	add.s32 	%r309, %r308, %r306;
	shfl.sync.up.b32	%r310|%p106, %r309, 8, 0, -1;
	selp.b32 	%r311, 0, %r310, %p93;
	add.s32 	%r312, %r311, %r309;
	shfl.sync.up.b32	%r313|%p107, %r312, 16, 0, -1;
	selp.b32 	%r314, 0, %r313, %p95;
	add.s32 	%r315, %r314, %r312;
	sub.s32 	%r316, %r299, %r22;
	add.s32 	%r317, %r316, %r315;
	atom.global.add.u32 	%r318, [%rd9], %r317;
	shfl.sync.idx.b32	%r319|%p108, %r315, 31, 31, -1;
	add.s32 	%r320, %r319, %r299;
	ld.shared.u32 	%r321, [%r257+128];
	shfl.sync.up.b32	%r322|%p109, %r321, 1, 0, -1;
	selp.b32 	%r323, 0, %r322, %p87;
	add.s32 	%r324, %r323, %r321;
	shfl.sync.up.b32	%r325|%p110, %r324, 2, 0, -1;
	selp.b32 	%r326, 0, %r325, %p89;
	add.s32 	%r327, %r326, %r324;
	shfl.sync.up.b32	%r328|%p111, %r327, 4, 0, -1;
	selp.b32 	%r329, 0, %r328, %p91;
	add.s32 	%r330, %r329, %r327;
	shfl.sync.up.b32	%r331|%p112, %r330, 8, 0, -1;
	selp.b32 	%r332, 0, %r331, %p93;
	add.s32 	%r333, %r332, %r330;
	shfl.sync.up.b32	%r334|%p113, %r333, 16, 0, -1;
	selp.b32 	%r335, 0, %r334, %p95;
	add.s32 	%r336, %r335, %r333;
	sub.s32 	%r337, %r320, %r22;
	add.s32 	%r338, %r337, %r336;
	atom.global.add.u32 	%r339, [%rd9+128], %r338;
	shfl.sync.idx.b32	%r340|%p114, %r336, 31, 31, -1;
	add.s32 	%r348, %r340, %r320;
	add.s32 	%r347, %r347, 512;
	add.s32 	%r346, %r346, 128;
	setp.ne.s32 	%p115, %r347, 4352;
	@%p115 bra 	$L__BB45_15;
	add.s32 	%r345, %r345, 1;
	setp.ne.s32 	%p116, %r345, 3;
	@%p116 bra 	$L__BB45_14;
	ret;

}
	// .globl	_Z18compute_histogramsIjLi3ELi10ELi32ELb1EEvPKT_Pji
.visible .entry _Z18compute_histogramsIjLi3ELi10ELi32ELb1EEvPKT_Pji(
	.param .u64 .ptr .align 1 _Z18compute_histogramsIjLi3ELi10ELi32ELb1EEvPKT_Pji_param_0,
	.param .u64 .ptr .align 1 _Z18compute_histogramsIjLi3ELi10ELi32ELb1EEvPKT_Pji_param_1,
	.param .u32 _Z18compute_histogramsIjLi3ELi10ELi32ELb1EEvPKT_Pji_param_2
)
.maxntid 32
{
	.reg .pred 	%p<166>;
	.reg .b32 	%r<489>;
	.reg .b64 	%rd<26>;
	// demoted variable
	.shared .align 4 .b8 _ZZ18compute_histogramsIjLi3ELi10ELi32ELb1EEvPKT_PjiE7s_hists[12288];
	ld.param.u64 	%rd7, [_Z18compute_histogramsIjLi3ELi10ELi32ELb1EEvPKT_Pji_param_0];
	ld.param.u64 	%rd8, [_Z18compute_histogramsIjLi3ELi10ELi32ELb1EEvPKT_Pji_param_1];
	ld.param.u32 	%r68, [_Z18compute_histogramsIjLi3ELi10ELi32ELb1EEvPKT_Pji_param_2];
	cvta.to.global.u64 	%rd1, %rd8;
	mov.u32 	%r1, %tid.x;
	mov.u32 	%r2, %ctaid.x;
	shl.b32 	%r69, %r2, 5;
	add.s32 	%r3, %r69, %r1;
	setp.gt.s32 	%p1, %r3, 3071;
	@%p1 bra 	$L__BB46_3;
	mov.u32 	%r70, %nctaid.x;
	shl.b32 	%r4, %r70, 5;
	mov.u32 	%r472, %r3;
$L__BB46_2:
	mul.wide.s32 	%rd9, %r472, 4;
	add.s64 	%rd10, %rd1, %rd9;
	mov.b32 	%r71, 0;
	st.global.u32 	[%rd10], %r71;
	add.s32 	%r472, %r472, %r4;
	setp.lt.s32 	%p2, %r472, 3072;
	@%p2 bra 	$L__BB46_2;
$L__BB46_3:
	xor.b32  	%r73, %r1, 3040;
	shr.u32 	%r74, %r73, 5;
	add.s32 	%r5, %r74, 1;
	and.b32  	%r6, %r5, 15;
	and.b32  	%r7, %r5, 112;
	mov.b32 	%r474, 0;
	mov.u32 	%r76, _ZZ18compute_histogramsIjLi3ELi10ELi32ELb1EEvPKT_PjiE7s_hists;
	mov.u32 	%r475, %r1;
$L__BB46_4:
	.pragma "nounroll";
	mov.u32 	%r10, %r475;
	shl.b32 	%r75, %r10, 2;
	add.s32 	%r12, %r76, %r75;
	mov.b32 	%r77, 0;
	st.shared.u32 	[%r12], %r77;
	st.shared.u32 	[%r12+128], %r77;
	st.shared.u32 	[%r12+256], %r77;
	st.shared.u32 	[%r12+384], %r77;
	st.shared.u32 	[%r12+512], %r77;
	st.shared.u32 	[%r12+640], %r77;
	st.shared.u32 	[%r12+768], %r77;
	st.shared.u32 	[%r12+896], %r77;
	st.shared.u32 	[%r12+1024], %r77;
	st.shared.u32 	[%r12+1152], %r77;
	st.shared.u32 	[%r12+1280], %r77;
	st.shared.u32 	[%r12+1408], %r77;
	st.shared.u32 	[%r12+1536], %r77;
	st.shared.u32 	[%r12+1664], %r77;
	st.shared.u32 	[%r12+1792], %r77;
	st.shared.u32 	[%r12+1920], %r77;
	add.s32 	%r475, %r10, 512;
	add.s32 	%r474, %r474, 16;
	setp.ne.s32 	%p3, %r474, %r7;
	@%p3 bra 	$L__BB46_4;
	setp.eq.s32 	%p4, %r6, 0;
	@%p4 bra 	$L__BB46_14;
	and.b32  	%r15, %r5, 7;
	setp.lt.u32 	%p5, %r6, 8;
	@%p5 bra 	$L__BB46_8;
	mov.b32 	%r78, 0;
	st.shared.u32 	[%r12+2048], %r78;
	st.shared.u32 	[%r12+2176], %r78;
	st.shared.u32 	[%r12+2304], %r78;
	st.shared.u32 	[%r12+2432], %r78;
	st.shared.u32 	[%r12+2560], %r78;
	st.shared.u32 	[%r12+2688], %r78;
	st.shared.u32 	[%r12+2816], %r78;
	st.shared.u32 	[%r12+2944], %r78;
	add.s32 	%r475, %r10, 768;
$L__BB46_8:
	setp.eq.s32 	%p6, %r15, 0;
	@%p6 bra 	$L__BB46_14;
	and.b32  	%r18, %r5, 3;
	setp.lt.u32 	%p7, %r15, 4;
	@%p7 bra 	$L__BB46_11;
	shl.b32 	%r79, %r475, 2;
	add.s32 	%r81, %r76, %r79;
	mov.b32 	%r82, 0;
	st.shared.u32 	[%r81], %r82;
	st.shared.u32 	[%r81+128], %r82;
	st.shared.u32 	[%r81+256], %r82;
	st.shared.u32 	[%r81+384], %r82;
	add.s32 	%r475, %r475, 128;
$L__BB46_11:
	setp.eq.s32 	%p8, %r18, 0;
	@%p8 bra 	$L__BB46_14;
	mov.b32 	%r478, 0;
$L__BB46_13:
	.pragma "nounroll";
	shl.b32 	%r84, %r475, 2;
	add.s32 	%r86, %r76, %r84;
	mov.b32 	%r87, 0;
	st.shared.u32 	[%r86], %r87;
	add.s32 	%r475, %r475, 32;
	add.s32 	%r478, %r478, 1;
	setp.ne.s32 	%p9, %r478, %r18;
	@%p9 bra 	$L__BB46_13;
$L__BB46_14:
	bar.sync 	0;
	mov.u32 	%r25, %nctaid.x;
	shl.b32 	%r26, %r25, 5;
	add.s32 	%r88, %r26, %r68;
	add.s32 	%r89, %r88, -1;
	div.s32 	%r27, %r89, %r26;
	setp.lt.s32 	%p10, %r27, 1;
	@%p10 bra 	$L__BB46_25;
	cvta.to.global.u64 	%rd2, %rd7;
	mov.b32 	%r479, 0;
$L__BB46_16:
	mad.lo.s32 	%r29, %r26, %r479, %r3;
	setp.ge.s32 	%p11, %r29, %r68;
	mov.b32 	%r480, 0;
	@%p11 bra 	$L__BB46_18;
	mul.wide.s32 	%rd11, %r29, 4;
	add.s64 	%rd12, %rd2, %rd11;
	ld.global.nc.u32 	%r480, [%rd12];
$L__BB46_18:
	setp.lt.s32 	%p12, %r29, %r68;
	mov.b32 	%r93, -1;
	vote.sync.ballot.b32 	%r94, %p12, %r93;
	and.b32  	%r95, %r480, 1;
	add.s32 	%r96, %r95, -1;
	setp.eq.b32 	%p14, %r95, 1;
	vote.sync.ballot.b32 	%r97, %p14, %r93;
	xor.b32  	%r98, %r97, %r96;
	and.b32  	%r99, %r98, %r94;
	shr.u32 	%r100, %r480, 1;
	and.b32  	%r101, %r100, 1;
	add.s32 	%r102, %r101, -1;
	setp.eq.b32 	%p16, %r101, 1;
	vote.sync.ballot.b32 	%r103, %p16, %r93;
	xor.b32  	%r104, %r103, %r102;
	and.b32  	%r105, %r104, %r99;
	shr.u32 	%r106, %r480, 2;
	and.b32  	%r107, %r106, 1;
	add.s32 	%r108, %r107, -1;
	setp.eq.b32 	%p18, %r107, 1;
	vote.sync.ballot.b32 	%r109, %p18, %r93;
	xor.b32  	%r110, %r109, %r108;
	and.b32  	%r111, %r110, %r105;
	shr.u32 	%r112, %r480, 3;
	and.b32  	%r113, %r112, 1;
	add.s32 	%r114, %r113, -1;
	setp.eq.b32 	%p20, %r113, 1;
	vote.sync.ballot.b32 	%r115, %p20, %r93;
	xor.b32  	%r116, %r115, %r114;
	and.b32  	%r117, %r116, %r111;
	shr.u32 	%r118, %r480, 4;
	and.b32  	%r119, %r118, 1;
	add.s32 	%r120, %r119, -1;
	setp.eq.b32 	%p22, %r119, 1;
	vote.sync.ballot.b32 	%r121, %p22, %r93;
	xor.b32  	%r122, %r121, %r120;
	and.b32  	%r123, %r122, %r117;
	shr.u32 	%r124, %r480, 5;
	and.b32  	%r125, %r124, 1;
	add.s32 	%r126, %r125, -1;
	setp.eq.b32 	%p24, %r125, 1;
	vote.sync.ballot.b32 	%r127, %p24, %r93;
	xor.b32  	%r128, %r127, %r126;
	and.b32  	%r129, %r128, %r123;
	shr.u32 	%r130, %r480, 6;
	and.b32  	%r131, %r130, 1;
	add.s32 	%r132, %r131, -1;
	setp.eq.b32 	%p26, %r131, 1;
	vote.sync.ballot.b32 	%r133, %p26, %r93;
	xor.b32  	%r134, %r133, %r132;
	and.b32  	%r135, %r134, %r129;
	shr.u32 	%r136, %r480, 7;
	and.b32  	%r137, %r136, 1;
	add.s32 	%r138, %r137, -1;
	setp.eq.b32 	%p28, %r137, 1;
	vote.sync.ballot.b32 	%r139, %p28, %r93;
	xor.b32  	%r140, %r139, %r138;
	and.b32  	%r141, %r140, %r135;
	shr.u32 	%r142, %r480, 8;
	and.b32  	%r143, %r142, 1;
	add.s32 	%r144, %r143, -1;
	setp.eq.b32 	%p30, %r143, 1;
	vote.sync.ballot.b32 	%r145, %p30, %r93;
	xor.b32  	%r146, %r145, %r144;
	and.b32  	%r147, %r146, %r141;
	shr.u32 	%r148, %r480, 9;
	and.b32  	%r149, %r148, 1;
	add.s32 	%r150, %r149, -1;
	setp.eq.b32 	%p32, %r149, 1;
	vote.sync.ballot.b32 	%r151, %p32, %r93;
	xor.b32  	%r152, %r151, %r150;
	and.b32  	%r32, %r152, %r147;
	// begin inline asm
	mov.u32 %r92, %lanemask_lt;
	// end inline asm
	and.b32  	%r153, %r92, %r32;
	setp.eq.s32 	%p34, %r153, 0;
	setp.ne.s32 	%p35, %r32, 0;
	and.pred  	%p36, %p34, %p35;
	and.pred  	%p37, %p36, %p12;
	not.pred 	%p38, %p37;
	@%p38 bra 	$L__BB46_20;
	popc.b32 	%r154, %r32;
	shl.b32 	%r155, %r480, 2;
	and.b32  	%r156, %r155, 4092;
	mov.u32 	%r157, _ZZ18compute_histogramsIjLi3ELi10ELi32ELb1EEvPKT_PjiE7s_hists;
	add.s32 	%r158, %r157, %r156;
	atom.shared.add.u32 	%r159, [%r158], %r154;
$L__BB46_20:
	setp.lt.s32 	%p39, %r29, %r68;
	shr.u32 	%r34, %r480, 10;
	mov.b32 	%r160, -1;
	vote.sync.ballot.b32 	%r161, %p39, %r160;
	and.b32  	%r162, %r34, 1;
	add.s32 	%r163, %r162, -1;
	setp.eq.b32 	%p41, %r162, 1;
	vote.sync.ballot.b32 	%r164, %p41, %r160;
	xor.b32  	%r165, %r164, %r163;
	and.b32  	%r166, %r165, %r161;
	shr.u32 	%r167, %r480, 11;
	and.b32  	%r168, %r167, 1;
	add.s32 	%r169, %r168, -1;
	setp.eq.b32 	%p43, %r168, 1;
	vote.sync.ballot.b32 	%r170, %p43, %r160;
	xor.b32  	%r171, %r170, %r169;
	and.b32  	%r172, %r171, %r166;
	shr.u32 	%r173, %r480, 12;
	and.b32  	%r174, %r173, 1;
	add.s32 	%r175, %r174, -1;
	setp.eq.b32 	%p45, %r174, 1;
	vote.sync.ballot.b32 	%r176, %p45, %r160;
	xor.b32  	%r177, %r176, %r175;
	and.b32  	%r178, %r177, %r172;
	shr.u32 	%r179, %r480, 13;
	and.b32  	%r180, %r179, 1;
	add.s32 	%r181, %r180, -1;
	setp.eq.b32 	%p47, %r180, 1;
	vote.sync.ballot.b32 	%r182, %p47, %r160;
	xor.b32  	%r183, %r182, %r181;
	and.b32  	%r184, %r183, %r178;
	shr.u32 	%r185, %r480, 14;
	and.b32  	%r186, %r185, 1;
	add.s32 	%r187, %r186, -1;
	setp.eq.b32 	%p49, %r186, 1;
	vote.sync.ballot.b32 	%r188, %p49, %r160;
	xor.b32  	%r189, %r188, %r187;
	and.b32  	%r190, %r189, %r184;
	shr.u32 	%r191, %r480, 15;
	and.b32  	%r192, %r191, 1;
	add.s32 	%r193, %r192, -1;
	setp.eq.b32 	%p51, %r192, 1;
	vote.sync.ballot.b32 	%r194, %p51, %r160;
	xor.b32  	%r195, %r194, %r193;
	and.b32  	%r196, %r195, %r190;
	shr.u32 	%r197, %r480, 16;
	and.b32  	%r198, %r197, 1;
	add.s32 	%r199, %r198, -1;
	setp.eq.b32 	%p53, %r198, 1;
	vote.sync.ballot.b32 	%r200, %p53, %r160;
	xor.b32  	%r201, %r200, %r199;
	and.b32  	%r202, %r201, %r196;
	shr.u32 	%r203, %r480, 17;
	and.b32  	%r204, %r203, 1;
	add.s32 	%r205, %r204, -1;
	setp.eq.b32 	%p55, %r204, 1;
	vote.sync.ballot.b32 	%r206, %p55, %r160;
	xor.b32  	%r207, %r206, %r205;
	and.b32  	%r208, %r207, %r202;
	shr.u32 	%r209, %r480, 18;
	and.b32  	%r210, %r209, 1;
	add.s32 	%r211, %r210, -1;
	setp.eq.b32 	%p57, %r210, 1;
	vote.sync.ballot.b32 	%r212, %p57, %r160;
	xor.b32  	%r213, %r212, %r211;
	and.b32  	%r214, %r213, %r208;
	shr.u32 	%r215, %r480, 19;
	and.b32  	%r216, %r215, 1;
	add.s32 	%r217, %r216, -1;
	setp.eq.b32 	%p59, %r216, 1;
	vote.sync.ballot.b32 	%r218, %p59, %r160;
	xor.b32  	%r219, %r218, %r217;
	and.b32  	%r35, %r219, %r214;
	and.b32  	%r220, %r92, %r35;
	setp.eq.s32 	%p61, %r220, 0;
	setp.ne.s32 	%p62, %r35, 0;
	and.pred  	%p63, %p61, %p62;
	and.pred  	%p64, %p63, %p39;
	not.pred 	%p65, %p64;
	@%p65 bra 	$L__BB46_22;
	popc.b32 	%r221, %r35;
	shl.b32 	%r222, %r34, 2;
	and.b32  	%r223, %r222, 4092;
	mov.u32 	%r224, _ZZ18compute_histogramsIjLi3ELi10ELi32ELb1EEvPKT_PjiE7s_hists;
	add.s32 	%r225, %r224, %r223;
	atom.shared.add.u32 	%r226, [%r225+4096], %r221;
$L__BB46_22:
	setp.lt.s32 	%p66, %r29, %r68;
	shr.u32 	%r36, %r480, 20;
	mov.b32 	%r227, -1;
	vote.sync.ballot.b32 	%r228, %p66, %r227;
	and.b32  	%r229, %r36, 1;
	add.s32 	%r230, %r229, -1;
	setp.eq.b32 	%p68, %r229, 1;
	vote.sync.ballot.b32 	%r231, %p68, %r227;
	xor.b32  	%r232, %r231, %r230;
	and.b32  	%r233, %r232, %r228;
	shr.u32 	%r234, %r480, 21;
	and.b32  	%r235, %r234, 1;
	add.s32 	%r236, %r235, -1;
	setp.eq.b32 	%p70, %r235, 1;
	vote.sync.ballot.b32 	%r237, %p70, %r227;
	xor.b32  	%r238, %r237, %r236;
	and.b32  	%r239, %r238, %r233;
	shr.u32 	%r240, %r480, 22;
	and.b32  	%r241, %r240, 1;
	add.s32 	%r242, %r241, -1;
	setp.eq.b32 	%p72, %r241, 1;
	vote.sync.ballot.b32 	%r243, %p72, %r227;
	xor.b32  	%r244, %r243, %r242;
	and.b32  	%r245, %r244, %r239;
	shr.u32 	%r246, %r480, 23;
	and.b32  	%r247, %r246, 1;
	add.s32 	%r248, %r247, -1;
	setp.eq.b32 	%p74, %r247, 1;
	vote.sync.ballot.b32 	%r249, %p74, %r227;
	xor.b32  	%r250, %r249, %r248;
	and.b32  	%r251, %r250, %r245;
	shr.u32 	%r252, %r480, 24;
	and.b32  	%r253, %r252, 1;
	add.s32 	%r254, %r253, -1;
	setp.eq.b32 	%p76, %r253, 1;
	vote.sync.ballot.b32 	%r255, %p76, %r227;
	xor.b32  	%r256, %r255, %r254;
	and.b32  	%r257, %r256, %r251;
	shr.u32 	%r258, %r480, 25;
	and.b32  	%r259, %r258, 1;
	add.s32 	%r260, %r259, -1;
	setp.eq.b32 	%p78, %r259, 1;
	vote.sync.ballot.b32 	%r261, %p78, %r227;
	xor.b32  	%r262, %r261, %r260;
	and.b32  	%r263, %r262, %r257;
	shr.u32 	%r264, %r480, 26;
	and.b32  	%r265, %r264, 1;
	add.s32 	%r266, %r265, -1;
	setp.eq.b32 	%p80, %r265, 1;
	vote.sync.ballot.b32 	%r267, %p80, %r227;
	xor.b32  	%r268, %r267, %r266;
	and.b32  	%r269, %r268, %r263;
	shr.u32 	%r270, %r480, 27;
	and.b32  	%r271, %r270, 1;
	add.s32 	%r272, %r271, -1;
	setp.eq.b32 	%p82, %r271, 1;
	vote.sync.ballot.b32 	%r273, %p82, %r227;
	xor.b32  	%r274, %r273, %r272;
	and.b32  	%r275, %r274, %r269;
	shr.u32 	%r276, %r480, 28;
	and.b32  	%r277, %r276, 1;
	add.s32 	%r278, %r277, -1;
	setp.eq.b32 	%p84, %r277, 1;
	vote.sync.ballot.b32 	%r279, %p84, %r227;
	xor.b32  	%r280, %r279, %r278;
	and.b32  	%r281, %r280, %r275;
	shr.u32 	%r282, %r480, 29;
	and.b32  	%r283, %r282, 1;
	add.s32 	%r284, %r283, -1;
	setp.eq.b32 	%p86, %r283, 1;
	vote.sync.ballot.b32 	%r285, %p86, %r227;
	xor.b32  	%r286, %r285, %r284;
	and.b32  	%r37, %r286, %r281;
	and.b32  	%r287, %r92, %r37;
	setp.eq.s32 	%p88, %r287, 0;
	setp.ne.s32 	%p89, %r37, 0;
	and.pred  	%p90, %p88, %p89;
	and.pred  	%p91, %p90, %p66;
	not.pred 	%p92, %p91;
	@%p92 bra 	$L__BB46_24;
	popc.b32 	%r288, %r37;
	shl.b32 	%r289, %r36, 2;
	and.b32  	%r290, %r289, 4092;
	mov.u32 	%r291, _ZZ18compute_histogramsIjLi3ELi10ELi32ELb1EEvPKT_PjiE7s_hists;
	add.s32 	%r292, %r291, %r290;
	atom.shared.add.u32 	%r293, [%r292+8192], %r288;
$L__BB46_24:
	add.s32 	%r479, %r479, 1;
	setp.ne.s32 	%p93, %r479, %r27;
	@%p93 bra 	$L__BB46_16;
$L__BB46_25:
	bar.sync 	0;
	// begin inline asm
	mov.u32 %r294, %envreg2;
	// end inline asm
	cvt.u64.u32 	%rd13, %r294;
	// begin inline asm
	mov.u32 %r295, %envreg1;
	// end inline asm
	cvt.u64.u32 	%rd14, %r295;
	shl.b64 	%rd15, %rd14, 32;
	or.b64  	%rd3, %rd15, %rd13;
	setp.ne.s64 	%p94, %rd3, 0;
	@%p94 bra 	$L__BB46_27;
	// begin inline asm
	trap;
	// end inline asm
$L__BB46_27:
	barrier.sync 	0;
	mov.u32 	%r296, %tid.y;
	add.s32 	%r297, %r1, %r296;
	mov.u32 	%r298, %tid.z;
	or.b32  	%r299, %r297, %r298;
	setp.ne.s32 	%p95, %r299, 0;
	@%p95 bra 	$L__BB46_30;
	add.s64 	%rd16, %rd3, 4;
	mov.u32 	%r302, %nctaid.y;
	mul.lo.s32 	%r303, %r25, %r302;
	mov.u32 	%r304, %nctaid.z;
	mul.lo.s32 	%r305, %r303, %r304;
	mov.u32 	%r306, %ctaid.y;
	add.s32 	%r307, %r2, %r306;
	mov.u32 	%r308, %ctaid.z;
	neg.s32 	%r309, %r308;
	setp.eq.s32 	%p96, %r307, %r309;
	sub.s32 	%r310, -2147483647, %r305;
	selp.b32 	%r301, %r310, 1, %p96;
	// begin inline asm
	atom.add.release.gpu.u32 %r300,[%rd16],%r301;
	// end inline asm
$L__BB46_29:
	// begin inline asm
	ld.acquire.gpu.u32 %r311,[%rd16];
	// end inline asm
	xor.b32  	%r312, %r311, %r300;
	setp.gt.s32 	%p97, %r312, -1;
	@%p97 bra 	$L__BB46_29;
$L__BB46_30:
	barrier.sync 	0;
	max.u32 	%r314, %r1, 992;
	sub.s32 	%r315, %r314, %r1;
	add.s32 	%r40, %r315, 31;
	shr.u32 	%r316, %r40, 5;
	add.s32 	%r317, %r316, 1;
	and.b32  	%r41, %r317, 3;
	and.b32  	%r318, %r317, 124;
	neg.s32 	%r42, %r318;
	shl.b32 	%r319, %r1, 2;
	mov.u32 	%r320, _ZZ18compute_histogramsIjLi3ELi10ELi32ELb1EEvPKT_PjiE7s_hists;
	add.s32 	%r321, %r319, %r320;
	add.s32 	%r43, %r321, 256;
	mov.b32 	%r481, 0;
$L__BB46_31:
	setp.lt.u32 	%p98, %r40, 96;
	shl.b32 	%r45, %r481, 12;
	mov.u32 	%r323, _ZZ18compute_histogramsIjLi3ELi10ELi32ELb1EEvPKT_PjiE7s_hists;
	add.s32 	%r46, %r323, %r45;
	ld.shared.u32 	%r47, [%r46];
	shl.b32 	%r48, %r481, 10;
	mov.b32 	%r488, 0;
	mov.u32 	%r487, %r1;
	@%p98 bra 	$L__BB46_34;
	add.s32 	%r483, %r1, %r48;
	add.s32 	%r482, %r43, %r45;
	mov.b32 	%r488, 0;
	mov.u32 	%r484, %r42;
	mov.u32 	%r487, %r1;
$L__BB46_33:
	ld.shared.u32 	%r326, [%r482+-256];
	shfl.sync.up.b32	%r327|%p99, %r326, 1, 0, -1;
	// begin inline asm
	mov.u32 %r325, %laneid;
	// end inline asm
	setp.eq.s32 	%p100, %r325, 0;
	selp.b32 	%r328, 0, %r327, %p100;
	add.s32 	%r329, %r328, %r326;
	shfl.sync.up.b32	%r330|%p101, %r329, 2, 0, -1;
	setp.lt.u32 	%p102, %r325, 2;
	selp.b32 	%r331, 0, %r330, %p102;
	add.s32 	%r332, %r331, %r329;
	shfl.sync.up.b32	%r333|%p103, %r332, 4, 0, -1;
	setp.lt.u32 	%p104, %r325, 4;
	selp.b32 	%r334, 0, %r333, %p104;
	add.s32 	%r335, %r334, %r332;
	shfl.sync.up.b32	%r336|%p105, %r335, 8, 0, -1;
	setp.lt.u32 	%p106, %r325, 8;
	selp.b32 	%r337, 0, %r336, %p106;
	add.s32 	%r338, %r337, %r335;
	shfl.sync.up.b32	%r339|%p107, %r338, 16, 0, -1;
	setp.lt.u32 	%p108, %r325, 16;
	selp.b32 	%r340, 0, %r339, %p108;
	add.s32 	%r341, %r340, %r338;
	mul.wide.u32 	%rd18, %r483, 4;
	add.s64 	%rd19, %rd1, %rd18;
	sub.s32 	%r342, %r488, %r47;
	add.s32 	%r343, %r342, %r341;
	atom.global.add.u32 	%r344, [%rd19], %r343;
	shfl.sync.idx.b32	%r345|%p109, %r341, 31, 31, -1;
	add.s32 	%r346, %r345, %r488;
	ld.shared.u32 	%r347, [%r482+-128];
	shfl.sync.up.b32	%r348|%p110, %r347, 1, 0, -1;
	selp.b32 	%r349, 0, %r348, %p100;
	add.s32 	%r350, %r349, %r347;
	shfl.sync.up.b32	%r351|%p111, %r350, 2, 0, -1;
	selp.b32 	%r352, 0, %r351, %p102;
	add.s32 	%r353, %r352, %r350;
	shfl.sync.up.b32	%r354|%p112, %r353, 4, 0, -1;
	selp.b32 	%r355, 0, %r354, %p104;
	add.s32 	%r356, %r355, %r353;
	shfl.sync.up.b32	%r357|%p113, %r356, 8, 0, -1;
	selp.b32 	%r358, 0, %r357, %p106;
	add.s32 	%r359, %r358, %r356;
	shfl.sync.up.b32	%r360|%p114, %r359, 16, 0, -1;
	selp.b32 	%r361, 0, %r360, %p108;
	add.s32 	%r362, %r361, %r359;
	sub.s32 	%r363, %r346, %r47;
	add.s32 	%r364, %r363, %r362;
	atom.global.add.u32 	%r365, [%rd19+128], %r364;
	shfl.sync.idx.b32	%r366|%p115, %r362, 31, 31, -1;
	add.s32 	%r367, %r366, %r346;
	ld.shared.u32 	%r368, [%r482];
	shfl.sync.up.b32	%r369|%p116, %r368, 1, 0, -1;
	selp.b32 	%r370, 0, %r369, %p100;
	add.s32 	%r371, %r370, %r368;
	shfl.sync.up.b32	%r372|%p117, %r371, 2, 0, -1;
	selp.b32 	%r373, 0, %r372, %p102;
	add.s32 	%r374, %r373, %r371;
	shfl.sync.up.b32	%r375|%p118, %r374, 4, 0, -1;
	selp.b32 	%r376, 0, %r375, %p104;
	add.s32 	%r377, %r376, %r374;
	shfl.sync.up.b32	%r378|%p119, %r377, 8, 0, -1;
	selp.b32 	%r379, 0, %r378, %p106;
	add.s32 	%r380, %r379, %r377;
	shfl.sync.up.b32	%r381|%p120, %r380, 16, 0, -1;
	selp.b32 	%r382, 0, %r381, %p108;
	add.s32 	%r383, %r382, %r380;
	sub.s32 	%r384, %r367, %r47;
	add.s32 	%r385, %r384, %r383;
	atom.global.add.u32 	%r386, [%rd19+256], %r385;
	shfl.sync.idx.b32	%r387|%p121, %r383, 31, 31, -1;
	add.s32 	%r388, %r387, %r367;
	ld.shared.u32 	%r389, [%r482+128];
	shfl.sync.up.b32	%r390|%p122, %r389, 1, 0, -1;
	selp.b32 	%r391, 0, %r390, %p100;
	add.s32 	%r392, %r391, %r389;
	shfl.sync.up.b32	%r393|%p123, %r392, 2, 0, -1;
	selp.b32 	%r394, 0, %r393, %p102;
	add.s32 	%r395, %r394, %r392;
	shfl.sync.up.b32	%r396|%p124, %r395, 4, 0, -1;
	selp.b32 	%r397, 0, %r396, %p104;
	add.s32 	%r398, %r397, %r395;
	shfl.sync.up.b32	%r399|%p125, %r398, 8, 0, -1;
	selp.b32 	%r400, 0, %r399, %p106;
	add.s32 	%r401, %r400, %r398;
	shfl.sync.up.b32	%r402|%p126, %r401, 16, 0, -1;
	selp.b32 	%r403, 0, %r402, %p108;
	add.s32 	%r404, %r403, %r401;
	sub.s32 	%r405, %r388, %r47;
	add.s32 	%r406, %r405, %r404;
	atom.global.add.u32 	%r407, [%rd19+384], %r406;
	shfl.sync.idx.b32	%r408|%p127, %r404, 31, 31, -1;
	add.s32 	%r488, %r408, %r388;
	add.s32 	%r487, %r487, 128;
	add.s32 	%r484, %r484, 4;
	add.s32 	%r483, %r483, 128;
	add.s32 	%r482, %r482, 512;
	setp.ne.s32 	%p128, %r484, 0;
	@%p128 bra 	$L__BB46_33;
$L__BB46_34:
	setp.eq.s32 	%p129, %r41, 0;
	@%p129 bra 	$L__BB46_38;
	setp.eq.s32 	%p130, %r41, 1;
	add.s32 	%r410, %r487, %r48;
	shl.b32 	%r411, %r487, 2;
	add.s32 	%r63, %r46, %r411;
	ld.shared.u32 	%r412, [%r63];
	shfl.sync.up.b32	%r413|%p131, %r412, 1, 0, -1;
	// begin inline asm
	mov.u32 %r409, %laneid;
	// end inline asm
	setp.eq.s32 	%p132, %r409, 0;
	selp.b32 	%r414, 0, %r413, %p132;
	add.s32 	%r415, %r414, %r412;
	shfl.sync.up.b32	%r416|%p133, %r415, 2, 0, -1;
	setp.lt.u32 	%p134, %r409, 2;
	selp.b32 	%r417, 0, %r416, %p134;
	add.s32 	%r418, %r417, %r415;
	shfl.sync.up.b32	%r419|%p135, %r418, 4, 0, -1;
	setp.lt.u32 	%p136, %r409, 4;
	selp.b32 	%r420, 0, %r419, %p136;
	add.s32 	%r421, %r420, %r418;
	shfl.sync.up.b32	%r422|%p137, %r421, 8, 0, -1;
	setp.lt.u32 	%p138, %r409, 8;
	selp.b32 	%r423, 0, %r422, %p138;
	add.s32 	%r424, %r423, %r421;
	shfl.sync.up.b32	%r425|%p139, %r424, 16, 0, -1;
	setp.lt.u32 	%p140, %r409, 16;
	selp.b32 	%r426, 0, %r425, %p140;
	add.s32 	%r427, %r426, %r424;
	mul.wide.u32 	%rd20, %r410, 4;
	add.s64 	%rd21, %rd1, %rd20;
	sub.s32 	%r428, %r488, %r47;
	add.s32 	%r429, %r428, %r427;
	atom.global.add.u32 	%r430, [%rd21], %r429;
	shfl.sync.idx.b32	%r431|%p141, %r427, 31, 31, -1;
	add.s32 	%r65, %r431, %r488;
	@%p130 bra 	$L__BB46_38;
	setp.lt.u32 	%p142, %r409, 16;
	setp.lt.u32 	%p143, %r409, 8;
	setp.lt.u32 	%p144, %r409, 4;
	setp.lt.u32 	%p145, %r409, 2;
	setp.eq.s32 	%p146, %r409, 0;
	setp.eq.s32 	%p147, %r41, 2;
	ld.shared.u32 	%r432, [%r63+128];
	shfl.sync.up.b32	%r433|%p148, %r432, 1, 0, -1;
	selp.b32 	%r434, 0, %r433, %p146;
	add.s32 	%r435, %r434, %r432;
	shfl.sync.up.b32	%r436|%p149, %r435, 2, 0, -1;
	selp.b32 	%r437, 0, %r436, %p145;
	add.s32 	%r438, %r437, %r435;
	shfl.sync.up.b32	%r439|%p150, %r438, 4, 0, -1;
	selp.b32 	%r440, 0, %r439, %p144;
	add.s32 	%r441, %r440, %r438;
	shfl.sync.up.b32	%r442|%p151, %r441, 8, 0, -1;
	selp.b32 	%r443, 0, %r442, %p143;
	add.s32 	%r444, %r443, %r441;
	shfl.sync.up.b32	%r445|%p152, %r444, 16, 0, -1;
	selp.b32 	%r446, 0, %r445, %p142;
	add.s32 	%r447, %r446, %r444;
	cvt.u64.u32 	%rd22, %r48;
	cvt.u64.u32 	%rd23, %r487;
	add.s64 	%rd24, %rd23, %rd22;
	shl.b64 	%rd25, %rd24, 2;
	add.s64 	%rd6, %rd1, %rd25;
	sub.s32 	%r448, %r65, %r47;
	add.s32 	%r449, %r448, %r447;
	atom.global.add.u32 	%r450, [%rd6+128], %r449;
	shfl.sync.idx.b32	%r451|%p153, %r447, 31, 31, -1;
	add.s32 	%r66, %r451, %r65;
	@%p147 bra 	$L__BB46_38;
	setp.lt.u32 	%p154, %r409, 16;
	setp.lt.u32 	%p155, %r409, 8;
	setp.lt.u32 	%p156, %r409, 4;
	setp.lt.u32 	%p157, %r409, 2;
	setp.eq.s32 	%p158, %r409, 0;
	ld.shared.u32 	%r452, [%r63+256];
	shfl.sync.up.b32	%r453|%p159, %r452, 1, 0, -1;
	selp.b32 	%r454, 0, %r453, %p158;
	add.s32 	%r455, %r454, %r452;
	shfl.sync.up.b32	%r456|%p160, %r455, 2, 0, -1;
	selp.b32 	%r457, 0, %r456, %p157;
	add.s32 	%r458, %r457, %r455;
	shfl.sync.up.b32	%r459|%p161, %r458, 4, 0, -1;
	selp.b32 	%r460, 0, %r459, %p156;
	add.s32 	%r461, %r460, %r458;
	shfl.sync.up.b32	%r462|%p162, %r461, 8, 0, -1;
	selp.b32 	%r463, 0, %r462, %p155;
	add.s32 	%r464, %r463, %r461;
	shfl.sync.up.b32	%r465|%p163, %r464, 16, 0, -1;
	selp.b32 	%r466, 0, %r465, %p154;
	add.s32 	%r467, %r466, %r464;
	sub.s32 	%r468, %r66, %r47;
	add.s32 	%r469, %r468, %r467;
	atom.global.add.u32 	%r470, [%rd6+256], %r469;
	shfl.sync.idx.b32	%r471|%p164, %r467, 31, 31, -1;
$L__BB46_38:
	add.s32 	%r481, %r481, 1;
	setp.ne.s32 	%p165, %r481, 3;
	@%p165 bra 	$L__BB46_31;
	ret;

}
	// .globl	_Z18compute_histogramsIjLi3ELi10ELi64ELb0EEvPKT_Pji
.visible .entry _Z18compute_histogramsIjLi3ELi10ELi64ELb0EEvPKT_Pji(
	.param .u64 .ptr .align 1 _Z18compute_histogramsIjLi3ELi10ELi64ELb0EEvPKT_Pji_param_0,
	.param .u64 .ptr .align 1 _Z18compute_histogramsIjLi3ELi10ELi64ELb0EEvPKT_Pji_param_1,
	.param .u32 _Z18compute_histogramsIjLi3ELi10ELi64ELb0EEvPKT_Pji_param_2
)
.maxntid 64
{
	.reg .pred 	%p<117>;
	.reg .b32 	%r<348>;
	.reg .b64 	%rd<13>;
	// demoted variable
	.shared .align 4 .b8 _ZZ18compute_histogramsIjLi3ELi10ELi64ELb0EEvPKT_PjiE7s_hists[12288];
	ld.param.u64 	%rd6, [_Z18compute_histogramsIjLi3ELi10ELi64ELb0EEvPKT_Pji_param_0];
	ld.param.u64 	%rd7, [_Z18compute_histogramsIjLi3ELi10ELi64ELb0EEvPKT_Pji_param_1];
	ld.param.u32 	%r30, [_Z18compute_histogramsIjLi3ELi10ELi64ELb0EEvPKT_Pji_param_2];
	mov.b32 	%r342, 0;
	mov.u32 	%r1, %tid.x;
	mov.u32 	%r33, _ZZ18compute_histogramsIjLi3ELi10ELi64ELb0EEvPKT_PjiE7s_hists;
	mov.u32 	%r341, %r1;
$L__BB47_1:
	.pragma "nounroll";
	shl.b32 	%r32, %r341, 2;
	add.s32 	%r34, %r33, %r32;
	mov.b32 	%r35, 0;
	st.shared.u32 	[%r34], %r35;
	st.shared.u32 	[%r34+256], %r35;
	st.shared.u32 	[%r34+512], %r35;
	st.shared.u32 	[%r34+768], %r35;
	st.shared.u32 	[%r34+1024], %r35;
	st.shared.u32 	[%r34+1280], %r35;
	st.shared.u32 	[%r34+1536], %r35;
	st.shared.u32 	[%r34+1792], %r35;
	st.shared.u32 	[%r34+2048], %r35;
	st.shared.u32 	[%r34+2304], %r35;
	st.shared.u32 	[%r34+2560], %r35;
	st.shared.u32 	[%r34+2816], %r35;
	st.shared.u32 	[%r34+3072], %r35;
	st.shared.u32 	[%r34+3328], %r35;
	st.shared.u32 	[%r34+3584], %r35;
	st.shared.u32 	[%r34+3840], %r35;
	add.s32 	%r341, %r341, 1024;
	add.s32 	%r342, %r342, 16;
	setp.ne.s32 	%p1, %r342, 48;
	@%p1 bra 	$L__BB47_1;
	bar.sync 	0;
	mov.u32 	%r36, %nctaid.x;
	shl.b32 	%r6, %r36, 6;
	add.s32 	%r37, %r6, %r30;
	add.s32 	%r38, %r37, -1;
	div.s32 	%r7, %r38, %r6;
	setp.lt.s32 	%p2, %r7, 1;
	@%p2 bra 	$L__BB47_13;
	mov.u32 	%r40, %ctaid.x;
	shl.b32 	%r41, %r40, 6;
	or.b32  	%r8, %r41, %r1;
	cvta.to.global.u64 	%rd1, %rd6;
	mov.b32 	%r343, 0;
$L__BB47_4:
	mad.lo.s32 	%r10, %r6, %r343, %r8;
	setp.ge.s32 	%p3, %r10, %r30;
	mov.b32 	%r344, 0;
	@%p3 bra 	$L__BB47_6;
	mul.wide.s32 	%rd8, %r10, 4;
	add.s64 	%rd9, %rd1, %rd8;
	ld.global.nc.u32 	%r344, [%rd9];
$L__BB47_6:
	setp.lt.s32 	%p4, %r10, %r30;
	mov.b32 	%r44, -1;
	vote.sync.ballot.b32 	%r45, %p4, %r44;
	and.b32  	%r46, %r344, 1;
	add.s32 	%r47, %r46, -1;
	setp.eq.b32 	%p6, %r46, 1;
	vote.sync.ballot.b32 	%r48, %p6, %r44;
	xor.b32  	%r49, %r48, %r47;
	and.b32  	%r50, %r49, %r45;
	shr.u32 	%r51, %r344, 1;
	and.b32  	%r52, %r51, 1;
	add.s32 	%r53, %r52, -1;
	setp.eq.b32 	%p8, %r52, 1;
	vote.sync.ballot.b32 	%r54, %p8, %r44;
	xor.b32  	%r55, %r54, %r53;
	and.b32  	%r56, %r55, %r50;
	shr.u32 	%r57, %r344, 2;
	and.b32  	%r58, %r57, 1;
	add.s32 	%r59, %r58, -1;
	setp.eq.b32 	%p10, %r58, 1;
	vote.sync.ballot.b32 	%r60, %p10, %r44;
	xor.b32  	%r61, %r60, %r59;
	and.b32  	%r62, %r61, %r56;
	shr.u32 	%r63, %r344, 3;
	and.b32  	%r64, %r63, 1;
	add.s32 	%r65, %r64, -1;
	setp.eq.b32 	%p12, %r64, 1;
	vote.sync.ballot.b32 	%r66, %p12, %r44;
	xor.b32  	%r67, %r66, %r65;
	and.b32  	%r68, %r67, %r62;
	shr.u32 	%r69, %r344, 4;
	and.b32  	%r70, %r69, 1;
	add.s32 	%r71, %r70, -1;
	setp.eq.b32 	%p14, %r70, 1;
	vote.sync.ballot.b32 	%r72, %p14, %r44;
	xor.b32  	%r73, %r72, %r71;
	and.b32  	%r74, %r73, %r68;
	shr.u32 	%r75, %r344, 5;
	and.b32  	%r76, %r75, 1;
	add.s32 	%r77, %r76, -1;
	setp.eq.b32 	%p16, %r76, 1;
	vote.sync.ballot.b32 	%r78, %p16, %r44;
	xor.b32  	%r79, %r78, %r77;
	and.b32  	%r80, %r79, %r74;
	shr.u32 	%r81, %r344, 6;
	and.b32  	%r82, %r81, 1;
	add.s32 	%r83, %r82, -1;
	setp.eq.b32 	%p18, %r82, 1;
	vote.sync.ballot.b32 	%r84, %p18, %r44;
	xor.b32  	%r85, %r84, %r83;
	and.b32  	%r86, %r85, %r80;
	shr.u32 	%r87, %r344, 7;
	and.b32  	%r88, %r87, 1;
	add.s32 	%r89, %r88, -1;
	setp.eq.b32 	%p20, %r88, 1;
	vote.sync.ballot.b32 	%r90, %p20, %r44;
	xor.b32  	%r91, %r90, %r89;
	and.b32  	%r92, %r91, %r86;
	shr.u32 	%r93, %r344, 8;
	and.b32  	%r94, %r93, 1;
	add.s32 	%r95, %r94, -1;
	setp.eq.b32 	%p22, %r94, 1;
	vote.sync.ballot.b32 	%r96, %p22, %r44;
	xor.b32  	%r97, %r96, %r95;
	and.b32  	%r98, %r97, %r92;
	shr.u32 	%r99, %r344, 9;
	and.b32  	%r100, %r99, 1;
	add.s32 	%r101, %r100, -1;
	setp.eq.b32 	%p24, %r100, 1;
	vote.sync.ballot.b32 	%r102, %p24, %r44;
	xor.b32  	%r103, %r102, %r101;
	and.b32  	%r13, %r103, %r98;
	// begin inline asm
	mov.u32 %r43, %lanemask_lt;
	// end inline asm
	and.b32  	%r104, %r43, %r13;
	setp.eq.s32 	%p26, %r104, 0;
	setp.ne.s32 	%p27, %r13, 0;
	and.pred  	%p28, %p26, %p27;
	and.pred  	%p29, %p28, %p4;
	not.pred 	%p30, %p29;
	@%p30 bra 	$L__BB47_8;
	popc.b32 	%r105, %r13;
	shl.b32 	%r106, %r344, 2;
	and.b32  	%r107, %r106, 4092;
	mov.u32 	%r108, _ZZ18compute_histogramsIjLi3ELi10ELi64ELb0EEvPKT_PjiE7s_hists;
	add.s32 	%r109, %r108, %r107;
	atom.shared.add.u32 	%r110, [%r109], %r105;
$L__BB47_8:
	setp.lt.s32 	%p31, %r10, %r30;
	shr.u32 	%r15, %r344, 10;
	mov.b32 	%r111, -1;
	vote.sync.ballot.b32 	%r112, %p31, %r111;
	and.b32  	%r113, %r15, 1;
	add.s32 	%r114, %r113, -1;
	setp.eq.b32 	%p33, %r113, 1;
	vote.sync.ballot.b32 	%r115, %p33, %r111;
	xor.b32  	%r116, %r115, %r114;
	and.b32  	%r117, %r116, %r112;
	shr.u32 	%r118, %r344, 11;
	and.b32  	%r119, %r118, 1;
	add.s32 	%r120, %r119, -1;
	setp.eq.b32 	%p35, %r119, 1;
	vote.sync.ballot.b32 	%r121, %p35, %r111;
	xor.b32  	%r122, %r121, %r120;
	and.b32  	%r123, %r122, %r117;
	shr.u32 	%r124, %r344, 12;
	and.b32  	%r125, %r124, 1;
	add.s32 	%r126, %r125, -1;
	setp.eq.b32 	%p37, %r125, 1;
	vote.sync.ballot.b32 	%r127, %p37, %r111;
	xor.b32  	%r128, %r127, %r126;
	and.b32  	%r129, %r128, %r123;
	shr.u32 	%r130, %r344, 13;
	and.b32  	%r131, %r130, 1;
	add.s32 	%r132, %r131, -1;
	setp.eq.b32 	%p39, %r131, 1;
	vote.sync.ballot.b32 	%r133, %p39, %r111;
	xor.b32  	%r134, %r133, %r132;
	and.b32  	%r135, %r134, %r129;
	shr.u32 	%r136, %r344, 14;
	and.b32  	%r137, %r136, 1;
	add.s32 	%r138, %r137, -1;
	setp.eq.b32 	%p41, %r137, 1;
	vote.sync.ballot.b32 	%r139, %p41, %r111;
	xor.b32  	%r140, %r139, %r138;
	and.b32  	%r141, %r140, %r135;
	shr.u32 	%r142, %r344, 15;
	and.b32  	%r143, %r142, 1;
	add.s32 	%r144, %r143, -1;
	setp.eq.b32 	%p43, %r143, 1;
	vote.sync.ballot.b32 	%r145, %p43, %r111;
	xor.b32  	%r146, %r145, %r144;
	and.b32  	%r147, %r146, %r141;
	shr.u32 	%r148, %r344, 16;
	and.b32  	%r149, %r148, 1;
	add.s32 	%r150, %r149, -1;
	setp.eq.b32 	%p45, %r149, 1;
	vote.sync.ballot.b32 	%r151, %p45, %r111;
	xor.b32  	%r152, %r151, %r150;
	and.b32  	%r153, %r152, %r147;
	shr.u32 	%r154, %r344, 17;
	and.b32  	%r155, %r154, 1;
	add.s32 	%r156, %r155, -1;
	setp.eq.b32 	%p47, %r155, 1;
	vote.sync.ballot.b32 	%r157, %p47, %r111;
	xor.b32  	%r158, %r157, %r156;
	and.b32  	%r159, %r158, %r153;
	shr.u32 	%r160, %r344, 18;
	and.b32  	%r161, %r160, 1;
	add.s32 	%r162, %r161, -1;
	setp.eq.b32 	%p49, %r161, 1;
	vote.sync.ballot.b32 	%r163, %p49, %r111;
	xor.b32  	%r164, %r163, %r162;
	and.b32  	%r165, %r164, %r159;
	shr.u32 	%r166, %r344, 19;
	and.b32  	%r167, %r166, 1;
	add.s32 	%r168, %r167, -1;
	setp.eq.b32 	%p51, %r167, 1;
	vote.sync.ballot.b32 	%r169, %p51, %r111;
	xor.b32  	%r170, %r169, %r168;
	and.b32  	%r16, %r170, %r165;
	and.b32  	%r171, %r43, %r16;
	setp.eq.s32 	%p53, %r171, 0;
	setp.ne.s32 	%p54, %r16, 0;
	and.pred  	%p55, %p53, %p54;
	and.pred  	%p56, %p55, %p31;
	not.pred 	%p57, %p56;
	@%p57 bra 	$L__BB47_10;
	popc.b32 	%r172, %r16;
	shl.b32 	%r173, %r15, 2;
	and.b32  	%r174, %r173, 4092;
	mov.u32 	%r175, _ZZ18compute_histogramsIjLi3ELi10ELi64ELb0EEvPKT_PjiE7s_hists;
	add.s32 	%r176, %r175, %r174;
	atom.shared.add.u32 	%r177, [%r176+4096], %r172;
$L__BB47_10:
	setp.lt.s32 	%p58, %r10, %r30;
	shr.u32 	%r17, %r344, 20;
	mov.b32 	%r178, -1;
	vote.sync.ballot.b32 	%r179, %p58, %r178;
	and.b32  	%r180, %r17, 1;
	add.s32 	%r181, %r180, -1;
	setp.eq.b32 	%p60, %r180, 1;
	vote.sync.ballot.b32 	%r182, %p60, %r178;
	xor.b32  	%r183, %r182, %r181;
	and.b32  	%r184, %r183, %r179;
	shr.u32 	%r185, %r344, 21;
	and.b32  	%r186, %r185, 1;
	add.s32 	%r187, %r186, -1;
	setp.eq.b32 	%p62, %r186, 1;
	vote.sync.ballot.b32 	%r188, %p62, %r178;
	xor.b32  	%r189, %r188, %r187;
	and.b32  	%r190, %r189, %r184;
	shr.u32 	%r191, %r344, 22;
	and.b32  	%r192, %r191, 1;
	add.s32 	%r193, %r192, -1;
	setp.eq.b32 	%p64, %r192, 1;
	vote.sync.ballot.b32 	%r194, %p64, %r178;
	xor.b32  	%r195, %r194, %r193;
	and.b32  	%r196, %r195, %r190;
	shr.u32 	%r197, %r344, 23;
	and.b32  	%r198, %r197, 1;
	add.s32 	%r199, %r198, -1;
	setp.eq.b32 	%p66, %r198, 1;
	vote.sync.ballot.b32 	%r200, %p66, %r178;
	xor.b32  	%r201, %r200, %r199;
	and.b32  	%r202, %r201, %r196;
	shr.u32 	%r203, %r344, 24;
	and.b32  	%r204, %r203, 1;
	add.s32 	%r205, %r204, -1;
	setp.eq.b32 	%p68, %r204, 1;
	vote.sync.ballot.b32 	%r206, %p68, %r178;
	xor.b32  	%r207, %r206, %r205;
	and.b32  	%r208, %r207, %r202;
	shr.u32 	%r209, %r344, 25;
	and.b32  	%r210, %r209, 1;
	add.s32 	%r211, %r210, -1;
	setp.eq.b32 	%p70, %r210, 1;
	vote.sync.ballot.b32 	%r212, %p70, %r178;
	xor.b32  	%r213, %r212, %r211;
	and.b32  	%r214, %r213, %r208;
	shr.u32 	%r215, %r344, 26;
	and.b32  	%r216, %r215, 1;
	add.s32 	%r217, %r216, -1;
	setp.eq.b32 	%p72, %r216, 1;
	vote.sync.ballot.b32 	%r218, %p72, %r178;
	xor.b32  	%r219, %r218, %r217;
	and.b32  	%r220, %r219, %r214;
	shr.u32 	%r221, %r344, 27;
	and.b32  	%r222, %r221, 1;
	add.s32 	%r223, %r222, -1;
	setp.eq.b32 	%p74, %r222, 1;
	vote.sync.ballot.b32 	%r224, %p74, %r178;
	xor.b32  	%r225, %r224, %r223;
	and.b32  	%r226, %r225, %r220;
	shr.u32 	%r227, %r344, 28;
	and.b32  	%r228, %r227, 1;
	add.s32 	%r229, %r228, -1;
	setp.eq.b32 	%p76, %r228, 1;
	vote.sync.ballot.b32 	%r230, %p76, %r178;
	xor.b32  	%r231, %r230, %r229;
	and.b32  	%r232, %r231, %r226;
	shr.u32 	%r233, %r344, 29;
	and.b32  	%r234, %r233, 1;
	add.s32 	%r235, %r234, -1;
	setp.eq.b32 	%p78, %r234, 1;
	vote.sync.ballot.b32 	%r236, %p78, %r178;
	xor.b32  	%r237, %r236, %r235;
	and.b32  	%r18, %r237, %r232;
	and.b32  	%r238, %r43, %r18;
	setp.eq.s32 	%p80, %r238, 0;
	setp.ne.s32 	%p81, %r18, 0;
	and.pred  	%p82, %p80, %p81;
	and.pred  	%p83, %p82, %p58;
	not.pred 	%p84, %p83;
	@%p84 bra 	$L__BB47_12;
	popc.b32 	%r239, %r18;
	shl.b32 	%r240, %r17, 2;
	and.b32  	%r241, %r240, 4092;
	mov.u32 	%r242, _ZZ18compute_histogramsIjLi3ELi10ELi64ELb0EEvPKT_PjiE7s_hists;
	add.s32 	%r243, %r242, %r241;
	atom.shared.add.u32 	%r244, [%r243+8192], %r239;
$L__BB47_12:
	add.s32 	%r343, %r343, 1;
	setp.ne.s32 	%p85, %r343, %r7;
	@%p85 bra 	$L__BB47_4;
$L__BB47_13:
	bar.sync 	0;
	and.b32  	%r20, %r1, 31;
	shr.u32 	%r345, %r1, 5;
	shl.b32 	%r245, %r1, 2;
	and.b32  	%r246, %r245, 124;
	mov.u32 	%r247, _ZZ18compute_histogramsIjLi3ELi10ELi64ELb0EEvPKT_PjiE7s_hists;
	add.s32 	%r22, %r247, %r246;
	cvta.to.global.u64 	%rd10, %rd7;
	add.s64 	%rd2, %rd10, 256;
$L__BB47_14:
	shl.b32 	%r250, %r345, 12;
	add.s32 	%r252, %r247, %r250;
	ld.shared.u32 	%r24, [%r252];
	shl.b32 	%r253, %r345, 10;
	add.s32 	%r25, %r22, %r250;
	or.b32  	%r254, %r20, %r253;
	mul.wide.u32 	%rd11, %r254, 4;
	add.s64 	%rd12, %rd2, %rd11;
	mov.b32 	%r347, 0;
	mov.b32 	%r346, 256;
$L__BB47_15:
	add.s32 	%r256, %r25, %r346;
	ld.shared.u32 	%r257, [%r256+-256];
	shfl.sync.up.b32	%r258|%p86, %r257, 1, 0, -1;
	// begin inline asm
	mov.u32 %r255, %laneid;
	// end inline asm
	setp.eq.s32 	%p87, %r255, 0;
	selp.b32 	%r259, 0, %r258, %p87;
	add.s32 	%r260, %r259, %r257;
	shfl.sync.up.b32	%r261|%p88, %r260, 2, 0, -1;
	setp.lt.u32 	%p89, %r255, 2;
	selp.b32 	%r262, 0, %r261, %p89;
	add.s32 	%r263, %r262, %r260;
	shfl.sync.up.b32	%r264|%p90, %r263, 4, 0, -1;
	setp.lt.u32 	%p91, %r255, 4;
	selp.b32 	%r265, 0, %r264, %p91;
	add.s32 	%r266, %r265, %r263;
	shfl.sync.up.b32	%r267|%p92, %r266, 8, 0, -1;
	setp.lt.u32 	%p93, %r255, 8;
	selp.b32 	%r268, 0, %r267, %p93;
	add.s32 	%r269, %r268, %r266;
	shfl.sync.up.b32	%r270|%p94, %r269, 16, 0, -1;
	setp.lt.u32 	%p95, %r255, 16;
	selp.b32 	%r271, 0, %r270, %p95;
	add.s32 	%r272, %r271, %r269;
	sub.s32 	%r273, %r347, %r24;
	add.s32 	%r274, %r273, %r272;
	atom.global.add.u32 	%r275, [%rd12+-256], %r274;
	shfl.sync.idx.b32	%r276|%p96, %r272, 31, 31, -1;
	add.s32 	%r277, %r276, %r347;
	ld.shared.u32 	%r278, [%r256+-128];
	shfl.sync.up.b32	%r279|%p97, %r278, 1, 0, -1;
	selp.b32 	%r280, 0, %r279, %p87;
	add.s32 	%r281, %r280, %r278;
	shfl.sync.up.b32	%r282|%p98, %r281, 2, 0, -1;
	selp.b32 	%r283, 0, %r282, %p89;
	add.s32 	%r284, %r283, %r281;
	shfl.sync.up.b32	%r285|%p99, %r284, 4, 0, -1;
	selp.b32 	%r286, 0, %r285, %p91;
	add.s32 	%r287, %r286, %r284;
	shfl.sync.up.b32	%r288|%p100, %r287, 8, 0, -1;
	selp.b32 	%r289, 0, %r288, %p93;
	add.s32 	%r290, %r289, %r287;
	shfl.sync.up.b32	%r291|%p101, %r290, 16, 0, -1;
	selp.b32 	%r292, 0, %r291, %p95;
	add.s32 	%r293, %r292, %r290;
	sub.s32 	%r294, %r277, %r24;
	add.s32 	%r295, %r294, %r293;
	atom.global.add.u32 	%r296, [%rd12+-128], %r295;
	shfl.sync.idx.b32	%r297|%p102, %r293, 31, 31, -1;
	add.s32 	%r298, %r297, %r277;
	ld.shared.u32 	%r299, [%r256];
	shfl.sync.up.b32	%r300|%p103, %r299, 1, 0, -1;
	selp.b32 	%r301, 0, %r300, %p87;
	add.s32 	%r302, %r301, %r299;
	shfl.sync.up.b32	%r303|%p104, %r302, 2, 0, -1;
	selp.b32 	%r304, 0, %r303, %p89;
	add.s32 	%r305, %r304, %r302;
	shfl.sync.up.b32	%r306|%p105, %r305, 4, 0, -1;
	selp.b32 	%r307, 0, %r306, %p91;
	add.s32 	%r308, %r307, %r305;
	shfl.sync.up.b32	%r309|%p106, %r308, 8, 0, -1;
	selp.b32 	%r310, 0, %r309, %p93;
	add.s32 	%r311, %r310, %r308;
	shfl.sync.up.b32	%r312|%p107, %r311, 16, 0, -1;
	selp.b32 	%r313, 0, %r312, %p95;
	add.s32 	%r314, %r313, %r311;
	sub.s32 	%r315, %r298, %r24;
	add.s32 	%r316, %r315, %r314;
	atom.global.add.u32 	%r317, [%rd12], %r316;
	shfl.sync.idx.b32	%r318|%p108, %r314, 31, 31, -1;
	add.s32 	%r319, %r318, %r298;
	ld.shared.u32 	%r320, [%r256+128];
	shfl.sync.up.b32	%r321|%p109, %r320, 1, 0, -1;
	selp.b32 	%r322, 0, %r321, %p87;
	add.s32 	%r323, %r322, %r320;
	shfl.sync.up.b32	%r324|%p110, %r323, 2, 0, -1;
	selp.b32 	%r325, 0, %r324, %p89;
	add.s32 	%r326, %r325, %r323;
	shfl.sync.up.b32	%r327|%p111, %r326, 4, 0, -1;
	selp.b32 	%r328, 0, %r327, %p91;
	add.s32 	%r329, %r328, %r326;
	shfl.sync.up.b32	%r330|%p112, %r329, 8, 0, -1;
	selp.b32 	%r331, 0, %r330, %p93;
	add.s32 	%r332, %r331, %r329;
	shfl.sync.up.b32	%r333|%p113, %r332, 16, 0, -1;
	selp.b32 	%r334, 0, %r333, %p95;
	add.s32 	%r335, %r334, %r332;
	sub.s32 	%r336, %r319, %r24;
	add.s32 	%r337, %r336, %r335;
	atom.global.add.u32 	%r338, [%rd12+128], %r337;
	shfl.sync.idx.b32	%r339|%p114, %r335, 31, 31, -1;
	add.s32 	%r347, %r339, %r319;
	add.s32 	%r346, %r346, 512;
	add.s64 	%rd12, %rd12, 512;
	setp.ne.s32 	%p115, %r346, 4352;
	@%p115 bra 	$L__BB47_15;
	setp.eq.s32 	%p116, %r345, 0;
	mov.b32 	%r345, 2;
	@%p116 bra 	$L__BB47_14;
	ret;

}
	// .globl	_Z18compute_histogramsIjLi3ELi10ELi64ELb1EEvPKT_Pji
.visible .entry _Z18compute_histogramsIjLi3ELi10ELi64ELb1EEvPKT_Pji(
	.param .u64 .ptr .align 1 _Z18compute_histogramsIjLi3ELi10ELi64ELb1EEvPKT_Pji_param_0,
	.param .u64 .ptr .align 1 _Z18compute_histogramsIjLi3ELi10ELi64ELb1EEvPKT_Pji_param_1,
	.param .u32 _Z18compute_histogramsIjLi3ELi10ELi64ELb1EEvPKT_Pji_param_2
)
.maxntid 64
{
	.reg .pred 	%p<130>;
	.reg .b32 	%r<402>;
	.reg .b64 	%rd<23>;
	// demoted variable
	.shared .align 4 .b8 _ZZ18compute_histogramsIjLi3ELi10ELi64ELb1EEvPKT_PjiE7s_hists[12288];
	ld.param.u64 	%rd10, [_Z18compute_histogramsIjLi3ELi10ELi64ELb1EEvPKT_Pji_param_0];
	ld.param.u64 	%rd11, [_Z18compute_histogramsIjLi3ELi10ELi64ELb1EEvPKT_Pji_param_1];
	ld.param.u32 	%r50, [_Z18compute_histogramsIjLi3ELi10ELi64ELb1EEvPKT_Pji_param_2];
	cvta.to.global.u64 	%rd1, %rd11;
	mov.u32 	%r1, %tid.x;
	mov.u32 	%r2, %ctaid.x;
	shl.b32 	%r51, %r2, 6;
	add.s32 	%r3, %r51, %r1;
	setp.gt.s32 	%p1, %r3, 3071;
	@%p1 bra 	$L__BB48_3;
	mov.u32 	%r52, %nctaid.x;
	shl.b32 	%r4, %r52, 6;
	mov.u32 	%r390, %r3;
$L__BB48_2:
	mul.wide.s32 	%rd12, %r390, 4;
	add.s64 	%rd13, %rd1, %rd12;
	mov.b32 	%r53, 0;
	st.global.u32 	[%rd13], %r53;
	add.s32 	%r390, %r390, %r4;
	setp.lt.s32 	%p2, %r390, 3072;
	@%p2 bra 	$L__BB48_2;
$L__BB48_3:
	xor.b32  	%r55, %r1, 3008;
	shr.u32 	%r56, %r55, 6;
	add.s32 	%r5, %r56, 1;
	and.b32  	%r6, %r5, 15;
	and.b32  	%r7, %r5, 48;
	mov.b32 	%r392, 0;
	mov.u32 	%r58, _ZZ18compute_histogramsIjLi3ELi10ELi64ELb1EEvPKT_PjiE7s_hists;
	mov.u32 	%r393, %r1;
$L__BB48_4:
	.pragma "nounroll";
	mov.u32 	%r10, %r393;
	shl.b32 	%r57, %r10, 2;
	add.s32 	%r12, %r58, %r57;
	mov.b32 	%r59, 0;
	st.shared.u32 	[%r12], %r59;
	st.shared.u32 	[%r12+256], %r59;
	st.shared.u32 	[%r12+512], %r59;
	st.shared.u32 	[%r12+768], %r59;
	st.shared.u32 	[%r12+1024], %r59;
	st.shared.u32 	[%r12+1280], %r59;
	st.shared.u32 	[%r12+1536], %r59;
	st.shared.u32 	[%r12+1792], %r59;
	st.shared.u32 	[%r12+2048], %r59;
	st.shared.u32 	[%r12+2304], %r59;
	st.shared.u32 	[%r12+2560], %r59;
	st.shared.u32 	[%r12+2816], %r59;
	st.shared.u32 	[%r12+3072], %r59;
	st.shared.u32 	[%r12+3328], %r59;
	st.shared.u32 	[%r12+3584], %r59;
	st.shared.u32 	[%r12+3840], %r59;
	add.s32 	%r393, %r10, 1024;
	add.s32 	%r392, %r392, 16;
	setp.ne.s32 	%p3, %r392, %r7;
	@%p3 bra 	$L__BB48_4;
	setp.eq.s32 	%p4, %r6, 0;
	@%p4 bra 	$L__BB48_14;
	and.b32  	%r15, %r5, 7;
	setp.lt.u32 	%p5, %r6, 8;
	@%p5 bra 	$L__BB48_8;
	mov.b32 	%r60, 0;
	st.shared.u32 	[%r12+4096], %r60;
	st.shared.u32 	[%r12+4352], %r60;
	st.shared.u32 	[%r12+4608], %r60;
	st.shared.u32 	[%r12+4864], %r60;
	st.shared.u32 	[%r12+5120], %r60;
	st.shared.u32 	[%r12+5376], %r60;
	st.shared.u32 	[%r12+5632], %r60;
	st.shared.u32 	[%r12+5888], %r60;
	add.s32 	%r393, %r10, 1536;
$L__BB48_8:
	setp.eq.s32 	%p6, %r15, 0;
	@%p6 bra 	$L__BB48_14;
	and.b32  	%r18, %r5, 3;
	setp.lt.u32 	%p7, %r15, 4;
	@%p7 bra 	$L__BB48_11;
	shl.b32 	%r61, %r393, 2;
	add.s32 	%r63, %r58, %r61;
	mov.b32 	%r64, 0;
	st.shared.u32 	[%r63], %r64;
	st.shared.u32 	[%r63+256], %r64;
	st.shared.u32 	[%r63+512], %r64;
	st.shared.u32 	[%r63+768], %r64;
	add.s32 	%r393, %r393, 256;
$L__BB48_11:
	setp.eq.s32 	%p8, %r18, 0;
	@%p8 bra 	$L__BB48_14;
	mov.b32 	%r396, 0;
$L__BB48_13:
	.pragma "nounroll";
	shl.b32 	%r66, %r393, 2;
	add.s32 	%r68, %r58, %r66;
	mov.b32 	%r69, 0;
	st.shared.u32 	[%r68], %r69;
	add.s32 	%r393, %r393, 64;
	add.s32 	%r396, %r396, 1;
	setp.ne.s32 	%p9, %r396, %r18;
	@%p9 bra 	$L__BB48_13;
$L__BB48_14:
	bar.sync 	0;
	mov.u32 	%r25, %nctaid.x;
	shl.b32 	%r26, %r25, 6;
	add.s32 	%r70, %r26, %r50;
	add.s32 	%r71, %r70, -1;
	div.s32 	%r27, %r71, %r26;
	setp.lt.s32 	%p10, %r27, 1;
	@%p10 bra 	$L__BB48_25;
	cvta.to.global.u64 	%rd2, %rd10;
	mov.b32 	%r397, 0;
$L__BB48_16:
	mad.lo.s32 	%r29, %r26, %r397, %r3;
	setp.ge.s32 	%p11, %r29, %r50;
	mov.b32 	%r398, 0;
	@%p11 bra 	$L__BB48_18;
	mul.wide.s32 	%rd14, %r29, 4;
	add.s64 	%rd15, %rd2, %rd14;
	ld.global.nc.u32 	%r398, [%rd15];
$L__BB48_18:
	setp.lt.s32 	%p12, %r29, %r50;
	mov.b32 	%r75, -1;
	vote.sync.ballot.b32 	%r76, %p12, %r75;
	and.b32  	%r77, %r398, 1;
	add.s32 	%r78, %r77, -1;
	setp.eq.b32 	%p14, %r77, 1;
	vote.sync.ballot.b32 	%r79, %p14, %r75;
	xor.b32  	%r80, %r79, %r78;
	and.b32  	%r81, %r80, %r76;
	shr.u32 	%r82, %r398, 1;
	and.b32  	%r83, %r82, 1;
	add.s32 	%r84, %r83, -1;
	setp.eq.b32 	%p16, %r83, 1;
	vote.sync.ballot.b32 	%r85, %p16, %r75;
	xor.b32  	%r86, %r85, %r84;
	and.b32  	%r87, %r86, %r81;
	shr.u32 	%r88, %r398, 2;
	and.b32  	%r89, %r88, 1;
	add.s32 	%r90, %r89, -1;
	setp.eq.b32 	%p18, %r89, 1;
	vote.sync.ballot.b32 	%r91, %p18, %r75;
	xor.b32  	%r92, %r91, %r90;
	and.b32  	%r93, %r92, %r87;
	shr.u32 	%r94, %r398, 3;
	and.b32  	%r95, %r94, 1;
	add.s32 	%r96, %r95, -1;
	setp.eq.b32 	%p20, %r95, 1;
	vote.sync.ballot.b32 	%r97, %p20, %r75;
	xor.b32  	%r98, %r97, %r96;
	and.b32  	%r99, %r98, %r93;
	shr.u32 	%r100, %r398, 4;
	and.b32  	%r101, %r100, 1;
	add.s32 	%r102, %r101, -1;
	setp.eq.b32 	%p22, %r101, 1;
	vote.sync.ballot.b32 	%r103, %p22, %r75;
	xor.b32  	%r104, %r103, %r102;
	and.b32  	%r105, %r104, %r99;
	shr.u32 	%r106, %r398, 5;
	and.b32  	%r107, %r106, 1;
	add.s32 	%r108, %r107, -1;
	setp.eq.b32 	%p24, %r107, 1;
	vote.sync.ballot.b32 	%r109, %p24, %r75;
	xor.b32  	%r110, %r109, %r108;
	and.b32  	%r111, %r110, %r105;
	shr.u32 	%r112, %r398, 6;
	and.b32  	%r113, %r112, 1;
	add.s32 	%r114, %r113, -1;
	setp.eq.b32 	%p26, %r113, 1;
	vote.sync.ballot.b32 	%r115, %p26, %r75;
	xor.b32  	%r116, %r115, %r114;
	and.b32  	%r117, %r116, %r111;
	shr.u32 	%r118, %r398, 7;
	and.b32  	%r119, %r118, 1;
	add.s32 	%r120, %r119, -1;
	setp.eq.b32 	%p28, %r119, 1;
	vote.sync.ballot.b32 	%r121, %p28, %r75;
	xor.b32  	%r122, %r121, %r120;
	and.b32  	%r123, %r122, %r117;
	shr.u32 	%r124, %r398, 8;
	and.b32  	%r125, %r124, 1;
	add.s32 	%r126, %r125, -1;
	setp.eq.b32 	%p30, %r125, 1;
	vote.sync.ballot.b32 	%r127, %p30, %r75;
	xor.b32  	%r128, %r127, %r126;
	and.b32  	%r129, %r128, %r123;
	shr.u32 	%r130, %r398, 9;
	and.b32  	%r131, %r130, 1;
	add.s32 	%r132, %r131, -1;
	setp.eq.b32 	%p32, %r131, 1;
	vote.sync.ballot.b32 	%r133, %p32, %r75;
	xor.b32  	%r134, %r133, %r132;
	and.b32  	%r32, %r134, %r129;
	// begin inline asm
	mov.u32 %r74, %lanemask_lt;
	// end inline asm
	and.b32  	%r135, %r74, %r32;
	setp.eq.s32 	%p34, %r135, 0;
	setp.ne.s32 	%p35, %r32, 0;
	and.pred  	%p36, %p34, %p35;
	and.pred  	%p37, %p36, %p12;
	not.pred 	%p38, %p37;
	@%p38 bra 	$L__BB48_20;
	popc.b32 	%r136, %r32;
	shl.b32 	%r137, %r398, 2;
	and.b32  	%r138, %r137, 4092;
	mov.u32 	%r139, _ZZ18compute_histogramsIjLi3ELi10ELi64ELb1EEvPKT_PjiE7s_hists;
	add.s32 	%r140, %r139, %r138;
	atom.shared.add.u32 	%r141, [%r140], %r136;
$L__BB48_20:
	setp.lt.s32 	%p39, %r29, %r50;
	shr.u32 	%r34, %r398, 10;
	mov.b32 	%r142, -1;
	vote.sync.ballot.b32 	%r143, %p39, %r142;
	and.b32  	%r144, %r34, 1;
	add.s32 	%r145, %r144, -1;
	setp.eq.b32 	%p41, %r144, 1;
	vote.sync.ballot.b32 	%r146, %p41, %r142;
	xor.b32  	%r147, %r146, %r145;
	and.b32  	%r148, %r147, %r143;
	shr.u32 	%r149, %r398, 11;
	and.b32  	%r150, %r149, 1;
	add.s32 	%r151, %r150, -1;
	setp.eq.b32 	%p43, %r150, 1;
	vote.sync.ballot.b32 	%r152, %p43, %r142;
	xor.b32  	%r153, %r152, %r151;
	and.b32  	%r154, %r153, %r148;
	shr.u32 	%r155, %r398, 12;
	and.b32  	%r156, %r155, 1;
	add.s32 	%r157, %r156, -1;
	setp.eq.b32 	%p45, %r156, 1;
	vote.sync.ballot.b32 	%r158, %p45, %r142;
	xor.b32  	%r159, %r158, %r157;
	and.b32  	%r160, %r159, %r154;
	shr.u32 	%r161, %r398, 13;
	and.b32  	%r162, %r161, 1;
	add.s32 	%r163, %r162, -1;
	setp.eq.b32 	%p47, %r162, 1;
	vote.sync.ballot.b32 	%r164, %p47, %r142;
	xor.b32  	%r165, %r164, %r163;
	and.b32  	%r166, %r165, %r160;
	shr.u32 	%r167, %r398, 14;
	and.b32  	%r168, %r167, 1;
	add.s32 	%r169, %r168, -1;
	setp.eq.b32 	%p49, %r168, 1;
	vote.sync.ballot.b32 	%r170, %p49, %r142;
	xor.b32  	%r171, %r170, %r169;
	and.b32  	%r172, %r171, %r166;
	shr.u32 	%r173, %r398, 15;
	and.b32  	%r174, %r173, 1;
	add.s32 	%r175, %r174, -1;
	setp.eq.b32 	%p51, %r174, 1;
	vote.sync.ballot.b32 	%r176, %p51, %r142;
	xor.b32  	%r177, %r176, %r175;
	and.b32  	%r178, %r177, %r172;
	shr.u32 	%r179, %r398, 16;
	and.b32  	%r180, %r179, 1;
	add.s32 	%r181, %r180, -1;
	setp.eq.b32 	%p53, %r180, 1;
	vote.sync.ballot.b32 	%r182, %p53, %r142;
	xor.b32  	%r183, %r182, %r181;
	and.b32  	%r184, %r183, %r178;
	shr.u32 	%r185, %r398, 17;
	and.b32  	%r186, %r185, 1;
	add.s32 	%r187, %r186, -1;
	setp.eq.b32 	%p55, %r186, 1;
	vote.sync.ballot.b32 	%r188, %p55, %r142;
	xor.b32  	%r189, %r188, %r187;
	and.b32  	%r190, %r189, %r184;
	shr.u32 	%r191, %r398, 18;
	and.b32  	%r192, %r191, 1;
	add.s32 	%r193, %r192, -1;
	setp.eq.b32 	%p57, %r192, 1;
	vote.sync.ballot.b32 	%r194, %p57, %r142;
	xor.b32  	%r195, %r194, %r193;
	and.b32  	%r196, %r195, %r190;
	shr.u32 	%r197, %r398, 19;
	and.b32  	%r198, %r197, 1;
	add.s32 	%r199, %r198, -1;
	setp.eq.b32 	%p59, %r198, 1;
	vote.sync.ballot.b32 	%r200, %p59, %r142;
	xor.b32  	%r201, %r200, %r199;
	and.b32  	%r35, %r201, %r196;
	and.b32  	%r202, %r74, %r35;
	setp.eq.s32 	%p61, %r202, 0;
	setp.ne.s32 	%p62, %r35, 0;
	and.pred  	%p63, %p61, %p62;
	and.pred  	%p64, %p63, %p39;
	not.pred 	%p65, %p64;
	@%p65 bra 	$L__BB48_22;
	popc.b32 	%r203, %r35;
	shl.b32 	%r204, %r34, 2;
	and.b32  	%r205, %r204, 4092;
	mov.u32 	%r206, _ZZ18compute_histogramsIjLi3ELi10ELi64ELb1EEvPKT_PjiE7s_hists;
	add.s32 	%r207, %r206, %r205;
	atom.shared.add.u32 	%r208, [%r207+4096], %r203;
$L__BB48_22:
	setp.lt.s32 	%p66, %r29, %r50;
	shr.u32 	%r36, %r398, 20;
	mov.b32 	%r209, -1;
	vote.sync.ballot.b32 	%r210, %p66, %r209;
	and.b32  	%r211, %r36, 1;
	add.s32 	%r212, %r211, -1;
	setp.eq.b32 	%p68, %r211, 1;
	vote.sync.ballot.b32 	%r213, %p68, %r209;
	xor.b32  	%r214, %r213, %r212;
	and.b32  	%r215, %r214, %r210;
	shr.u32 	%r216, %r398, 21;
	and.b32  	%r217, %r216, 1;
	add.s32 	%r218, %r217, -1;
	setp.eq.b32 	%p70, %r217, 1;
	vote.sync.ballot.b32 	%r219, %p70, %r209;
	xor.b32  	%r220, %r219, %r218;
	and.b32  	%r221, %r220, %r215;
	shr.u32 	%r222, %r398, 22;
	and.b32  	%r223, %r222, 1;
	add.s32 	%r224, %r223, -1;
	setp.eq.b32 	%p72, %r223, 1;
	vote.sync.ballot.b32 	%r225, %p72, %r209;
	xor.b32  	%r226, %r225, %r224;
	and.b32  	%r227, %r226, %r221;
	shr.u32 	%r228, %r398, 23;
	and.b32  	%r229, %r228, 1;
	add.s32 	%r230, %r229, -1;
	setp.eq.b32 	%p74, %r229, 1;
	vote.sync.ballot.b32 	%r231, %p74, %r209;
	xor.b32  	%r232, %r231, %r230;
	and.b32  	%r233, %r232, %r227;
	shr.u32 	%r234, %r398, 24;
	and.b32  	%r235, %r234, 1;
	add.s32 	%r236, %r235, -1;
	setp.eq.b32 	%p76, %r235, 1;
	vote.sync.ballot.b32 	%r237, %p76, %r209;
	xor.b32  	%r238, %r237, %r236;
	and.b32  	%r239, %r238, %r233;
	shr.u32 	%r240, %r398, 25;
	and.b32  	%r241, %r240, 1;
	add.s32 	%r242, %r241, -1;
	setp.eq.b32 	%p78, %r241, 1;
	vote.sync.ballot.b32 	%r243, %p78, %r209;
	xor.b32  	%r244, %r243, %r242;
	and.b32  	%r245, %r244, %r239;
	shr.u32 	%r246, %r398, 26;
	and.b32  	%r247, %r246, 1;
	add.s32 	%r248, %r247, -1;
	setp.eq.b32 	%p80, %r247, 1;
	vote.sync.ballot.b32 	%r249, %p80, %r209;
	xor.b32  	%r250, %r249, %r248;
	and.b32  	%r251, %r250, %r245;
	shr.u32 	%r252, %r398, 27;
	and.b32  	%r253, %r252, 1;
	add.s32 	%r254, %r253, -1;
	setp.eq.b32 	%p82, %r253, 1;
	vote.sync.ballot.b32 	%r255, %p82, %r209;
	xor.b32  	%r256, %r255, %r254;
	and.b32  	%r257, %r256, %r251;
	shr.u32 	%r258, %r398, 28;
	and.b32  	%r259, %r258, 1;
	add.s32 	%r260, %r259, -1;
	setp.eq.b32 	%p84, %r259, 1;
	vote.sync.ballot.b32 	%r261, %p84, %r209;
	xor.b32  	%r262, %r261, %r260;
	and.b32  	%r263, %r262, %r257;
	shr.u32 	%r264, %r398, 29;
	and.b32  	%r265, %r264, 1;
	add.s32 	%r266, %r265, -1;
	setp.eq.b32 	%p86, %r265, 1;
	vote.sync.ballot.b32 	%r267, %p86, %r209;
	xor.b32  	%r268, %r267, %r266;
	and.b32  	%r37, %r268, %r263;
	and.b32  	%r269, %r74, %r37;
	setp.eq.s32 	%p88, %r269, 0;
	setp.ne.s32 	%p89, %r37, 0;
	and.pred  	%p90, %p88, %p89;
	and.pred  	%p91, %p90, %p66;
	not.pred 	%p92, %p91;
	@%p92 bra 	$L__BB48_24;
	popc.b32 	%r270, %r37;
	shl.b32 	%r271, %r36, 2;
	and.b32  	%r272, %r271, 4092;
	mov.u32 	%r273, _ZZ18compute_histogramsIjLi3ELi10ELi64ELb1EEvPKT_PjiE7s_hists;
	add.s32 	%r274, %r273, %r272;
	atom.shared.add.u32 	%r275, [%r274+8192], %r270;
$L__BB48_24:
	add.s32 	%r397, %r397, 1;
	setp.ne.s32 	%p93, %r397, %r27;
	@%p93 bra 	$L__BB48_16;
$L__BB48_25:
	bar.sync 	0;
	// begin inline asm
	mov.u32 %r276, %envreg2;
	// end inline asm
	cvt.u64.u32 	%rd16, %r276;
	// begin inline asm
	mov.u32 %r277, %envreg1;
	// end inline asm
	cvt.u64.u32 	%rd17, %r277;
	shl.b64 	%rd18, %rd17, 32;
	or.b64  	%rd3, %rd18, %rd16;
	setp.ne.s64 	%p94, %rd3, 0;
	@%p94 bra 	$L__BB48_27;
	// begin inline asm
	trap;
	// end inline asm
$L__BB48_27:
	barrier.sync 	0;
	mov.u32 	%r278, %tid.y;
	add.s32 	%r279, %r1, %r278;
	mov.u32 	%r280, %tid.z;
	or.b32  	%r281, %r279, %r280;
	setp.ne.s32 	%p95, %r281, 0;
	@%p95 bra 	$L__BB48_30;
	add.s64 	%rd19, %rd3, 4;
	mov.u32 	%r284, %nctaid.y;
	mul.lo.s32 	%r285, %r25, %r284;
	mov.u32 	%r286, %nctaid.z;
	mul.lo.s32 	%r287, %r285, %r286;
	mov.u32 	%r288, %ctaid.y;
	add.s32 	%r289, %r2, %r288;
	mov.u32 	%r290, %ctaid.z;
	neg.s32 	%r291, %r290;
	setp.eq.s32 	%p96, %r289, %r291;
	sub.s32 	%r292, -2147483647, %r287;
	selp.b32 	%r283, %r292, 1, %p96;
	// begin inline asm
	atom.add.release.gpu.u32 %r282,[%rd19],%r283;
	// end inline asm
$L__BB48_29:
	// begin inline asm
	ld.acquire.gpu.u32 %r293,[%rd19];
	// end inline asm
	xor.b32  	%r294, %r293, %r282;
	setp.gt.s32 	%p97, %r294, -1;
	@%p97 bra 	$L__BB48_29;
$L__BB48_30:
	barrier.sync 	0;
	and.b32  	%r40, %r1, 31;
	setp.gt.u32 	%p98, %r1, 95;
	@%p98 bra 	$L__BB48_35;
	shr.u32 	%r399, %r1, 5;
	shl.b32 	%r295, %r40, 2;
	mov.u32 	%r296, _ZZ18compute_histogramsIjLi3ELi10ELi64ELb1EEvPKT_PjiE7s_hists;
	add.s32 	%r42, %r296, %r295;
	add.s64 	%rd6, %rd1, 256;
$L__BB48_32:
	shl.b32 	%r299, %r399, 12;
	add.s32 	%r301, %r296, %r299;
	ld.shared.u32 	%r44, [%r301];
	shl.b32 	%r302, %r399, 10;
	add.s32 	%r45, %r42, %r299;
	or.b32  	%r303, %r40, %r302;
	mul.wide.u32 	%rd21, %r303, 4;
	add.s64 	%rd22, %rd6, %rd21;
	mov.b32 	%r401, 0;
	mov.b32 	%r400, 256;
$L__BB48_33:
	add.s32 	%r305, %r45, %r400;
	ld.shared.u32 	%r306, [%r305+-256];
	shfl.sync.up.b32	%r307|%p99, %r306, 1, 0, -1;
	// begin inline asm
	mov.u32 %r304, %laneid;
	// end inline asm
	setp.eq.s32 	%p100, %r304, 0;
	selp.b32 	%r308, 0, %r307, %p100;
	add.s32 	%r309, %r308, %r306;
	shfl.sync.up.b32	%r310|%p101, %r309, 2, 0, -1;
	setp.lt.u32 	%p102, %r304, 2;
	selp.b32 	%r311, 0, %r310, %p102;
	add.s32 	%r312, %r311, %r309;
	shfl.sync.up.b32	%r313|%p103, %r312, 4, 0, -1;
	setp.lt.u32 	%p104, %r304, 4;
	selp.b32 	%r314, 0, %r313, %p104;
	add.s32 	%r315, %r314, %r312;
	shfl.sync.up.b32	%r316|%p105, %r315, 8, 0, -1;
	setp.lt.u32 	%p106, %r304, 8;
	selp.b32 	%r317, 0, %r316, %p106;
	add.s32 	%r318, %r317, %r315;
	shfl.sync.up.b32	%r319|%p107, %r318, 16, 0, -1;
	setp.lt.u32 	%p108, %r304, 16;
	selp.b32 	%r320, 0, %r319, %p108;
	add.s32 	%r321, %r320, %r318;
	sub.s32 	%r322, %r401, %r44;
	add.s32 	%r323, %r322, %r321;
	atom.global.add.u32 	%r324, [%rd22+-256], %r323;
	shfl.sync.idx.b32	%r325|%p109, %r321, 31, 31, -1;
	add.s32 	%r326, %r325, %r401;
	ld.shared.u32 	%r327, [%r305+-128];
	shfl.sync.up.b32	%r328|%p110, %r327, 1, 0, -1;
	selp.b32 	%r329, 0, %r328, %p100;
	add.s32 	%r330, %r329, %r327;
	shfl.sync.up.b32	%r331|%p111, %r330, 2, 0, -1;
	selp.b32 	%r332, 0, %r331, %p102;
	add.s32 	%r333, %r332, %r330;
	shfl.sync.up.b32	%r334|%p112, %r333, 4, 0, -1;
	selp.b32 	%r335, 0, %r334, %p104;
	add.s32 	%r336, %r335, %r333;
	shfl.sync.up.b32	%r337|%p113, %r336, 8, 0, -1;
	selp.b32 	%r338, 0, %r337, %p106;
	add.s32 	%r339, %r338, %r336;
	shfl.sync.up.b32	%r340|%p114, %r339, 16, 0, -1;
	selp.b32 	%r341, 0, %r340, %p108;
	add.s32 	%r342, %r341, %r339;
	sub.s32 	%r343, %r326, %r44;
	add.s32 	%r344, %r343, %r342;
	atom.global.add.u32 	%r345, [%rd22+-128], %r344;
	shfl.sync.idx.b32	%r346|%p115, %r342, 31, 31, -1;
	add.s32 	%r347, %r346, %r326;
	ld.shared.u32 	%r348, [%r305];
	shfl.sync.up.b32	%r349|%p116, %r348, 1, 0, -1;
	selp.b32 	%r350, 0, %r349, %p100;
	add.s32 	%r351, %r350, %r348;
	shfl.sync.up.b32	%r352|%p117, %r351, 2, 0, -1;
	selp.b32 	%r353, 0, %r352, %p102;
	add.s32 	%r354, %r353, %r351;
	shfl.sync.up.b32	%r355|%p118, %r354, 4, 0, -1;
	selp.b32 	%r356, 0, %r355, %p104;
	add.s32 	%r357, %r356, %r354;
	shfl.sync.up.b32	%r358|%p119, %r357, 8, 0, -1;
	selp.b32 	%r359, 0, %r358, %p106;
	add.s32 	%r360, %r359, %r357;
	shfl.sync.up.b32	%r361|%p120, %r360, 16, 0, -1;
	selp.b32 	%r362, 0, %r361, %p108;
	add.s32 	%r363, %r362, %r360;
	sub.s32 	%r364, %r347, %r44;
	add.s32 	%r365, %r364, %r363;
	atom.global.add.u32 	%r366, [%rd22], %r365;
	shfl.sync.idx.b32	%r367|%p121, %r363, 31, 31, -1;
	add.s32 	%r368, %r367, %r347;
	ld.shared.u32 	%r369, [%r305+128];
	shfl.sync.up.b32	%r370|%p122, %r369, 1, 0, -1;
	selp.b32 	%r371, 0, %r370, %p100;
	add.s32 	%r372, %r371, %r369;
	shfl.sync.up.b32	%r373|%p123, %r372, 2, 0, -1;
	selp.b32 	%r374, 0, %r373, %p102;
	add.s32 	%r375, %r374, %r372;
	shfl.sync.up.b32	%r376|%p124, %r375, 4, 0, -1;
	selp.b32 	%r377, 0, %r376, %p104;
	add.s32 	%r378, %r377, %r375;
	shfl.sync.up.b32	%r379|%p125, %r378, 8, 0, -1;
	selp.b32 	%r380, 0, %r379, %p106;
	add.s32 	%r381, %r380, %r378;
	shfl.sync.up.b32	%r382|%p126, %r381, 16, 0, -1;
	selp.b32 	%r383, 0, %r382, %p108;
	add.s32 	%r384, %r383, %r381;
	sub.s32 	%r385, %r368, %r44;
	add.s32 	%r386, %r385, %r384;
	atom.global.add.u32 	%r387, [%rd22+128], %r386;
	shfl.sync.idx.b32	%r388|%p127, %r384, 31, 31, -1;
	add.s32 	%r401, %r388, %r368;
	add.s32 	%r400, %r400, 512;
	add.s64 	%rd22, %rd22, 512;
	setp.ne.s32 	%p128, %r400, 4352;
	@%p128 bra 	$L__BB48_33;
	setp.eq.s32 	%p129, %r399, 0;
	mov.b32 	%r399, 2;
	@%p129 bra 	$L__BB48_32;
$L__BB48_35:
	ret;

}
	// .globl	_Z18compute_histogramsIjLi3ELi10ELi128ELb0EEvPKT_Pji
.visible .entry _Z18compute_histogramsIjLi3ELi10ELi128ELb0EEvPKT_Pji(
	.param .u64 .ptr .align 1 _Z18compute_histogramsIjLi3ELi10ELi128ELb0EEvPKT_Pji_param_0,
	.param .u64 .ptr .align 1 _Z18compute_histogramsIjLi3ELi10ELi128ELb0EEvPKT_Pji_param_1,
	.param .u32 _Z18compute_histogramsIjLi3ELi10ELi128ELb0EEvPKT_Pji_param_2
)
.maxntid 128
{
	.reg .pred 	%p<117>;
	.reg .b32 	%r<345>;
	.reg .b64 	%rd<13>;
	// demoted variable
	.shared .align 4 .b8 _ZZ18compute_histogramsIjLi3ELi10ELi128ELb0EEvPKT_PjiE7s_hists[12288];
	ld.param.u64 	%rd5, [_Z18compute_histogramsIjLi3ELi10ELi128ELb0EEvPKT_Pji_param_0];
	ld.param.u64 	%rd6, [_Z18compute_histogramsIjLi3ELi10ELi128ELb0EEvPKT_Pji_param_1];
	ld.param.u32 	%r28, [_Z18compute_histogramsIjLi3ELi10ELi128ELb0EEvPKT_Pji_param_2];
	mov.u32 	%r1, %tid.x;
	shl.b32 	%r30, %r1, 2;
	mov.u32 	%r31, _ZZ18compute_histogramsIjLi3ELi10ELi128ELb0EEvPKT_PjiE7s_hists;
	add.s32 	%r2, %r31, %r30;
	mov.b32 	%r32, 0;
	st.shared.u32 	[%r2], %r32;
	st.shared.u32 	[%r2+512], %r32;
	st.shared.u32 	[%r2+1024], %r32;
	st.shared.u32 	[%r2+1536], %r32;
	st.shared.u32 	[%r2+2048], %r32;
	st.shared.u32 	[%r2+2560], %r32;
	st.shared.u32 	[%r2+3072], %r32;
	st.shared.u32 	[%r2+3584], %r32;
	st.shared.u32 	[%r2+4096], %r32;
	st.shared.u32 	[%r2+4608], %r32;
	st.shared.u32 	[%r2+5120], %r32;
	st.shared.u32 	[%r2+5632], %r32;
	st.shared.u32 	[%r2+6144], %r32;
	st.shared.u32 	[%r2+6656], %r32;
	st.shared.u32 	[%r2+7168], %r32;
	st.shared.u32 	[%r2+7680], %r32;
	mov.b32 	%r339, 8192;
$L__BB49_1:
	.pragma "nounroll";
	add.s32 	%r33, %r2, %r339;
	mov.b32 	%r34, 0;
	st.shared.u32 	[%r33], %r34;
	add.s32 	%r339, %r339, 512;
	setp.ne.s32 	%p1, %r339, 12288;
	@%p1 bra 	$L__BB49_1;
	bar.sync 	0;
	mov.u32 	%r35, %nctaid.x;
	shl.b32 	%r5, %r35, 7;
	add.s32 	%r36, %r5, %r28;
	add.s32 	%r37, %r36, -1;
	div.s32 	%r6, %r37, %r5;
	setp.lt.s32 	%p2, %r6, 1;
	@%p2 bra 	$L__BB49_13;
	mov.u32 	%r38, %ctaid.x;
	shl.b32 	%r39, %r38, 7;
	neg.s32 	%r341, %r6;
	or.b32  	%r340, %r1, %r39;
	cvta.to.global.u64 	%rd1, %rd5;
$L__BB49_4:
	setp.ge.s32 	%p3, %r340, %r28;
	mov.b32 	%r342, 0;
	@%p3 bra 	$L__BB49_6;
	mul.wide.s32 	%rd7, %r340, 4;
	add.s64 	%rd8, %rd1, %rd7;
	ld.global.nc.u32 	%r342, [%rd8];
$L__BB49_6:
	setp.lt.s32 	%p4, %r340, %r28;
	mov.b32 	%r42, -1;
	vote.sync.ballot.b32 	%r43, %p4, %r42;
	and.b32  	%r44, %r342, 1;
	add.s32 	%r45, %r44, -1;
	setp.eq.b32 	%p6, %r44, 1;
	vote.sync.ballot.b32 	%r46, %p6, %r42;
	xor.b32  	%r47, %r46, %r45;
	and.b32  	%r48, %r47, %r43;
	shr.u32 	%r49, %r342, 1;
	and.b32  	%r50, %r49, 1;
	add.s32 	%r51, %r50, -1;
	setp.eq.b32 	%p8, %r50, 1;
	vote.sync.ballot.b32 	%r52, %p8, %r42;
	xor.b32  	%r53, %r52, %r51;
	and.b32  	%r54, %r53, %r48;
	shr.u32 	%r55, %r342, 2;
	and.b32  	%r56, %r55, 1;
	add.s32 	%r57, %r56, -1;
	setp.eq.b32 	%p10, %r56, 1;
	vote.sync.ballot.b32 	%r58, %p10, %r42;
	xor.b32  	%r59, %r58, %r57;
	and.b32  	%r60, %r59, %r54;
	shr.u32 	%r61, %r342, 3;
	and.b32  	%r62, %r61, 1;
	add.s32 	%r63, %r62, -1;
	setp.eq.b32 	%p12, %r62, 1;
	vote.sync.ballot.b32 	%r64, %p12, %r42;
	xor.b32  	%r65, %r64, %r63;
	and.b32  	%r66, %r65, %r60;
	shr.u32 	%r67, %r342, 4;
	and.b32  	%r68, %r67, 1;
	add.s32 	%r69, %r68, -1;
	setp.eq.b32 	%p14, %r68, 1;
	vote.sync.ballot.b32 	%r70, %p14, %r42;
	xor.b32  	%r71, %r70, %r69;
	and.b32  	%r72, %r71, %r66;
	shr.u32 	%r73, %r342, 5;
	and.b32  	%r74, %r73, 1;
	add.s32 	%r75, %r74, -1;
	setp.eq.b32 	%p16, %r74, 1;
	vote.sync.ballot.b32 	%r76, %p16, %r42;
	xor.b32  	%r77, %r76, %r75;
	and.b32  	%r78, %r77, %r72;
	shr.u32 	%r79, %r342, 6;
	and.b32  	%r80, %r79, 1;
	add.s32 	%r81, %r80, -1;
	setp.eq.b32 	%p18, %r80, 1;
	vote.sync.ballot.b32 	%r82, %p18, %r42;
	xor.b32  	%r83, %r82, %r81;
	and.b32  	%r84, %r83, %r78;
	shr.u32 	%r85, %r342, 7;
	and.b32  	%r86, %r85, 1;
	add.s32 	%r87, %r86, -1;
	setp.eq.b32 	%p20, %r86, 1;
	vote.sync.ballot.b32 	%r88, %p20, %r42;
	xor.b32  	%r89, %r88, %r87;
	and.b32  	%r90, %r89, %r84;
	shr.u32 	%r91, %r342, 8;
	and.b32  	%r92, %r91, 1;
	add.s32 	%r93, %r92, -1;
	setp.eq.b32 	%p22, %r92, 1;
	vote.sync.ballot.b32 	%r94, %p22, %r42;
	xor.b32  	%r95, %r94, %r93;
	and.b32  	%r96, %r95, %r90;
	shr.u32 	%r97, %r342, 9;
	and.b32  	%r98, %r97, 1;
	add.s32 	%r99, %r98, -1;
	setp.eq.b32 	%p24, %r98, 1;
	vote.sync.ballot.b32 	%r100, %p24, %r42;
	xor.b32  	%r101, %r100, %r99;
	and.b32  	%r13, %r101, %r96;
	// begin inline asm
	mov.u32 %r41, %lanemask_lt;
	// end inline asm
	and.b32  	%r102, %r41, %r13;
	setp.eq.s32 	%p26, %r102, 0;
	setp.ne.s32 	%p27, %r13, 0;
	and.pred  	%p28, %p26, %p27;
	and.pred  	%p29, %p28, %p4;
	not.pred 	%p30, %p29;
	@%p30 bra 	$L__BB49_8;
	popc.b32 	%r103, %r13;
	shl.b32 	%r104, %r342, 2;
	and.b32  	%r105, %r104, 4092;
	mov.u32 	%r106, _ZZ18compute_histogramsIjLi3ELi10ELi128ELb0EEvPKT_PjiE7s_hists;
	add.s32 	%r107, %r106, %r105;
	atom.shared.add.u32 	%r108, [%r107], %r103;
$L__BB49_8:
	setp.lt.s32 	%p31, %r340, %r28;
	shr.u32 	%r15, %r342, 10;
	mov.b32 	%r109, -1;
	vote.sync.ballot.b32 	%r110, %p31, %r109;
	and.b32  	%r111, %r15, 1;
	add.s32 	%r112, %r111, -1;
	setp.eq.b32 	%p33, %r111, 1;
	vote.sync.ballot.b32 	%r113, %p33, %r109;
	xor.b32  	%r114, %r113, %r112;
	and.b32  	%r115, %r114, %r110;
	shr.u32 	%r116, %r342, 11;
	and.b32  	%r117, %r116, 1;
	add.s32 	%r118, %r117, -1;
	setp.eq.b32 	%p35, %r117, 1;
	vote.sync.ballot.b32 	%r119, %p35, %r109;
	xor.b32  	%r120, %r119, %r118;
	and.b32  	%r121, %r120, %r115;
	shr.u32 	%r122, %r342, 12;
	and.b32  	%r123, %r122, 1;
	add.s32 	%r124, %r123, -1;
	setp.eq.b32 	%p37, %r123, 1;
	vote.sync.ballot.b32 	%r125, %p37, %r109;
	xor.b32  	%r126, %r125, %r124;
	and.b32  	%r127, %r126, %r121;
	shr.u32 	%r128, %r342, 13;
	and.b32  	%r129, %r128, 1;
	add.s32 	%r130, %r129, -1;
	setp.eq.b32 	%p39, %r129, 1;
	vote.sync.ballot.b32 	%r131, %p39, %r109;
	xor.b32  	%r132, %r131, %r130;
	and.b32  	%r133, %r132, %r127;
	shr.u32 	%r134, %r342, 14;
	and.b32  	%r135, %r134, 1;
	add.s32 	%r136, %r135, -1;
	setp.eq.b32 	%p41, %r135, 1;
	vote.sync.ballot.b32 	%r137, %p41, %r109;
	xor.b32  	%r138, %r137, %r136;
	and.b32  	%r139, %r138, %r133;
	shr.u32 	%r140, %r342, 15;
	and.b32  	%r141, %r140, 1;
	add.s32 	%r142, %r141, -1;
	setp.eq.b32 	%p43, %r141, 1;
	vote.sync.ballot.b32 	%r143, %p43, %r109;
	xor.b32  	%r144, %r143, %r142;
	and.b32  	%r145, %r144, %r139;
	shr.u32 	%r146, %r342, 16;
	and.b32  	%r147, %r146, 1;
	add.s32 	%r148, %r147, -1;
	setp.eq.b32 	%p45, %r147, 1;
	vote.sync.ballot.b32 	%r149, %p45, %r109;
	xor.b32  	%r150, %r149, %r148;
	and.b32  	%r151, %r150, %r145;
	shr.u32 	%r152, %r342, 17;
	and.b32  	%r153, %r152, 1;
	add.s32 	%r154, %r153, -1;
	setp.eq.b32 	%p47, %r153, 1;
	vote.sync.ballot.b32 	%r155, %p47, %r109;
	xor.b32  	%r156, %r155, %r154;
	and.b32  	%r157, %r156, %r151;
	shr.u32 	%r158, %r342, 18;
	and.b32  	%r159, %r158, 1;
	add.s32 	%r160, %r159, -1;
	setp.eq.b32 	%p49, %r159, 1;
	vote.sync.ballot.b32 	%r161, %p49, %r109;
	xor.b32  	%r162, %r161, %r160;
	and.b32  	%r163, %r162, %r157;
	shr.u32 	%r164, %r342, 19;
	and.b32  	%r165, %r164, 1;
	add.s32 	%r166, %r165, -1;
	setp.eq.b32 	%p51, %r165, 1;
	vote.sync.ballot.b32 	%r167, %p51, %r109;
	xor.b32  	%r168, %r167, %r166;
	and.b32  	%r16, %r168, %r163;
	and.b32  	%r169, %r41, %r16;
	setp.eq.s32 	%p53, %r169, 0;
	setp.ne.s32 	%p54, %r16, 0;
	and.pred  	%p55, %p53, %p54;
	and.pred  	%p56, %p55, %p31;
	not.pred 	%p57, %p56;
	@%p57 bra 	$L__BB49_10;
	popc.b32 	%r170, %r16;
	shl.b32 	%r171, %r15, 2;
	and.b32  	%r172, %r171, 4092;
	mov.u32 	%r173, _ZZ18compute_histogramsIjLi3ELi10ELi128ELb0EEvPKT_PjiE7s_hists;
	add.s32 	%r174, %r173, %r172;
	atom.shared.add.u32 	%r175, [%r174+4096], %r170;
$L__BB49_10:
	setp.lt.s32 	%p58, %r340, %r28;
	shr.u32 	%r17, %r342, 20;
	mov.b32 	%r176, -1;
	vote.sync.ballot.b32 	%r177, %p58, %r176;
	and.b32  	%r178, %r17, 1;
	add.s32 	%r179, %r178, -1;
	setp.eq.b32 	%p60, %r178, 1;
	vote.sync.ballot.b32 	%r180, %p60, %r176;
	xor.b32  	%r181, %r180, %r179;
	and.b32  	%r182, %r181, %r177;
	shr.u32 	%r183, %r342, 21;
	and.b32  	%r184, %r183, 1;
	add.s32 	%r185, %r184, -1;
	setp.eq.b32 	%p62, %r184, 1;
	vote.sync.ballot.b32 	%r186, %p62, %r176;
	xor.b32  	%r187, %r186, %r185;
	and.b32  	%r188, %r187, %r182;
	shr.u32 	%r189, %r342, 22;
	and.b32  	%r190, %r189, 1;
	add.s32 	%r191, %r190, -1;
	setp.eq.b32 	%p64, %r190, 1;
	vote.sync.ballot.b32 	%r192, %p64, %r176;
	xor.b32  	%r193, %r192, %r191;
	and.b32  	%r194, %r193, %r188;
	shr.u32 	%r195, %r342, 23;
	and.b32  	%r196, %r195, 1;
	add.s32 	%r197, %r196, -1;
	setp.eq.b32 	%p66, %r196, 1;
	vote.sync.ballot.b32 	%r198, %p66, %r176;
	xor.b32  	%r199, %r198, %r197;
	and.b32  	%r200, %r199, %r194;
	shr.u32 	%r201, %r342, 24;
	and.b32  	%r202, %r201, 1;
	add.s32 	%r203, %r202, -1;
	setp.eq.b32 	%p68, %r202, 1;
	vote.sync.ballot.b32 	%r204, %p68, %r176;
	xor.b32  	%r205, %r204, %r203;
	and.b32  	%r206, %r205, %r200;
	shr.u32 	%r207, %r342, 25;
	and.b32  	%r208, %r207, 1;
	add.s32 	%r209, %r208, -1;
	setp.eq.b32 	%p70, %r208, 1;
	vote.sync.ballot.b32 	%r210, %p70, %r176;
	xor.b32  	%r211, %r210, %r209;
	and.b32  	%r212, %r211, %r206;
	shr.u32 	%r213, %r342, 26;
	and.b32  	%r214, %r213, 1;
	add.s32 	%r215, %r214, -1;
	setp.eq.b32 	%p72, %r214, 1;
	vote.sync.ballot.b32 	%r216, %p72, %r176;
	xor.b32  	%r217, %r216, %r215;
	and.b32  	%r218, %r217, %r212;
	shr.u32 	%r219, %r342, 27;
	and.b32  	%r220, %r219, 1;
	add.s32 	%r221, %r220, -1;
	setp.eq.b32 	%p74, %r220, 1;
	vote.sync.ballot.b32 	%r222, %p74, %r176;
	xor.b32  	%r223, %r222, %r221;
	and.b32  	%r224, %r223, %r218;
	shr.u32 	%r225, %r342, 28;
	and.b32  	%r226, %r225, 1;
	add.s32 	%r227, %r226, -1;
	setp.eq.b32 	%p76, %r226, 1;
	vote.sync.ballot.b32 	%r228, %p76, %r176;
	xor.b32  	%r229, %r228, %r227;
	and.b32  	%r230, %r229, %r224;
	shr.u32 	%r231, %r342, 29;
	and.b32  	%r232, %r231, 1;
	add.s32 	%r233, %r232, -1;
	setp.eq.b32 	%p78, %r232, 1;
	vote.sync.ballot.b32 	%r234, %p78, %r176;
	xor.b32  	%r235, %r234, %r233;
	and.b32  	%r18, %r235, %r230;
	and.b32  	%r236, %r41, %r18;
	setp.eq.s32 	%p80, %r236, 0;
	setp.ne.s32 	%p81, %r18, 0;
	and.pred  	%p82, %p80, %p81;
	and.pred  	%p83, %p82, %p58;
	not.pred 	%p84, %p83;
	@%p84 bra 	$L__BB49_12;
	popc.b32 	%r237, %r18;
	shl.b32 	%r238, %r17, 2;
	and.b32  	%r239, %r238, 4092;
	mov.u32 	%r240, _ZZ18compute_histogramsIjLi3ELi10ELi128ELb0EEvPKT_PjiE7s_hists;
	add.s32 	%r241, %r240, %r239;
	atom.shared.add.u32 	%r242, [%r241+8192], %r237;
$L__BB49_12:
	add.s32 	%r341, %r341, 1;
	setp.ne.s32 	%p85, %r341, 0;
	add.s32 	%r340, %r340, %r5;
	@%p85 bra 	$L__BB49_4;
$L__BB49_13:
	bar.sync 	0;
	shr.u32 	%r21, %r1, 5;
	setp.eq.s32 	%p86, %r21, 3;
	@%p86 bra 	$L__BB49_16;
	shl.b32 	%r245, %r21, 12;
	mov.u32 	%r246, _ZZ18compute_histogramsIjLi3ELi10ELi128ELb0EEvPKT_PjiE7s_hists;
	add.s32 	%r247, %r246, %r245;
	ld.shared.u32 	%r22, [%r247];
	shl.b32 	%r248, %r21, 10;
	and.b32  	%r249, %r1, 31;
	or.b32  	%r250, %r248, %r249;
	mul.wide.u32 	%rd9, %r250, 4;
	cvta.to.global.u64 	%rd10, %rd6;
	add.s64 	%rd11, %rd9, %rd10;
	add.s64 	%rd12, %rd11, 256;
	shl.b32 	%r251, %r1, 2;
	and.b32  	%r252, %r251, 124;
	or.b32  	%r253, %r245, %r252;
	add.s32 	%r23, %r246, %r253;
	mov.b32 	%r344, 0;
	mov.b32 	%r343, 256;
$L__BB49_15:
	add.s32 	%r255, %r23, %r343;
	ld.shared.u32 	%r256, [%r255+-256];
	shfl.sync.up.b32	%r257|%p87, %r256, 1, 0, -1;
	// begin inline asm
	mov.u32 %r254, %laneid;
	// end inline asm
	setp.eq.s32 	%p88, %r254, 0;
	selp.b32 	%r258, 0, %r257, %p88;
	add.s32 	%r259, %r258, %r256;
	shfl.sync.up.b32	%r260|%p89, %r259, 2, 0, -1;
	setp.lt.u32 	%p90, %r254, 2;
	selp.b32 	%r261, 0, %r260, %p90;
	add.s32 	%r262, %r261, %r259;
	shfl.sync.up.b32	%r263|%p91, %r262, 4, 0, -1;
	setp.lt.u32 	%p92, %r254, 4;
	selp.b32 	%r264, 0, %r263, %p92;
	add.s32 	%r265, %r264, %r262;
	shfl.sync.up.b32	%r266|%p93, %r265, 8, 0, -1;
	setp.lt.u32 	%p94, %r254, 8;
	selp.b32 	%r267, 0, %r266, %p94;
	add.s32 	%r268, %r267, %r265;
	shfl.sync.up.b32	%r269|%p95, %r268, 16, 0, -1;
	setp.lt.u32 	%p96, %r254, 16;
	selp.b32 	%r270, 0, %r269, %p96;
	add.s32 	%r271, %r270, %r268;
	sub.s32 	%r272, %r344, %r22;
	add.s32 	%r273, %r272, %r271;
	atom.global.add.u32 	%r274, [%rd12+-256], %r273;
	shfl.sync.idx.b32	%r275|%p97, %r271, 31, 31, -1;
	add.s32 	%r276, %r275, %r344;
	ld.shared.u32 	%r277, [%r255+-128];
	shfl.sync.up.b32	%r278|%p98, %r277, 1, 0, -1;
	selp.b32 	%r279, 0, %r278, %p88;
	add.s32 	%r280, %r279, %r277;
	shfl.sync.up.b32	%r281|%p99, %r280, 2, 0, -1;
	selp.b32 	%r282, 0, %r281, %p90;
	add.s32 	%r283, %r282, %r280;
	shfl.sync.up.b32	%r284|%p100, %r283, 4, 0, -1;
	selp.b32 	%r285, 0, %r284, %p92;
	add.s32 	%r286, %r285, %r283;
	shfl.sync.up.b32	%r287|%p101, %r286, 8, 0, -1;
	selp.b32 	%r288, 0, %r287, %p94;
	add.s32 	%r289, %r288, %r286;
	shfl.sync.up.b32	%r290|%p102, %r289, 16, 0, -1;
	selp.b32 	%r291, 0, %r290, %p96;
	add.s32 	%r292, %r291, %r289;
	sub.s32 	%r293, %r276, %r22;
	add.s32 	%r294, %r293, %r292;
	atom.global.add.u32 	%r295, [%rd12+-128], %r294;
	shfl.sync.idx.b32	%r296|%p103, %r292, 31, 31, -1;
	add.s32 	%r297, %r296, %r276;
	ld.shared.u32 	%r298, [%r255];
	shfl.sync.up.b32	%r299|%p104, %r298, 1, 0, -1;
	selp.b32 	%r300, 0, %r299, %p88;
	add.s32 	%r301, %r300, %r298;
	shfl.sync.up.b32	%r302|%p105, %r301, 2, 0, -1;
	selp.b32 	%r303, 0, %r302, %p90;
	add.s32 	%r304, %r303, %r301;
	shfl.sync.up.b32	%r305|%p106, %r304, 4, 0, -1;
	selp.b32 	%r306, 0, %r305, %p92;
	add.s32 	%r307, %r306, %r304;
	shfl.sync.up.b32	%r308|%p107, %r307, 8, 0, -1;
	selp.b32 	%r309, 0, %r308, %p94;
	add.s32 	%r310, %r309, %r307;
	shfl.sync.up.b32	%r311|%p108, %r310, 16, 0, -1;
	selp.b32 	%r312, 0, %r311, %p96;
	add.s32 	%r313, %r312, %r310;
	sub.s32 	%r314, %r297, %r22;
	add.s32 	%r315, %r314, %r313;
	atom.global.add.u32 	%r316, [%rd12], %r315;
	shfl.sync.idx.b32	%r317|%p109, %r313, 31, 31, -1;
	add.s32 	%r318, %r317, %r297;
	ld.shared.u32 	%r319, [%r255+128];
	shfl.sync.up.b32	%r320|%p110, %r319, 1, 0, -1;
	selp.b32 	%r321, 0, %r320, %p88;
	add.s32 	%r322, %r321, %r319;
	shfl.sync.up.b32	%r323|%p111, %r322, 2, 0, -1;
	selp.b32 	%r324, 0, %r323, %p90;
	add.s32 	%r325, %r324, %r322;
	shfl.sync.up.b32	%r326|%p112, %r325, 4, 0, -1;
	selp.b32 	%r327, 0, %r326, %p92;
	add.s32 	%r328, %r327, %r325;
	shfl.sync.up.b32	%r329|%p113, %r328, 8, 0, -1;
	selp.b32 	%r330, 0, %r329, %p94;
	add.s32 	%r331, %r330, %r328;
	shfl.sync.up.b32	%r332|%p114, %r331, 16, 0, -1;
	selp.b32 	%r333, 0, %r332, %p96;
	add.s32 	%r334, %r333, %r331;
	sub.s32 	%r335, %r318, %r22;
	add.s32 	%r336, %r335, %r334;
	atom.global.add.u32 	%r337, [%rd12+128], %r336;
	shfl.sync.idx.b32	%r338|%p115, %r334, 31, 31, -1;
	add.s32 	%r344, %r338, %r318;
	add.s32 	%r343, %r343, 512;
	add.s64 	%rd12, %rd12, 512;
	setp.ne.s32 	%p116, %r343, 4352;
	@%p116 bra 	$L__BB49_15;
$L__BB49_16:
	ret;

}
	// .globl	_Z18compute_histogramsIjLi3ELi10ELi128ELb1EEvPKT_Pji
.visible .entry _Z18compute_histogramsIjLi3ELi10ELi128ELb1EEvPKT_Pji(
	.param .u64 .ptr .align 1 _Z18compute_histogramsIjLi3ELi10ELi128ELb1EEvPKT_Pji_param_0,
	.param .u64 .ptr .align 1 _Z18compute_histogramsIjLi3ELi10ELi128ELb1EEvPKT_Pji_param_1,
	.param .u32 _Z18compute_histogramsIjLi3ELi10ELi128ELb1EEvPKT_Pji_param_2
)
.maxntid 128
{
	.reg .pred 	%p<123>;
	.reg .b32 	%r<374>;
	.reg .b64 	%rd<23>;
	// demoted variable
	.shared .align 4 .b8 _ZZ18compute_histogramsIjLi3ELi10ELi128ELb1EEvPKT_PjiE7s_hists[12288];
	ld.param.u64 	%rd9, [_Z18compute_histogramsIjLi3ELi10ELi128ELb1EEvPKT_Pji_param_0];
	ld.param.u64 	%rd10, [_Z18compute_histogramsIjLi3ELi10ELi128ELb1EEvPKT_Pji_param_1];
	ld.param.u32 	%r36, [_Z18compute_histogramsIjLi3ELi10ELi128ELb1EEvPKT_Pji_param_2];
	cvta.to.global.u64 	%rd1, %rd10;
	mov.u32 	%r1, %tid.x;
	mov.u32 	%r2, %ctaid.x;
	shl.b32 	%r37, %r2, 7;
	add.s32 	%r369, %r37, %r1;
	setp.gt.s32 	%p1, %r369, 3071;
	@%p1 bra 	$L__BB50_3;
	mov.u32 	%r38, %nctaid.x;
	shl.b32 	%r4, %r38, 7;
	mov.u32 	%r366, %r369;
$L__BB50_2:
	mul.wide.s32 	%rd11, %r366, 4;
	add.s64 	%rd12, %rd1, %rd11;
	mov.b32 	%r39, 0;
	st.global.u32 	[%rd12], %r39;
	add.s32 	%r366, %r366, %r4;
	setp.lt.s32 	%p2, %r366, 3072;
	@%p2 bra 	$L__BB50_2;
$L__BB50_3:
	shr.u32 	%r367, %r1, 7;
	shl.b32 	%r40, %r1, 2;
	mov.u32 	%r41, _ZZ18compute_histogramsIjLi3ELi10ELi128ELb1EEvPKT_PjiE7s_hists;
	add.s32 	%r42, %r41, %r40;
	mov.b32 	%r43, 0;
	st.shared.u32 	[%r42], %r43;
	st.shared.u32 	[%r42+512], %r43;
	st.shared.u32 	[%r42+1024], %r43;
	st.shared.u32 	[%r42+1536], %r43;
	st.shared.u32 	[%r42+2048], %r43;
	st.shared.u32 	[%r42+2560], %r43;
	st.shared.u32 	[%r42+3072], %r43;
	st.shared.u32 	[%r42+3584], %r43;
	st.shared.u32 	[%r42+4096], %r43;
	st.shared.u32 	[%r42+4608], %r43;
	st.shared.u32 	[%r42+5120], %r43;
	st.shared.u32 	[%r42+5632], %r43;
	st.shared.u32 	[%r42+6144], %r43;
	st.shared.u32 	[%r42+6656], %r43;
	st.shared.u32 	[%r42+7168], %r43;
	st.shared.u32 	[%r42+7680], %r43;
	add.s32 	%r368, %r42, 8192;
$L__BB50_4:
	.pragma "nounroll";
	mov.b32 	%r44, 0;
	st.shared.u32 	[%r368], %r44;
	add.s32 	%r368, %r368, 512;
	add.s32 	%r367, %r367, 1;
	setp.ne.s32 	%p3, %r367, 8;
	@%p3 bra 	$L__BB50_4;
	bar.sync 	0;
	mov.u32 	%r13, %nctaid.x;
	shl.b32 	%r14, %r13, 7;
	add.s32 	%r45, %r14, %r36;
	add.s32 	%r46, %r45, -1;
	div.s32 	%r15, %r46, %r14;
	setp.lt.s32 	%p4, %r15, 1;
	@%p4 bra 	$L__BB50_16;
	neg.s32 	%r370, %r15;
	cvta.to.global.u64 	%rd2, %rd9;
$L__BB50_7:
	setp.ge.s32 	%p5, %r369, %r36;
	mov.b32 	%r371, 0;
	@%p5 bra 	$L__BB50_9;
	mul.wide.s32 	%rd13, %r369, 4;
	add.s64 	%rd14, %rd2, %rd13;
	ld.global.nc.u32 	%r371, [%rd14];
$L__BB50_9:
	setp.lt.s32 	%p6, %r369, %r36;
	mov.b32 	%r49, -1;
	vote.sync.ballot.b32 	%r50, %p6, %r49;
	and.b32  	%r51, %r371, 1;
	add.s32 	%r52, %r51, -1;
	setp.eq.b32 	%p8, %r51, 1;
	vote.sync.ballot.b32 	%r53, %p8, %r49;
	xor.b32  	%r54, %r53, %r52;
	and.b32  	%r55, %r54, %r50;
	shr.u32 	%r56, %r371, 1;
	and.b32  	%r57, %r56, 1;
	add.s32 	%r58, %r57, -1;
	setp.eq.b32 	%p10, %r57, 1;
	vote.sync.ballot.b32 	%r59, %p10, %r49;
	xor.b32  	%r60, %r59, %r58;
	and.b32  	%r61, %r60, %r55;
	shr.u32 	%r62, %r371, 2;
	and.b32  	%r63, %r62, 1;
	add.s32 	%r64, %r63, -1;
	setp.eq.b32 	%p12, %r63, 1;
	vote.sync.ballot.b32 	%r65, %p12, %r49;
	xor.b32  	%r66, %r65, %r64;
	and.b32  	%r67, %r66, %r61;
	shr.u32 	%r68, %r371, 3;
	and.b32  	%r69, %r68, 1;
	add.s32 	%r70, %r69, -1;
	setp.eq.b32 	%p14, %r69, 1;
	vote.sync.ballot.b32 	%r71, %p14, %r49;
	xor.b32  	%r72, %r71, %r70;
	and.b32  	%r73, %r72, %r67;
	shr.u32 	%r74, %r371, 4;
	and.b32  	%r75, %r74, 1;
	add.s32 	%r76, %r75, -1;
	setp.eq.b32 	%p16, %r75, 1;
	vote.sync.ballot.b32 	%r77, %p16, %r49;
	xor.b32  	%r78, %r77, %r76;
	and.b32  	%r79, %r78, %r73;
	shr.u32 	%r80, %r371, 5;
	and.b32  	%r81, %r80, 1;
	add.s32 	%r82, %r81, -1;
	setp.eq.b32 	%p18, %r81, 1;
	vote.sync.ballot.b32 	%r83, %p18, %r49;
	xor.b32  	%r84, %r83, %r82;
	and.b32  	%r85, %r84, %r79;
	shr.u32 	%r86, %r371, 6;
	and.b32  	%r87, %r86, 1;
	add.s32 	%r88, %r87, -1;
	setp.eq.b32 	%p20, %r87, 1;
	vote.sync.ballot.b32 	%r89, %p20, %r49;
	xor.b32  	%r90, %r89, %r88;
	and.b32  	%r91, %r90, %r85;
	shr.u32 	%r92, %r371, 7;
	and.b32  	%r93, %r92, 1;
	add.s32 	%r94, %r93, -1;
	setp.eq.b32 	%p22, %r93, 1;
	vote.sync.ballot.b32 	%r95, %p22, %r49;
	xor.b32  	%r96, %r95, %r94;
	and.b32  	%r97, %r96, %r91;
	shr.u32 	%r98, %r371, 8;
	and.b32  	%r99, %r98, 1;
	add.s32 	%r100, %r99, -1;
	setp.eq.b32 	%p24, %r99, 1;
	vote.sync.ballot.b32 	%r101, %p24, %r49;
	xor.b32  	%r102, %r101, %r100;
	and.b32  	%r103, %r102, %r97;
	shr.u32 	%r104, %r371, 9;
	and.b32  	%r105, %r104, 1;
	add.s32 	%r106, %r105, -1;
	setp.eq.b32 	%p26, %r105, 1;
	vote.sync.ballot.b32 	%r107, %p26, %r49;
	xor.b32  	%r108, %r107, %r106;
	and.b32  	%r21, %r108, %r103;
	// begin inline asm
	mov.u32 %r48, %lanemask_lt;
	// end inline asm
	and.b32  	%r109, %r48, %r21;
	setp.eq.s32 	%p28, %r109, 0;
	setp.ne.s32 	%p29, %r21, 0;
	and.pred  	%p30, %p28, %p29;
	and.pred  	%p31, %p30, %p6;
	not.pred 	%p32, %p31;
	@%p32 bra 	$L__BB50_11;
	popc.b32 	%r110, %r21;
	shl.b32 	%r111, %r371, 2;
	and.b32  	%r112, %r111, 4092;
	mov.u32 	%r113, _ZZ18compute_histogramsIjLi3ELi10ELi128ELb1EEvPKT_PjiE7s_hists;
	add.s32 	%r114, %r113, %r112;
	atom.shared.add.u32 	%r115, [%r114], %r110;
$L__BB50_11:
	setp.lt.s32 	%p33, %r369, %r36;
	shr.u32 	%r23, %r371, 10;
	mov.b32 	%r116, -1;
	vote.sync.ballot.b32 	%r117, %p33, %r116;
	and.b32  	%r118, %r23, 1;
	add.s32 	%r119, %r118, -1;
	setp.eq.b32 	%p35, %r118, 1;
	vote.sync.ballot.b32 	%r120, %p35, %r116;
	xor.b32  	%r121, %r120, %r119;
	and.b32  	%r122, %r121, %r117;
	shr.u32 	%r123, %r371, 11;
	and.b32  	%r124, %r123, 1;
	add.s32 	%r125, %r124, -1;
	setp.eq.b32 	%p37, %r124, 1;
	vote.sync.ballot.b32 	%r126, %p37, %r116;
	xor.b32  	%r127, %r126, %r125;
	and.b32  	%r128, %r127, %r122;
	shr.u32 	%r129, %r371, 12;
	and.b32  	%r130, %r129, 1;
	add.s32 	%r131, %r130, -1;
	setp.eq.b32 	%p39, %r130, 1;
	vote.sync.ballot.b32 	%r132, %p39, %r116;
	xor.b32  	%r133, %r132, %r131;
	and.b32  	%r134, %r133, %r128;
	shr.u32 	%r135, %r371, 13;
	and.b32  	%r136, %r135, 1;
	add.s32 	%r137, %r136, -1;
	setp.eq.b32 	%p41, %r136, 1;
	vote.sync.ballot.b32 	%r138, %p41, %r116;
	xor.b32  	%r139, %r138, %r137;
	and.b32  	%r140, %r139, %r134;
	shr.u32 	%r141, %r371, 14;
	and.b32  	%r142, %r141, 1;
	add.s32 	%r143, %r142, -1;
	setp.eq.b32 	%p43, %r142, 1;
	vote.sync.ballot.b32 	%r144, %p43, %r116;
	xor.b32  	%r145, %r144, %r143;
	and.b32  	%r146, %r145, %r140;
	shr.u32 	%r147, %r371, 15;
	and.b32  	%r148, %r147, 1;
	add.s32 	%r149, %r148, -1;
	setp.eq.b32 	%p45, %r148, 1;
	vote.sync.ballot.b32 	%r150, %p45, %r116;
	xor.b32  	%r151, %r150, %r149;
	and.b32  	%r152, %r151, %r146;
	shr.u32 	%r153, %r371, 16;
	and.b32  	%r154, %r153, 1;
	add.s32 	%r155, %r154, -1;
	setp.eq.b32 	%p47, %r154, 1;
	vote.sync.ballot.b32 	%r156, %p47, %r116;
	xor.b32  	%r157, %r156, %r155;
	and.b32  	%r158, %r157, %r152;
	shr.u32 	%r159, %r371, 17;
	and.b32  	%r160, %r159, 1;
	add.s32 	%r161, %r160, -1;
	setp.eq.b32 	%p49, %r160, 1;
	vote.sync.ballot.b32 	%r162, %p49, %r116;
	xor.b32  	%r163, %r162, %r161;
	and.b32  	%r164, %r163, %r158;
	shr.u32 	%r165, %r371, 18;
	and.b32  	%r166, %r165, 1;
	add.s32 	%r167, %r166, -1;
	setp.eq.b32 	%p51, %r166, 1;
	vote.sync.ballot.b32 	%r168, %p51, %r116;
	xor.b32  	%r169, %r168, %r167;
	and.b32  	%r170, %r169, %r164;
	shr.u32 	%r171, %r371, 19;
	and.b32  	%r172, %r171, 1;
	add.s32 	%r173, %r172, -1;
	setp.eq.b32 	%p53, %r172, 1;
	vote.sync.ballot.b32 	%r174, %p53, %r116;
	xor.b32  	%r175, %r174, %r173;
	and.b32  	%r24, %r175, %r170;
	and.b32  	%r176, %r48, %r24;
	setp.eq.s32 	%p55, %r176, 0;
	setp.ne.s32 	%p56, %r24, 0;
	and.pred  	%p57, %p55, %p56;
	and.pred  	%p58, %p57, %p33;
	not.pred 	%p59, %p58;
	@%p59 bra 	$L__BB50_13;
	popc.b32 	%r177, %r24;
	shl.b32 	%r178, %r23, 2;
	and.b32  	%r179, %r178, 4092;
	mov.u32 	%r180, _ZZ18compute_histogramsIjLi3ELi10ELi128ELb1EEvPKT_PjiE7s_hists;
	add.s32 	%r181, %r180, %r179;
	atom.shared.add.u32 	%r182, [%r181+4096], %r177;
$L__BB50_13:
	setp.lt.s32 	%p60, %r369, %r36;
	shr.u32 	%r25, %r371, 20;
	mov.b32 	%r183, -1;
	vote.sync.ballot.b32 	%r184, %p60, %r183;
	and.b32  	%r185, %r25, 1;
	add.s32 	%r186, %r185, -1;
	setp.eq.b32 	%p62, %r185, 1;
	vote.sync.ballot.b32 	%r187, %p62, %r183;
	xor.b32  	%r188, %r187, %r186;
	and.b32  	%r189, %r188, %r184;
	shr.u32 	%r190, %r371, 21;
	and.b32  	%r191, %r190, 1;
	add.s32 	%r192, %r191, -1;
	setp.eq.b32 	%p64, %r191, 1;
	vote.sync.ballot.b32 	%r193, %p64, %r183;
	xor.b32  	%r194, %r193, %r192;
	and.b32  	%r195, %r194, %r189;
	shr.u32 	%r196, %r371, 22;
	and.b32  	%r197, %r196, 1;
	add.s32 	%r198, %r197, -1;
	setp.eq.b32 	%p66, %r197, 1;
	vote.sync.ballot.b32 	%r199, %p66, %r183;
	xor.b32  	%r200, %r199, %r198;
	and.b32  	%r201, %r200, %r195;
	shr.u32 	%r202, %r371, 23;
	and.b32  	%r203, %r202, 1;
	add.s32 	%r204, %r203, -1;
	setp.eq.b32 	%p68, %r203, 1;
	vote.sync.ballot.b32 	%r205, %p68, %r183;
	xor.b32  	%r206, %r205, %r204;
	and.b32  	%r207, %r206, %r201;
	shr.u32 	%r208, %r371, 24;
	and.b32  	%r209, %r208, 1;
	add.s32 	%r210, %r209, -1;
	setp.eq.b32 	%p70, %r209, 1;
	vote.sync.ballot.b32 	%r211, %p70, %r183;
	xor.b32  	%r212, %r211, %r210;
	and.b32  	%r213, %r212, %r207;
	shr.u32 	%r214, %r371, 25;
	and.b32  	%r215, %r214, 1;
	add.s32 	%r216, %r215, -1;
	setp.eq.b32 	%p72, %r215, 1;
	vote.sync.ballot.b32 	%r217, %p72, %r183;
	xor.b32  	%r218, %r217, %r216;
	and.b32  	%r219, %r218, %r213;
	shr.u32 	%r220, %r371, 26;
	and.b32  	%r221, %r220, 1;
	add.s32 	%r222, %r221, -1;
	setp.eq.b32 	%p74, %r221, 1;
	vote.sync.ballot.b32 	%r223, %p74, %r183;
	xor.b32  	%r224, %r223, %r222;
	and.b32  	%r225, %r224, %r219;
	shr.u32 	%r226, %r371, 27;
	and.b32  	%r227, %r226, 1;
	add.s32 	%r228, %r227, -1;
	setp.eq.b32 	%p76, %r227, 1;
	vote.sync.ballot.b32 	%r229, %p76, %r183;
	xor.b32  	%r230, %r229, %r228;
	and.b32  	%r231, %r230, %r225;
	shr.u32 	%r232, %r371, 28;
	and.b32  	%r233, %r232, 1;
	add.s32 	%r234, %r233, -1;
	setp.eq.b32 	%p78, %r233, 1;
	vote.sync.ballot.b32 	%r235, %p78, %r183;
	xor.b32  	%r236, %r235, %r234;
	and.b32  	%r237, %r236, %r231;
	shr.u32 	%r238, %r371, 29;
	and.b32  	%r239, %r238, 1;
	add.s32 	%r240, %r239, -1;
	setp.eq.b32 	%p80, %r239, 1;
	vote.sync.ballot.b32 	%r241, %p80, %r183;
	xor.b32  	%r242, %r241, %r240;
	and.b32  	%r26, %r242, %r237;
	and.b32  	%r243, %r48, %r26;
	setp.eq.s32 	%p82, %r243, 0;
	setp.ne.s32 	%p83, %r26, 0;
	and.pred  	%p84, %p82, %p83;
	and.pred  	%p85, %p84, %p60;
	not.pred 	%p86, %p85;
	@%p86 bra 	$L__BB50_15;
	popc.b32 	%r244, %r26;
	shl.b32 	%r245, %r25, 2;
	and.b32  	%r246, %r245, 4092;
	mov.u32 	%r247, _ZZ18compute_histogramsIjLi3ELi10ELi128ELb1EEvPKT_PjiE7s_hists;
	add.s32 	%r248, %r247, %r246;
	atom.shared.add.u32 	%r249, [%r248+8192], %r244;
$L__BB50_15:
	add.s32 	%r370, %r370, 1;
	setp.ne.s32 	%p87, %r370, 0;
	add.s32 	%r369, %r369, %r14;
	@%p87 bra 	$L__BB50_7;
$L__BB50_16:
	bar.sync 	0;
	// begin inline asm
	mov.u32 %r250, %envreg2;
	// end inline asm
	cvt.u64.u32 	%rd15, %r250;
	// begin inline asm
	mov.u32 %r251, %envreg1;
	// end inline asm
	cvt.u64.u32 	%rd16, %r251;
	shl.b64 	%rd17, %rd16, 32;
	or.b64  	%rd3, %rd17, %rd15;
	setp.ne.s64 	%p88, %rd3, 0;
	@%p88 bra 	$L__BB50_18;
	// begin inline asm
	trap;
	// end inline asm
$L__BB50_18:
	barrier.sync 	0;
	mov.u32 	%r252, %tid.y;
	add.s32 	%r253, %r1, %r252;
	mov.u32 	%r254, %tid.z;
	or.b32  	%r255, %r253, %r254;
	setp.ne.s32 	%p89, %r255, 0;
	@%p89 bra 	$L__BB50_21;
	add.s64 	%rd18, %rd3, 4;
	mov.u32 	%r258, %nctaid.y;
	mul.lo.s32 	%r259, %r13, %r258;
	mov.u32 	%r260, %nctaid.z;
	mul.lo.s32 	%r261, %r259, %r260;
	mov.u32 	%r262, %ctaid.y;
	add.s32 	%r263, %r2, %r262;
	mov.u32 	%r264, %ctaid.z;
	neg.s32 	%r265, %r264;
	setp.eq.s32 	%p90, %r263, %r265;
	sub.s32 	%r266, -2147483647, %r261;
	selp.b32 	%r257, %r266, 1, %p90;
	// begin inline asm
	atom.add.release.gpu.u32 %r256,[%rd18],%r257;
	// end inline asm
$L__BB50_20:
	// begin inline asm
	ld.acquire.gpu.u32 %r267,[%rd18];
	// end inline asm
	xor.b32  	%r268, %r267, %r256;
	setp.gt.s32 	%p91, %r268, -1;
	@%p91 bra 	$L__BB50_20;
$L__BB50_21:
	barrier.sync 	0;
	setp.gt.u32 	%p92, %r1, 95;
	@%p92 bra 	$L__BB50_24;
	shr.u32 	%r271, %r1, 5;
	shl.b32 	%r272, %r271, 12;
	mov.u32 	%r273, _ZZ18compute_histogramsIjLi3ELi10ELi128ELb1EEvPKT_PjiE7s_hists;
	add.s32 	%r274, %r273, %r272;
	ld.shared.u32 	%r30, [%r274];
	shl.b32 	%r275, %r271, 10;
	and.b32  	%r276, %r1, 31;
	or.b32  	%r277, %r275, %r276;
	mul.wide.u32 	%rd20, %r277, 4;
	add.s64 	%rd21, %rd20, %rd1;
	add.s64 	%rd22, %rd21, 256;
	shl.b32 	%r278, %r1, 2;
	and.b32  	%r279, %r278, 124;
	or.b32  	%r280, %r272, %r279;
	add.s32 	%r31, %r273, %r280;
	mov.b32 	%r373, 0;
	mov.b32 	%r372, 256;
$L__BB50_23:
	add.s32 	%r282, %r31, %r372;
	ld.shared.u32 	%r283, [%r282+-256];
	shfl.sync.up.b32	%r284|%p93, %r283, 1, 0, -1;
	// begin inline asm
	mov.u32 %r281, %laneid;
	// end inline asm
	setp.eq.s32 	%p94, %r281, 0;
	selp.b32 	%r285, 0, %r284, %p94;
	add.s32 	%r286, %r285, %r283;
	shfl.sync.up.b32	%r287|%p95, %r286, 2, 0, -1;
	setp.lt.u32 	%p96, %r281, 2;
	selp.b32 	%r288, 0, %r287, %p96;
	add.s32 	%r289, %r288, %r286;
	shfl.sync.up.b32	%r290|%p97, %r289, 4, 0, -1;
	setp.lt.u32 	%p98, %r281, 4;
	selp.b32 	%r291, 0, %r290, %p98;
	add.s32 	%r292, %r291, %r289;
	shfl.sync.up.b32	%r293|%p99, %r292, 8, 0, -1;
	setp.lt.u32 	%p100, %r281, 8;
	selp.b32 	%r294, 0, %r293, %p100;
	add.s32 	%r295, %r294, %r292;
	shfl.sync.up.b32	%r296|%p101, %r295, 16, 0, -1;
	setp.lt.u32 	%p102, %r281, 16;
	selp.b32 	%r297, 0, %r296, %p102;
	add.s32 	%r298, %r297, %r295;
	sub.s32 	%r299, %r373, %r30;
	add.s32 	%r300, %r299, %r298;
	atom.global.add.u32 	%r301, [%rd22+-256], %r300;
	shfl.sync.idx.b32	%r302|%p103, %r298, 31, 31, -1;
	add.s32 	%r303, %r302, %r373;
	ld.shared.u32 	%r304, [%r282+-128];
	shfl.sync.up.b32	%r305|%p104, %r304, 1, 0, -1;
	selp.b32 	%r306, 0, %r305, %p94;
	add.s32 	%r307, %r306, %r304;
	shfl.sync.up.b32	%r308|%p105, %r307, 2, 0, -1;
	selp.b32 	%r309, 0, %r308, %p96;
	add.s32 	%r310, %r309, %r307;
	shfl.sync.up.b32	%r311|%p106, %r310, 4, 0, -1;
	selp.b32 	%r312, 0, %r311, %p98;
	add.s32 	%r313, %r312, %r310;
	shfl.sync.up.b32	%r314|%p107, %r313, 8, 0, -1;
	selp.b32 	%r315, 0, %r314, %p100;
	add.s32 	%r316, %r315, %r313;
	shfl.sync.up.b32	%r317|%p108, %r316, 16, 0, -1;
	selp.b32 	%r318, 0, %r317, %p102;
	add.s32 	%r319, %r318, %r316;
	sub.s32 	%r320, %r303, %r30;
	add.s32 	%r321, %r320, %r319;
	atom.global.add.u32 	%r322, [%rd22+-128], %r321;
	shfl.sync.idx.b32	%r323|%p109, %r319, 31, 31, -1;
	add.s32 	%r324, %r323, %r303;
	ld.shared.u32 	%r325, [%r282];
	shfl.sync.up.b32	%r326|%p110, %r325, 1, 0, -1;
	selp.b32 	%r327, 0, %r326, %p94;
	add.s32 	%r328, %r327, %r325;
	shfl.sync.up.b32	%r329|%p111, %r328, 2, 0, -1;
	selp.b32 	%r330, 0, %r329, %p96;
	add.s32 	%r331, %r330, %r328;
	shfl.sync.up.b32	%r332|%p112, %r331, 4, 0, -1;
	selp.b32 	%r333, 0, %r332, %p98;
	add.s32 	%r334, %r333, %r331;
	shfl.sync.up.b32	%r335|%p113, %r334, 8, 0, -1;
	selp.b32 	%r336, 0, %r335, %p100;
	add.s32 	%r337, %r336, %r334;
	shfl.sync.up.b32	%r338|%p114, %r337, 16, 0, -1;
	selp.b32 	%r339, 0, %r338, %p102;
	add.s32 	%r340, %r339, %r337;
	sub.s32 	%r341, %r324, %r30;
	add.s32 	%r342, %r341, %r340;
	atom.global.add.u32 	%r343, [%rd22], %r342;
	shfl.sync.idx.b32	%r344|%p115, %r340, 31, 31, -1;
	add.s32 	%r345, %r344, %r324;
	ld.shared.u32 	%r346, [%r282+128];
	shfl.sync.up.b32	%r347|%p116, %r346, 1, 0, -1;
	selp.b32 	%r348, 0, %r347, %p94;
	add.s32 	%r349, %r348, %r346;
	shfl.sync.up.b32	%r350|%p117, %r349, 2, 0, -1;
	selp.b32 	%r351, 0, %r350, %p96;
	add.s32 	%r352, %r351, %r349;
	shfl.sync.up.b32	%r353|%p118, %r352, 4, 0, -1;
	selp.b32 	%r354, 0, %r353, %p98;
	add.s32 	%r355, %r354, %r352;
	shfl.sync.up.b32	%r356|%p119, %r355, 8, 0, -1;
	selp.b32 	%r357, 0, %r356, %p100;
	add.s32 	%r358, %r357, %r355;
	shfl.sync.up.b32	%r359|%p120, %r358, 16, 0, -1;
	selp.b32 	%r360, 0, %r359, %p102;
	add.s32 	%r361, %r360, %r358;
	sub.s32 	%r362, %r345, %r30;
	add.s32 	%r363, %r362, %r361;
	atom.global.add.u32 	%r364, [%rd22+128], %r363;
	shfl.sync.idx.b32	%r365|%p121, %r361, 31, 31, -1;
	add.s32 	%r373, %r365, %r345;
	add.s32 	%r372, %r372, 512;
	add.s64 	%rd22, %rd22, 512;
	setp.ne.s32 	%p122, %r372, 4352;
	@%p122 bra 	$L__BB50_23;
$L__BB50_24:
	ret;

}
	// .globl	_Z18compute_histogramsIjLi3ELi10ELi256ELb0EEvPKT_Pji
.visible .entry _Z18compute_histogramsIjLi3ELi10ELi256ELb0EEvPKT_Pji(
	.param .u64 .ptr .align 1 _Z18compute_histogramsIjLi3ELi10ELi256ELb0EEvPKT_Pji_param_0,
	.param .u64 .ptr .align 1 _Z18compute_histogramsIjLi3ELi10ELi256ELb0EEvPKT_Pji_param_1,
	.param .u32 _Z18compute_histogramsIjLi3ELi10ELi256ELb0EEvPKT_Pji_param_2
)
.maxntid 256
{
	.reg .pred 	%p<117>;
	.reg .b32 	%r<345>;
	.reg .b64 	%rd<13>;
	// demoted variable
	.shared .align 4 .b8 _ZZ18compute_histogramsIjLi3ELi10ELi256ELb0EEvPKT_PjiE7s_hists[12288];
	ld.param.u64 	%rd5, [_Z18compute_histogramsIjLi3ELi10ELi256ELb0EEvPKT_Pji_param_0];
	ld.param.u64 	%rd6, [_Z18compute_histogramsIjLi3ELi10ELi256ELb0EEvPKT_Pji_param_1];
	ld.param.u32 	%r29, [_Z18compute_histogramsIjLi3ELi10ELi256ELb0EEvPKT_Pji_param_2];
	mov.u32 	%r1, %tid.x;
	shl.b32 	%r30, %r1, 2;
	mov.u32 	%r31, _ZZ18compute_histogramsIjLi3ELi10ELi256ELb0EEvPKT_PjiE7s_hists;
	add.s32 	%r338, %r31, %r30;
	mov.u32 	%r339, %r1;
$L__BB51_1:
	mov.b32 	%r32, 0;
	st.shared.u32 	[%r338], %r32;
	add.s32 	%r5, %r339, 256;
	add.s32 	%r338, %r338, 1024;
	setp.lt.u32 	%p1, %r339, 2816;
	mov.u32 	%r339, %r5;
	@%p1 bra 	$L__BB51_1;
	bar.sync 	0;
	mov.u32 	%r33, %nctaid.x;
	shl.b32 	%r7, %r33, 8;
	add.s32 	%r34, %r7, %r29;
	add.s32 	%r35, %r34, -1;
	div.s32 	%r8, %r35, %r7;
	setp.lt.s32 	%p2, %r8, 1;
	@%p2 bra 	$L__BB51_13;
	mov.u32 	%r36, %ctaid.x;
	shl.b32 	%r37, %r36, 8;
	neg.s32 	%r341, %r8;
	or.b32  	%r340, %r1, %r37;
	cvta.to.global.u64 	%rd1, %rd5;
$L__BB51_4:
	setp.ge.s32 	%p3, %r340, %r29;
	mov.b32 	%r342, 0;
	@%p3 bra 	$L__BB51_6;
	mul.wide.s32 	%rd7, %r340, 4;
	add.s64 	%rd8, %rd1, %rd7;
	ld.global.nc.u32 	%r342, [%rd8];
$L__BB51_6:
	setp.lt.s32 	%p4, %r340, %r29;
	mov.b32 	%r40, -1;
	vote.sync.ballot.b32 	%r41, %p4, %r40;
	and.b32  	%r42, %r342, 1;
	add.s32 	%r43, %r42, -1;
	setp.eq.b32 	%p6, %r42, 1;
	vote.sync.ballot.b32 	%r44, %p6, %r40;
	xor.b32  	%r45, %r44, %r43;
	and.b32  	%r46, %r45, %r41;
	shr.u32 	%r47, %r342, 1;
	and.b32  	%r48, %r47, 1;
	add.s32 	%r49, %r48, -1;
	setp.eq.b32 	%p8, %r48, 1;
	vote.sync.ballot.b32 	%r50, %p8, %r40;
	xor.b32  	%r51, %r50, %r49;
	and.b32  	%r52, %r51, %r46;
	shr.u32 	%r53, %r342, 2;
	and.b32  	%r54, %r53, 1;
	add.s32 	%r55, %r54, -1;
	setp.eq.b32 	%p10, %r54, 1;
	vote.sync.ballot.b32 	%r56, %p10, %r40;
	xor.b32  	%r57, %r56, %r55;
	and.b32  	%r58, %r57, %r52;
	shr.u32 	%r59, %r342, 3;
	and.b32  	%r60, %r59, 1;
	add.s32 	%r61, %r60, -1;
	setp.eq.b32 	%p12, %r60, 1;
	vote.sync.ballot.b32 	%r62, %p12, %r40;
	xor.b32  	%r63, %r62, %r61;
	and.b32  	%r64, %r63, %r58;
	shr.u32 	%r65, %r342, 4;
	and.b32  	%r66, %r65, 1;
	add.s32 	%r67, %r66, -1;
	setp.eq.b32 	%p14, %r66, 1;
	vote.sync.ballot.b32 	%r68, %p14, %r40;
	xor.b32  	%r69, %r68, %r67;
	and.b32  	%r70, %r69, %r64;
	shr.u32 	%r71, %r342, 5;
	and.b32  	%r72, %r71, 1;
	add.s32 	%r73, %r72, -1;
	setp.eq.b32 	%p16, %r72, 1;
	vote.sync.ballot.b32 	%r74, %p16, %r40;
	xor.b32  	%r75, %r74, %r73;
	and.b32  	%r76, %r75, %r70;
	shr.u32 	%r77, %r342, 6;
	and.b32  	%r78, %r77, 1;
	add.s32 	%r79, %r78, -1;
	setp.eq.b32 	%p18, %r78, 1;
	vote.sync.ballot.b32 	%r80, %p18, %r40;
	xor.b32  	%r81, %r80, %r79;
	and.b32  	%r82, %r81, %r76;
	shr.u32 	%r83, %r342, 7;
	and.b32  	%r84, %r83, 1;
	add.s32 	%r85, %r84, -1;
	setp.eq.b32 	%p20, %r84, 1;
	vote.sync.ballot.b32 	%r86, %p20, %r40;
	xor.b32  	%r87, %r86, %r85;
	and.b32  	%r88, %r87, %r82;
	shr.u32 	%r89, %r342, 8;
	and.b32  	%r90, %r89, 1;
	add.s32 	%r91, %r90, -1;
	setp.eq.b32 	%p22, %r90, 1;
	vote.sync.ballot.b32 	%r92, %p22, %r40;
	xor.b32  	%r93, %r92, %r91;
	and.b32  	%r94, %r93, %r88;
	shr.u32 	%r95, %r342, 9;
	and.b32  	%r96, %r95, 1;
	add.s32 	%r97, %r96, -1;
	setp.eq.b32 	%p24, %r96, 1;
	vote.sync.ballot.b32 	%r98, %p24, %r40;
	xor.b32  	%r99, %r98, %r97;
	and.b32  	%r15, %r99, %r94;
	// begin inline asm
	mov.u32 %r39, %lanemask_lt;
	// end inline asm
	and.b32  	%r100, %r39, %r15;
	setp.eq.s32 	%p26, %r100, 0;
	setp.ne.s32 	%p27, %r15, 0;
	and.pred  	%p28, %p26, %p27;
	and.pred  	%p29, %p28, %p4;
	not.pred 	%p30, %p29;
	@%p30 bra 	$L__BB51_8;
	popc.b32 	%r101, %r15;
	shl.b32 	%r102, %r342, 2;
	and.b32  	%r103, %r102, 4092;
	mov.u32 	%r104, _ZZ18compute_histogramsIjLi3ELi10ELi256ELb0EEvPKT_PjiE7s_hists;
	add.s32 	%r105, %r104, %r103;
	atom.shared.add.u32 	%r106, [%r105], %r101;
$L__BB51_8:
	setp.lt.s32 	%p31, %r340, %r29;
	shr.u32 	%r17, %r342, 10;
	mov.b32 	%r107, -1;
	vote.sync.ballot.b32 	%r108, %p31, %r107;
	and.b32  	%r109, %r17, 1;
	add.s32 	%r110, %r109, -1;
	setp.eq.b32 	%p33, %r109, 1;
	vote.sync.ballot.b32 	%r111, %p33, %r107;
	xor.b32  	%r112, %r111, %r110;
	and.b32  	%r113, %r112, %r108;
	shr.u32 	%r114, %r342, 11;
	and.b32  	%r115, %r114, 1;
	add.s32 	%r116, %r115, -1;
	setp.eq.b32 	%p35, %r115, 1;
	vote.sync.ballot.b32 	%r117, %p35, %r107;
	xor.b32  	%r118, %r117, %r116;
	and.b32  	%r119, %r118, %r113;
	shr.u32 	%r120, %r342, 12;
	and.b32  	%r121, %r120, 1;
	add.s32 	%r122, %r121, -1;
	setp.eq.b32 	%p37, %r121, 1;
	vote.sync.ballot.b32 	%r123, %p37, %r107;
	xor.b32  	%r124, %r123, %r122;
	and.b32  	%r125, %r124, %r119;
	shr.u32 	%r126, %r342, 13;
	and.b32  	%r127, %r126, 1;
	add.s32 	%r128, %r127, -1;
	setp.eq.b32 	%p39, %r127, 1;
	vote.sync.ballot.b32 	%r129, %p39, %r107;
	xor.b32  	%r130, %r129, %r128;
	and.b32  	%r131, %r130, %r125;
	shr.u32 	%r132, %r342, 14;
	and.b32  	%r133, %r132, 1;
	add.s32 	%r134, %r133, -1;
	setp.eq.b32 	%p41, %r133, 1;
	vote.sync.ballot.b32 	%r135, %p41, %r107;
	xor.b32  	%r136, %r135, %r134;
	and.b32  	%r137, %r136, %r131;
	shr.u32 	%r138, %r342, 15;
	and.b32  	%r139, %r138, 1;
	add.s32 	%r140, %r139, -1;
	setp.eq.b32 	%p43, %r139, 1;
	vote.sync.ballot.b32 	%r141, %p43, %r107;
	xor.b32  	%r142, %r141, %r140;
	and.b32  	%r143, %r142, %r137;
	shr.u32 	%r144, %r342, 16;
	and.b32  	%r145, %r144, 1;
	add.s32 	%r146, %r145, -1;
	setp.eq.b32 	%p45, %r145, 1;
	vote.sync.ballot.b32 	%r147, %p45, %r107;
	xor.b32  	%r148, %r147, %r146;
	and.b32  	%r149, %r148, %r143;
	shr.u32 	%r150, %r342, 17;
	and.b32  	%r151, %r150, 1;
	add.s32 	%r152, %r151, -1;
	setp.eq.b32 	%p47, %r151, 1;
	vote.sync.ballot.b32 	%r153, %p47, %r107;
	xor.b32  	%r154, %r153, %r152;
	and.b32  	%r155, %r154, %r149;
	shr.u32 	%r156, %r342, 18;
	and.b32  	%r157, %r156, 1;
	add.s32 	%r158, %r157, -1;
	setp.eq.b32 	%p49, %r157, 1;
	vote.sync.ballot.b32 	%r159, %p49, %r107;
	xor.b32  	%r160, %r159, %r158;
	and.b32  	%r161, %r160, %r155;
	shr.u32 	%r162, %r342, 19;
	and.b32  	%r163, %r162, 1;
	add.s32 	%r164, %r163, -1;
	setp.eq.b32 	%p51, %r163, 1;
	vote.sync.ballot.b32 	%r165, %p51, %r107;
	xor.b32  	%r166, %r165, %r164;
	and.b32  	%r18, %r166, %r161;
	and.b32  	%r167, %r39, %r18;
	setp.eq.s32 	%p53, %r167, 0;
	setp.ne.s32 	%p54, %r18, 0;
	and.pred  	%p55, %p53, %p54;
	and.pred  	%p56, %p55, %p31;
	not.pred 	%p57, %p56;
	@%p57 bra 	$L__BB51_10;
	popc.b32 	%r168, %r18;
	shl.b32 	%r169, %r17, 2;
	and.b32  	%r170, %r169, 4092;
	mov.u32 	%r171, _ZZ18compute_histogramsIjLi3ELi10ELi256ELb0EEvPKT_PjiE7s_hists;
	add.s32 	%r172, %r171, %r170;
	atom.shared.add.u32 	%r173, [%r172+4096], %r168;
$L__BB51_10:
	setp.lt.s32 	%p58, %r340, %r29;
	shr.u32 	%r19, %r342, 20;
	mov.b32 	%r174, -1;
	vote.sync.ballot.b32 	%r175, %p58, %r174;
	and.b32  	%r176, %r19, 1;
	add.s32 	%r177, %r176, -1;
	setp.eq.b32 	%p60, %r176, 1;
	vote.sync.ballot.b32 	%r178, %p60, %r174;
	xor.b32  	%r179, %r178, %r177;
	and.b32  	%r180, %r179, %r175;
	shr.u32 	%r181, %r342, 21;
	and.b32  	%r182, %r181, 1;
	add.s32 	%r183, %r182, -1;
	setp.eq.b32 	%p62, %r182, 1;
	vote.sync.ballot.b32 	%r184, %p62, %r174;
	xor.b32  	%r185, %r184, %r183;
	and.b32  	%r186, %r185, %r180;
	shr.u32 	%r187, %r342, 22;
	and.b32  	%r188, %r187, 1;
	add.s32 	%r189, %r188, -1;
	setp.eq.b32 	%p64, %r188, 1;
	vote.sync.ballot.b32 	%r190, %p64, %r174;
	xor.b32  	%r191, %r190, %r189;
	and.b32  	%r192, %r191, %r186;
	shr.u32 	%r193, %r342, 23;
	and.b32  	%r194, %r193, 1;
	add.s32 	%r195, %r194, -1;
	setp.eq.b32 	%p66, %r194, 1;
	vote.sync.ballot.b32 	%r196, %p66, %r174;
	xor.b32  	%r197, %r196, %r195;
	and.b32  	%r198, %r197, %r192;
	shr.u32 	%r199, %r342, 24;
	and.b32  	%r200, %r199, 1;
	add.s32 	%r201, %r200, -1;
	setp.eq.b32 	%p68, %r200, 1;
	vote.sync.ballot.b32 	%r202, %p68, %r174;
	xor.b32  	%r203, %r202, %r201;
	and.b32  	%r204, %r203, %r198;
	shr.u32 	%r205, %r342, 25;
	and.b32  	%r206, %r205, 1;
	add.s32 	%r207, %r206, -1;
	setp.eq.b32 	%p70, %r206, 1;
	vote.sync.ballot.b32 	%r208, %p70, %r174;
	xor.b32  	%r209, %r208, %r207;
	and.b32  	%r210, %r209, %r204;
	shr.u32 	%r211, %r342, 26;
	and.b32  	%r212, %r211, 1;
	add.s32 	%r213, %r212, -1;
	setp.eq.b32 	%p72, %r212, 1;
	vote.sync.ballot.b32 	%r214, %p72, %r174;
	xor.b32  	%r215, %r214, %r213;
	and.b32  	%r216, %r215, %r210;
	shr.u32 	%r217, %r342, 27;
	and.b32  	%r218, %r217, 1;
	add.s32 	%r219, %r218, -1;
	setp.eq.b32 	%p74, %r218, 1;
	vote.sync.ballot.b32 	%r220, %p74, %r174;
	xor.b32  	%r221, %r220, %r219;
	and.b32  	%r222, %r221, %r216;
	shr.u32 	%r223, %r342, 28;
	and.b32  	%r224, %r223, 1;
	add.s32 	%r225, %r224, -1;
	setp.eq.b32 	%p76, %r224, 1;
	vote.sync.ballot.b32 	%r226, %p76, %r174;
	xor.b32  	%r227, %r226, %r225;
	and.b32  	%r228, %r227, %r222;
	shr.u32 	%r229, %r342, 29;
	and.b32  	%r230, %r229, 1;
	add.s32 	%r231, %r230, -1;
	setp.eq.b32 	%p78, %r230, 1;
	vote.sync.ballot.b32 	%r232, %p78, %r174;
	xor.b32  	%r233, %r232, %r231;
	and.b32  	%r20, %r233, %r228;
	and.b32  	%r234, %r39, %r20;
	setp.eq.s32 	%p80, %r234, 0;
	setp.ne.s32 	%p81, %r20, 0;
	and.pred  	%p82, %p80, %p81;
	and.pred  	%p83, %p82, %p58;
	not.pred 	%p84, %p83;
	@%p84 bra 	$L__BB51_12;
	popc.b32 	%r235, %r20;
	shl.b32 	%r236, %r19, 2;
	and.b32  	%r237, %r236, 4092;
	mov.u32 	%r238, _ZZ18compute_histogramsIjLi3ELi10ELi256ELb0EEvPKT_PjiE7s_hists;
	add.s32 	%r239, %r238, %r237;
	atom.shared.add.u32 	%r240, [%r239+8192], %r235;
$L__BB51_12:
	add.s32 	%r341, %r341, 1;
	setp.ne.s32 	%p85, %r341, 0;
	add.s32 	%r340, %r340, %r7;
	@%p85 bra 	$L__BB51_4;
$L__BB51_13:
	bar.sync 	0;
	setp.gt.u32 	%p86, %r1, 95;
	@%p86 bra 	$L__BB51_16;
	shr.u32 	%r243, %r1, 5;
	shl.b32 	%r244, %r243, 12;
	mov.u32 	%r245, _ZZ18compute_histogramsIjLi3ELi10ELi256ELb0EEvPKT_PjiE7s_hists;
	add.s32 	%r246, %r245, %r244;
	ld.shared.u32 	%r23, [%r246];
	shl.b32 	%r247, %r243, 10;
	and.b32  	%r248, %r1, 31;
	or.b32  	%r249, %r247, %r248;
	mul.wide.u32 	%rd9, %r249, 4;
	cvta.to.global.u64 	%rd10, %rd6;
	add.s64 	%rd11, %rd9, %rd10;
	add.s64 	%rd12, %rd11, 256;
	shl.b32 	%r250, %r1, 2;
	and.b32  	%r251, %r250, 124;
	or.b32  	%r252, %r244, %r251;
	add.s32 	%r24, %r245, %r252;
	mov.b32 	%r344, 0;
	mov.b32 	%r343, 256;
$L__BB51_15:
	add.s32 	%r254, %r24, %r343;
	ld.shared.u32 	%r255, [%r254+-256];
	shfl.sync.up.b32	%r256|%p87, %r255, 1, 0, -1;
	// begin inline asm
	mov.u32 %r253, %laneid;
	// end inline asm
	setp.eq.s32 	%p88, %r253, 0;
	selp.b32 	%r257, 0, %r256, %p88;
	add.s32 	%r258, %r257, %r255;
	shfl.sync.up.b32	%r259|%p89, %r258, 2, 0, -1;
	setp.lt.u32 	%p90, %r253, 2;
	selp.b32 	%r260, 0, %r259, %p90;
	add.s32 	%r261, %r260, %r258;
	shfl.sync.up.b32	%r262|%p91, %r261, 4, 0, -1;
	setp.lt.u32 	%p92, %r253, 4;
	selp.b32 	%r263, 0, %r262, %p92;
	add.s32 	%r264, %r263, %r261;
	shfl.sync.up.b32	%r265|%p93, %r264, 8, 0, -1;
	setp.lt.u32 	%p94, %r253, 8;
	selp.b32 	%r266, 0, %r265, %p94;
	add.s32 	%r267, %r266, %r264;
	shfl.sync.up.b32	%r268|%p95, %r267, 16, 0, -1;
	setp.lt.u32 	%p96, %r253, 16;
	selp.b32 	%r269, 0, %r268, %p96;
	add.s32 	%r270, %r269, %r267;
	sub.s32 	%r271, %r344, %r23;
	add.s32 	%r272, %r271, %r270;
	atom.global.add.u32 	%r273, [%rd12+-256], %r272;
	shfl.sync.idx.b32	%r274|%p97, %r270, 31, 31, -1;
	add.s32 	%r275, %r274, %r344;
	ld.shared.u32 	%r276, [%r254+-128];
	shfl.sync.up.b32	%r277|%p98, %r276, 1, 0, -1;
	selp.b32 	%r278, 0, %r277, %p88;
	add.s32 	%r279, %r278, %r276;
	shfl.sync.up.b32	%r280|%p99, %r279, 2, 0, -1;
	selp.b32 	%r281, 0, %r280, %p90;
	add.s32 	%r282, %r281, %r279;
	shfl.sync.up.b32	%r283|%p100, %r282, 4, 0, -1;
	selp.b32 	%r284, 0, %r283, %p92;
	add.s32 	%r285, %r284, %r282;
	shfl.sync.up.b32	%r286|%p101, %r285, 8, 0, -1;
	selp.b32 	%r287, 0, %r286, %p94;
	add.s32 	%r288, %r287, %r285;
	shfl.sync.up.b32	%r289|%p102, %r288, 16, 0, -1;
	selp.b32 	%r290, 0, %r289, %p96;
	add.s32 	%r291, %r290, %r288;
	sub.s32 	%r292, %r275, %r23;
	add.s32 	%r293, %r292, %r291;
	atom.global.add.u32 	%r294, [%rd12+-128], %r293;
	shfl.sync.idx.b32	%r295|%p103, %r291, 31, 31, -1;
	add.s32 	%r296, %r295, %r275;
	ld.shared.u32 	%r297, [%r254];
	shfl.sync.up.b32	%r298|%p104, %r297, 1, 0, -1;
	selp.b32 	%r299, 0, %r298, %p88;
	add.s32 	%r300, %r299, %r297;
	shfl.sync.up.b32	%r301|%p105, %r300, 2, 0, -1;
	selp.b32 	%r302, 0, %r301, %p90;
	add.s32 	%r303, %r302, %r300;
	shfl.sync.up.b32	%r304|%p106, %r303, 4, 0, -1;
	selp.b32 	%r305, 0, %r304, %p92;
	add.s32 	%r306, %r305, %r303;
	shfl.sync.up.b32	%r307|%p107, %r306, 8, 0, -1;
	selp.b32 	%r308, 0, %r307, %p94;
	add.s32 	%r309, %r308, %r306;
	shfl.sync.up.b32	%r310|%p108, %r309, 16, 0, -1;
	selp.b32 	%r311, 0, %r310, %p96;
	add.s32 	%r312, %r311, %r309;
	sub.s32 	%r313, %r296, %r23;
	add.s32 	%r314, %r313, %r312;
	atom.global.add.u32 	%r315, [%rd12], %r314;
	shfl.sync.idx.b32	%r316|%p109, %r312, 31, 31, -1;
	add.s32 	%r317, %r316, %r296;
	ld.shared.u32 	%r318, [%r254+128];
	shfl.sync.up.b32	%r319|%p110, %r318, 1, 0, -1;
	selp.b32 	%r320, 0, %r319, %p88;
	add.s32 	%r321, %r320, %r318;
	shfl.sync.up.b32	%r322|%p111, %r321, 2, 0, -1;
	selp.b32 	%r323, 0, %r322, %p90;
	add.s32 	%r324, %r323, %r321;
	shfl.sync.up.b32	%r325|%p112, %r324, 4, 0, -1;
	selp.b32 	%r326, 0, %r325, %p92;
	add.s32 	%r327, %r326, %r324;
	shfl.sync.up.b32	%r328|%p113, %r327, 8, 0, -1;
	selp.b32 	%r329, 0, %r328, %p94;
	add.s32 	%r330, %r329, %r327;
	shfl.sync.up.b32	%r331|%p114, %r330, 16, 0, -1;
	selp.b32 	%r332, 0, %r331, %p96;
	add.s32 	%r333, %r332, %r330;
	sub.s32 	%r334, %r317, %r23;
	add.s32 	%r335, %r334, %r333;
	atom.global.add.u32 	%r336, [%rd12+128], %r335;
	shfl.sync.idx.b32	%r337|%p115, %r333, 31, 31, -1;
	add.s32 	%r344, %r337, %r317;
	add.s32 	%r343, %r343, 512;
	add.s64 	%rd12, %rd12, 512;
	setp.ne.s32 	%p116, %r343, 4352;
	@%p116 bra 	$L__BB51_15;
$L__BB51_16:
	ret;

}
	// .globl	_Z18compute_histogramsIjLi3ELi10ELi256ELb1EEvPKT_Pji
.visible .entry _Z18compute_histogramsIjLi3ELi10ELi256ELb1EEvPKT_Pji(
	.param .u64 .ptr .align 1 _Z18compute_histogramsIjLi3ELi10ELi256ELb1EEvPKT_Pji_param_0,
	.param .u64 .ptr .align 1 _Z18compute_histogramsIjLi3ELi10ELi256ELb1EEvPKT_Pji_param_1,
	.param .u32 _Z18compute_histogramsIjLi3ELi10ELi256ELb1EEvPKT_Pji_param_2
)
.maxntid 256
{
	.reg .pred 	%p<123>;
	.reg .b32 	%r<371>;
	.reg .b64 	%rd<23>;
	// demoted variable
	.shared .align 4 .b8 _ZZ18compute_histogramsIjLi3ELi10ELi256ELb1EEvPKT_PjiE7s_hists[12288];
	ld.param.u64 	%rd9, [_Z18compute_histogramsIjLi3ELi10ELi256ELb1EEvPKT_Pji_param_0];
	ld.param.u64 	%rd10, [_Z18compute_histogramsIjLi3ELi10ELi256ELb1EEvPKT_Pji_param_1];
	ld.param.u32 	%r35, [_Z18compute_histogramsIjLi3ELi10ELi256ELb1EEvPKT_Pji_param_2];
	cvta.to.global.u64 	%rd1, %rd10;
	mov.u32 	%r1, %tid.x;
	mov.u32 	%r2, %ctaid.x;
	shl.b32 	%r36, %r2, 8;
	add.s32 	%r366, %r36, %r1;
	setp.gt.s32 	%p1, %r366, 3071;
	@%p1 bra 	$L__BB52_3;
	mov.u32 	%r37, %nctaid.x;
	shl.b32 	%r4, %r37, 8;
	mov.u32 	%r363, %r366;
$L__BB52_2:
	mul.wide.s32 	%rd11, %r363, 4;
	add.s64 	%rd12, %rd1, %rd11;
	mov.b32 	%r38, 0;
	st.global.u32 	[%rd12], %r38;
	add.s32 	%r363, %r363, %r4;
	setp.lt.s32 	%p2, %r363, 3072;
	@%p2 bra 	$L__BB52_2;
$L__BB52_3:
	shl.b32 	%r39, %r1, 2;
	mov.u32 	%r40, _ZZ18compute_histogramsIjLi3ELi10ELi256ELb1EEvPKT_PjiE7s_hists;
	add.s32 	%r364, %r40, %r39;
	mov.u32 	%r365, %r1;
$L__BB52_4:
	mov.b32 	%r41, 0;
	st.shared.u32 	[%r364], %r41;
	add.s32 	%r10, %r365, 256;
	add.s32 	%r364, %r364, 1024;
	setp.lt.u32 	%p3, %r365, 2816;
	mov.u32 	%r365, %r10;
	@%p3 bra 	$L__BB52_4;
	bar.sync 	0;
	mov.u32 	%r12, %nctaid.x;
	shl.b32 	%r13, %r12, 8;
	add.s32 	%r42, %r13, %r35;
	add.s32 	%r43, %r42, -1;
	div.s32 	%r14, %r43, %r13;
	setp.lt.s32 	%p4, %r14, 1;
	@%p4 bra 	$L__BB52_16;
	neg.s32 	%r367, %r14;
	cvta.to.global.u64 	%rd2, %rd9;
$L__BB52_7:
	setp.ge.s32 	%p5, %r366, %r35;
	mov.b32 	%r368, 0;
	@%p5 bra 	$L__BB52_9;
	mul.wide.s32 	%rd13, %r366, 4;
	add.s64 	%rd14, %rd2, %rd13;
	ld.global.nc.u32 	%r368, [%rd14];
$L__BB52_9:
	setp.lt.s32 	%p6, %r366, %r35;
	mov.b32 	%r46, -1;
	vote.sync.ballot.b32 	%r47, %p6, %r46;
	and.b32  	%r48, %r368, 1;
	add.s32 	%r49, %r48, -1;
	setp.eq.b32 	%p8, %r48, 1;
	vote.sync.ballot.b32 	%r50, %p8, %r46;
	xor.b32  	%r51, %r50, %r49;
	and.b32  	%r52, %r51, %r47;
	shr.u32 	%r53, %r368, 1;
	and.b32  	%r54, %r53, 1;
	add.s32 	%r55, %r54, -1;
	setp.eq.b32 	%p10, %r54, 1;
	vote.sync.ballot.b32 	%r56, %p10, %r46;
	xor.b32  	%r57, %r56, %r55;
	and.b32  	%r58, %r57, %r52;
	shr.u32 	%r59, %r368, 2;
	and.b32  	%r60, %r59, 1;
	add.s32 	%r61, %r60, -1;
	setp.eq.b32 	%p12, %r60, 1;
	vote.sync.ballot.b32 	%r62, %p12, %r46;
	xor.b32  	%r63, %r62, %r61;
	and.b32  	%r64, %r63, %r58;
	shr.u32 	%r65, %r368, 3;
	and.b32  	%r66, %r65, 1;
	add.s32 	%r67, %r66, -1;
	setp.eq.b32 	%p14, %r66, 1;
	vote.sync.ballot.b32 	%r68, %p14, %r46;
	xor.b32  	%r69, %r68, %r67;
	and.b32  	%r70, %r69, %r64;
	shr.u32 	%r71, %r368, 4;
	and.b32  	%r72, %r71, 1;
	add.s32 	%r73, %r72, -1;
	setp.eq.b32 	%p16, %r72, 1;
	vote.sync.ballot.b32 	%r74, %p16, %r46;
	xor.b32  	%r75, %r74, %r73;
	and.b32  	%r76, %r75, %r70;
	shr.u32 	%r77, %r368, 5;
	and.b32  	%r78, %r77, 1;
	add.s32 	%r79, %r78, -1;
	setp.eq.b32 	%p18, %r78, 1;
	vote.sync.ballot.b32 	%r80, %p18, %r46;
	xor.b32  	%r81, %r80, %r79;
	and.b32  	%r82, %r81, %r76;
	shr.u32 	%r83, %r368, 6;
	and.b32  	%r84, %r83, 1;
	add.s32 	%r85, %r84, -1;
	setp.eq.b32 	%p20, %r84, 1;
	vote.sync.ballot.b32 	%r86, %p20, %r46;
	xor.b32  	%r87, %r86, %r85;
	and.b32  	%r88, %r87, %r82;
	shr.u32 	%r89, %r368, 7;
	and.b32  	%r90, %r89, 1;
	add.s32 	%r91, %r90, -1;
	setp.eq.b32 	%p22, %r90, 1;
	vote.sync.ballot.b32 	%r92, %p22, %r46;
	xor.b32  	%r93, %r92, %r91;
	and.b32  	%r94, %r93, %r88;
	shr.u32 	%r95, %r368, 8;
	and.b32  	%r96, %r95, 1;
	add.s32 	%r97, %r96, -1;
	setp.eq.b32 	%p24, %r96, 1;
	vote.sync.ballot.b32 	%r98, %p24, %r46;
	xor.b32  	%r99, %r98, %r97;
	and.b32  	%r100, %r99, %r94;
	shr.u32 	%r101, %r368, 9;
	and.b32  	%r102, %r101, 1;
	add.s32 	%r103, %r102, -1;
	setp.eq.b32 	%p26, %r102, 1;
	vote.sync.ballot.b32 	%r104, %p26, %r46;
	xor.b32  	%r105, %r104, %r103;
	and.b32  	%r20, %r105, %r100;
	// begin inline asm
	mov.u32 %r45, %lanemask_lt;
	// end inline asm
	and.b32  	%r106, %r45, %r20;
	setp.eq.s32 	%p28, %r106, 0;
	setp.ne.s32 	%p29, %r20, 0;
	and.pred  	%p30, %p28, %p29;
	and.pred  	%p31, %p30, %p6;
	not.pred 	%p32, %p31;
	@%p32 bra 	$L__BB52_11;
	popc.b32 	%r107, %r20;
	shl.b32 	%r108, %r368, 2;
	and.b32  	%r109, %r108, 4092;
	mov.u32 	%r110, _ZZ18compute_histogramsIjLi3ELi10ELi256ELb1EEvPKT_PjiE7s_hists;
	add.s32 	%r111, %r110, %r109;
	atom.shared.add.u32 	%r112, [%r111], %r107;
$L__BB52_11:
	setp.lt.s32 	%p33, %r366, %r35;
	shr.u32 	%r22, %r368, 10;
	mov.b32 	%r113, -1;
	vote.sync.ballot.b32 	%r114, %p33, %r113;
	and.b32  	%r115, %r22, 1;
	add.s32 	%r116, %r115, -1;
	setp.eq.b32 	%p35, %r115, 1;
	vote.sync.ballot.b32 	%r117, %p35, %r113;
	xor.b32  	%r118, %r117, %r116;
	and.b32  	%r119, %r118, %r114;
	shr.u32 	%r120, %r368, 11;
	and.b32  	%r121, %r120, 1;
	add.s32 	%r122, %r121, -1;
	setp.eq.b32 	%p37, %r121, 1;
	vote.sync.ballot.b32 	%r123, %p37, %r113;
	xor.b32  	%r124, %r123, %r122;
	and.b32  	%r125, %r124, %r119;
	shr.u32 	%r126, %r368, 12;
	and.b32  	%r127, %r126, 1;
	add.s32 	%r128, %r127, -1;
	setp.eq.b32 	%p39, %r127, 1;
	vote.sync.ballot.b32 	%r129, %p39, %r113;
	xor.b32  	%r130, %r129, %r128;
	and.b32  	%r131, %r130, %r125;
	shr.u32 	%r132, %r368, 13;
	and.b32  	%r133, %r132, 1;
	add.s32 	%r134, %r133, -1;
	setp.eq.b32 	%p41, %r133, 1;
	vote.sync.ballot.b32 	%r135, %p41, %r113;
	xor.b32  	%r136, %r135, %r134;
	and.b32  	%r137, %r136, %r131;
	shr.u32 	%r138, %r368, 14;
	and.b32  	%r139, %r138, 1;
	add.s32 	%r140, %r139, -1;
	setp.eq.b32 	%p43, %r139, 1;
	vote.sync.ballot.b32 	%r141, %p43, %r113;
	xor.b32  	%r142, %r141, %r140;
	and.b32  	%r143, %r142, %r137;
	shr.u32 	%r144, %r368, 15;
	and.b32  	%r145, %r144, 1;
	add.s32 	%r146, %r145, -1;
	setp.eq.b32 	%p45, %r145, 1;
	vote.sync.ballot.b32 	%r147, %p45, %r113;
	xor.b32  	%r148, %r147, %r146;
	and.b32  	%r149, %r148, %r143;
	shr.u32 	%r150, %r368, 16;
	and.b32  	%r151, %r150, 1;
	add.s32 	%r152, %r151, -1;
	setp.eq.b32 	%p47, %r151, 1;
	vote.sync.ballot.b32 	%r153, %p47, %r113;
	xor.b32  	%r154, %r153, %r152;
	and.b32  	%r155, %r154, %r149;
	shr.u32 	%r156, %r368, 17;
	and.b32  	%r157, %r156, 1;
	add.s32 	%r158, %r157, -1;
	setp.eq.b32 	%p49, %r157, 1;
	vote.sync.ballot.b32 	%r159, %p49, %r113;
	xor.b32  	%r160, %r159, %r158;
	and.b32  	%r161, %r160, %r155;
	shr.u32 	%r162, %r368, 18;
	and.b32  	%r163, %r162, 1;
	add.s32 	%r164, %r163, -1;
	setp.eq.b32 	%p51, %r163, 1;
	vote.sync.ballot.b32 	%r165, %p51, %r113;
	xor.b32  	%r166, %r165, %r164;
	and.b32  	%r167, %r166, %r161;
	shr.u32 	%r168, %r368, 19;
	and.b32  	%r169, %r168, 1;
	add.s32 	%r170, %r169, -1;
	setp.eq.b32 	%p53, %r169, 1;
	vote.sync.ballot.b32 	%r171, %p53, %r113;
	xor.b32  	%r172, %r171, %r170;
	and.b32  	%r23, %r172, %r167;
	and.b32  	%r173, %r45, %r23;
	setp.eq.s32 	%p55, %r173, 0;
	setp.ne.s32 	%p56, %r23, 0;
	and.pred  	%p57, %p55, %p56;
	and.pred  	%p58, %p57, %p33;
	not.pred 	%p59, %p58;
	@%p59 bra 	$L__BB52_13;
	popc.b32 	%r174, %r23;
	shl.b32 	%r175, %r22, 2;
	and.b32  	%r176, %r175, 4092;
	mov.u32 	%r177, _ZZ18compute_histogramsIjLi3ELi10ELi256ELb1EEvPKT_PjiE7s_hists;
	add.s32 	%r178, %r177, %r176;
	atom.shared.add.u32 	%r179, [%r178+4096], %r174;
$L__BB52_13:
	setp.lt.s32 	%p60, %r366, %r35;
	shr.u32 	%r24, %r368, 20;
	mov.b32 	%r180, -1;
	vote.sync.ballot.b32 	%r181, %p60, %r180;
	and.b32  	%r182, %r24, 1;
	add.s32 	%r183, %r182, -1;
	setp.eq.b32 	%p62, %r182, 1;
	vote.sync.ballot.b32 	%r184, %p62, %r180;
	xor.b32  	%r185, %r184, %r183;
	and.b32  	%r186, %r185, %r181;
	shr.u32 	%r187, %r368, 21;
	and.b32  	%r188, %r187, 1;
	add.s32 	%r189, %r188, -1;
	setp.eq.b32 	%p64, %r188, 1;
	vote.sync.ballot.b32 	%r190, %p64, %r180;
	xor.b32  	%r191, %r190, %r189;
	and.b32  	%r192, %r191, %r186;
	shr.u32 	%r193, %r368, 22;
	and.b32  	%r194, %r193, 1;
	add.s32 	%r195, %r194, -1;
	setp.eq.b32 	%p66, %r194, 1;
	vote.sync.ballot.b32 	%r196, %p66, %r180;
	xor.b32  	%r197, %r196, %r195;
	and.b32  	%r198, %r197, %r192;
	shr.u32 	%r199, %r368, 23;
	and.b32  	%r200, %r199, 1;
	add.s32 	%r201, %r200, -1;
	setp.eq.b32 	%p68, %r200, 1;
	vote.sync.ballot.b32 	%r202, %p68, %r180;
	xor.b32  	%r203, %r202, %r201;
	and.b32  	%r204, %r203, %r198;
	shr.u32 	%r205, %r368, 24;
	and.b32  	%r206, %r205, 1;
	add.s32 	%r207, %r206, -1;
	setp.eq.b32 	%p70, %r206, 1;
	vote.sync.ballot.b32 	%r208, %p70, %r180;
	xor.b32  	%r209, %r208, %r207;
	and.b32  	%r210, %r209, %r204;
	shr.u32 	%r211, %r368, 25;
	and.b32  	%r212, %r211, 1;
	add.s32 	%r213, %r212, -1;
	setp.eq.b32 	%p72, %r212, 1;
	vote.sync.ballot.b32 	%r214, %p72, %r180;
	xor.b32  	%r215, %r214, %r213;
	and.b32  	%r216, %r215, %r210;
	shr.u32 	%r217, %r368, 26;
	and.b32  	%r218, %r217, 1;
	add.s32 	%r219, %r218, -1;
	setp.eq.b32 	%p74, %r218, 1;
	vote.sync.ballot.b32 	%r220, %p74, %r180;
	xor.b32  	%r221, %r220, %r219;
	and.b32  	%r222, %r221, %r216;
	shr.u32 	%r223, %r368, 27;
	and.b32  	%r224, %r223, 1;
	add.s32 	%r225, %r224, -1;
	setp.eq.b32 	%p76, %r224, 1;
	vote.sync.ballot.b32 	%r226, %p76, %r180;
	xor.b32  	%r227, %r226, %r225;
	and.b32  	%r228, %r227, %r222;
	shr.u32 	%r229, %r368, 28;
	and.b32  	%r230, %r229, 1;
	add.s32 	%r231, %r230, -1;
	setp.eq.b32 	%p78, %r230, 1;
	vote.sync.ballot.b32 	%r232, %p78, %r180;
	xor.b32  	%r233, %r232, %r231;
	and.b32  	%r234, %r233, %r228;
	shr.u32 	%r235, %r368, 29;
	and.b32  	%r236, %r235, 1;
	add.s32 	%r237, %r236, -1;
	setp.eq.b32 	%p80, %r236, 1;
	vote.sync.ballot.b32 	%r238, %p80, %r180;
	xor.b32  	%r239, %r238, %r237;
	and.b32  	%r25, %r239, %r234;
	and.b32  	%r240, %r45, %r25;
	setp.eq.s32 	%p82, %r240, 0;
	setp.ne.s32 	%p83, %r25, 0;
	and.pred  	%p84, %p82, %p83;
	and.pred  	%p85, %p84, %p60;
	not.pred 	%p86, %p85;
	@%p86 bra 	$L__BB52_15;
	popc.b32 	%r241, %r25;
	shl.b32 	%r242, %r24, 2;
	and.b32  	%r243, %r242, 4092;
	mov.u32 	%r244, _ZZ18compute_histogramsIjLi3ELi10ELi256ELb1EEvPKT_PjiE7s_hists;
	add.s32 	%r245, %r244, %r243;
	atom.shared.add.u32 	%r246, [%r245+8192], %r241;
$L__BB52_15:
	add.s32 	%r367, %r367, 1;
	setp.ne.s32 	%p87, %r367, 0;
	add.s32 	%r366, %r366, %r13;
	@%p87 bra 	$L__BB52_7;
$L__BB52_16:
	bar.sync 	0;
	// begin inline asm
	mov.u32 %r247, %envreg2;
	// end inline asm
	cvt.u64.u32 	%rd15, %r247;
	// begin inline asm
	mov.u32 %r248, %envreg1;
	// end inline asm
	cvt.u64.u32 	%rd16, %r248;
	shl.b64 	%rd17, %rd16, 32;
	or.b64  	%rd3, %rd17, %rd15;
	setp.ne.s64 	%p88, %rd3, 0;
	@%p88 bra 	$L__BB52_18;
	// begin inline asm
	trap;
	// end inline asm
$L__BB52_18:
	barrier.sync 	0;
	mov.u32 	%r249, %tid.y;
	add.s32 	%r250, %r1, %r249;
	mov.u32 	%r251, %tid.z;
	or.b32  	%r252, %r250, %r251;
	setp.ne.s32 	%p89, %r252, 0;
	@%p89 bra 	$L__BB52_21;
	add.s64 	%rd18, %rd3, 4;
	mov.u32 	%r255, %nctaid.y;
	mul.lo.s32 	%r256, %r12, %r255;
	mov.u32 	%r257, %nctaid.z;
	mul.lo.s32 	%r258, %r256, %r257;
	mov.u32 	%r259, %ctaid.y;
	add.s32 	%r260, %r2, %r259;
	mov.u32 	%r261, %ctaid.z;
	neg.s32 	%r262, %r261;
	setp.eq.s32 	%p90, %r260, %r262;
	sub.s32 	%r263, -2147483647, %r258;
	selp.b32 	%r254, %r263, 1, %p90;
	// begin inline asm
	atom.add.release.gpu.u32 %r253,[%rd18],%r254;
	// end inline asm
$L__BB52_20:
	// begin inline asm
	ld.acquire.gpu.u32 %r264,[%rd18];
	// end inline asm
	xor.b32  	%r265, %r264, %r253;
	setp.gt.s32 	%p91, %r265, -1;
	@%p91 bra 	$L__BB52_20;
$L__BB52_21:
	barrier.sync 	0;
	setp.gt.u32 	%p92, %r1, 95;
	@%p92 bra 	$L__BB52_24;
	shr.u32 	%r268, %r1, 5;
	shl.b32 	%r269, %r268, 12;
	mov.u32 	%r270, _ZZ18compute_histogramsIjLi3ELi10ELi256ELb1EEvPKT_PjiE7s_hists;
	add.s32 	%r271, %r270, %r269;
	ld.shared.u32 	%r29, [%r271];
	shl.b32 	%r272, %r268, 10;
	and.b32  	%r273, %r1, 31;
	or.b32  	%r274, %r272, %r273;
	mul.wide.u32 	%rd20, %r274, 4;
	add.s64 	%rd21, %rd20, %rd1;
	add.s64 	%rd22, %rd21, 256;
	shl.b32 	%r275, %r1, 2;
	and.b32  	%r276, %r275, 124;
	or.b32  	%r277, %r269, %r276;
	add.s32 	%r30, %r270, %r277;
	mov.b32 	%r370, 0;
	mov.b32 	%r369, 256;
$L__BB52_23:
	add.s32 	%r279, %r30, %r369;
	ld.shared.u32 	%r280, [%r279+-256];
	shfl.sync.up.b32	%r281|%p93, %r280, 1, 0, -1;
	// begin inline asm
	mov.u32 %r278, %laneid;
	// end inline asm
	setp.eq.s32 	%p94, %r278, 0;
	selp.b32 	%r282, 0, %r281, %p94;
	add.s32 	%r283, %r282, %r280;
	shfl.sync.up.b32	%r284|%p95, %r283, 2, 0, -1;
	setp.lt.u32 	%p96, %r278, 2;
	selp.b32 	%r285, 0, %r284, %p96;
	add.s32 	%r286, %r285, %r283;
	shfl.sync.up.b32	%r287|%p97, %r286, 4, 0, -1;
	setp.lt.u32 	%p98, %r278, 4;
	selp.b32 	%r288, 0, %r287, %p98;
	add.s32 	%r289, %r288, %r286;
	shfl.sync.up.b32	%r290|%p99, %r289, 8, 0, -1;
	setp.lt.u32 	%p100, %r278, 8;
	selp.b32 	%r291, 0, %r290, %p100;
	add.s32 	%r292, %r291, %r289;
	shfl.sync.up.b32	%r293|%p101, %r292, 16, 0, -1;
	setp.lt.u32 	%p102, %r278, 16;
	selp.b32 	%r294, 0, %r293, %p102;
	add.s32 	%r295, %r294, %r292;
	sub.s32 	%r296, %r370, %r29;
	add.s32 	%r297, %r296, %r295;
	atom.global.add.u32 	%r298, [%rd22+-256], %r297;
	shfl.sync.idx.b32	%r299|%p103, %r295, 31, 31, -1;
	add.s32 	%r300, %r299, %r370;
	ld.shared.u32 	%r301, [%r279+-128];
	shfl.sync.up.b32	%r302|%p104, %r301, 1, 0, -1;
	selp.b32 	%r303, 0, %r302, %p94;
	add.s32 	%r304, %r303, %r301;
	shfl.sync.up.b32	%r305|%p105, %r304, 2, 0, -1;
	selp.b32 	%r306, 0, %r305, %p96;
	add.s32 	%r307, %r306, %r304;
	shfl.sync.up.b32	%r308|%p106, %r307, 4, 0, -1;
	selp.b32 	%r309, 0, %r308, %p98;
	add.s32 	%r310, %r309, %r307;
	shfl.sync.up.b32	%r311|%p107, %r310, 8, 0, -1;
	selp.b32 	%r312, 0, %r311, %p100;
	add.s32 	%r313, %r312, %r310;
	shfl.sync.up.b32	%r314|%p108, %r313, 16, 0, -1;
	selp.b32 	%r315, 0, %r314, %p102;
	add.s32 	%r316, %r315, %r313;
	sub.s32 	%r317, %r300, %r29;
	add.s32 	%r318, %r317, %r316;
	atom.global.add.u32 	%r319, [%rd22+-128], %r318;
	shfl.sync.idx.b32	%r320|%p109, %r316, 31, 31, -1;
	add.s32 	%r321, %r320, %r300;
	ld.shared.u32 	%r322, [%r279];
	shfl.sync.up.b32	%r323|%p110, %r322, 1, 0, -1;
	selp.b32 	%r324, 0, %r323, %p94;
	add.s32 	%r325, %r324, %r322;
	shfl.sync.up.b32	%r326|%p111, %r325, 2, 0, -1;
	selp.b32 	%r327, 0, %r326, %p96;
	add.s32 	%r328, %r327, %r325;
	shfl.sync.up.b32	%r329|%p112, %r328, 4, 0, -1;
	selp.b32 	%r330, 0, %r329, %p98;
	add.s32 	%r331, %r330, %r328;
	shfl.sync.up.b32	%r332|%p113, %r331, 8, 0, -1;
	selp.b32 	%r333, 0, %r332, %p100;
	add.s32 	%r334, %r333, %r331;
	shfl.sync.up.b32	%r335|%p114, %r334, 16, 0, -1;
	selp.b32 	%r336, 0, %r335, %p102;
	add.s32 	%r337, %r336, %r334;
	sub.s32 	%r338, %r321, %r29;
	add.s32 	%r339, %r338, %r337;
	atom.global.add.u32 	%r340, [%rd22], %r339;
	shfl.sync.idx.b32	%r341|%p115, %r337, 31, 31, -1;
	add.s32 	%r342, %r341, %r321;
	ld.shared.u32 	%r343, [%r279+128];
	shfl.sync.up.b32	%r344|%p116, %r343, 1, 0, -1;
	selp.b32 	%r345, 0, %r344, %p94;
	add.s32 	%r346, %r345, %r343;
	shfl.sync.up.b32	%r347|%p117, %r346, 2, 0, -1;
	selp.b32 	%r348, 0, %r347, %p96;
	add.s32 	%r349, %r348, %r346;
	shfl.sync.up.b32	%r350|%p118, %r349, 4, 0, -1;
	selp.b32 	%r351, 0, %r350, %p98;
	add.s32 	%r352, %r351, %r349;
	shfl.sync.up.b32	%r353|%p119, %r352, 8, 0, -1;
	selp.b32 	%r354, 0, %r353, %p100;
	add.s32 	%r355, %r354, %r352;
	shfl.sync.up.b32	%r356|%p120, %r355, 16, 0, -1;
	selp.b32 	%r357, 0, %r356, %p102;
	add.s32 	%r358, %r357, %r355;
	sub.s32 	%r359, %r342, %r29;
	add.s32 	%r360, %r359, %r358;
	atom.global.add.u32 	%r361, [%rd22+128], %r360;
	shfl.sync.idx.b32	%r362|%p121, %r358, 31, 31, -1;
	add.s32 	%r370, %r362, %r342;
	add.s32 	%r369, %r369, 512;
	add.s64 	%rd22, %rd22, 512;
	setp.ne.s32 	%p122, %r369, 4352;
	@%p122 bra 	$L__BB52_23;
$L__BB52_24:
	ret;

}
	// .globl	_Z18compute_histogramsIjLi3ELi10ELi512ELb0EEvPKT_Pji
.visible .entry _Z18compute_histogramsIjLi3ELi10ELi512ELb0EEvPKT_Pji(
	.param .u64 .ptr .align 1 _Z18compute_histogramsIjLi3ELi10ELi512ELb0EEvPKT_Pji_param_0,
	.param .u64 .ptr .align 1 _Z18compute_histogramsIjLi3ELi10ELi512ELb0EEvPKT_Pji_param_1,
	.param .u32 _Z18compute_histogramsIjLi3ELi10ELi512ELb0EEvPKT_Pji_param_2
)
.maxntid 512
{
	.reg .pred 	%p<117>;
	.reg .b32 	%r<345>;
	.reg .b64 	%rd<13>;
	// demoted variable
	.shared .align 4 .b8 _ZZ18compute_histogramsIjLi3ELi10ELi512ELb0EEvPKT_PjiE7s_hists[12288];
	ld.param.u64 	%rd5, [_Z18compute_histogramsIjLi3ELi10ELi512ELb0EEvPKT_Pji_param_0];
	ld.param.u64 	%rd6, [_Z18compute_histogramsIjLi3ELi10ELi512ELb0EEvPKT_Pji_param_1];
	ld.param.u32 	%r29, [_Z18compute_histogramsIjLi3ELi10ELi512ELb0EEvPKT_Pji_param_2];
	mov.u32 	%r1, %tid.x;
	shl.b32 	%r30, %r1, 2;
	mov.u32 	%r31, _ZZ18compute_histogramsIjLi3ELi10ELi512ELb0EEvPKT_PjiE7s_hists;
	add.s32 	%r338, %r31, %r30;
	mov.u32 	%r339, %r1;
$L__BB53_1:
	mov.b32 	%r32, 0;
	st.shared.u32 	[%r338], %r32;
	add.s32 	%r5, %r339, 512;
	add.s32 	%r338, %r338, 2048;
	setp.lt.u32 	%p1, %r339, 2560;
	mov.u32 	%r339, %r5;
	@%p1 bra 	$L__BB53_1;
	bar.sync 	0;
	mov.u32 	%r33, %nctaid.x;
	shl.b32 	%r7, %r33, 9;
	add.s32 	%r34, %r7, %r29;
	add.s32 	%r35, %r34, -1;
	div.s32 	%r8, %r35, %r7;
	setp.lt.s32 	%p2, %r8, 1;
	@%p2 bra 	$L__BB53_13;
	mov.u32 	%r36, %ctaid.x;
	shl.b32 	%r37, %r36, 9;
	neg.s32 	%r341, %r8;
	or.b32  	%r340, %r1, %r37;
	cvta.to.global.u64 	%rd1, %rd5;
$L__BB53_4:
	setp.ge.s32 	%p3, %r340, %r29;
	mov.b32 	%r342, 0;
	@%p3 bra 	$L__BB53_6;
	mul.wide.s32 	%rd7, %r340, 4;
	add.s64 	%rd8, %rd1, %rd7;
	ld.global.nc.u32 	%r342, [%rd8];
$L__BB53_6:
	setp.lt.s32 	%p4, %r340, %r29;
	mov.b32 	%r40, -1;
	vote.sync.ballot.b32 	%r41, %p4, %r40;
	and.b32  	%r42, %r342, 1;
	add.s32 	%r43, %r42, -1;
	setp.eq.b32 	%p6, %r42, 1;
	vote.sync.ballot.b32 	%r44, %p6, %r40;
	xor.b32  	%r45, %r44, %r43;
	and.b32  	%r46, %r45, %r41;
	shr.u32 	%r47, %r342, 1;
	and.b32  	%r48, %r47, 1;
	add.s32 	%r49, %r48, -1;
	setp.eq.b32 	%p8, %r48, 1;
	vote.sync.ballot.b32 	%r50, %p8, %r40;
	xor.b32  	%r51, %r50, %r49;
	and.b32  	%r52, %r51, %r46;
	shr.u32 	%r53, %r342, 2;
	and.b32  	%r54, %r53, 1;
	add.s32 	%r55, %r54, -1;
	setp.eq.b32 	%p10, %r54, 1;
	vote.sync.ballot.b32 	%r56, %p10, %r40;
	xor.b32  	%r57, %r56, %r55;
	and.b32  	%r58, %r57, %r52;
	shr.u32 	%r59, %r342, 3;
	and.b32  	%r60, %r59, 1;
	add.s32 	%r61, %r60, -1;
	setp.eq.b32 	%p12, %r60, 1;
	vote.sync.ballot.b32 	%r62, %p12, %r40;
	xor.b32  	%r63, %r62, %r61;
	and.b32  	%r64, %r63, %r58;
	shr.u32 	%r65, %r342, 4;
	and.b32  	%r66, %r65, 1;
	add.s32 	%r67, %r66, -1;
	setp.eq.b32 	%p14, %r66, 1;
	vote.sync.ballot.b32 	%r68, %p14, %r40;
	xor.b32  	%r69, %r68, %r67;
	and.b32  	%r70, %r69, %r64;
	shr.u32 	%r71, %r342, 5;
	and.b32  	%r72, %r71, 1;
	add.s32 	%r73, %r72, -1;
	setp.eq.b32 	%p16, %r72, 1;
	vote.sync.ballot.b32 	%r74, %p16, %r40;
	xor.b32  	%r75, %r74, %r73;
	and.b32  	%r76, %r75, %r70;
	shr.u32 	%r77, %r342, 6;
	and.b32  	%r78, %r77, 1;
	add.s32 	%r79, %r78, -1;
	setp.eq.b32 	%p18, %r78, 1;
	vote.sync.ballot.b32 	%r80, %p18, %r40;
	xor.b32  	%r81, %r80, %r79;
	and.b32  	%r82, %r81, %r76;
	shr.u32 	%r83, %r342, 7;
	and.b32  	%r84, %r83, 1;
	add.s32 	%r85, %r84, -1;
	setp.eq.b32 	%p20, %r84, 1;
	vote.sync.ballot.b32 	%r86, %p20, %r40;
	xor.b32  	%r87, %r86, %r85;
	and.b32  	%r88, %r87, %r82;
	shr.u32 	%r89, %r342, 8;
	and.b32  	%r90, %r89, 1;
	add.s32 	%r91, %r90, -1;
	setp.eq.b32 	%p22, %r90, 1;
	vote.sync.ballot.b32 	%r92, %p22, %r40;
	xor.b32  	%r93, %r92, %r91;
	and.b32  	%r94, %r93, %r88;
	shr.u32 	%r95, %r342, 9;
	and.b32  	%r96, %r95, 1;
	add.s32 	%r97, %r96, -1;
	setp.eq.b32 	%p24, %r96, 1;
	vote.sync.ballot.b32 	%r98, %p24, %r40;
	xor.b32  	%r99, %r98, %r97;
	and.b32  	%r15, %r99, %r94;
	// begin inline asm
	mov.u32 %r39, %lanemask_lt;
	// end inline asm
	and.b32  	%r100, %r39, %r15;
	setp.eq.s32 	%p26, %r100, 0;
	setp.ne.s32 	%p27, %r15, 0;
	and.pred  	%p28, %p26, %p27;
	and.pred  	%p29, %p28, %p4;
	not.pred 	%p30, %p29;
	@%p30 bra 	$L__BB53_8;
	popc.b32 	%r101, %r15;
	shl.b32 	%r102, %r342, 2;
	and.b32  	%r103, %r102, 4092;
	mov.u32 	%r104, _ZZ18compute_histogramsIjLi3ELi10ELi512ELb0EEvPKT_PjiE7s_hists;
	add.s32 	%r105, %r104, %r103;
	atom.shared.add.u32 	%r106, [%r105], %r101;
$L__BB53_8:
	setp.lt.s32 	%p31, %r340, %r29;
	shr.u32 	%r17, %r342, 10;
	mov.b32 	%r107, -1;
	vote.sync.ballot.b32 	%r108, %p31, %r107;
	and.b32  	%r109, %r17, 1;
	add.s32 	%r110, %r109, -1;
	setp.eq.b32 	%p33, %r109, 1;
	vote.sync.ballot.b32 	%r111, %p33, %r107;
	xor.b32  	%r112, %r111, %r110;
	and.b32  	%r113, %r112, %r108;
	shr.u32 	%r114, %r342, 11;
	and.b32  	%r115, %r114, 1;
	add.s32 	%r116, %r115, -1;
	setp.eq.b32 	%p35, %r115, 1;
	vote.sync.ballot.b32 	%r117, %p35, %r107;
	xor.b32  	%r118, %r117, %r116;
	and.b32  	%r119, %r118, %r113;
	shr.u32 	%r120, %r342, 12;
	and.b32  	%r121, %r120, 1;
	add.s32 	%r122, %r121, -1;
	setp.eq.b32 	%p37, %r121, 1;
	vote.sync.ballot.b32 	%r123, %p37, %r107;
	xor.b32  	%r124, %r123, %r122;
	and.b32  	%r125, %r124, %r119;
	shr.u32 	%r126, %r342, 13;
	and.b32  	%r127, %r126, 1;
	add.s32 	%r128, %r127, -1;
	setp.eq.b32 	%p39, %r127, 1;
	vote.sync.ballot.b32 	%r129, %p39, %r107;
	xor.b32  	%r130, %r129, %r128;
	and.b32  	%r131, %r130, %r125;
	shr.u32 	%r132, %r342, 14;
	and.b32  	%r133, %r132, 1;
	add.s32 	%r134, %r133, -1;
	setp.eq.b32 	%p41, %r133, 1;
	vote.sync.ballot.b32 	%r135, %p41, %r107;
	xor.b32  	%r136, %r135, %r134;
	and.b32  	%r137, %r136, %r131;
	shr.u32 	%r138, %r342, 15;
	and.b32  	%r139, %r138, 1;
	add.s32 	%r140, %r139, -1;
	setp.eq.b32 	%p43, %r139, 1;
	vote.sync.ballot.b32 	%r141, %p43, %r107;
	xor.b32  	%r142, %r141, %r140;
	and.b32  	%r143, %r142, %r137;
	shr.u32 	%r144, %r342, 16;
	and.b32  	%r145, %r144, 1;
	add.s32 	%r146, %r145, -1;
	setp.eq.b32 	%p45, %r145, 1;
	vote.sync.ballot.b32 	%r147, %p45, %r107;
	xor.b32  	%r148, %r147, %r146;
	and.b32  	%r149, %r148, %r143;
	shr.u32 	%r150, %r342, 17;
	and.b32  	%r151, %r150, 1;
	add.s32 	%r152, %r151, -1;
	setp.eq.b32 	%p47, %r151, 1;
	vote.sync.ballot.b32 	%r153, %p47, %r107;
	xor.b32  	%r154, %r153, %r152;
	and.b32  	%r155, %r154, %r149;
	shr.u32 	%r156, %r342, 18;
	and.b32  	%r157, %r156, 1;
	add.s32 	%r158, %r157, -1;
	setp.eq.b32 	%p49, %r157, 1;
	vote.sync.ballot.b32 	%r159, %p49, %r107;
	xor.b32  	%r160, %r159, %r158;
	and.b32  	%r161, %r160, %r155;
	shr.u32 	%r162, %r342, 19;
	and.b32  	%r163, %r162, 1;
	add.s32 	%r164, %r163, -1;
	setp.eq.b32 	%p51, %r163, 1;
	vote.sync.ballot.b32 	%r165, %p51, %r107;
	xor.b32  	%r166, %r165, %r164;
	and.b32  	%r18, %r166, %r161;
	and.b32  	%r167, %r39, %r18;
	setp.eq.s32 	%p53, %r167, 0;
	setp.ne.s32 	%p54, %r18, 0;
	and.pred  	%p55, %p53, %p54;
	and.pred  	%p56, %p55, %p31;
	not.pred 	%p57, %p56;
	@%p57 bra 	$L__BB53_10;
	popc.b32 	%r168, %r18;
	shl.b32 	%r169, %r17, 2;
	and.b32  	%r170, %r169, 4092;
	mov.u32 	%r171, _ZZ18compute_histogramsIjLi3ELi10ELi512ELb0EEvPKT_PjiE7s_hists;
	add.s32 	%r172, %r171, %r170;
	atom.shared.add.u32 	%r173, [%r172+4096], %r168;
$L__BB53_10:
	setp.lt.s32 	%p58, %r340, %r29;
	shr.u32 	%r19, %r342, 20;
	mov.b32 	%r174, -1;
	vote.sync.ballot.b32 	%r175, %p58, %r174;
	and.b32  	%r176, %r19, 1;
	add.s32 	%r177, %r176, -1;
	setp.eq.b32 	%p60, %r176, 1;
	vote.sync.ballot.b32 	%r178, %p60, %r174;
	xor.b32  	%r179, %r178, %r177;
	and.b32  	%r180, %r179, %r175;
	shr.u32 	%r181, %r342, 21;
	and.b32  	%r182, %r181, 1;
	add.s32 	%r183, %r182, -1;
	setp.eq.b32 	%p62, %r182, 1;
	vote.sync.ballot.b32 	%r184, %p62, %r174;
	xor.b32  	%r185, %r184, %r183;
	and.b32  	%r186, %r185, %r180;
	shr.u32 	%r187, %r342, 22;
	and.b32  	%r188, %r187, 1;
	add.s32 	%r189, %r188, -1;
	setp.eq.b32 	%p64, %r188, 1;
	vote.sync.ballot.b32 	%r190, %p64, %r174;
	xor.b32  	%r191, %r190, %r189;
	and.b32  	%r192, %r191, %r186;
	shr.u32 	%r193, %r342, 23;
	and.b32  	%r194, %r193, 1;
	add.s32 	%r195, %r194, -1;
	setp.eq.b32 	%p66, %r194, 1;
	vote.sync.ballot.b32 	%r196, %p66, %r174;
	xor.b32  	%r197, %r196, %r195;
	and.b32  	%r198, %r197, %r192;
	shr.u32 	%r199, %r342, 24;
	and.b32  	%r200, %r199, 1;
	add.s32 	%r201, %r200, -1;
	setp.eq.b32 	%p68, %r200, 1;
	vote.sync.ballot.b32 	%r202, %p68, %r174;
	xor.b32  	%r203, %r202, %r201;
	and.b32  	%r204, %r203, %r198;
	shr.u32 	%r205, %r342, 25;
	and.b32  	%r206, %r205, 1;
	add.s32 	%r207, %r206, -1;
	setp.eq.b32 	%p70, %r206, 1;
	vote.sync.ballot.b32 	%r208, %p70, %r174;
	xor.b32  	%r209, %r208, %r207;
	and.b32  	%r210, %r209, %r204;
	shr.u32 	%r211, %r342, 26;
	and.b32  	%r212, %r211, 1;
	add.s32 	%r213, %r212, -1;
	setp.eq.b32 	%p72, %r212, 1;
	vote.sync.ballot.b32 	%r214, %p72, %r174;
	xor.b32  	%r215, %r214, %r213;
	and.b32  	%r216, %r215, %r210;
	shr.u32 	%r217, %r342, 27;
	and.b32  	%r218, %r217, 1;
	add.s32 	%r219, %r218, -1;
	setp.eq.b32 	%p74, %r218, 1;
	vote.sync.ballot.b32 	%r220, %p74, %r174;
	xor.b32  	%r221, %r220, %r219;
	and.b32  	%r222, %r221, %r216;
	shr.u32 	%r223, %r342, 28;
	and.b32  	%r224, %r223, 1;
	add.s32 	%r225, %r224, -1;
	setp.eq.b32 	%p76, %r224, 1;
	vote.sync.ballot.b32 	%r226, %p76, %r174;
	xor.b32  	%r227, %r226, %r225;
	and.b32  	%r228, %r227, %r222;
	shr.u32 	%r229, %r342, 29;
	and.b32  	%r230, %r229, 1;
	add.s32 	%r231, %r230, -1;
	setp.eq.b32 	%p78, %r230, 1;
	vote.sync.ballot.b32 	%r232, %p78, %r174;
	xor.b32  	%r233, %r232, %r231;
	and.b32  	%r20, %r233, %r228;
	and.b32  	%r234, %r39, %r20;
	setp.eq.s32 	%p80, %r234, 0;
	setp.ne.s32 	%p81, %r20, 0;
	and.pred  	%p82, %p80, %p81;
	and.pred  	%p83, %p82, %p58;
	not.pred 	%p84, %p83;
	@%p84 bra 	$L__BB53_12;
	popc.b32 	%r235, %r20;
	shl.b32 	%r236, %r19, 2;
	and.b32  	%r237, %r236, 4092;
	mov.u32 	%r238, _ZZ18compute_histogramsIjLi3ELi10ELi512ELb0EEvPKT_PjiE7s_hists;
	add.s32 	%r239, %r238, %r237;
	atom.shared.add.u32 	%r240, [%r239+8192], %r235;
$L__BB53_12:
	add.s32 	%r341, %r341, 1;
	setp.ne.s32 	%p85, %r341, 0;
	add.s32 	%r340, %r340, %r7;
	@%p85 bra 	$L__BB53_4;
$L__BB53_13:
	bar.sync 	0;
	setp.gt.u32 	%p86, %r1, 95;
	@%p86 bra 	$L__BB53_16;
	shr.u32 	%r243, %r1, 5;
	shl.b32 	%r244, %r243, 12;
	mov.u32 	%r245, _ZZ18compute_histogramsIjLi3ELi10ELi512ELb0EEvPKT_PjiE7s_hists;
	add.s32 	%r246, %r245, %r244;
	ld.shared.u32 	%r23, [%r246];
	shl.b32 	%r247, %r243, 10;
	and.b32  	%r248, %r1, 31;
	or.b32  	%r249, %r247, %r248;
	mul.wide.u32 	%rd9, %r249, 4;
	cvta.to.global.u64 	%rd10, %rd6;
	add.s64 	%rd11, %rd9, %rd10;
	add.s64 	%rd12, %rd11, 256;
	shl.b32 	%r250, %r1, 2;
	and.b32  	%r251, %r250, 124;
	or.b32  	%r252, %r244, %r251;
	add.s32 	%r24, %r245, %r252;
	mov.b32 	%r344, 0;
	mov.b32 	%r343, 256;
$L__BB53_15:
	add.s32 	%r254, %r24, %r343;
	ld.shared.u32 	%r255, [%r254+-256];
	shfl.sync.up.b32	%r256|%p87, %r255, 1, 0, -1;
	// begin inline asm
	mov.u32 %r253, %laneid;
	// end inline asm
	setp.eq.s32 	%p88, %r253, 0;
	selp.b32 	%r257, 0, %r256, %p88;
	add.s32 	%r258, %r257, %r255;
	shfl.sync.up.b32	%r259|%p89, %r258, 2, 0, -1;
	setp.lt.u32 	%p90, %r253, 2;
	selp.b32 	%r260, 0, %r259, %p90;
	add.s32 	%r261, %r260, %r258;
	shfl.sync.up.b32	%r262|%p91, %r261, 4, 0, -1;
	setp.lt.u32 	%p92, %r253, 4;
	selp.b32 	%r263, 0, %r262, %p92;
	add.s32 	%r264, %r263, %r261;
	shfl.sync.up.b32	%r265|%p93, %r264, 8, 0, -1;
	setp.lt.u32 	%p94, %r253, 8;
	selp.b32 	%r266, 0, %r265, %p94;
	add.s32 	%r267, %r266, %r264;
	shfl.sync.up.b32	%r268|%p95, %r267, 16, 0, -1;
	setp.lt.u32 	%p96, %r253, 16;
	selp.b32 	%r269, 0, %r268, %p96;
	add.s32 	%r270, %r269, %r267;
	sub.s32 	%r271, %r344, %r23;
	add.s32 	%r272, %r271, %r270;
	atom.global.add.u32 	%r273, [%rd12+-256], %r272;
	shfl.sync.idx.b32	%r274|%p97, %r270, 31, 31, -1;
	add.s32 	%r275, %r274, %r344;
	ld.shared.u32 	%r276, [%r254+-128];
	shfl.sync.up.b32	%r277|%p98, %r276, 1, 0, -1;
	selp.b32 	%r278, 0, %r277, %p88;
	add.s32 	%r279, %r278, %r276;
	shfl.sync.up.b32	%r280|%p99, %r279, 2, 0, -1;
	selp.b32 	%r281, 0, %r280, %p90;
	add.s32 	%r282, %r281, %r279;
	shfl.sync.up.b32	%r283|%p100, %r282, 4, 0, -1;
	selp.b32 	%r284, 0, %r283, %p92;
	add.s32 	%r285, %r284, %r282;
	shfl.sync.up.b32	%r286|%p101, %r285, 8, 0, -1;
	selp.b32 	%r287, 0, %r286, %p94;
	add.s32 	%r288, %r287, %r285;
	shfl.sync.up.b32	%r289|%p102, %r288, 16, 0, -1;
	selp.b32 	%r290, 0, %r289, %p96;
	add.s32 	%r291, %r290, %r288;
	sub.s32 	%r292, %r275, %r23;
	add.s32 	%r293, %r292, %r291;
	atom.global.add.u32 	%r294, [%rd12+-128], %r293;
	shfl.sync.idx.b32	%r295|%p103, %r291, 31, 31, -1;
	add.s32 	%r296, %r295, %r275;
	ld.shared.u32 	%r297, [%r254];
	shfl.sync.up.b32	%r298|%p104, %r297, 1, 0, -1;
	selp.b32 	%r299, 0, %r298, %p88;
	add.s32 	%r300, %r299, %r297;
	shfl.sync.up.b32	%r301|%p105, %r300, 2, 0, -1;
	selp.b32 	%r302, 0, %r301, %p90;
	add.s32 	%r303, %r302, %r300;
	shfl.sync.up.b32	%r304|%p106, %r303, 4, 0, -1;
	selp.b32 	%r305, 0, %r304, %p92;
	add.s32 	%r306, %r305, %r303;
	shfl.sync.up.b32	%r307|%p107, %r306, 8, 0, -1;
	selp.b32 	%r308, 0, %r307, %p94;
	add.s32 	%r309, %r308, %r306;
	shfl.sync.up.b32	%r310|%p108, %r309, 16, 0, -1;
	selp.b32 	%r311, 0, %r310, %p96;
	add.s32 	%r312, %r311, %r309;
	sub.s32 	%r313, %r296, %r23;
	add.s32 	%r314, %r313, %r312;
	atom.global.add.u32 	%r315, [%rd12], %r314;
	shfl.sync.idx.b32	%r316|%p109, %r312, 31, 31, -1;
	add.s32 	%r317, %r316, %r296;
	ld.shared.u32 	%r318, [%r254+128];
	shfl.sync.up.b32	%r319|%p110, %r318, 1, 0, -1;
	selp.b32 	%r320, 0, %r319, %p88;
	add.s32 	%r321, %r320, %r318;
	shfl.sync.up.b32	%r322|%p111, %r321, 2, 0, -1;
	selp.b32 	%r323, 0, %r322, %p90;
	add.s32 	%r324, %r323, %r321;
	shfl.sync.up.b32	%r325|%p112, %r324, 4, 0, -1;
	selp.b32 	%r326, 0, %r325, %p92;
	add.s32 	%r327, %r326, %r324;
	shfl.sync.up.b32	%r328|%p113, %r327, 8, 0, -1;
	selp.b32 	%r329, 0, %r328, %p94;
	add.s32 	%r330, %r329, %r327;
	shfl.sync.up.b32	%r331|%p114, %r330, 16, 0, -1;
	selp.b32 	%r332, 0, %r331, %p96;
	add.s32 	%r333, %r332, %r330;
	sub.s32 	%r334, %r317, %r23;
	add.s32 	%r335, %r334, %r333;
	atom.global.add.u32 	%r336, [%rd12+128], %r335;
	shfl.sync.idx.b32	%r337|%p115, %r333, 31, 31, -1;
	add.s32 	%r344, %r337, %r317;
	add.s32 	%r343, %r343, 512;
	add.s64 	%rd12, %rd12, 512;
	setp.ne.s32 	%p116, %r343, 4352;
	@%p116 bra 	$L__BB53_15;
$L__BB53_16:
	ret;

}
	// .globl	_Z18compute_histogramsIjLi3ELi10ELi512ELb1EEvPKT_Pji
.visible .entry _Z18compute_histogramsIjLi3ELi10ELi512ELb1EEvPKT_Pji(
	.param .u64 .ptr .align 1 _Z18compute_histogramsIjLi3ELi10ELi512ELb1EEvPKT_Pji_param_0,
	.param .u64 .ptr .align 1 _Z18compute_histogramsIjLi3ELi10ELi512ELb1EEvPKT_Pji_param_1,
	.param .u32 _Z18compute_histogramsIjLi3ELi10ELi512ELb1EEvPKT_Pji_param_2
)
.maxntid 512
{
	.reg .pred 	%p<123>;
	.reg .b32 	%r<371>;
	.reg .b64 	%rd<23>;
	// demoted variable
	.shared .align 4 .b8 _ZZ18compute_histogramsIjLi3ELi10ELi512ELb1EEvPKT_PjiE7s_hists[12288];
	ld.param.u64 	%rd9, [_Z18compute_histogramsIjLi3ELi10ELi512ELb1EEvPKT_Pji_param_0];
	ld.param.u64 	%rd10, [_Z18compute_histogramsIjLi3ELi10ELi512ELb1EEvPKT_Pji_param_1];
	ld.param.u32 	%r35, [_Z18compute_histogramsIjLi3ELi10ELi512ELb1EEvPKT_Pji_param_2];
	cvta.to.global.u64 	%rd1, %rd10;
	mov.u32 	%r1, %tid.x;
	mov.u32 	%r2, %ctaid.x;
	shl.b32 	%r36, %r2, 9;
	add.s32 	%r366, %r36, %r1;
	setp.gt.s32 	%p1, %r366, 3071;
	@%p1 bra 	$L__BB54_3;
	mov.u32 	%r37, %nctaid.x;
	shl.b32 	%r4, %r37, 9;
	mov.u32 	%r363, %r366;
$L__BB54_2:
	mul.wide.s32 	%rd11, %r363, 4;
	add.s64 	%rd12, %rd1, %rd11;
	mov.b32 	%r38, 0;
	st.global.u32 	[%rd12], %r38;
	add.s32 	%r363, %r363, %r4;
	setp.lt.s32 	%p2, %r363, 3072;
	@%p2 bra 	$L__BB54_2;
$L__BB54_3:
	shl.b32 	%r39, %r1, 2;
	mov.u32 	%r40, _ZZ18compute_histogramsIjLi3ELi10ELi512ELb1EEvPKT_PjiE7s_hists;
	add.s32 	%r364, %r40, %r39;
	mov.u32 	%r365, %r1;
$L__BB54_4:
	mov.b32 	%r41, 0;
	st.shared.u32 	[%r364], %r41;
	add.s32 	%r10, %r365, 512;
	add.s32 	%r364, %r364, 2048;
	setp.lt.u32 	%p3, %r365, 2560;
	mov.u32 	%r365, %r10;
	@%p3 bra 	$L__BB54_4;
	bar.sync 	0;
	mov.u32 	%r12, %nctaid.x;
	shl.b32 	%r13, %r12, 9;
	add.s32 	%r42, %r13, %r35;
	add.s32 	%r43, %r42, -1;
	div.s32 	%r14, %r43, %r13;
	setp.lt.s32 	%p4, %r14, 1;
	@%p4 bra 	$L__BB54_16;
	neg.s32 	%r367, %r14;
	cvta.to.global.u64 	%rd2, %rd9;
$L__BB54_7:
	setp.ge.s32 	%p5, %r366, %r35;
	mov.b32 	%r368, 0;
	@%p5 bra 	$L__BB54_9;
	mul.wide.s32 	%rd13, %r366, 4;
	add.s64 	%rd14, %rd2, %rd13;
	ld.global.nc.u32 	%r368, [%rd14];
$L__BB54_9:
	setp.lt.s32 	%p6, %r366, %r35;
	mov.b32 	%r46, -1;
	vote.sync.ballot.b32 	%r47, %p6, %r46;
	and.b32  	%r48, %r368, 1;
	add.s32 	%r49, %r48, -1;
	setp.eq.b32 	%p8, %r48, 1;
	vote.sync.ballot.b32 	%r50, %p8, %r46;
	xor.b32  	%r51, %r50, %r49;
	and.b32  	%r52, %r51, %r47;
	shr.u32 	%r53, %r368, 1;
	and.b32  	%r54, %r53, 1;
	add.s32 	%r55, %r54, -1;
	setp.eq.b32 	%p10, %r54, 1;
	vote.sync.ballot.b32 	%r56, %p10, %r46;
	xor.b32  	%r57, %r56, %r55;
	and.b32  	%r58, %r57, %r52;
	shr.u32 	%r59, %r368, 2;
	and.b32  	%r60, %r59, 1;
	add.s32 	%r61, %r60, -1;
	setp.eq.b32 	%p12, %r60, 1;
	vote.sync.ballot.b32 	%r62, %p12, %r46;
	xor.b32  	%r63, %r62, %r61;
	and.b32  	%r64, %r63, %r58;
	shr.u32 	%r65, %r368, 3;
	and.b32  	%r66, %r65, 1;
	add.s32 	%r67, %r66, -1;
	setp.eq.b32 	%p14, %r66, 1;
	vote.sync.ballot.b32 	%r68, %p14, %r46;
	xor.b32  	%r69, %r68, %r67;
	and.b32  	%r70, %r69, %r64;
	shr.u32 	%r71, %r368, 4;
	and.b32  	%r72, %r71, 1;
	add.s32 	%r73, %r72, -1;
	setp.eq.b32 	%p16, %r72, 1;
	vote.sync.ballot.b32 	%r74, %p16, %r46;
	xor.b32  	%r75, %r74, %r73;
	and.b32  	%r76, %r75, %r70;
	shr.u32 	%r77, %r368, 5;
	and.b32  	%r78, %r77, 1;
	add.s32 	%r79, %r78, -1;
	setp.eq.b32 	%p18, %r78, 1;
	vote.sync.ballot.b32 	%r80, %p18, %r46;
	xor.b32  	%r81, %r80, %r79;
	and.b32  	%r82, %r81, %r76;
	shr.u32 	%r83, %r368, 6;
	and.b32  	%r84, %r83, 1;
	add.s32 	%r85, %r84, -1;
	setp.eq.b32 	%p20, %r84, 1;
	vote.sync.ballot.b32 	%r86, %p20, %r46;
	xor.b32  	%r87, %r86, %r85;
	and.b32  	%r88, %r87, %r82;
	shr.u32 	%r89, %r368, 7;
	and.b32  	%r90, %r89, 1;
	add.s32 	%r91, %r90, -1;
	setp.eq.b32 	%p22, %r90, 1;
	vote.sync.ballot.b32 	%r92, %p22, %r46;
	xor.b32  	%r93, %r92, %r91;
	and.b32  	%r94, %r93, %r88;
	shr.u32 	%r95, %r368, 8;
	and.b32  	%r96, %r95, 1;
	add.s32 	%r97, %r96, -1;
	setp.eq.b32 	%p24, %r96, 1;
	vote.sync.ballot.b32 	%r98, %p24, %r46;
	xor.b32  	%r99, %r98, %r97;
	and.b32  	%r100, %r99, %r94;
	shr.u32 	%r101, %r368, 9;
	and.b32  	%r102, %r101, 1;
	add.s32 	%r103, %r102, -1;
	setp.eq.b32 	%p26, %r102, 1;
	vote.sync.ballot.b32 	%r104, %p26, %r46;
	xor.b32  	%r105, %r104, %r103;
	and.b32  	%r20, %r105, %r100;
	// begin inline asm
	mov.u32 %r45, %lanemask_lt;
	// end inline asm
	and.b32  	%r106, %r45, %r20;
	setp.eq.s32 	%p28, %r106, 0;
	setp.ne.s32 	%p29, %r20, 0;
	and.pred  	%p30, %p28, %p29;
	and.pred  	%p31, %p30, %p6;
	not.pred 	%p32, %p31;
	@%p32 bra 	$L__BB54_11;
	popc.b32 	%r107, %r20;
	shl.b32 	%r108, %r368, 2;
	and.b32  	%r109, %r108, 4092;
	mov.u32 	%r110, _ZZ18compute_histogramsIjLi3ELi10ELi512ELb1EEvPKT_PjiE7s_hists;
	add.s32 	%r111, %r110, %r109;
	atom.shared.add.u32 	%r112, [%r111], %r107;
$L__BB54_11:
	setp.lt.s32 	%p33, %r366, %r35;
	shr.u32 	%r22, %r368, 10;
	mov.b32 	%r113, -1;
	vote.sync.ballot.b32 	%r114, %p33, %r113;
	and.b32  	%r115, %r22, 1;
	add.s32 	%r116, %r115, -1;
	setp.eq.b32 	%p35, %r115, 1;
	vote.sync.ballot.b32 	%r117, %p35, %r113;
	xor.b32  	%r118, %r117, %r116;
	and.b32  	%r119, %r118, %r114;
	shr.u32 	%r120, %r368, 11;
	and.b32  	%r121, %r120, 1;
	add.s32 	%r122, %r121, -1;
	setp.eq.b32 	%p37, %r121, 1;
	vote.sync.ballot.b32 	%r123, %p37, %r113;
	xor.b32  	%r124, %r123, %r122;
	and.b32  	%r125, %r124, %r119;
	shr.u32 	%r126, %r368, 12;
	and.b32  	%r127, %r126, 1;
	add.s32 	%r128, %r127, -1;
	setp.eq.b32 	%p39, %r127, 1;
	vote.sync.ballot.b32 	%r129, %p39, %r113;
	xor.b32  	%r130, %r129, %r128;
	and.b32  	%r131, %r130, %r125;
	shr.u32 	%r132, %r368, 13;
	and.b32  	%r133, %r132, 1;
	add.s32 	%r134, %r133, -1;
	setp.eq.b32 	%p41, %r133, 1;
	vote.sync.ballot.b32 	%r135, %p41, %r113;
	xor.b32  	%r136, %r135, %r134;
	and.b32  	%r137, %r136, %r131;
	shr.u32 	%r138, %r368, 14;
	and.b32  	%r139, %r138, 1;
	add.s32 	%r140, %r139, -1;
	setp.eq.b32 	%p43, %r139, 1;
	vote.sync.ballot.b32 	%r141, %p43, %r113;
	xor.b32  	%r142, %r141, %r140;
	and.b32  	%r143, %r142, %r137;
	shr.u32 	%r144, %r368, 15;
	and.b32  	%r145, %r144, 1;
	add.s32 	%r146, %r145, -1;
	setp.eq.b32 	%p45, %r145, 1;
	vote.sync.ballot.b32 	%r147, %p45, %r113;
	xor.b32  	%r148, %r147, %r146;
	and.b32  	%r149, %r148, %r143;
	shr.u32 	%r150, %r368, 16;
	and.b32  	%r151, %r150, 1;
	add.s32 	%r152, %r151, -1;
	setp.eq.b32 	%p47, %r151, 1;
	vote.sync.ballot.b32 	%r153, %p47, %r113;
	xor.b32  	%r154, %r153, %r152;
	and.b32  	%r155, %r154, %r149;
	shr.u32 	%r156, %r368, 17;
	and.b32  	%r157, %r156, 1;
	add.s32 	%r158, %r157, -1;
	setp.eq.b32 	%p49, %r157, 1;
	vote.sync.ballot.b32 	%r159, %p49, %r113;
	xor.b32  	%r160, %r159, %r158;
	and.b32  	%r161, %r160, %r155;
	shr.u32 	%r162, %r368, 18;
	and.b32  	%r163, %r162, 1;
	add.s32 	%r164, %r163, -1;
	setp.eq.b32 	%p51, %r163, 1;
	vote.sync.ballot.b32 	%r165, %p51, %r113;
	xor.b32  	%r166, %r165, %r164;
	and.b32  	%r167, %r166, %r161;
	shr.u32 	%r168, %r368, 19;
	and.b32  	%r169, %r168, 1;
	add.s32 	%r170, %r169, -1;
	setp.eq.b32 	%p53, %r169, 1;
	vote.sync.ballot.b32 	%r171, %p53, %r113;
	xor.b32  	%r172, %r171, %r170;
	and.b32  	%r23, %r172, %r167;
	and.b32  	%r173, %r45, %r23;
	setp.eq.s32 	%p55, %r173, 0;
	setp.ne.s32 	%p56, %r23, 0;
	and.pred  	%p57, %p55, %p56;
	and.pred  	%p58, %p57, %p33;
	not.pred 	%p59, %p58;
	@%p59 bra 	$L__BB54_13;
	popc.b32 	%r174, %r23;
	shl.b32 	%r175, %r22, 2;
	and.b32  	%r176, %r175, 4092;
	mov.u32 	%r177, _ZZ18compute_histogramsIjLi3ELi10ELi512ELb1EEvPKT_PjiE7s_hists;
	add.s32 	%r178, %r177, %r176;
	atom.shared.add.u32 	%r179, [%r178+4096], %r174;
$L__BB54_13:
	setp.lt.s32 	%p60, %r366, %r35;
	shr.u32 	%r24, %r368, 20;
	mov.b32 	%r180, -1;
	vote.sync.ballot.b32 	%r181, %p60, %r180;
	and.b32  	%r182, %r24, 1;
	add.s32 	%r183, %r182, -1;
	setp.eq.b32 	%p62, %r182, 1;
	vote.sync.ballot.b32 	%r184, %p62, %r180;
	xor.b32  	%r185, %r184, %r183;
	and.b32  	%r186, %r185, %r181;
	shr.u32 	%r187, %r368, 21;
	and.b32  	%r188, %r187, 1;
	add.s32 	%r189, %r188, -1;
	setp.eq.b32 	%p64, %r188, 1;
	vote.sync.ballot.b32 	%r190, %p64, %r180;
	xor.b32  	%r191, %r190, %r189;
	and.b32  	%r192, %r191, %r186;
	shr.u32 	%r193, %r368, 22;
	and.b32  	%r194, %r193, 1;
	add.s32 	%r195, %r194, -1;
	setp.eq.b32 	%p66, %r194, 1;
	vote.sync.ballot.b32 	%r196, %p66, %r180;
	xor.b32  	%r197, %r196, %r195;
	and.b32  	%r198, %r197, %r192;
	shr.u32 	%r199, %r368, 23;
	and.b32  	%r200, %r199, 1;
	add.s32 	%r201, %r200, -1;
	setp.eq.b32 	%p68, %r200, 1;
	vote.sync.ballot.b32 	%r202, %p68, %r180;
	xor.b32  	%r203, %r202, %r201;
	and.b32  	%r204, %r203, %r198;
	shr.u32 	%r205, %r368, 24;
	and.b32  	%r206, %r205, 1;
	add.s32 	%r207, %r206, -1;
	setp.eq.b32 	%p70, %r206, 1;
	vote.sync.ballot.b32 	%r208, %p70, %r180;
	xor.b32  	%r209, %r208, %r207;
	and.b32  	%r210, %r209, %r204;
	shr.u32 	%r211, %r368, 25;
	and.b32  	%r212, %r211, 1;
	add.s32 	%r213, %r212, -1;
	setp.eq.b32 	%p72, %r212, 1;
	vote.sync.ballot.b32 	%r214, %p72, %r180;
	xor.b32  	%r215, %r214, %r213;
	and.b32  	%r216, %r215, %r210;
	shr.u32 	%r217, %r368, 26;
	and.b32  	%r218, %r217, 1;
	add.s32 	%r219, %r218, -1;
	setp.eq.b32 	%p74, %r218, 1;
	vote.sync.ballot.b32 	%r220, %p74, %r180;
	xor.b32  	%r221, %r220, %r219;
	and.b32  	%r222, %r221, %r216;
	shr.u32 	%r223, %r368, 27;
	and.b32  	%r224, %r223, 1;
	add.s32 	%r225, %r224, -1;
	setp.eq.b32 	%p76, %r224, 1;
	vote.sync.ballot.b32 	%r226, %p76, %r180;
	xor.b32  	%r227, %r226, %r225;
	and.b32  	%r228, %r227, %r222;
	shr.u32 	%r229, %r368, 28;
	and.b32  	%r230, %r229, 1;
	add.s32 	%r231, %r230, -1;
	setp.eq.b32 	%p78, %r230, 1;
	vote.sync.ballot.b32 	%r232, %p78, %r180;
	xor.b32  	%r233, %r232, %r231;
	and.b32  	%r234, %r233, %r228;
	shr.u32 	%r235, %r368, 29;
	and.b32  	%r236, %r235, 1;
	add.s32 	%r237, %r236, -1;
	setp.eq.b32 	%p80, %r236, 1;
	vote.sync.ballot.b32 	%r238, %p80, %r180;
	xor.b32  	%r239, %r238, %r237;
	and.b32  	%r25, %r239, %r234;
	and.b32  	%r240, %r45, %r25;
	setp.eq.s32 	%p82, %r240, 0;
	setp.ne.s32 	%p83, %r25, 0;
	and.pred  	%p84, %p82, %p83;
	and.pred  	%p85, %p84, %p60;
	not.pred 	%p86, %p85;
	@%p86 bra 	$L__BB54_15;
	popc.b32 	%r241, %r25;
	shl.b32 	%r242, %r24, 2;
	and.b32  	%r243, %r242, 4092;
	mov.u32 	%r244, _ZZ18compute_histogramsIjLi3ELi10ELi512ELb1EEvPKT_PjiE7s_hists;
	add.s32 	%r245, %r244, %r243;
	atom.shared.add.u32 	%r246, [%r245+8192], %r241;
$L__BB54_15:
	add.s32 	%r367, %r367, 1;
	setp.ne.s32 	%p87, %r367, 0;
	add.s32 	%r366, %r366, %r13;
	@%p87 bra 	$L__BB54_7;
$L__BB54_16:
	bar.sync 	0;
	// begin inline asm
	mov.u32 %r247, %envreg2;
	// end inline asm
	cvt.u64.u32 	%rd15, %r247;
	// begin inline asm
	mov.u32 %r248, %envreg1;
	// end inline asm
	cvt.u64.u32 	%rd16, %r248;
	shl.b64 	%rd17, %rd16, 32;
	or.b64  	%rd3, %rd17, %rd15;
	setp.ne.s64 	%p88, %rd3, 0;
	@%p88 bra 	$L__BB54_18;
	// begin inline asm
	trap;
	// end inline asm
$L__BB54_18:
	barrier.sync 	0;
	mov.u32 	%r249, %tid.y;
	add.s32 	%r250, %r1, %r249;
	mov.u32 	%r251, %tid.z;
	or.b32  	%r252, %r250, %r251;
	setp.ne.s32 	%p89, %r252, 0;
	@%p89 bra 	$L__BB54_21;
	add.s64 	%rd18, %rd3, 4;
	mov.u32 	%r255, %nctaid.y;
	mul.lo.s32 	%r256, %r12, %r255;
	mov.u32 	%r257, %nctaid.z;
	mul.lo.s32 	%r258, %r256, %r257;
	mov.u32 	%r259, %ctaid.y;
	add.s32 	%r260, %r2, %r259;
	mov.u32 	%r261, %ctaid.z;
	neg.s32 	%r262, %r261;
	setp.eq.s32 	%p90, %r260, %r262;
	sub.s32 	%r263, -2147483647, %r258;
	selp.b32 	%r254, %r263, 1, %p90;
	// begin inline asm
	atom.add.release.gpu.u32 %r253,[%rd18],%r254;
	// end inline asm
$L__BB54_20:
	// begin inline asm
	ld.acquire.gpu.u32 %r264,[%rd18];
	// end inline asm
	xor.b32  	%r265, %r264, %r253;
	setp.gt.s32 	%p91, %r265, -1;
	@%p91 bra 	$L__BB54_20;
$L__BB54_21:
	barrier.sync 	0;
	setp.gt.u32 	%p92, %r1, 95;
	@%p92 bra 	$L__BB54_24;
	shr.u32 	%r268, %r1, 5;
	shl.b32 	%r269, %r268, 12;
	mov.u32 	%r270, _ZZ18compute_histogramsIjLi3ELi10ELi512ELb1EEvPKT_PjiE7s_hists;
	add.s32 	%r271, %r270, %r269;
	ld.shared.u32 	%r29, [%r271];
	shl.b32 	%r272, %r268, 10;
	and.b32  	%r273, %r1, 31;
	or.b32  	%r274, %r272, %r273;
	mul.wide.u32 	%rd20, %r274, 4;
	add.s64 	%rd21, %rd20, %rd1;
	add.s64 	%rd22, %rd21, 256;
	shl.b32 	%r275, %r1, 2;
	and.b32  	%r276, %r275, 124;
	or.b32  	%r277, %r269, %r276;
	add.s32 	%r30, %r270, %r277;
	mov.b32 	%r370, 0;
	mov.b32 	%r369, 256;
$L__BB54_23:
	add.s32 	%r279, %r30, %r369;
	ld.shared.u32 	%r280, [%r279+-256];
	shfl.sync.up.b32	%r281|%p93, %r280, 1, 0, -1;
	// begin inline asm
	mov.u32 %r278, %laneid;
	// end inline asm
	setp.eq.s32 	%p94, %r278, 0;
	selp.b32 	%r282, 0, %r281, %p94;
	add.s32 	%r283, %r282, %r280;
	shfl.sync.up.b32	%r284|%p95, %r283, 2, 0, -1;
	setp.lt.u32 	%p96, %r278, 2;
	selp.b32 	%r285, 0, %r284, %p96;
	add.s32 	%r286, %r285, %r283;
	shfl.sync.up.b32	%r287|%p97, %r286, 4, 0, -1;
	setp.lt.u32 	%p98, %r278, 4;
	selp.b32 	%r288, 0, %r287, %p98;
	add.s32 	%r289, %r288, %r286;
	shfl.sync.up.b32	%r290|%p99, %r289, 8, 0, -1;
	setp.lt.u32 	%p100, %r278, 8;
	selp.b32 	%r291, 0, %r290, %p100;
	add.s32 	%r292, %r291, %r289;
	shfl.sync.up.b32	%r293|%p101, %r292, 16, 0, -1;
	setp.lt.u32 	%p102, %r278, 16;
	selp.b32 	%r294, 0, %r293, %p102;
	add.s32 	%r295, %r294, %r292;
	sub.s32 	%r296, %r370, %r29;
	add.s32 	%r297, %r296, %r295;
	atom.global.add.u32 	%r298, [%rd22+-256], %r297;
	shfl.sync.idx.b32	%r299|%p103, %r295, 31, 31, -1;
	add.s32 	%r300, %r299, %r370;
	ld.shared.u32 	%r301, [%r279+-128];
	shfl.sync.up.b32	%r302|%p104, %r301, 1, 0, -1;
	selp.b32 	%r303, 0, %r302, %p94;
	add.s32 	%r304, %r303, %r301;
	shfl.sync.up.b32	%r305|%p105, %r304, 2, 0, -1;
	selp.b32 	%r306, 0, %r305, %p96;
	add.s32 	%r307, %r306, %r304;
	shfl.sync.up.b32	%r308|%p106, %r307, 4, 0, -1;
	selp.b32 	%r309, 0, %r308, %p98;
	add.s32 	%r310, %r309, %r307;
	shfl.sync.up.b32	%r311|%p107, %r310, 8, 0, -1;
	selp.b32 	%r312, 0, %r311, %p100;
	add.s32 	%r313, %r312, %r310;
	shfl.sync.up.b32	%r314|%p108, %r313, 16, 0, -1;
	selp.b32 	%r315, 0, %r314, %p102;
	add.s32 	%r316, %r315, %r313;
	sub.s32 	%r317, %r300, %r29;
	add.s32 	%r318, %r317, %r316;
	atom.global.add.u32 	%r319, [%rd22+-128], %r318;
	shfl.sync.idx.b32	%r320|%p109, %r316, 31, 31, -1;
	add.s32 	%r321, %r320, %r300;
	ld.shared.u32 	%r322, [%r279];
	shfl.sync.up.b32	%r323|%p110, %r322, 1, 0, -1;
	selp.b32 	%r324, 0, %r323, %p94;
	add.s32 	%r325, %r324, %r322;
	shfl.sync.up.b32	%r326|%p111, %r325, 2, 0, -1;
	selp.b32 	%r327, 0, %r326, %p96;
	add.s32 	%r328, %r327, %r325;
	shfl.sync.up.b32	%r329|%p112, %r328, 4, 0, -1;
	selp.b32 	%r330, 0, %r329, %p98;
	add.s32 	%r331, %r330, %r328;
	shfl.sync.up.b32	%r332|%p113, %r331, 8, 0, -1;
	selp.b32 	%r333, 0, %r332, %p100;
	add.s32 	%r334, %r333, %r331;
	shfl.sync.up.b32	%r335|%p114, %r334, 16, 0, -1;
	selp.b32 	%r336, 0, %r335, %p102;
	add.s32 	%r337, %r336, %r334;
	sub.s32 	%r338, %r321, %r29;
	add.s32 	%r339, %r338, %r337;
	atom.global.add.u32 	%r340, [%rd22], %r339;
	shfl.sync.idx.b32	%r341|%p115, %r337, 31, 31, -1;
	add.s32 	%r342, %r341, %r321;
	ld.shared.u32 	%r343, [%r279+128];
	shfl.sync.up.b32	%r344|%p116, %r343, 1, 0, -1;
	selp.b32 	%r345, 0, %r344, %p94;
	add.s32 	%r346, %r345, %r343;
	shfl.sync.up.b32	%r347|%p117, %r346, 2, 0, -1;
	selp.b32 	%r348, 0, %r347, %p96;
	add.s32 	%r349, %r348, %r346;
	shfl.sync.up.b32	%r350|%p118, %r349, 4, 0, -1;
	selp.b32 	%r351, 0, %r350, %p98;
	add.s32 	%r352, %r351, %r349;
	shfl.sync.up.b32	%r353|%p119, %r352, 8, 0, -1;
	selp.b32 	%r354, 0, %r353, %p100;
	add.s32 	%r355, %r354, %r352;
	shfl.sync.up.b32	%r356|%p120, %r355, 16, 0, -1;
	selp.b32 	%r357, 0, %r356, %p102;
	add.s32 	%r358, %r357, %r355;
	sub.s32 	%r359, %r342, %r29;
	add.s32 	%r360, %r359, %r358;
	atom.global.add.u32 	%r361, [%rd22+128], %r360;
	shfl.sync.idx.b32	%r362|%p121, %r358, 31, 31, -1;
	add.s32 	%r370, %r362, %r342;
	add.s32 	%r369, %r369, 512;
	add.s64 	%rd22, %rd22, 512;
	setp.ne.s32 	%p122, %r369, 4352;
	@%p122 bra 	$L__BB54_23;
$L__BB54_24:
	ret;

}
	// .globl	_Z28compute_histograms_pipelinedIjLi4ELi8ELi256ELi2ELb0EEvPKT_Pji
.visible .entry _Z28compute_histograms_pipelinedIjLi4ELi8ELi256ELi2ELb0EEvPKT_Pji(
	.param .u64 .ptr .align 1 _Z28compute_histograms_pipelinedIjLi4ELi8ELi256ELi2ELb0EEvPKT_Pji_param_0,
	.param .u64 .ptr .align 1 _Z28compute_histograms_pipelinedIjLi4ELi8ELi256ELi2ELb0EEvPKT_Pji_param_1,
	.param .u32 _Z28compute_histograms_pipelinedIjLi4ELi8ELi256ELi2ELb0EEvPKT_Pji_param_2
)
.maxntid 256
{
	.reg .pred 	%p<189>;
	.reg .b32 	%r<570>;
	.reg .b64 	%rd<16>;
	// demoted variable
	.shared .align 4 .b8 _ZZ28compute_histograms_pipelinedIjLi4ELi8ELi256ELi2ELb0EEvPKT_PjiE6s_data[2048];
	// demoted variable
	.shared .align 4 .b8 _ZZ28compute_histograms_pipelinedIjLi4ELi8ELi256ELi2ELb0EEvPKT_PjiE7s_hists[4096];
	ld.param.u64 	%rd5, [_Z28compute_histograms_pipelinedIjLi4ELi8ELi256ELi2ELb0EEvPKT_Pji_param_0];
	ld.param.u64 	%rd6, [_Z28compute_histograms_pipelinedIjLi4ELi8ELi256ELi2ELb0EEvPKT_Pji_param_1];
	ld.param.u32 	%r61, [_Z28compute_histograms_pipelinedIjLi4ELi8ELi256ELi2ELb0EEvPKT_Pji_param_2];
	mov.u32 	%r1, %tid.x;
	shl.b32 	%r62, %r1, 2;
	mov.u32 	%r63, _ZZ28compute_histograms_pipelinedIjLi4ELi8ELi256ELi2ELb0EEvPKT_PjiE7s_hists;
	add.s32 	%r558, %r63, %r62;
	mov.u32 	%r559, %r1;
$L__BB55_1:
	mov.b32 	%r64, 0;
	st.shared.u32 	[%r558], %r64;
	add.s32 	%r5, %r559, 256;
	add.s32 	%r558, %r558, 1024;
	setp.lt.u32 	%p1, %r559, 768;
	mov.u32 	%r559, %r5;
	@%p1 bra 	$L__BB55_1;
	mov.u32 	%r7, %ctaid.x;
	shl.b32 	%r8, %r7, 8;
	or.b32  	%r561, %r8, %r1;
	mov.u32 	%r10, %nctaid.x;
	mov.u32 	%r66, _ZZ28compute_histograms_pipelinedIjLi4ELi8ELi256ELi2ELb0EEvPKT_PjiE6s_data;
	add.s32 	%r11, %r66, %r62;
	cvta.to.global.u64 	%rd1, %rd5;
	setp.ge.s32 	%p2, %r561, %r61;
	@%p2 bra 	$L__BB55_4;
	mul.wide.s32 	%rd8, %r561, 4;
	add.s64 	%rd7, %rd1, %rd8;
	// begin inline asm
	cp.async.ca.shared.global [%r11], [%rd7], 4, 4;
	// end inline asm
$L__BB55_4:
	// begin inline asm
	cp.async.commit_group;
	// end inline asm
	add.s32 	%r68, %r7, %r10;
	shl.b32 	%r69, %r68, 8;
	or.b32  	%r12, %r69, %r1;
	setp.ge.s32 	%p3, %r12, %r61;
	@%p3 bra 	$L__BB55_6;
	add.s32 	%r70, %r11, 1024;
	mul.wide.s32 	%rd10, %r12, 4;
	add.s64 	%rd9, %rd1, %rd10;
	// begin inline asm
	cp.async.ca.shared.global [%r70], [%rd9], 4, 4;
	// end inline asm
$L__BB55_6:
	// begin inline asm
	cp.async.commit_group;
	// end inline asm
	bar.sync 	0;
	shl.b32 	%r13, %r10, 8;
	add.s32 	%r71, %r13, %r61;
	add.s32 	%r72, %r71, -1;
	div.s32 	%r14, %r72, %r13;
	setp.lt.s32 	%p4, %r14, 3;
	@%p4 bra 	$L__BB55_19;
	neg.s32 	%r562, %r14;
	shl.b32 	%r74, %r10, 9;
	or.b32  	%r75, %r1, %r74;
	add.s32 	%r560, %r75, %r8;
	mov.b32 	%r563, 0;
$L__BB55_8:
	shl.b32 	%r77, %r563, 10;
	// begin inline asm
	cp.async.wait_group 1;
	// end inline asm
	add.s32 	%r78, %r77, 2048;
	and.b32  	%r79, %r78, 1024;
	add.s32 	%r21, %r11, %r79;
	ld.shared.u32 	%r22, [%r21];
	setp.lt.s32 	%p5, %r561, %r61;
	mov.b32 	%r80, -1;
	vote.sync.ballot.b32 	%r81, %p5, %r80;
	and.b32  	%r82, %r22, 1;
	add.s32 	%r83, %r82, -1;
	setp.eq.b32 	%p7, %r82, 1;
	vote.sync.ballot.b32 	%r84, %p7, %r80;
	xor.b32  	%r85, %r84, %r83;
	and.b32  	%r86, %r85, %r81;
	shr.u32 	%r87, %r22, 1;
	and.b32  	%r88, %r87, 1;
	add.s32 	%r89, %r88, -1;
	setp.eq.b32 	%p9, %r88, 1;
	vote.sync.ballot.b32 	%r90, %p9, %r80;
	xor.b32  	%r91, %r90, %r89;
	and.b32  	%r92, %r91, %r86;
	shr.u32 	%r93, %r22, 2;
	and.b32  	%r94, %r93, 1;
	add.s32 	%r95, %r94, -1;
	setp.eq.b32 	%p11, %r94, 1;
	vote.sync.ballot.b32 	%r96, %p11, %r80;
	xor.b32  	%r97, %r96, %r95;
	and.b32  	%r98, %r97, %r92;
	shr.u32 	%r99, %r22, 3;
	and.b32  	%r100, %r99, 1;
	add.s32 	%r101, %r100, -1;
	setp.eq.b32 	%p13, %r100, 1;
	vote.sync.ballot.b32 	%r102, %p13, %r80;
	xor.b32  	%r103, %r102, %r101;
	and.b32  	%r104, %r103, %r98;
	shr.u32 	%r105, %r22, 4;
	and.b32  	%r106, %r105, 1;
	add.s32 	%r107, %r106, -1;
	setp.eq.b32 	%p15, %r106, 1;
	vote.sync.ballot.b32 	%r108, %p15, %r80;
	xor.b32  	%r109, %r108, %r107;
	and.b32  	%r110, %r109, %r104;
	shr.u32 	%r111, %r22, 5;
	and.b32  	%r112, %r111, 1;
	add.s32 	%r113, %r112, -1;
	setp.eq.b32 	%p17, %r112, 1;
	vote.sync.ballot.b32 	%r114, %p17, %r80;
	xor.b32  	%r115, %r114, %r113;
	and.b32  	%r116, %r115, %r110;
	shr.u32 	%r117, %r22, 6;
	and.b32  	%r118, %r117, 1;
	add.s32 	%r119, %r118, -1;
	setp.eq.b32 	%p19, %r118, 1;
	vote.sync.ballot.b32 	%r120, %p19, %r80;
	xor.b32  	%r121, %r120, %r119;
	and.b32  	%r122, %r121, %r116;
	shr.u32 	%r123, %r22, 7;
	and.b32  	%r124, %r123, 1;
	add.s32 	%r125, %r124, -1;
	setp.eq.b32 	%p21, %r124, 1;
	vote.sync.ballot.b32 	%r126, %p21, %r80;
	xor.b32  	%r127, %r126, %r125;
	and.b32  	%r23, %r127, %r122;
	// begin inline asm
	mov.u32 %r76, %lanemask_lt;
	// end inline asm
	and.b32  	%r128, %r76, %r23;
	setp.ne.s32 	%p23, %r128, 0;
	setp.eq.s32 	%p24, %r23, 0;
	or.pred  	%p25, %p24, %p23;
	@%p25 bra 	$L__BB55_10;
	popc.b32 	%r129, %r23;
	shl.b32 	%r130, %r22, 2;
	and.b32  	%r131, %r130, 1020;
	mov.u32 	%r132, _ZZ28compute_histograms_pipelinedIjLi4ELi8ELi256ELi2ELb0EEvPKT_PjiE7s_hists;
	add.s32 	%r133, %r132, %r131;
	atom.shared.add.u32 	%r134, [%r133], %r129;
$L__BB55_10:
	setp.lt.s32 	%p26, %r561, %r61;
	shr.u32 	%r25, %r22, 8;
	mov.b32 	%r135, -1;
	vote.sync.ballot.b32 	%r136, %p26, %r135;
	and.b32  	%r137, %r25, 1;
	add.s32 	%r138, %r137, -1;
	setp.eq.b32 	%p28, %r137, 1;
	vote.sync.ballot.b32 	%r139, %p28, %r135;
	xor.b32  	%r140, %r139, %r138;
	and.b32  	%r141, %r140, %r136;
	shr.u32 	%r142, %r22, 9;
	and.b32  	%r143, %r142, 1;
	add.s32 	%r144, %r143, -1;
	setp.eq.b32 	%p30, %r143, 1;
	vote.sync.ballot.b32 	%r145, %p30, %r135;
	xor.b32  	%r146, %r145, %r144;
	and.b32  	%r147, %r146, %r141;
	shr.u32 	%r148, %r22, 10;
	and.b32  	%r149, %r148, 1;
	add.s32 	%r150, %r149, -1;
	setp.eq.b32 	%p32, %r149, 1;
	vote.sync.ballot.b32 	%r151, %p32, %r135;
	xor.b32  	%r152, %r151, %r150;
	and.b32  	%r153, %r152, %r147;
	shr.u32 	%r154, %r22, 11;
	and.b32  	%r155, %r154, 1;
	add.s32 	%r156, %r155, -1;
	setp.eq.b32 	%p34, %r155, 1;
	vote.sync.ballot.b32 	%r157, %p34, %r135;
	xor.b32  	%r158, %r157, %r156;
	and.b32  	%r159, %r158, %r153;
	shr.u32 	%r160, %r22, 12;
	and.b32  	%r161, %r160, 1;
	add.s32 	%r162, %r161, -1;
	setp.eq.b32 	%p36, %r161, 1;
	vote.sync.ballot.b32 	%r163, %p36, %r135;
	xor.b32  	%r164, %r163, %r162;
	and.b32  	%r165, %r164, %r159;
	shr.u32 	%r166, %r22, 13;
	and.b32  	%r167, %r166, 1;
	add.s32 	%r168, %r167, -1;
	setp.eq.b32 	%p38, %r167, 1;
	vote.sync.ballot.b32 	%r169, %p38, %r135;
	xor.b32  	%r170, %r169, %r168;
	and.b32  	%r171, %r170, %r165;
	shr.u32 	%r172, %r22, 14;
	and.b32  	%r173, %r172, 1;
	add.s32 	%r174, %r173, -1;
	setp.eq.b32 	%p40, %r173, 1;
	vote.sync.ballot.b32 	%r175, %p40, %r135;
	xor.b32  	%r176, %r175, %r174;
	and.b32  	%r177, %r176, %r171;
	shr.u32 	%r178, %r22, 15;
	and.b32  	%r179, %r178, 1;
	add.s32 	%r180, %r179, -1;
	setp.eq.b32 	%p42, %r179, 1;
	vote.sync.ballot.b32 	%r181, %p42, %r135;
	xor.b32  	%r182, %r181, %r180;
	and.b32  	%r26, %r182, %r177;
	and.b32  	%r183, %r76, %r26;
	setp.ne.s32 	%p44, %r183, 0;
	setp.eq.s32 	%p45, %r26, 0;
	or.pred  	%p46, %p45, %p44;
	@%p46 bra 	$L__BB55_12;
	popc.b32 	%r184, %r26;
	shl.b32 	%r185, %r25, 2;
	and.b32  	%r186, %r185, 1020;
	mov.u32 	%r187, _ZZ28compute_histograms_pipelinedIjLi4ELi8ELi256ELi2ELb0EEvPKT_PjiE7s_hists;
	add.s32 	%r188, %r187, %r186;
	atom.shared.add.u32 	%r189, [%r188+1024], %r184;
$L__BB55_12:
	setp.lt.s32 	%p47, %r561, %r61;
	shr.u32 	%r27, %r22, 16;
	mov.b32 	%r190, -1;
	vote.sync.ballot.b32 	%r191, %p47, %r190;
	and.b32  	%r192, %r27, 1;
	add.s32 	%r193, %r192, -1;
	setp.eq.b32 	%p49, %r192, 1;
	vote.sync.ballot.b32 	%r194, %p49, %r190;
	xor.b32  	%r195, %r194, %r193;
	and.b32  	%r196, %r195, %r191;
	shr.u32 	%r197, %r22, 17;
	and.b32  	%r198, %r197, 1;
	add.s32 	%r199, %r198, -1;
	setp.eq.b32 	%p51, %r198, 1;
	vote.sync.ballot.b32 	%r200, %p51, %r190;
	xor.b32  	%r201, %r200, %r199;
	and.b32  	%r202, %r201, %r196;
	shr.u32 	%r203, %r22, 18;
	and.b32  	%r204, %r203, 1;
	add.s32 	%r205, %r204, -1;
	setp.eq.b32 	%p53, %r204, 1;
	vote.sync.ballot.b32 	%r206, %p53, %r190;
	xor.b32  	%r207, %r206, %r205;
	and.b32  	%r208, %r207, %r202;
	shr.u32 	%r209, %r22, 19;
	and.b32  	%r210, %r209, 1;
	add.s32 	%r211, %r210, -1;
	setp.eq.b32 	%p55, %r210, 1;
	vote.sync.ballot.b32 	%r212, %p55, %r190;
	xor.b32  	%r213, %r212, %r211;
	and.b32  	%r214, %r213, %r208;
	shr.u32 	%r215, %r22, 20;
	and.b32  	%r216, %r215, 1;
	add.s32 	%r217, %r216, -1;
	setp.eq.b32 	%p57, %r216, 1;
	vote.sync.ballot.b32 	%r218, %p57, %r190;
	xor.b32  	%r219, %r218, %r217;
	and.b32  	%r220, %r219, %r214;
	shr.u32 	%r221, %r22, 21;
	and.b32  	%r222, %r221, 1;
	add.s32 	%r223, %r222, -1;
	setp.eq.b32 	%p59, %r222, 1;
	vote.sync.ballot.b32 	%r224, %p59, %r190;
	xor.b32  	%r225, %r224, %r223;
	and.b32  	%r226, %r225, %r220;
	shr.u32 	%r227, %r22, 22;
	and.b32  	%r228, %r227, 1;
	add.s32 	%r229, %r228, -1;
	setp.eq.b32 	%p61, %r228, 1;
	vote.sync.ballot.b32 	%r230, %p61, %r190;
	xor.b32  	%r231, %r230, %r229;
	and.b32  	%r232, %r231, %r226;
	shr.u32 	%r233, %r22, 23;
	and.b32  	%r234, %r233, 1;
	add.s32 	%r235, %r234, -1;
	setp.eq.b32 	%p63, %r234, 1;
	vote.sync.ballot.b32 	%r236, %p63, %r190;
	xor.b32  	%r237, %r236, %r235;
	and.b32  	%r28, %r237, %r232;
	and.b32  	%r238, %r76, %r28;
	setp.ne.s32 	%p65, %r238, 0;
	setp.eq.s32 	%p66, %r28, 0;
	or.pred  	%p67, %p66, %p65;
	@%p67 bra 	$L__BB55_14;
	popc.b32 	%r239, %r28;
	shl.b32 	%r240, %r27, 2;
	and.b32  	%r241, %r240, 1020;
	mov.u32 	%r242, _ZZ28compute_histograms_pipelinedIjLi4ELi8ELi256ELi2ELb0EEvPKT_PjiE7s_hists;
	add.s32 	%r243, %r242, %r241;
	atom.shared.add.u32 	%r244, [%r243+2048], %r239;
$L__BB55_14:
	setp.lt.s32 	%p68, %r561, %r61;
	shr.u32 	%r29, %r22, 24;
	mov.b32 	%r245, -1;
	vote.sync.ballot.b32 	%r246, %p68, %r245;
	and.b32  	%r247, %r29, 1;
	add.s32 	%r248, %r247, -1;
	setp.eq.b32 	%p70, %r247, 1;
	vote.sync.ballot.b32 	%r249, %p70, %r245;
	xor.b32  	%r250, %r249, %r248;
	and.b32  	%r251, %r250, %r246;
	shr.u32 	%r252, %r22, 25;
	and.b32  	%r253, %r252, 1;
	add.s32 	%r254, %r253, -1;
	setp.eq.b32 	%p72, %r253, 1;
	vote.sync.ballot.b32 	%r255, %p72, %r245;
	xor.b32  	%r256, %r255, %r254;
	and.b32  	%r257, %r256, %r251;
	shr.u32 	%r258, %r22, 26;
	and.b32  	%r259, %r258, 1;
	add.s32 	%r260, %r259, -1;
	setp.eq.b32 	%p74, %r259, 1;
	vote.sync.ballot.b32 	%r261, %p74, %r245;
	xor.b32  	%r262, %r261, %r260;
	and.b32  	%r263, %r262, %r257;
	shr.u32 	%r264, %r22, 27;
	and.b32  	%r265, %r264, 1;
	add.s32 	%r266, %r265, -1;
	setp.eq.b32 	%p76, %r265, 1;
	vote.sync.ballot.b32 	%r267, %p76, %r245;
	xor.b32  	%r268, %r267, %r266;
	and.b32  	%r269, %r268, %r263;
	shr.u32 	%r270, %r22, 28;
	and.b32  	%r271, %r270, 1;
	add.s32 	%r272, %r271, -1;
	setp.eq.b32 	%p78, %r271, 1;
	vote.sync.ballot.b32 	%r273, %p78, %r245;
	xor.b32  	%r274, %r273, %r272;
	and.b32  	%r275, %r274, %r269;
	shr.u32 	%r276, %r22, 29;
	and.b32  	%r277, %r276, 1;
	add.s32 	%r278, %r277, -1;
	setp.eq.b32 	%p80, %r277, 1;
	vote.sync.ballot.b32 	%r279, %p80, %r245;
	xor.b32  	%r280, %r279, %r278;
	and.b32  	%r281, %r280, %r275;
	shr.u32 	%r282, %r22, 30;
	and.b32  	%r283, %r282, 1;
	add.s32 	%r284, %r283, -1;
	setp.eq.b32 	%p82, %r283, 1;
	vote.sync.ballot.b32 	%r285, %p82, %r245;
	xor.b32  	%r286, %r285, %r284;
	and.b32  	%r287, %r286, %r281;
	not.b32 	%r288, %r22;
	shr.s32 	%r289, %r288, 31;
	setp.lt.s32 	%p84, %r22, 0;
	vote.sync.ballot.b32 	%r290, %p84, %r245;
	xor.b32  	%r291, %r290, %r289;
	and.b32  	%r30, %r291, %r287;
	and.b32  	%r292, %r76, %r30;
	setp.ne.s32 	%p86, %r292, 0;
	setp.eq.s32 	%p87, %r30, 0;
	or.pred  	%p88, %p87, %p86;
	@%p88 bra 	$L__BB55_16;
	popc.b32 	%r293, %r30;
	shl.b32 	%r294, %r29, 2;
	mov.u32 	%r295, _ZZ28compute_histograms_pipelinedIjLi4ELi8ELi256ELi2ELb0EEvPKT_PjiE7s_hists;
	add.s32 	%r296, %r295, %r294;
	atom.shared.add.u32 	%r297, [%r296+3072], %r293;
$L__BB55_16:
	setp.ge.s32 	%p89, %r560, %r61;
	@%p89 bra 	$L__BB55_18;
	mul.wide.s32 	%rd12, %r560, 4;
	add.s64 	%rd11, %rd1, %rd12;
	// begin inline asm
	cp.async.ca.shared.global [%r21], [%rd11], 4, 4;
	// end inline asm
$L__BB55_18:
	// begin inline asm
	cp.async.commit_group;
	// end inline asm
	add.s32 	%r563, %r563, 1;
	add.s32 	%r562, %r562, 1;
	add.s32 	%r561, %r561, %r13;
	add.s32 	%r560, %r560, %r13;
	setp.ne.s32 	%p90, %r562, -2;
	@%p90 bra 	$L__BB55_8;
$L__BB55_19:
	// begin inline asm
	cp.async.wait_group 0;
	// end inline asm
	max.s32 	%r566, %r14, 2;
	add.s32 	%r300, %r566, -2;
	mul.lo.s32 	%r301, %r10, %r300;
	shl.b32 	%r302, %r301, 8;
	or.b32  	%r303, %r1, %r302;
	add.s32 	%r564, %r303, %r8;
	mov.b32 	%r565, 0;
$L__BB55_20:
	shl.b32 	%r305, %r566, 10;
	add.s32 	%r306, %r305, -2048;
	and.b32  	%r307, %r306, 1024;
	add.s32 	%r308, %r11, %r307;
	ld.shared.u32 	%r40, [%r308];
	setp.lt.s32 	%p91, %r564, %r61;
	mov.b32 	%r309, -1;
	vote.sync.ballot.b32 	%r310, %p91, %r309;
	and.b32  	%r311, %r40, 1;
	add.s32 	%r312, %r311, -1;
	setp.eq.b32 	%p93, %r311, 1;
	vote.sync.ballot.b32 	%r313, %p93, %r309;
	xor.b32  	%r314, %r313, %r312;
	and.b32  	%r315, %r314, %r310;
	shr.u32 	%r316, %r40, 1;
	and.b32  	%r317, %r316, 1;
	add.s32 	%r318, %r317, -1;
	setp.eq.b32 	%p95, %r317, 1;
	vote.sync.ballot.b32 	%r319, %p95, %r309;
	xor.b32  	%r320, %r319, %r318;
	and.b32  	%r321, %r320, %r315;
	shr.u32 	%r322, %r40, 2;
	and.b32  	%r323, %r322, 1;
	add.s32 	%r324, %r323, -1;
	setp.eq.b32 	%p97, %r323, 1;
	vote.sync.ballot.b32 	%r325, %p97, %r309;
	xor.b32  	%r326, %r325, %r324;
	and.b32  	%r327, %r326, %r321;
	shr.u32 	%r328, %r40, 3;
	and.b32  	%r329, %r328, 1;
	add.s32 	%r330, %r329, -1;
	setp.eq.b32 	%p99, %r329, 1;
	vote.sync.ballot.b32 	%r331, %p99, %r309;
	xor.b32  	%r332, %r331, %r330;
	and.b32  	%r333, %r332, %r327;
	shr.u32 	%r334, %r40, 4;
	and.b32  	%r335, %r334, 1;
	add.s32 	%r336, %r335, -1;
	setp.eq.b32 	%p101, %r335, 1;
	vote.sync.ballot.b32 	%r337, %p101, %r309;
	xor.b32  	%r338, %r337, %r336;
	and.b32  	%r339, %r338, %r333;
	shr.u32 	%r340, %r40, 5;
	and.b32  	%r341, %r340, 1;
	add.s32 	%r342, %r341, -1;
	setp.eq.b32 	%p103, %r341, 1;
	vote.sync.ballot.b32 	%r343, %p103, %r309;
	xor.b32  	%r344, %r343, %r342;
	and.b32  	%r345, %r344, %r339;
	shr.u32 	%r346, %r40, 6;
	and.b32  	%r347, %r346, 1;
	add.s32 	%r348, %r347, -1;
	setp.eq.b32 	%p105, %r347, 1;
	vote.sync.ballot.b32 	%r349, %p105, %r309;
	xor.b32  	%r350, %r349, %r348;
	and.b32  	%r351, %r350, %r345;
	shr.u32 	%r352, %r40, 7;
	and.b32  	%r353, %r352, 1;
	add.s32 	%r354, %r353, -1;
	setp.eq.b32 	%p107, %r353, 1;
	vote.sync.ballot.b32 	%r355, %p107, %r309;
	xor.b32  	%r356, %r355, %r354;
	and.b32  	%r41, %r356, %r351;
	// begin inline asm
	mov.u32 %r304, %lanemask_lt;
	// end inline asm
	and.b32  	%r357, %r304, %r41;
	setp.ne.s32 	%p109, %r357, 0;
	setp.eq.s32 	%p110, %r41, 0;
	or.pred  	%p111, %p110, %p109;
	@%p111 bra 	$L__BB55_22;
	popc.b32 	%r358, %r41;
	shl.b32 	%r359, %r40, 2;
	and.b32  	%r360, %r359, 1020;
	mov.u32 	%r361, _ZZ28compute_histograms_pipelinedIjLi4ELi8ELi256ELi2ELb0EEvPKT_PjiE7s_hists;
	add.s32 	%r362, %r361, %r360;
	atom.shared.add.u32 	%r363, [%r362], %r358;
$L__BB55_22:
	setp.lt.s32 	%p112, %r564, %r61;
	shr.u32 	%r43, %r40, 8;
	mov.b32 	%r364, -1;
	vote.sync.ballot.b32 	%r365, %p112, %r364;
	and.b32  	%r366, %r43, 1;
	add.s32 	%r367, %r366, -1;
	setp.eq.b32 	%p114, %r366, 1;
	vote.sync.ballot.b32 	%r368, %p114, %r364;
	xor.b32  	%r369, %r368, %r367;
	and.b32  	%r370, %r369, %r365;
	shr.u32 	%r371, %r40, 9;
	and.b32  	%r372, %r371, 1;
	add.s32 	%r373, %r372, -1;
	setp.eq.b32 	%p116, %r372, 1;
	vote.sync.ballot.b32 	%r374, %p116, %r364;
	xor.b32  	%r375, %r374, %r373;
	and.b32  	%r376, %r375, %r370;
	shr.u32 	%r377, %r40, 10;
	and.b32  	%r378, %r377, 1;
	add.s32 	%r379, %r378, -1;
	setp.eq.b32 	%p118, %r378, 1;
	vote.sync.ballot.b32 	%r380, %p118, %r364;
	xor.b32  	%r381, %r380, %r379;
	and.b32  	%r382, %r381, %r376;
	shr.u32 	%r383, %r40, 11;
	and.b32  	%r384, %r383, 1;
	add.s32 	%r385, %r384, -1;
	setp.eq.b32 	%p120, %r384, 1;
	vote.sync.ballot.b32 	%r386, %p120, %r364;
	xor.b32  	%r387, %r386, %r385;
	and.b32  	%r388, %r387, %r382;
	shr.u32 	%r389, %r40, 12;
	and.b32  	%r390, %r389, 1;
	add.s32 	%r391, %r390, -1;
	setp.eq.b32 	%p122, %r390, 1;
	vote.sync.ballot.b32 	%r392, %p122, %r364;
	xor.b32  	%r393, %r392, %r391;
	and.b32  	%r394, %r393, %r388;
	shr.u32 	%r395, %r40, 13;
	and.b32  	%r396, %r395, 1;
	add.s32 	%r397, %r396, -1;
	setp.eq.b32 	%p124, %r396, 1;
	vote.sync.ballot.b32 	%r398, %p124, %r364;
	xor.b32  	%r399, %r398, %r397;
	and.b32  	%r400, %r399, %r394;
	shr.u32 	%r401, %r40, 14;
	and.b32  	%r402, %r401, 1;
	add.s32 	%r403, %r402, -1;
	setp.eq.b32 	%p126, %r402, 1;
	vote.sync.ballot.b32 	%r404, %p126, %r364;
	xor.b32  	%r405, %r404, %r403;
	and.b32  	%r406, %r405, %r400;
	shr.u32 	%r407, %r40, 15;
	and.b32  	%r408, %r407, 1;
	add.s32 	%r409, %r408, -1;
	setp.eq.b32 	%p128, %r408, 1;
	vote.sync.ballot.b32 	%r410, %p128, %r364;
	xor.b32  	%r411, %r410, %r409;
	and.b32  	%r44, %r411, %r406;
	and.b32  	%r412, %r304, %r44;
	setp.ne.s32 	%p130, %r412, 0;
	setp.eq.s32 	%p131, %r44, 0;
	or.pred  	%p132, %p131, %p130;
	@%p132 bra 	$L__BB55_24;
	popc.b32 	%r413, %r44;
	shl.b32 	%r414, %r43, 2;
	and.b32  	%r415, %r414, 1020;
	mov.u32 	%r416, _ZZ28compute_histograms_pipelinedIjLi4ELi8ELi256ELi2ELb0EEvPKT_PjiE7s_hists;
	add.s32 	%r417, %r416, %r415;
	atom.shared.add.u32 	%r418, [%r417+1024], %r413;
$L__BB55_24:
	setp.lt.s32 	%p133, %r564, %r61;
	shr.u32 	%r45, %r40, 16;
	mov.b32 	%r419, -1;
	vote.sync.ballot.b32 	%r420, %p133, %r419;
	and.b32  	%r421, %r45, 1;
	add.s32 	%r422, %r421, -1;
	setp.eq.b32 	%p135, %r421, 1;
	vote.sync.ballot.b32 	%r423, %p135, %r419;
	xor.b32  	%r424, %r423, %r422;
	and.b32  	%r425, %r424, %r420;
	shr.u32 	%r426, %r40, 17;
	and.b32  	%r427, %r426, 1;
	add.s32 	%r428, %r427, -1;
	setp.eq.b32 	%p137, %r427, 1;
	vote.sync.ballot.b32 	%r429, %p137, %r419;
	xor.b32  	%r430, %r429, %r428;
	and.b32  	%r431, %r430, %r425;
	shr.u32 	%r432, %r40, 18;
	and.b32  	%r433, %r432, 1;
	add.s32 	%r434, %r433, -1;
	setp.eq.b32 	%p139, %r433, 1;
	vote.sync.ballot.b32 	%r435, %p139, %r419;
	xor.b32  	%r436, %r435, %r434;
	and.b32  	%r437, %r436, %r431;
	shr.u32 	%r438, %r40, 19;
	and.b32  	%r439, %r438, 1;
	add.s32 	%r440, %r439, -1;
	setp.eq.b32 	%p141, %r439, 1;
	vote.sync.ballot.b32 	%r441, %p141, %r419;
	xor.b32  	%r442, %r441, %r440;
	and.b32  	%r443, %r442, %r437;
	shr.u32 	%r444, %r40, 20;
	and.b32  	%r445, %r444, 1;
	add.s32 	%r446, %r445, -1;
	setp.eq.b32 	%p143, %r445, 1;
	vote.sync.ballot.b32 	%r447, %p143, %r419;
	xor.b32  	%r448, %r447, %r446;
	and.b32  	%r449, %r448, %r443;
	shr.u32 	%r450, %r40, 21;
	and.b32  	%r451, %r450, 1;
	add.s32 	%r452, %r451, -1;
	setp.eq.b32 	%p145, %r451, 1;
	vote.sync.ballot.b32 	%r453, %p145, %r419;
	xor.b32  	%r454, %r453, %r452;
	and.b32  	%r455, %r454, %r449;
	shr.u32 	%r456, %r40, 22;
	and.b32  	%r457, %r456, 1;
	add.s32 	%r458, %r457, -1;
	setp.eq.b32 	%p147, %r457, 1;
	vote.sync.ballot.b32 	%r459, %p147, %r419;
	xor.b32  	%r460, %r459, %r458;
	and.b32  	%r461, %r460, %r455;
	shr.u32 	%r462, %r40, 23;
	and.b32  	%r463, %r462, 1;
	add.s32 	%r464, %r463, -1;
	setp.eq.b32 	%p149, %r463, 1;
	vote.sync.ballot.b32 	%r465, %p149, %r419;
	xor.b32  	%r466, %r465, %r464;
	and.b32  	%r46, %r466, %r461;
	and.b32  	%r467, %r304, %r46;
	setp.ne.s32 	%p151, %r467, 0;
	setp.eq.s32 	%p152, %r46, 0;
	or.pred  	%p153, %p152, %p151;
	@%p153 bra 	$L__BB55_26;
	popc.b32 	%r468, %r46;
	shl.b32 	%r469, %r45, 2;
	and.b32  	%r470, %r469, 1020;
	mov.u32 	%r471, _ZZ28compute_histograms_pipelinedIjLi4ELi8ELi256ELi2ELb0EEvPKT_PjiE7s_hists;
	add.s32 	%r472, %r471, %r470;
	atom.shared.add.u32 	%r473, [%r472+2048], %r468;
$L__BB55_26:
	setp.lt.s32 	%p154, %r564, %r61;
	shr.u32 	%r47, %r40, 24;
	mov.b32 	%r474, -1;
	vote.sync.ballot.b32 	%r475, %p154, %r474;
	and.b32  	%r476, %r47, 1;
	add.s32 	%r477, %r476, -1;
	setp.eq.b32 	%p156, %r476, 1;
	vote.sync.ballot.b32 	%r478, %p156, %r474;
	xor.b32  	%r479, %r478, %r477;
	and.b32  	%r480, %r479, %r475;
	shr.u32 	%r481, %r40, 25;
	and.b32  	%r482, %r481, 1;
	add.s32 	%r483, %r482, -1;
	setp.eq.b32 	%p158, %r482, 1;
	vote.sync.ballot.b32 	%r484, %p158, %r474;
	xor.b32  	%r485, %r484, %r483;
	and.b32  	%r486, %r485, %r480;
	shr.u32 	%r487, %r40, 26;
	and.b32  	%r488, %r487, 1;
	add.s32 	%r489, %r488, -1;
	setp.eq.b32 	%p160, %r488, 1;
	vote.sync.ballot.b32 	%r490, %p160, %r474;
	xor.b32  	%r491, %r490, %r489;
	and.b32  	%r492, %r491, %r486;
	shr.u32 	%r493, %r40, 27;
	and.b32  	%r494, %r493, 1;
	add.s32 	%r495, %r494, -1;
	setp.eq.b32 	%p162, %r494, 1;
	vote.sync.ballot.b32 	%r496, %p162, %r474;
	xor.b32  	%r497, %r496, %r495;
	and.b32  	%r498, %r497, %r492;
	shr.u32 	%r499, %r40, 28;
	and.b32  	%r500, %r499, 1;
	add.s32 	%r501, %r500, -1;
	setp.eq.b32 	%p164, %r500, 1;
	vote.sync.ballot.b32 	%r502, %p164, %r474;
	xor.b32  	%r503, %r502, %r501;
	and.b32  	%r504, %r503, %r498;
	shr.u32 	%r505, %r40, 29;
	and.b32  	%r506, %r505, 1;
	add.s32 	%r507, %r506, -1;
	setp.eq.b32 	%p166, %r506, 1;
	vote.sync.ballot.b32 	%r508, %p166, %r474;
	xor.b32  	%r509, %r508, %r507;
	and.b32  	%r510, %r509, %r504;
	shr.u32 	%r511, %r40, 30;
	and.b32  	%r512, %r511, 1;
	add.s32 	%r513, %r512, -1;
	setp.eq.b32 	%p168, %r512, 1;
	vote.sync.ballot.b32 	%r514, %p168, %r474;
	xor.b32  	%r515, %r514, %r513;
	and.b32  	%r516, %r515, %r510;
	not.b32 	%r517, %r40;
	shr.s32 	%r518, %r517, 31;
	setp.lt.s32 	%p170, %r40, 0;
	vote.sync.ballot.b32 	%r519, %p170, %r474;
	xor.b32  	%r520, %r519, %r518;
	and.b32  	%r48, %r520, %r516;
	and.b32  	%r521, %r304, %r48;
	setp.ne.s32 	%p172, %r521, 0;
	setp.eq.s32 	%p173, %r48, 0;
	or.pred  	%p174, %p173, %p172;
	@%p174 bra 	$L__BB55_28;
	popc.b32 	%r522, %r48;
	shl.b32 	%r523, %r47, 2;
	mov.u32 	%r524, _ZZ28compute_histograms_pipelinedIjLi4ELi8ELi256ELi2ELb0EEvPKT_PjiE7s_hists;
	add.s32 	%r525, %r524, %r523;
	atom.shared.add.u32 	%r526, [%r525+3072], %r522;
$L__BB55_28:
	add.s32 	%r566, %r566, 1;
	add.s32 	%r565, %r565, 1;
	add.s32 	%r564, %r564, %r13;
	setp.ne.s32 	%p175, %r565, 2;
	@%p175 bra 	$L__BB55_20;
	bar.sync 	0;
	setp.gt.u32 	%p176, %r1, 127;
	@%p176 bra 	$L__BB55_32;
	and.b32  	%r568, %r1, 31;
	shr.u32 	%r528, %r1, 5;
	shl.b32 	%r529, %r528, 10;
	mov.u32 	%r530, _ZZ28compute_histograms_pipelinedIjLi4ELi8ELi256ELi2ELb0EEvPKT_PjiE7s_hists;
	add.s32 	%r531, %r530, %r529;
	ld.shared.u32 	%r53, [%r531];
	shl.b32 	%r532, %r528, 8;
	shl.b32 	%r533, %r1, 2;
	and.b32  	%r534, %r533, 124;
	or.b32  	%r535, %r529, %r534;
	add.s32 	%r567, %r530, %r535;
	or.b32  	%r536, %r532, %r568;
	mul.wide.u32 	%rd13, %r536, 4;
	cvta.to.global.u64 	%rd14, %rd6;
	add.s64 	%rd15, %rd14, %rd13;
	mov.b32 	%r569, 0;
$L__BB55_31:
	ld.shared.u32 	%r538, [%r567];
	shfl.sync.up.b32	%r539|%p177, %r538, 1, 0, -1;
	// begin inline asm
	mov.u32 %r537, %laneid;
	// end inline asm
	setp.eq.s32 	%p178, %r537, 0;
	selp.b32 	%r540, 0, %r539, %p178;
	add.s32 	%r541, %r540, %r538;
	shfl.sync.up.b32	%r542|%p179, %r541, 2, 0, -1;
	setp.lt.u32 	%p180, %r537, 2;
	selp.b32 	%r543, 0, %r542, %p180;
	add.s32 	%r544, %r543, %r541;
	shfl.sync.up.b32	%r545|%p181, %r544, 4, 0, -1;
	setp.lt.u32 	%p182, %r537, 4;
	selp.b32 	%r546, 0, %r545, %p182;
	add.s32 	%r547, %r546, %r544;
	shfl.sync.up.b32	%r548|%p183, %r547, 8, 0, -1;
	setp.lt.u32 	%p184, %r537, 8;
	selp.b32 	%r549, 0, %r548, %p184;
	add.s32 	%r550, %r549, %r547;
	shfl.sync.up.b32	%r551|%p185, %r550, 16, 0, -1;
	setp.lt.u32 	%p186, %r537, 16;
	selp.b32 	%r552, 0, %r551, %p186;
	add.s32 	%r553, %r552, %r550;
	sub.s32 	%r554, %r569, %r53;
	add.s32 	%r555, %r554, %r553;
	atom.global.add.u32 	%r556, [%rd15], %r555;
	shfl.sync.idx.b32	%r557|%p187, %r553, 31, 31, -1;
	add.s32 	%r569, %r557, %r569;
	add.s32 	%r59, %r568, 32;
	add.s32 	%r567, %r567, 128;
	add.s64 	%rd15, %rd15, 128;
	setp.lt.u32 	%p188, %r568, 224;
	mov.u32 	%r568, %r59;
	@%p188 bra 	$L__BB55_31;
$L__BB55_32:
	ret;

}
	// .globl	_Z28compute_histograms_pipelinedIjLi4ELi8ELi256ELi2ELb1EEvPKT_Pji
.visible .entry _Z28compute_histograms_pipelinedIjLi4ELi8ELi256ELi2ELb1EEvPKT_Pji(
	.param .u64 .ptr .align 1 _Z28compute_histograms_pipelinedIjLi4ELi8ELi256ELi2ELb1EEvPKT_Pji_param_0,
	.param .u64 .ptr .align 1 _Z28compute_histograms_pipelinedIjLi4ELi8ELi256ELi2ELb1EEvPKT_Pji_param_1,
	.param .u32 _Z28compute_histograms_pipelinedIjLi4ELi8ELi256ELi2ELb1EEvPKT_Pji_param_2
)
.maxntid 256
{
	.reg .pred 	%p<195>;
	.reg .b32 	%r<596>;
	.reg .b64 	%rd<26>;
	// demoted variable
	.shared .align 4 .b8 _ZZ28compute_histograms_pipelinedIjLi4ELi8ELi256ELi2ELb1EEvPKT_PjiE6s_data[2048];
	// demoted variable
	.shared .align 4 .b8 _ZZ28compute_histograms_pipelinedIjLi4ELi8ELi256ELi2ELb1EEvPKT_PjiE7s_hists[4096];
	ld.param.u64 	%rd9, [_Z28compute_histograms_pipelinedIjLi4ELi8ELi256ELi2ELb1EEvPKT_Pji_param_0];
	ld.param.u64 	%rd10, [_Z28compute_histograms_pipelinedIjLi4ELi8ELi256ELi2ELb1EEvPKT_Pji_param_1];
	ld.param.u32 	%r65, [_Z28compute_histograms_pipelinedIjLi4ELi8ELi256ELi2ELb1EEvPKT_Pji_param_2];
	cvta.to.global.u64 	%rd1, %rd10;
	mov.u32 	%r1, %tid.x;
	mov.u32 	%r2, %ctaid.x;
	shl.b32 	%r3, %r2, 8;
	add.s32 	%r587, %r3, %r1;
	setp.gt.s32 	%p1, %r587, 1023;
	@%p1 bra 	$L__BB56_3;
	mov.u32 	%r66, %nctaid.x;
	shl.b32 	%r5, %r66, 8;
	mov.u32 	%r583, %r587;
$L__BB56_2:
	mul.wide.s32 	%rd11, %r583, 4;
	add.s64 	%rd12, %rd1, %rd11;
	mov.b32 	%r67, 0;
	st.global.u32 	[%rd12], %r67;
	add.s32 	%r583, %r583, %r5;
	setp.lt.s32 	%p2, %r583, 1024;
	@%p2 bra 	$L__BB56_2;
$L__BB56_3:
	shl.b32 	%r68, %r1, 2;
	mov.u32 	%r69, _ZZ28compute_histograms_pipelinedIjLi4ELi8ELi256ELi2ELb1EEvPKT_PjiE7s_hists;
	add.s32 	%r584, %r69, %r68;
	mov.u32 	%r585, %r1;
$L__BB56_4:
	mov.b32 	%r70, 0;
	st.shared.u32 	[%r584], %r70;
	add.s32 	%r11, %r585, 256;
	add.s32 	%r584, %r584, 1024;
	setp.lt.u32 	%p3, %r585, 768;
	mov.u32 	%r585, %r11;
	@%p3 bra 	$L__BB56_4;
	mov.u32 	%r13, %nctaid.x;
	mov.u32 	%r72, _ZZ28compute_histograms_pipelinedIjLi4ELi8ELi256ELi2ELb1EEvPKT_PjiE6s_data;
	add.s32 	%r14, %r72, %r68;
	cvta.to.global.u64 	%rd2, %rd9;
	setp.ge.s32 	%p4, %r587, %r65;
	@%p4 bra 	$L__BB56_7;
	mul.wide.s32 	%rd14, %r587, 4;
	add.s64 	%rd13, %rd2, %rd14;
	// begin inline asm
	cp.async.ca.shared.global [%r14], [%rd13], 4, 4;
	// end inline asm
$L__BB56_7:
	// begin inline asm
	cp.async.commit_group;
	// end inline asm
	add.s32 	%r74, %r2, %r13;
	shl.b32 	%r75, %r74, 8;
	add.s32 	%r15, %r75, %r1;
	setp.ge.s32 	%p5, %r15, %r65;
	@%p5 bra 	$L__BB56_9;
	add.s32 	%r76, %r14, 1024;
	mul.wide.s32 	%rd16, %r15, 4;
	add.s64 	%rd15, %rd2, %rd16;
	// begin inline asm
	cp.async.ca.shared.global [%r76], [%rd15], 4, 4;
	// end inline asm
$L__BB56_9:
	// begin inline asm
	cp.async.commit_group;
	// end inline asm
	bar.sync 	0;
	shl.b32 	%r16, %r13, 8;
	add.s32 	%r77, %r16, %r65;
	add.s32 	%r78, %r77, -1;
	div.s32 	%r17, %r78, %r16;
	setp.lt.s32 	%p6, %r17, 3;
	@%p6 bra 	$L__BB56_22;
	neg.s32 	%r588, %r17;
	shl.b32 	%r80, %r13, 9;
	add.s32 	%r81, %r1, %r80;
	add.s32 	%r586, %r81, %r3;
	mov.b32 	%r589, 0;
$L__BB56_11:
	shl.b32 	%r83, %r589, 10;
	// begin inline asm
	cp.async.wait_group 1;
	// end inline asm
	add.s32 	%r84, %r83, 2048;
	and.b32  	%r85, %r84, 1024;
	add.s32 	%r24, %r14, %r85;
	ld.shared.u32 	%r25, [%r24];
	setp.lt.s32 	%p7, %r587, %r65;
	mov.b32 	%r86, -1;
	vote.sync.ballot.b32 	%r87, %p7, %r86;
	and.b32  	%r88, %r25, 1;
	add.s32 	%r89, %r88, -1;
	setp.eq.b32 	%p9, %r88, 1;
	vote.sync.ballot.b32 	%r90, %p9, %r86;
	xor.b32  	%r91, %r90, %r89;
	and.b32  	%r92, %r91, %r87;
	shr.u32 	%r93, %r25, 1;
	and.b32  	%r94, %r93, 1;
	add.s32 	%r95, %r94, -1;
	setp.eq.b32 	%p11, %r94, 1;
	vote.sync.ballot.b32 	%r96, %p11, %r86;
	xor.b32  	%r97, %r96, %r95;
	and.b32  	%r98, %r97, %r92;
	shr.u32 	%r99, %r25, 2;
	and.b32  	%r100, %r99, 1;
	add.s32 	%r101, %r100, -1;
	setp.eq.b32 	%p13, %r100, 1;
	vote.sync.ballot.b32 	%r102, %p13, %r86;
	xor.b32  	%r103, %r102, %r101;
	and.b32  	%r104, %r103, %r98;
	shr.u32 	%r105, %r25, 3;
	and.b32  	%r106, %r105, 1;
	add.s32 	%r107, %r106, -1;
	setp.eq.b32 	%p15, %r106, 1;
	vote.sync.ballot.b32 	%r108, %p15, %r86;
	xor.b32  	%r109, %r108, %r107;
	and.b32  	%r110, %r109, %r104;
	shr.u32 	%r111, %r25, 4;
	and.b32  	%r112, %r111, 1;
	add.s32 	%r113, %r112, -1;
	setp.eq.b32 	%p17, %r112, 1;
	vote.sync.ballot.b32 	%r114, %p17, %r86;
	xor.b32  	%r115, %r114, %r113;
	and.b32  	%r116, %r115, %r110;
	shr.u32 	%r117, %r25, 5;
	and.b32  	%r118, %r117, 1;
	add.s32 	%r119, %r118, -1;
	setp.eq.b32 	%p19, %r118, 1;
	vote.sync.ballot.b32 	%r120, %p19, %r86;
	xor.b32  	%r121, %r120, %r119;
	and.b32  	%r122, %r121, %r116;
	shr.u32 	%r123, %r25, 6;
	and.b32  	%r124, %r123, 1;
	add.s32 	%r125, %r124, -1;
	setp.eq.b32 	%p21, %r124, 1;
	vote.sync.ballot.b32 	%r126, %p21, %r86;
	xor.b32  	%r127, %r126, %r125;
	and.b32  	%r128, %r127, %r122;
	shr.u32 	%r129, %r25, 7;
	and.b32  	%r130, %r129, 1;
	add.s32 	%r131, %r130, -1;
	setp.eq.b32 	%p23, %r130, 1;
	vote.sync.ballot.b32 	%r132, %p23, %r86;
	xor.b32  	%r133, %r132, %r131;
	and.b32  	%r26, %r133, %r128;
	// begin inline asm
	mov.u32 %r82, %lanemask_lt;
	// end inline asm
	and.b32  	%r134, %r82, %r26;
	setp.ne.s32 	%p25, %r134, 0;
	setp.eq.s32 	%p26, %r26, 0;
	or.pred  	%p27, %p26, %p25;
	@%p27 bra 	$L__BB56_13;
	popc.b32 	%r135, %r26;
	shl.b32 	%r136, %r25, 2;
	and.b32  	%r137, %r136, 1020;
	mov.u32 	%r138, _ZZ28compute_histograms_pipelinedIjLi4ELi8ELi256ELi2ELb1EEvPKT_PjiE7s_hists;
	add.s32 	%r139, %r138, %r137;
	atom.shared.add.u32 	%r140, [%r139], %r135;
$L__BB56_13:
	setp.lt.s32 	%p28, %r587, %r65;
	shr.u32 	%r28, %r25, 8;
	mov.b32 	%r141, -1;
	vote.sync.ballot.b32 	%r142, %p28, %r141;
	and.b32  	%r143, %r28, 1;
	add.s32 	%r144, %r143, -1;
	setp.eq.b32 	%p30, %r143, 1;
	vote.sync.ballot.b32 	%r145, %p30, %r141;
	xor.b32  	%r146, %r145, %r144;
	and.b32  	%r147, %r146, %r142;
	shr.u32 	%r148, %r25, 9;
	and.b32  	%r149, %r148, 1;
	add.s32 	%r150, %r149, -1;
	setp.eq.b32 	%p32, %r149, 1;
	vote.sync.ballot.b32 	%r151, %p32, %r141;
	xor.b32  	%r152, %r151, %r150;
	and.b32  	%r153, %r152, %r147;
	shr.u32 	%r154, %r25, 10;
	and.b32  	%r155, %r154, 1;
	add.s32 	%r156, %r155, -1;
	setp.eq.b32 	%p34, %r155, 1;
	vote.sync.ballot.b32 	%r157, %p34, %r141;
	xor.b32  	%r158, %r157, %r156;
	and.b32  	%r159, %r158, %r153;
	shr.u32 	%r160, %r25, 11;
	and.b32  	%r161, %r160, 1;
	add.s32 	%r162, %r161, -1;
	setp.eq.b32 	%p36, %r161, 1;
	vote.sync.ballot.b32 	%r163, %p36, %r141;
	xor.b32  	%r164, %r163, %r162;
	and.b32  	%r165, %r164, %r159;
	shr.u32 	%r166, %r25, 12;
	and.b32  	%r167, %r166, 1;
	add.s32 	%r168, %r167, -1;
	setp.eq.b32 	%p38, %r167, 1;
	vote.sync.ballot.b32 	%r169, %p38, %r141;
	xor.b32  	%r170, %r169, %r168;
	and.b32  	%r171, %r170, %r165;
	shr.u32 	%r172, %r25, 13;
	and.b32  	%r173, %r172, 1;
	add.s32 	%r174, %r173, -1;
	setp.eq.b32 	%p40, %r173, 1;
	vote.sync.ballot.b32 	%r175, %p40, %r141;
	xor.b32  	%r176, %r175, %r174;
	and.b32  	%r177, %r176, %r171;
	shr.u32 	%r178, %r25, 14;
	and.b32  	%r179, %r178, 1;
	add.s32 	%r180, %r179, -1;
	setp.eq.b32 	%p42, %r179, 1;
	vote.sync.ballot.b32 	%r181, %p42, %r141;
	xor.b32  	%r182, %r181, %r180;
	and.b32  	%r183, %r182, %r177;
	shr.u32 	%r184, %r25, 15;
	and.b32  	%r185, %r184, 1;
	add.s32 	%r186, %r185, -1;
	setp.eq.b32 	%p44, %r185, 1;
	vote.sync.ballot.b32 	%r187, %p44, %r141;
	xor.b32  	%r188, %r187, %r186;
	and.b32  	%r29, %r188, %r183;
	and.b32  	%r189, %r82, %r29;
	setp.ne.s32 	%p46, %r189, 0;
	setp.eq.s32 	%p47, %r29, 0;
	or.pred  	%p48, %p47, %p46;
	@%p48 bra 	$L__BB56_15;
	popc.b32 	%r190, %r29;
	shl.b32 	%r191, %r28, 2;
	and.b32  	%r192, %r191, 1020;
	mov.u32 	%r193, _ZZ28compute_histograms_pipelinedIjLi4ELi8ELi256ELi2ELb1EEvPKT_PjiE7s_hists;
	add.s32 	%r194, %r193, %r192;
	atom.shared.add.u32 	%r195, [%r194+1024], %r190;
$L__BB56_15:
	setp.lt.s32 	%p49, %r587, %r65;
	shr.u32 	%r30, %r25, 16;
	mov.b32 	%r196, -1;
	vote.sync.ballot.b32 	%r197, %p49, %r196;
	and.b32  	%r198, %r30, 1;
	add.s32 	%r199, %r198, -1;
	setp.eq.b32 	%p51, %r198, 1;
	vote.sync.ballot.b32 	%r200, %p51, %r196;
	xor.b32  	%r201, %r200, %r199;
	and.b32  	%r202, %r201, %r197;
	shr.u32 	%r203, %r25, 17;
	and.b32  	%r204, %r203, 1;
	add.s32 	%r205, %r204, -1;
	setp.eq.b32 	%p53, %r204, 1;
	vote.sync.ballot.b32 	%r206, %p53, %r196;
	xor.b32  	%r207, %r206, %r205;
	and.b32  	%r208, %r207, %r202;
	shr.u32 	%r209, %r25, 18;
	and.b32  	%r210, %r209, 1;
	add.s32 	%r211, %r210, -1;
	setp.eq.b32 	%p55, %r210, 1;
	vote.sync.ballot.b32 	%r212, %p55, %r196;
	xor.b32  	%r213, %r212, %r211;
	and.b32  	%r214, %r213, %r208;
	shr.u32 	%r215, %r25, 19;
	and.b32  	%r216, %r215, 1;
	add.s32 	%r217, %r216, -1;
	setp.eq.b32 	%p57, %r216, 1;
	vote.sync.ballot.b32 	%r218, %p57, %r196;
	xor.b32  	%r219, %r218, %r217;
	and.b32  	%r220, %r219, %r214;
	shr.u32 	%r221, %r25, 20;
	and.b32  	%r222, %r221, 1;
	add.s32 	%r223, %r222, -1;
	setp.eq.b32 	%p59, %r222, 1;
	vote.sync.ballot.b32 	%r224, %p59, %r196;
	xor.b32  	%r225, %r224, %r223;
	and.b32  	%r226, %r225, %r220;
	shr.u32 	%r227, %r25, 21;
	and.b32  	%r228, %r227, 1;
	add.s32 	%r229, %r228, -1;
	setp.eq.b32 	%p61, %r228, 1;
	vote.sync.ballot.b32 	%r230, %p61, %r196;
	xor.b32  	%r231, %r230, %r229;
	and.b32  	%r232, %r231, %r226;
	shr.u32 	%r233, %r25, 22;
	and.b32  	%r234, %r233, 1;
	add.s32 	%r235, %r234, -1;
	setp.eq.b32 	%p63, %r234, 1;
	vote.sync.ballot.b32 	%r236, %p63, %r196;
	xor.b32  	%r237, %r236, %r235;
	and.b32  	%r238, %r237, %r232;
	shr.u32 	%r239, %r25, 23;
	and.b32  	%r240, %r239, 1;
	add.s32 	%r241, %r240, -1;
	setp.eq.b32 	%p65, %r240, 1;
	vote.sync.ballot.b32 	%r242, %p65, %r196;
	xor.b32  	%r243, %r242, %r241;
	and.b32  	%r31, %r243, %r238;
	and.b32  	%r244, %r82, %r31;
	setp.ne.s32 	%p67, %r244, 0;
	setp.eq.s32 	%p68, %r31, 0;
	or.pred  	%p69, %p68, %p67;
	@%p69 bra 	$L__BB56_17;
	popc.b32 	%r245, %r31;
	shl.b32 	%r246, %r30, 2;
	and.b32  	%r247, %r246, 1020;
	mov.u32 	%r248, _ZZ28compute_histograms_pipelinedIjLi4ELi8ELi256ELi2ELb1EEvPKT_PjiE7s_hists;
	add.s32 	%r249, %r248, %r247;
	atom.shared.add.u32 	%r250, [%r249+2048], %r245;
$L__BB56_17:
	setp.lt.s32 	%p70, %r587, %r65;
	shr.u32 	%r32, %r25, 24;
	mov.b32 	%r251, -1;
	vote.sync.ballot.b32 	%r252, %p70, %r251;
	and.b32  	%r253, %r32, 1;
	add.s32 	%r254, %r253, -1;
	setp.eq.b32 	%p72, %r253, 1;
	vote.sync.ballot.b32 	%r255, %p72, %r251;
	xor.b32  	%r256, %r255, %r254;
	and.b32  	%r257, %r256, %r252;
	shr.u32 	%r258, %r25, 25;
	and.b32  	%r259, %r258, 1;
	add.s32 	%r260, %r259, -1;
	setp.eq.b32 	%p74, %r259, 1;
	vote.sync.ballot.b32 	%r261, %p74, %r251;
	xor.b32  	%r262, %r261, %r260;
	and.b32  	%r263, %r262, %r257;
	shr.u32 	%r264, %r25, 26;
	and.b32  	%r265, %r264, 1;
	add.s32 	%r266, %r265, -1;
	setp.eq.b32 	%p76, %r265, 1;
	vote.sync.ballot.b32 	%r267, %p76, %r251;
	xor.b32  	%r268, %r267, %r266;
	and.b32  	%r269, %r268, %r263;
	shr.u32 	%r270, %r25, 27;
	and.b32  	%r271, %r270, 1;
	add.s32 	%r272, %r271, -1;
	setp.eq.b32 	%p78, %r271, 1;
	vote.sync.ballot.b32 	%r273, %p78, %r251;
	xor.b32  	%r274, %r273, %r272;
	and.b32  	%r275, %r274, %r269;
	shr.u32 	%r276, %r25, 28;
	and.b32  	%r277, %r276, 1;
	add.s32 	%r278, %r277, -1;
	setp.eq.b32 	%p80, %r277, 1;
	vote.sync.ballot.b32 	%r279, %p80, %r251;
	xor.b32  	%r280, %r279, %r278;
	and.b32  	%r281, %r280, %r275;
	shr.u32 	%r282, %r25, 29;
	and.b32  	%r283, %r282, 1;
	add.s32 	%r284, %r283, -1;
	setp.eq.b32 	%p82, %r283, 1;
	vote.sync.ballot.b32 	%r285, %p82, %r251;
	xor.b32  	%r286, %r285, %r284;
	and.b32  	%r287, %r286, %r281;
	shr.u32 	%r288, %r25, 30;
	and.b32  	%r289, %r288, 1;
	add.s32 	%r290, %r289, -1;
	setp.eq.b32 	%p84, %r289, 1;
	vote.sync.ballot.b32 	%r291, %p84, %r251;
	xor.b32  	%r292, %r291, %r290;
	and.b32  	%r293, %r292, %r287;
	not.b32 	%r294, %r25;
	shr.s32 	%r295, %r294, 31;
	setp.lt.s32 	%p86, %r25, 0;
	vote.sync.ballot.b32 	%r296, %p86, %r251;
	xor.b32  	%r297, %r296, %r295;
	and.b32  	%r33, %r297, %r293;
	and.b32  	%r298, %r82, %r33;
	setp.ne.s32 	%p88, %r298, 0;
	setp.eq.s32 	%p89, %r33, 0;
	or.pred  	%p90, %p89, %p88;
	@%p90 bra 	$L__BB56_19;
	popc.b32 	%r299, %r33;
	shl.b32 	%r300, %r32, 2;
	mov.u32 	%r301, _ZZ28compute_histograms_pipelinedIjLi4ELi8ELi256ELi2ELb1EEvPKT_PjiE7s_hists;
	add.s32 	%r302, %r301, %r300;
	atom.shared.add.u32 	%r303, [%r302+3072], %r299;
$L__BB56_19:
	setp.ge.s32 	%p91, %r586, %r65;
	@%p91 bra 	$L__BB56_21;
	mul.wide.s32 	%rd18, %r586, 4;
	add.s64 	%rd17, %rd2, %rd18;
	// begin inline asm
	cp.async.ca.shared.global [%r24], [%rd17], 4, 4;
	// end inline asm
$L__BB56_21:
	// begin inline asm
	cp.async.commit_group;
	// end inline asm
	add.s32 	%r589, %r589, 1;
	add.s32 	%r588, %r588, 1;
	add.s32 	%r587, %r587, %r16;
	add.s32 	%r586, %r586, %r16;
	setp.ne.s32 	%p92, %r588, -2;
	@%p92 bra 	$L__BB56_11;
$L__BB56_22:
	// begin inline asm
	cp.async.wait_group 0;
	// end inline asm
	max.s32 	%r592, %r17, 2;
	add.s32 	%r306, %r592, -2;
	mul.lo.s32 	%r307, %r13, %r306;
	shl.b32 	%r308, %r307, 8;
	add.s32 	%r309, %r1, %r308;
	add.s32 	%r590, %r309, %r3;
	mov.b32 	%r591, 0;
$L__BB56_23:
	shl.b32 	%r311, %r592, 10;
	add.s32 	%r312, %r311, -2048;
	and.b32  	%r313, %r312, 1024;
	add.s32 	%r314, %r14, %r313;
	ld.shared.u32 	%r43, [%r314];
	setp.lt.s32 	%p93, %r590, %r65;
	mov.b32 	%r315, -1;
	vote.sync.ballot.b32 	%r316, %p93, %r315;
	and.b32  	%r317, %r43, 1;
	add.s32 	%r318, %r317, -1;
	setp.eq.b32 	%p95, %r317, 1;
	vote.sync.ballot.b32 	%r319, %p95, %r315;
	xor.b32  	%r320, %r319, %r318;
	and.b32  	%r321, %r320, %r316;
	shr.u32 	%r322, %r43, 1;
	and.b32  	%r323, %r322, 1;
	add.s32 	%r324, %r323, -1;
	setp.eq.b32 	%p97, %r323, 1;
	vote.sync.ballot.b32 	%r325, %p97, %r315;
	xor.b32  	%r326, %r325, %r324;
	and.b32  	%r327, %r326, %r321;
	shr.u32 	%r328, %r43, 2;
	and.b32  	%r329, %r328, 1;
	add.s32 	%r330, %r329, -1;
	setp.eq.b32 	%p99, %r329, 1;
	vote.sync.ballot.b32 	%r331, %p99, %r315;
	xor.b32  	%r332, %r331, %r330;
	and.b32  	%r333, %r332, %r327;
	shr.u32 	%r334, %r43, 3;
	and.b32  	%r335, %r334, 1;
	add.s32 	%r336, %r335, -1;
	setp.eq.b32 	%p101, %r335, 1;
	vote.sync.ballot.b32 	%r337, %p101, %r315;
	xor.b32  	%r338, %r337, %r336;
	and.b32  	%r339, %r338, %r333;
	shr.u32 	%r340, %r43, 4;
	and.b32  	%r341, %r340, 1;
	add.s32 	%r342, %r341, -1;
	setp.eq.b32 	%p103, %r341, 1;
	vote.sync.ballot.b32 	%r343, %p103, %r315;
	xor.b32  	%r344, %r343, %r342;
	and.b32  	%r345, %r344, %r339;
	shr.u32 	%r346, %r43, 5;
	and.b32  	%r347, %r346, 1;
	add.s32 	%r348, %r347, -1;
	setp.eq.b32 	%p105, %r347, 1;
	vote.sync.ballot.b32 	%r349, %p105, %r315;
	xor.b32  	%r350, %r349, %r348;
	and.b32  	%r351, %r350, %r345;
	shr.u32 	%r352, %r43, 6;
	and.b32  	%r353, %r352, 1;
	add.s32 	%r354, %r353, -1;
	setp.eq.b32 	%p107, %r353, 1;
	vote.sync.ballot.b32 	%r355, %p107, %r315;
	xor.b32  	%r356, %r355, %r354;
	and.b32  	%r357, %r356, %r351;
	shr.u32 	%r358, %r43, 7;
	and.b32  	%r359, %r358, 1;
	add.s32 	%r360, %r359, -1;
	setp.eq.b32 	%p109, %r359, 1;
	vote.sync.ballot.b32 	%r361, %p109, %r315;
	xor.b32  	%r362, %r361, %r360;
	and.b32  	%r44, %r362, %r357;
	// begin inline asm
	mov.u32 %r310, %lanemask_lt;
	// end inline asm
	and.b32  	%r363, %r310, %r44;
	setp.ne.s32 	%p111, %r363, 0;
	setp.eq.s32 	%p112, %r44, 0;
	or.pred  	%p113, %p112, %p111;
	@%p113 bra 	$L__BB56_25;
	popc.b32 	%r364, %r44;
	shl.b32 	%r365, %r43, 2;
	and.b32  	%r366, %r365, 1020;
	mov.u32 	%r367, _ZZ28compute_histograms_pipelinedIjLi4ELi8ELi256ELi2ELb1EEvPKT_PjiE7s_hists;
	add.s32 	%r368, %r367, %r366;
	atom.shared.add.u32 	%r369, [%r368], %r364;
$L__BB56_25:
	setp.lt.s32 	%p114, %r590, %r65;
	shr.u32 	%r46, %r43, 8;
	mov.b32 	%r370, -1;
	vote.sync.ballot.b32 	%r371, %p114, %r370;
	and.b32  	%r372, %r46, 1;
	add.s32 	%r373, %r372, -1;
	setp.eq.b32 	%p116, %r372, 1;
	vote.sync.ballot.b32 	%r374, %p116, %r370;
	xor.b32  	%r375, %r374, %r373;
	and.b32  	%r376, %r375, %r371;
	shr.u32 	%r377, %r43, 9;
	and.b32  	%r378, %r377, 1;
	add.s32 	%r379, %r378, -1;
	setp.eq.b32 	%p118, %r378, 1;
	vote.sync.ballot.b32 	%r380, %p118, %r370;
	xor.b32  	%r381, %r380, %r379;
	and.b32  	%r382, %r381, %r376;
	shr.u32 	%r383, %r43, 10;
	and.b32  	%r384, %r383, 1;
	add.s32 	%r385, %r384, -1;
	setp.eq.b32 	%p120, %r384, 1;
	vote.sync.ballot.b32 	%r386, %p120, %r370;
	xor.b32  	%r387, %r386, %r385;
	and.b32  	%r388, %r387, %r382;
	shr.u32 	%r389, %r43, 11;
	and.b32  	%r390, %r389, 1;
	add.s32 	%r391, %r390, -1;
	setp.eq.b32 	%p122, %r390, 1;
	vote.sync.ballot.b32 	%r392, %p122, %r370;
	xor.b32  	%r393, %r392, %r391;
	and.b32  	%r394, %r393, %r388;
	shr.u32 	%r395, %r43, 12;
	and.b32  	%r396, %r395, 1;
	add.s32 	%r397, %r396, -1;
	setp.eq.b32 	%p124, %r396, 1;
	vote.sync.ballot.b32 	%r398, %p124, %r370;
	xor.b32  	%r399, %r398, %r397;
	and.b32  	%r400, %r399, %r394;
	shr.u32 	%r401, %r43, 13;
	and.b32  	%r402, %r401, 1;
	add.s32 	%r403, %r402, -1;
	setp.eq.b32 	%p126, %r402, 1;
	vote.sync.ballot.b32 	%r404, %p126, %r370;
	xor.b32  	%r405, %r404, %r403;
	and.b32  	%r406, %r405, %r400;
	shr.u32 	%r407, %r43, 14;
	and.b32  	%r408, %r407, 1;
	add.s32 	%r409, %r408, -1;
	setp.eq.b32 	%p128, %r408, 1;
	vote.sync.ballot.b32 	%r410, %p128, %r370;
	xor.b32  	%r411, %r410, %r409;
	and.b32  	%r412, %r411, %r406;
	shr.u32 	%r413, %r43, 15;
	and.b32  	%r414, %r413, 1;
	add.s32 	%r415, %r414, -1;
	setp.eq.b32 	%p130, %r414, 1;
	vote.sync.ballot.b32 	%r416, %p130, %r370;
	xor.b32  	%r417, %r416, %r415;
	and.b32  	%r47, %r417, %r412;
	and.b32  	%r418, %r310, %r47;
	setp.ne.s32 	%p132, %r418, 0;
	setp.eq.s32 	%p133, %r47, 0;
	or.pred  	%p134, %p133, %p132;
	@%p134 bra 	$L__BB56_27;
	popc.b32 	%r419, %r47;
	shl.b32 	%r420, %r46, 2;
	and.b32  	%r421, %r420, 1020;
	mov.u32 	%r422, _ZZ28compute_histograms_pipelinedIjLi4ELi8ELi256ELi2ELb1EEvPKT_PjiE7s_hists;
	add.s32 	%r423, %r422, %r421;
	atom.shared.add.u32 	%r424, [%r423+1024], %r419;
$L__BB56_27:
	setp.lt.s32 	%p135, %r590, %r65;
	shr.u32 	%r48, %r43, 16;
	mov.b32 	%r425, -1;
	vote.sync.ballot.b32 	%r426, %p135, %r425;
	and.b32  	%r427, %r48, 1;
	add.s32 	%r428, %r427, -1;
	setp.eq.b32 	%p137, %r427, 1;
	vote.sync.ballot.b32 	%r429, %p137, %r425;
	xor.b32  	%r430, %r429, %r428;
	and.b32  	%r431, %r430, %r426;
	shr.u32 	%r432, %r43, 17;
	and.b32  	%r433, %r432, 1;
	add.s32 	%r434, %r433, -1;
	setp.eq.b32 	%p139, %r433, 1;
	vote.sync.ballot.b32 	%r435, %p139, %r425;
	xor.b32  	%r436, %r435, %r434;
	and.b32  	%r437, %r436, %r431;
	shr.u32 	%r438, %r43, 18;
	and.b32  	%r439, %r438, 1;
	add.s32 	%r440, %r439, -1;
	setp.eq.b32 	%p141, %r439, 1;
	vote.sync.ballot.b32 	%r441, %p141, %r425;
	xor.b32  	%r442, %r441, %r440;
	and.b32  	%r443, %r442, %r437;
	shr.u32 	%r444, %r43, 19;
	and.b32  	%r445, %r444, 1;
	add.s32 	%r446, %r445, -1;
	setp.eq.b32 	%p143, %r445, 1;
	vote.sync.ballot.b32 	%r447, %p143, %r425;
	xor.b32  	%r448, %r447, %r446;
	and.b32  	%r449, %r448, %r443;
	shr.u32 	%r450, %r43, 20;
	and.b32  	%r451, %r450, 1;
	add.s32 	%r452, %r451, -1;
	setp.eq.b32 	%p145, %r451, 1;
	vote.sync.ballot.b32 	%r453, %p145, %r425;
	xor.b32  	%r454, %r453, %r452;
	and.b32  	%r455, %r454, %r449;
	shr.u32 	%r456, %r43, 21;
	and.b32  	%r457, %r456, 1;
	add.s32 	%r458, %r457, -1;
	setp.eq.b32 	%p147, %r457, 1;
	vote.sync.ballot.b32 	%r459, %p147, %r425;
	xor.b32  	%r460, %r459, %r458;
	and.b32  	%r461, %r460, %r455;
	shr.u32 	%r462, %r43, 22;
	and.b32  	%r463, %r462, 1;
	add.s32 	%r464, %r463, -1;
	setp.eq.b32 	%p149, %r463, 1;
	vote.sync.ballot.b32 	%r465, %p149, %r425;
	xor.b32  	%r466, %r465, %r464;
	and.b32  	%r467, %r466, %r461;
	shr.u32 	%r468, %r43, 23;
	and.b32  	%r469, %r468, 1;
	add.s32 	%r470, %r469, -1;
	setp.eq.b32 	%p151, %r469, 1;
	vote.sync.ballot.b32 	%r471, %p151, %r425;
	xor.b32  	%r472, %r471, %r470;
	and.b32  	%r49, %r472, %r467;
	and.b32  	%r473, %r310, %r49;
	setp.ne.s32 	%p153, %r473, 0;
	setp.eq.s32 	%p154, %r49, 0;
	or.pred  	%p155, %p154, %p153;
	@%p155 bra 	$L__BB56_29;
	popc.b32 	%r474, %r49;
	shl.b32 	%r475, %r48, 2;
	and.b32  	%r476, %r475, 1020;
	mov.u32 	%r477, _ZZ28compute_histograms_pipelinedIjLi4ELi8ELi256ELi2ELb1EEvPKT_PjiE7s_hists;
	add.s32 	%r478, %r477, %r476;
	atom.shared.add.u32 	%r479, [%r478+2048], %r474;
$L__BB56_29:
	setp.lt.s32 	%p156, %r590, %r65;
	shr.u32 	%r50, %r43, 24;
	mov.b32 	%r480, -1;
	vote.sync.ballot.b32 	%r481, %p156, %r480;
	and.b32  	%r482, %r50, 1;
	add.s32 	%r483, %r482, -1;
	setp.eq.b32 	%p158, %r482, 1;
	vote.sync.ballot.b32 	%r484, %p158, %r480;
	xor.b32  	%r485, %r484, %r483;
	and.b32  	%r486, %r485, %r481;
	shr.u32 	%r487, %r43, 25;
	and.b32  	%r488, %r487, 1;
	add.s32 	%r489, %r488, -1;
	setp.eq.b32 	%p160, %r488, 1;
	vote.sync.ballot.b32 	%r490, %p160, %r480;
	xor.b32  	%r491, %r490, %r489;
	and.b32  	%r492, %r491, %r486;
	shr.u32 	%r493, %r43, 26;
	and.b32  	%r494, %r493, 1;
	add.s32 	%r495, %r494, -1;
	setp.eq.b32 	%p162, %r494, 1;
	vote.sync.ballot.b32 	%r496, %p162, %r480;
	xor.b32  	%r497, %r496, %r495;
	and.b32  	%r498, %r497, %r492;
	shr.u32 	%r499, %r43, 27;
	and.b32  	%r500, %r499, 1;
	add.s32 	%r501, %r500, -1;
	setp.eq.b32 	%p164, %r500, 1;
	vote.sync.ballot.b32 	%r502, %p164, %r480;
	xor.b32  	%r503, %r502, %r501;
	and.b32  	%r504, %r503, %r498;
	shr.u32 	%r505, %r43, 28;
	and.b32  	%r506, %r505, 1;
	add.s32 	%r507, %r506, -1;
	setp.eq.b32 	%p166, %r506, 1;
	vote.sync.ballot.b32 	%r508, %p166, %r480;
	xor.b32  	%r509, %r508, %r507;
	and.b32  	%r510, %r509, %r504;
	shr.u32 	%r511, %r43, 29;
	and.b32  	%r512, %r511, 1;
	add.s32 	%r513, %r512, -1;
	setp.eq.b32 	%p168, %r512, 1;
	vote.sync.ballot.b32 	%r514, %p168, %r480;
	xor.b32  	%r515, %r514, %r513;
	and.b32  	%r516, %r515, %r510;
	shr.u32 	%r517, %r43, 30;
	and.b32  	%r518, %r517, 1;
	add.s32 	%r519, %r518, -1;
	setp.eq.b32 	%p170, %r518, 1;
	vote.sync.ballot.b32 	%r520, %p170, %r480;
	xor.b32  	%r521, %r520, %r519;
	and.b32  	%r522, %r521, %r516;
	not.b32 	%r523, %r43;
	shr.s32 	%r524, %r523, 31;
	setp.lt.s32 	%p172, %r43, 0;
	vote.sync.ballot.b32 	%r525, %p172, %r480;
	xor.b32  	%r526, %r525, %r524;
	and.b32  	%r51, %r526, %r522;
	and.b32  	%r527, %r310, %r51;
	setp.ne.s32 	%p174, %r527, 0;
	setp.eq.s32 	%p175, %r51, 0;
	or.pred  	%p176, %p175, %p174;
	@%p176 bra 	$L__BB56_31;
	popc.b32 	%r528, %r51;
	shl.b32 	%r529, %r50, 2;
	mov.u32 	%r530, _ZZ28compute_histograms_pipelinedIjLi4ELi8ELi256ELi2ELb1EEvPKT_PjiE7s_hists;
	add.s32 	%r531, %r530, %r529;
	atom.shared.add.u32 	%r532, [%r531+3072], %r528;
$L__BB56_31:
	add.s32 	%r592, %r592, 1;
	add.s32 	%r591, %r591, 1;
	add.s32 	%r590, %r590, %r16;
	setp.ne.s32 	%p177, %r591, 2;
	@%p177 bra 	$L__BB56_23;
	bar.sync 	0;
	// begin inline asm
	mov.u32 %r533, %envreg2;
	// end inline asm
	cvt.u64.u32 	%rd19, %r533;
	// begin inline asm
	mov.u32 %r534, %envreg1;
	// end inline asm
	cvt.u64.u32 	%rd20, %r534;
	shl.b64 	%rd21, %rd20, 32;
	or.b64  	%rd3, %rd21, %rd19;
	setp.ne.s64 	%p178, %rd3, 0;
	@%p178 bra 	$L__BB56_34;
	// begin inline asm
	trap;
	// end inline asm
$L__BB56_34:
	barrier.sync 	0;
	mov.u32 	%r535, %tid.y;
	add.s32 	%r536, %r1, %r535;
	mov.u32 	%r537, %tid.z;
	or.b32  	%r538, %r536, %r537;
	setp.ne.s32 	%p179, %r538, 0;
	@%p179 bra 	$L__BB56_37;
	add.s64 	%rd22, %rd3, 4;
	mov.u32 	%r541, %nctaid.y;
	mul.lo.s32 	%r542, %r13, %r541;
	mov.u32 	%r543, %nctaid.z;
	mul.lo.s32 	%r544, %r542, %r543;
	mov.u32 	%r545, %ctaid.y;
	add.s32 	%r546, %r2, %r545;
	mov.u32 	%r547, %ctaid.z;
	neg.s32 	%r548, %r547;
	setp.eq.s32 	%p180, %r546, %r548;
	sub.s32 	%r549, -2147483647, %r544;
	selp.b32 	%r540, %r549, 1, %p180;
	// begin inline asm
	atom.add.release.gpu.u32 %r539,[%rd22],%r540;
	// end inline asm
$L__BB56_36:
	// begin inline asm
	ld.acquire.gpu.u32 %r550,[%rd22];
	// end inline asm
	xor.b32  	%r551, %r550, %r539;
	setp.gt.s32 	%p181, %r551, -1;
	@%p181 bra 	$L__BB56_36;
$L__BB56_37:
	barrier.sync 	0;
	setp.gt.u32 	%p182, %r1, 127;
	@%p182 bra 	$L__BB56_40;
	and.b32  	%r594, %r1, 31;
	shr.u32 	%r553, %r1, 5;
	shl.b32 	%r554, %r553, 10;
	mov.u32 	%r555, _ZZ28compute_histograms_pipelinedIjLi4ELi8ELi256ELi2ELb1EEvPKT_PjiE7s_hists;
	add.s32 	%r556, %r555, %r554;
	ld.shared.u32 	%r57, [%r556];
	shl.b32 	%r557, %r553, 8;
	shl.b32 	%r558, %r1, 2;
	and.b32  	%r559, %r558, 124;
	or.b32  	%r560, %r554, %r559;
	add.s32 	%r593, %r555, %r560;
	or.b32  	%r561, %r557, %r594;
	mul.wide.u32 	%rd24, %r561, 4;
	add.s64 	%rd25, %rd1, %rd24;
	mov.b32 	%r595, 0;
$L__BB56_39:
	ld.shared.u32 	%r563, [%r593];
	shfl.sync.up.b32	%r564|%p183, %r563, 1, 0, -1;
	// begin inline asm
	mov.u32 %r562, %laneid;
	// end inline asm
	setp.eq.s32 	%p184, %r562, 0;
	selp.b32 	%r565, 0, %r564, %p184;
	add.s32 	%r566, %r565, %r563;
	shfl.sync.up.b32	%r567|%p185, %r566, 2, 0, -1;
	setp.lt.u32 	%p186, %r562, 2;
	selp.b32 	%r568, 0, %r567, %p186;
	add.s32 	%r569, %r568, %r566;
	shfl.sync.up.b32	%r570|%p187, %r569, 4, 0, -1;
	setp.lt.u32 	%p188, %r562, 4;
	selp.b32 	%r571, 0, %r570, %p188;
	add.s32 	%r572, %r571, %r569;
	shfl.sync.up.b32	%r573|%p189, %r572, 8, 0, -1;
	setp.lt.u32 	%p190, %r562, 8;
	selp.b32 	%r574, 0, %r573, %p190;
	add.s32 	%r575, %r574, %r572;
	shfl.sync.up.b32	%r576|%p191, %r575, 16, 0, -1;
	setp.lt.u32 	%p192, %r562, 16;
	selp.b32 	%r577, 0, %r576, %p192;
	add.s32 	%r578, %r577, %r575;
	sub.s32 	%r579, %r595, %r57;
	add.s32 	%r580, %r579, %r578;
	atom.global.add.u32 	%r581, [%rd25], %r580;
	shfl.sync.idx.b32	%r582|%p193, %r578, 31, 31, -1;
	add.s32 	%r595, %r582, %r595;
	add.s32 	%r63, %r594, 32;
	add.s32 	%r593, %r593, 128;
	add.s64 	%rd25, %rd25, 128;
	setp.lt.u32 	%p194, %r594, 224;
	mov.u32 	%r594, %r63;
	@%p194 bra 	$L__BB56_39;
$L__BB56_40:
	ret;

}
	// .globl	_Z28compute_histograms_pipelinedIjLi4ELi8ELi256ELi4ELb0EEvPKT_Pji
.visible .entry _Z28compute_histograms_pipelinedIjLi4ELi8ELi256ELi4ELb0EEvPKT_Pji(
	.param .u64 .ptr .align 1 _Z28compute_histograms_pipelinedIjLi4ELi8ELi256ELi4ELb0EEvPKT_Pji_param_0,
	.param .u64 .ptr .align 1 _Z28compute_histograms_pipelinedIjLi4ELi8ELi256ELi4ELb0EEvPKT_Pji_param_1,
	.param .u32 _Z28compute_histograms_pipelinedIjLi4ELi8ELi256ELi4ELb0EEvPKT_Pji_param_2
)
.maxntid 256
{
	.reg .pred 	%p<191>;
	.reg .b32 	%r<575>;
	.reg .b64 	%rd<20>;
	// demoted variable
	.shared .align 4 .b8 _ZZ28compute_histograms_pipelinedIjLi4ELi8ELi256ELi4ELb0EEvPKT_PjiE6s_data[4096];
	// demoted variable
	.shared .align 4 .b8 _ZZ28compute_histograms_pipelinedIjLi4ELi8ELi256ELi4ELb0EEvPKT_PjiE7s_hists[4096];
	ld.param.u64 	%rd5, [_Z28compute_histograms_pipelinedIjLi4ELi8ELi256ELi4ELb0EEvPKT_Pji_param_0];
	ld.param.u64 	%rd6, [_Z28compute_histograms_pipelinedIjLi4ELi8ELi256ELi4ELb0EEvPKT_Pji_param_1];
	ld.param.u32 	%r63, [_Z28compute_histograms_pipelinedIjLi4ELi8ELi256ELi4ELb0EEvPKT_Pji_param_2];
	mov.u32 	%r1, %tid.x;
	shl.b32 	%r64, %r1, 2;
	mov.u32 	%r65, _ZZ28compute_histograms_pipelinedIjLi4ELi8ELi256ELi4ELb0EEvPKT_PjiE7s_hists;
	add.s32 	%r563, %r65, %r64;
	mov.u32 	%r564, %r1;
$L__BB57_1:
	mov.b32 	%r66, 0;
	st.shared.u32 	[%r563], %r66;
	add.s32 	%r5, %r564, 256;
	add.s32 	%r563, %r563, 1024;
	setp.lt.u32 	%p1, %r564, 768;
	mov.u32 	%r564, %r5;
	@%p1 bra 	$L__BB57_1;
	mov.u32 	%r7, %ctaid.x;
	shl.b32 	%r8, %r7, 8;
	or.b32  	%r566, %r8, %r1;
	mov.u32 	%r10, %nctaid.x;
	mov.u32 	%r68, _ZZ28compute_histograms_pipelinedIjLi4ELi8ELi256ELi4ELb0EEvPKT_PjiE6s_data;
	add.s32 	%r11, %r68, %r64;
	cvta.to.global.u64 	%rd1, %rd5;
	setp.ge.s32 	%p2, %r566, %r63;
	@%p2 bra 	$L__BB57_4;
	mul.wide.s32 	%rd8, %r566, 4;
	add.s64 	%rd7, %rd1, %rd8;
	// begin inline asm
	cp.async.ca.shared.global [%r11], [%rd7], 4, 4;
	// end inline asm
$L__BB57_4:
	// begin inline asm
	cp.async.commit_group;
	// end inline asm
	add.s32 	%r70, %r7, %r10;
	shl.b32 	%r71, %r70, 8;
	or.b32  	%r12, %r71, %r1;
	setp.ge.s32 	%p3, %r12, %r63;
	@%p3 bra 	$L__BB57_6;
	add.s32 	%r72, %r11, 1024;
	mul.wide.s32 	%rd10, %r12, 4;
	add.s64 	%rd9, %rd1, %rd10;
	// begin inline asm
	cp.async.ca.shared.global [%r72], [%rd9], 4, 4;
	// end inline asm
$L__BB57_6:
	// begin inline asm
	cp.async.commit_group;
	// end inline asm
	shl.b32 	%r73, %r10, 9;
	add.s32 	%r13, %r566, %r73;
	setp.ge.s32 	%p4, %r13, %r63;
	@%p4 bra 	$L__BB57_8;
	add.s32 	%r74, %r11, 2048;
	mul.wide.s32 	%rd12, %r13, 4;
	add.s64 	%rd11, %rd1, %rd12;
	// begin inline asm
	cp.async.ca.shared.global [%r74], [%rd11], 4, 4;
	// end inline asm
$L__BB57_8:
	// begin inline asm
	cp.async.commit_group;
	// end inline asm
	shl.b32 	%r14, %r10, 8;
	add.s32 	%r15, %r13, %r14;
	setp.ge.s32 	%p5, %r15, %r63;
	@%p5 bra 	$L__BB57_10;
	add.s32 	%r75, %r11, 3072;
	mul.wide.s32 	%rd14, %r15, 4;
	add.s64 	%rd13, %rd1, %rd14;
	// begin inline asm
	cp.async.ca.shared.global [%r75], [%rd13], 4, 4;
	// end inline asm
$L__BB57_10:
	// begin inline asm
	cp.async.commit_group;
	// end inline asm
	bar.sync 	0;
	add.s32 	%r76, %r14, %r63;
	add.s32 	%r77, %r76, -1;
	div.s32 	%r16, %r77, %r14;
	setp.lt.s32 	%p6, %r16, 5;
	@%p6 bra 	$L__BB57_23;
	neg.s32 	%r567, %r16;
	shl.b32 	%r79, %r10, 10;
	or.b32  	%r80, %r1, %r79;
	add.s32 	%r565, %r80, %r8;
	mov.b32 	%r568, 0;
$L__BB57_12:
	shl.b32 	%r82, %r568, 10;
	// begin inline asm
	cp.async.wait_group 3;
	// end inline asm
	add.s32 	%r83, %r82, 4096;
	and.b32  	%r84, %r83, 3072;
	add.s32 	%r23, %r11, %r84;
	ld.shared.u32 	%r24, [%r23];
	setp.lt.s32 	%p7, %r566, %r63;
	mov.b32 	%r85, -1;
	vote.sync.ballot.b32 	%r86, %p7, %r85;
	and.b32  	%r87, %r24, 1;
	add.s32 	%r88, %r87, -1;
	setp.eq.b32 	%p9, %r87, 1;
	vote.sync.ballot.b32 	%r89, %p9, %r85;
	xor.b32  	%r90, %r89, %r88;
	and.b32  	%r91, %r90, %r86;
	shr.u32 	%r92, %r24, 1;
	and.b32  	%r93, %r92, 1;
	add.s32 	%r94, %r93, -1;
	setp.eq.b32 	%p11, %r93, 1;
	vote.sync.ballot.b32 	%r95, %p11, %r85;
	xor.b32  	%r96, %r95, %r94;
	and.b32  	%r97, %r96, %r91;
	shr.u32 	%r98, %r24, 2;
	and.b32  	%r99, %r98, 1;
	add.s32 	%r100, %r99, -1;
	setp.eq.b32 	%p13, %r99, 1;
	vote.sync.ballot.b32 	%r101, %p13, %r85;
	xor.b32  	%r102, %r101, %r100;
	and.b32  	%r103, %r102, %r97;
	shr.u32 	%r104, %r24, 3;
	and.b32  	%r105, %r104, 1;
	add.s32 	%r106, %r105, -1;
	setp.eq.b32 	%p15, %r105, 1;
	vote.sync.ballot.b32 	%r107, %p15, %r85;
	xor.b32  	%r108, %r107, %r106;
	and.b32  	%r109, %r108, %r103;
	shr.u32 	%r110, %r24, 4;
	and.b32  	%r111, %r110, 1;
	add.s32 	%r112, %r111, -1;
	setp.eq.b32 	%p17, %r111, 1;
	vote.sync.ballot.b32 	%r113, %p17, %r85;
	xor.b32  	%r114, %r113, %r112;
	and.b32  	%r115, %r114, %r109;
	shr.u32 	%r116, %r24, 5;
	and.b32  	%r117, %r116, 1;
	add.s32 	%r118, %r117, -1;
	setp.eq.b32 	%p19, %r117, 1;
	vote.sync.ballot.b32 	%r119, %p19, %r85;
	xor.b32  	%r120, %r119, %r118;
	and.b32  	%r121, %r120, %r115;
	shr.u32 	%r122, %r24, 6;
	and.b32  	%r123, %r122, 1;
	add.s32 	%r124, %r123, -1;
	setp.eq.b32 	%p21, %r123, 1;
	vote.sync.ballot.b32 	%r125, %p21, %r85;
	xor.b32  	%r126, %r125, %r124;
	and.b32  	%r127, %r126, %r121;
	shr.u32 	%r128, %r24, 7;
	and.b32  	%r129, %r128, 1;
	add.s32 	%r130, %r129, -1;
	setp.eq.b32 	%p23, %r129, 1;
	vote.sync.ballot.b32 	%r131, %p23, %r85;
	xor.b32  	%r132, %r131, %r130;
	and.b32  	%r25, %r132, %r127;
	// begin inline asm
	mov.u32 %r81, %lanemask_lt;
	// end inline asm
	and.b32  	%r133, %r81, %r25;
	setp.ne.s32 	%p25, %r133, 0;
	setp.eq.s32 	%p26, %r25, 0;
	or.pred  	%p27, %p26, %p25;
	@%p27 bra 	$L__BB57_14;
	popc.b32 	%r134, %r25;
	shl.b32 	%r135, %r24, 2;
	and.b32  	%r136, %r135, 1020;
	mov.u32 	%r137, _ZZ28compute_histograms_pipelinedIjLi4ELi8ELi256ELi4ELb0EEvPKT_PjiE7s_hists;
	add.s32 	%r138, %r137, %r136;
	atom.shared.add.u32 	%r139, [%r138], %r134;
$L__BB57_14:
	setp.lt.s32 	%p28, %r566, %r63;
	shr.u32 	%r27, %r24, 8;
	mov.b32 	%r140, -1;
	vote.sync.ballot.b32 	%r141, %p28, %r140;
	and.b32  	%r142, %r27, 1;
	add.s32 	%r143, %r142, -1;
	setp.eq.b32 	%p30, %r142, 1;
	vote.sync.ballot.b32 	%r144, %p30, %r140;
	xor.b32  	%r145, %r144, %r143;
	and.b32  	%r146, %r145, %r141;
	shr.u32 	%r147, %r24, 9;
	and.b32  	%r148, %r147, 1;
	add.s32 	%r149, %r148, -1;
	setp.eq.b32 	%p32, %r148, 1;
	vote.sync.ballot.b32 	%r150, %p32, %r140;
	xor.b32  	%r151, %r150, %r149;
	and.b32  	%r152, %r151, %r146;
	shr.u32 	%r153, %r24, 10;
	and.b32  	%r154, %r153, 1;
	add.s32 	%r155, %r154, -1;
	setp.eq.b32 	%p34, %r154, 1;
	vote.sync.ballot.b32 	%r156, %p34, %r140;
	xor.b32  	%r157, %r156, %r155;
	and.b32  	%r158, %r157, %r152;
	shr.u32 	%r159, %r24, 11;
	and.b32  	%r160, %r159, 1;
	add.s32 	%r161, %r160, -1;
	setp.eq.b32 	%p36, %r160, 1;
	vote.sync.ballot.b32 	%r162, %p36, %r140;
	xor.b32  	%r163, %r162, %r161;
	and.b32  	%r164, %r163, %r158;
	shr.u32 	%r165, %r24, 12;
	and.b32  	%r166, %r165, 1;
	add.s32 	%r167, %r166, -1;
	setp.eq.b32 	%p38, %r166, 1;
	vote.sync.ballot.b32 	%r168, %p38, %r140;
	xor.b32  	%r169, %r168, %r167;
	and.b32  	%r170, %r169, %r164;
	shr.u32 	%r171, %r24, 13;
	and.b32  	%r172, %r171, 1;
	add.s32 	%r173, %r172, -1;
	setp.eq.b32 	%p40, %r172, 1;
	vote.sync.ballot.b32 	%r174, %p40, %r140;
	xor.b32  	%r175, %r174, %r173;
	and.b32  	%r176, %r175, %r170;
	shr.u32 	%r177, %r24, 14;
	and.b32  	%r178, %r177, 1;
	add.s32 	%r179, %r178, -1;
	setp.eq.b32 	%p42, %r178, 1;
	vote.sync.ballot.b32 	%r180, %p42, %r140;
	xor.b32  	%r181, %r180, %r179;
	and.b32  	%r182, %r181, %r176;
	shr.u32 	%r183, %r24, 15;
	and.b32  	%r184, %r183, 1;
	add.s32 	%r185, %r184, -1;
	setp.eq.b32 	%p44, %r184, 1;
	vote.sync.ballot.b32 	%r186, %p44, %r140;
	xor.b32  	%r187, %r186, %r185;
	and.b32  	%r28, %r187, %r182;
	and.b32  	%r188, %r81, %r28;
	setp.ne.s32 	%p46, %r188, 0;
	setp.eq.s32 	%p47, %r28, 0;
	or.pred  	%p48, %p47, %p46;
	@%p48 bra 	$L__BB57_16;
	popc.b32 	%r189, %r28;
	shl.b32 	%r190, %r27, 2;
	and.b32  	%r191, %r190, 1020;
	mov.u32 	%r192, _ZZ28compute_histograms_pipelinedIjLi4ELi8ELi256ELi4ELb0EEvPKT_PjiE7s_hists;
	add.s32 	%r193, %r192, %r191;
	atom.shared.add.u32 	%r194, [%r193+1024], %r189;
$L__BB57_16:
	setp.lt.s32 	%p49, %r566, %r63;
	shr.u32 	%r29, %r24, 16;
	mov.b32 	%r195, -1;
	vote.sync.ballot.b32 	%r196, %p49, %r195;
	and.b32  	%r197, %r29, 1;
	add.s32 	%r198, %r197, -1;
	setp.eq.b32 	%p51, %r197, 1;
	vote.sync.ballot.b32 	%r199, %p51, %r195;
	xor.b32  	%r200, %r199, %r198;
	and.b32  	%r201, %r200, %r196;
	shr.u32 	%r202, %r24, 17;
	and.b32  	%r203, %r202, 1;
	add.s32 	%r204, %r203, -1;
	setp.eq.b32 	%p53, %r203, 1;
	vote.sync.ballot.b32 	%r205, %p53, %r195;
	xor.b32  	%r206, %r205, %r204;
	and.b32  	%r207, %r206, %r201;
	shr.u32 	%r208, %r24, 18;
	and.b32  	%r209, %r208, 1;
	add.s32 	%r210, %r209, -1;
	setp.eq.b32 	%p55, %r209, 1;
	vote.sync.ballot.b32 	%r211, %p55, %r195;
	xor.b32  	%r212, %r211, %r210;
	and.b32  	%r213, %r212, %r207;
	shr.u32 	%r214, %r24, 19;
	and.b32  	%r215, %r214, 1;
	add.s32 	%r216, %r215, -1;
	setp.eq.b32 	%p57, %r215, 1;
	vote.sync.ballot.b32 	%r217, %p57, %r195;
	xor.b32  	%r218, %r217, %r216;
	and.b32  	%r219, %r218, %r213;
	shr.u32 	%r220, %r24, 20;
	and.b32  	%r221, %r220, 1;
	add.s32 	%r222, %r221, -1;
	setp.eq.b32 	%p59, %r221, 1;
	vote.sync.ballot.b32 	%r223, %p59, %r195;
	xor.b32  	%r224, %r223, %r222;
	and.b32  	%r225, %r224, %r219;
	shr.u32 	%r226, %r24, 21;
	and.b32  	%r227, %r226, 1;
	add.s32 	%r228, %r227, -1;
	setp.eq.b32 	%p61, %r227, 1;
	vote.sync.ballot.b32 	%r229, %p61, %r195;
	xor.b32  	%r230, %r229, %r228;
	and.b32  	%r231, %r230, %r225;
	shr.u32 	%r232, %r24, 22;
	and.b32  	%r233, %r232, 1;
	add.s32 	%r234, %r233, -1;
	setp.eq.b32 	%p63, %r233, 1;
	vote.sync.ballot.b32 	%r235, %p63, %r195;
	xor.b32  	%r236, %r235, %r234;
	and.b32  	%r237, %r236, %r231;
	shr.u32 	%r238, %r24, 23;
	and.b32  	%r239, %r238, 1;
	add.s32 	%r240, %r239, -1;
	setp.eq.b32 	%p65, %r239, 1;
	vote.sync.ballot.b32 	%r241, %p65, %r195;
	xor.b32  	%r242, %r241, %r240;
	and.b32  	%r30, %r242, %r237;
	and.b32  	%r243, %r81, %r30;
	setp.ne.s32 	%p67, %r243, 0;
	setp.eq.s32 	%p68, %r30, 0;
	or.pred  	%p69, %p68, %p67;
	@%p69 bra 	$L__BB57_18;
	popc.b32 	%r244, %r30;
	shl.b32 	%r245, %r29, 2;
	and.b32  	%r246, %r245, 1020;
	mov.u32 	%r247, _ZZ28compute_histograms_pipelinedIjLi4ELi8ELi256ELi4ELb0EEvPKT_PjiE7s_hists;
	add.s32 	%r248, %r247, %r246;
	atom.shared.add.u32 	%r249, [%r248+2048], %r244;
$L__BB57_18:
	setp.lt.s32 	%p70, %r566, %r63;
	shr.u32 	%r31, %r24, 24;
	mov.b32 	%r250, -1;
	vote.sync.ballot.b32 	%r251, %p70, %r250;
	and.b32  	%r252, %r31, 1;
	add.s32 	%r253, %r252, -1;
	setp.eq.b32 	%p72, %r252, 1;
	vote.sync.ballot.b32 	%r254, %p72, %r250;
	xor.b32  	%r255, %r254, %r253;
	and.b32  	%r256, %r255, %r251;
	shr.u32 	%r257, %r24, 25;
	and.b32  	%r258, %r257, 1;
	add.s32 	%r259, %r258, -1;
	setp.eq.b32 	%p74, %r258, 1;
	vote.sync.ballot.b32 	%r260, %p74, %r250;
	xor.b32  	%r261, %r260, %r259;
	and.b32  	%r262, %r261, %r256;
	shr.u32 	%r263, %r24, 26;
	and.b32  	%r264, %r263, 1;
	add.s32 	%r265, %r264, -1;
	setp.eq.b32 	%p76, %r264, 1;
	vote.sync.ballot.b32 	%r266, %p76, %r250;
	xor.b32  	%r267, %r266, %r265;
	and.b32  	%r268, %r267, %r262;
	shr.u32 	%r269, %r24, 27;
	and.b32  	%r270, %r269, 1;
	add.s32 	%r271, %r270, -1;
	setp.eq.b32 	%p78, %r270, 1;
	vote.sync.ballot.b32 	%r272, %p78, %r250;
	xor.b32  	%r273, %r272, %r271;
	and.b32  	%r274, %r273, %r268;
	shr.u32 	%r275, %r24, 28;
	and.b32  	%r276, %r275, 1;
	add.s32 	%r277, %r276, -1;
	setp.eq.b32 	%p80, %r276, 1;
	vote.sync.ballot.b32 	%r278, %p80, %r250;
	xor.b32  	%r279, %r278, %r277;
	and.b32  	%r280, %r279, %r274;
	shr.u32 	%r281, %r24, 29;
	and.b32  	%r282, %r281, 1;
	add.s32 	%r283, %r282, -1;
	setp.eq.b32 	%p82, %r282, 1;
	vote.sync.ballot.b32 	%r284, %p82, %r250;
	xor.b32  	%r285, %r284, %r283;
	and.b32  	%r286, %r285, %r280;
	shr.u32 	%r287, %r24, 30;
	and.b32  	%r288, %r287, 1;
	add.s32 	%r289, %r288, -1;
	setp.eq.b32 	%p84, %r288, 1;
	vote.sync.ballot.b32 	%r290, %p84, %r250;
	xor.b32  	%r291, %r290, %r289;
	and.b32  	%r292, %r291, %r286;
	not.b32 	%r293, %r24;
	shr.s32 	%r294, %r293, 31;
	setp.lt.s32 	%p86, %r24, 0;
	vote.sync.ballot.b32 	%r295, %p86, %r250;
	xor.b32  	%r296, %r295, %r294;
	and.b32  	%r32, %r296, %r292;
	and.b32  	%r297, %r81, %r32;
	setp.ne.s32 	%p88, %r297, 0;
	setp.eq.s32 	%p89, %r32, 0;
	or.pred  	%p90, %p89, %p88;
	@%p90 bra 	$L__BB57_20;
	popc.b32 	%r298, %r32;
	shl.b32 	%r299, %r31, 2;
	mov.u32 	%r300, _ZZ28compute_histograms_pipelinedIjLi4ELi8ELi256ELi4ELb0EEvPKT_PjiE7s_hists;
	add.s32 	%r301, %r300, %r299;
	atom.shared.add.u32 	%r302, [%r301+3072], %r298;
$L__BB57_20:
	setp.ge.s32 	%p91, %r565, %r63;
	@%p91 bra 	$L__BB57_22;
	mul.wide.s32 	%rd16, %r565, 4;
	add.s64 	%rd15, %rd1, %rd16;
	// begin inline asm
	cp.async.ca.shared.global [%r23], [%rd15], 4, 4;
	// end inline asm
$L__BB57_22:
	// begin inline asm
	cp.async.commit_group;
	// end inline asm
	add.s32 	%r568, %r568, 1;
	add.s32 	%r567, %r567, 1;
	add.s32 	%r566, %r566, %r14;
	add.s32 	%r565, %r565, %r14;
	setp.ne.s32 	%p92, %r567, -4;
	@%p92 bra 	$L__BB57_12;
$L__BB57_23:
	// begin inline asm
	cp.async.wait_group 0;
	// end inline asm
	max.s32 	%r571, %r16, 4;
	add.s32 	%r305, %r571, -4;
	mul.lo.s32 	%r306, %r10, %r305;
	shl.b32 	%r307, %r306, 8;
	or.b32  	%r308, %r1, %r307;
	add.s32 	%r569, %r308, %r8;
	mov.b32 	%r570, 0;
$L__BB57_24:
	shl.b32 	%r310, %r571, 10;
	add.s32 	%r311, %r310, -4096;
	and.b32  	%r312, %r311, 3072;
	add.s32 	%r313, %r11, %r312;
	ld.shared.u32 	%r42, [%r313];
	setp.lt.s32 	%p93, %r569, %r63;
	mov.b32 	%r314, -1;
	vote.sync.ballot.b32 	%r315, %p93, %r314;
	and.b32  	%r316, %r42, 1;
	add.s32 	%r317, %r316, -1;
	setp.eq.b32 	%p95, %r316, 1;
	vote.sync.ballot.b32 	%r318, %p95, %r314;
	xor.b32  	%r319, %r318, %r317;
	and.b32  	%r320, %r319, %r315;
	shr.u32 	%r321, %r42, 1;
	and.b32  	%r322, %r321, 1;
	add.s32 	%r323, %r322, -1;
	setp.eq.b32 	%p97, %r322, 1;
	vote.sync.ballot.b32 	%r324, %p97, %r314;
	xor.b32  	%r325, %r324, %r323;
	and.b32  	%r326, %r325, %r320;
	shr.u32 	%r327, %r42, 2;
	and.b32  	%r328, %r327, 1;
	add.s32 	%r329, %r328, -1;
	setp.eq.b32 	%p99, %r328, 1;
	vote.sync.ballot.b32 	%r330, %p99, %r314;
	xor.b32  	%r331, %r330, %r329;
	and.b32  	%r332, %r331, %r326;
	shr.u32 	%r333, %r42, 3;
	and.b32  	%r334, %r333, 1;
	add.s32 	%r335, %r334, -1;
	setp.eq.b32 	%p101, %r334, 1;
	vote.sync.ballot.b32 	%r336, %p101, %r314;
	xor.b32  	%r337, %r336, %r335;
	and.b32  	%r338, %r337, %r332;
	shr.u32 	%r339, %r42, 4;
	and.b32  	%r340, %r339, 1;
	add.s32 	%r341, %r340, -1;
	setp.eq.b32 	%p103, %r340, 1;
	vote.sync.ballot.b32 	%r342, %p103, %r314;
	xor.b32  	%r343, %r342, %r341;
	and.b32  	%r344, %r343, %r338;
	shr.u32 	%r345, %r42, 5;
	and.b32  	%r346, %r345, 1;
	add.s32 	%r347, %r346, -1;
	setp.eq.b32 	%p105, %r346, 1;
	vote.sync.ballot.b32 	%r348, %p105, %r314;
	xor.b32  	%r349, %r348, %r347;
	and.b32  	%r350, %r349, %r344;
	shr.u32 	%r351, %r42, 6;
	and.b32  	%r352, %r351, 1;
	add.s32 	%r353, %r352, -1;
	setp.eq.b32 	%p107, %r352, 1;
	vote.sync.ballot.b32 	%r354, %p107, %r314;
	xor.b32  	%r355, %r354, %r353;
	and.b32  	%r356, %r355, %r350;
	shr.u32 	%r357, %r42, 7;
	and.b32  	%r358, %r357, 1;
	add.s32 	%r359, %r358, -1;
	setp.eq.b32 	%p109, %r358, 1;
	vote.sync.ballot.b32 	%r360, %p109, %r314;
	xor.b32  	%r361, %r360, %r359;
	and.b32  	%r43, %r361, %r356;
	// begin inline asm
	mov.u32 %r309, %lanemask_lt;
	// end inline asm
	and.b32  	%r362, %r309, %r43;
	setp.ne.s32 	%p111, %r362, 0;
	setp.eq.s32 	%p112, %r43, 0;
	or.pred  	%p113, %p112, %p111;
	@%p113 bra 	$L__BB57_26;
	popc.b32 	%r363, %r43;
	shl.b32 	%r364, %r42, 2;
	and.b32  	%r365, %r364, 1020;
	mov.u32 	%r366, _ZZ28compute_histograms_pipelinedIjLi4ELi8ELi256ELi4ELb0EEvPKT_PjiE7s_hists;
	add.s32 	%r367, %r366, %r365;
	atom.shared.add.u32 	%r368, [%r367], %r363;
$L__BB57_26:
	setp.lt.s32 	%p114, %r569, %r63;
	shr.u32 	%r45, %r42, 8;
	mov.b32 	%r369, -1;
	vote.sync.ballot.b32 	%r370, %p114, %r369;
	and.b32  	%r371, %r45, 1;
	add.s32 	%r372, %r371, -1;
	setp.eq.b32 	%p116, %r371, 1;
	vote.sync.ballot.b32 	%r373, %p116, %r369;
	xor.b32  	%r374, %r373, %r372;
	and.b32  	%r375, %r374, %r370;
	shr.u32 	%r376, %r42, 9;
	and.b32  	%r377, %r376, 1;
	add.s32 	%r378, %r377, -1;
	setp.eq.b32 	%p118, %r377, 1;
	vote.sync.ballot.b32 	%r379, %p118, %r369;
	xor.b32  	%r380, %r379, %r378;
	and.b32  	%r381, %r380, %r375;
	shr.u32 	%r382, %r42, 10;
	and.b32  	%r383, %r382, 1;
	add.s32 	%r384, %r383, -1;
	setp.eq.b32 	%p120, %r383, 1;
	vote.sync.ballot.b32 	%r385, %p120, %r369;
	xor.b32  	%r386, %r385, %r384;
	and.b32  	%r387, %r386, %r381;
	shr.u32 	%r388, %r42, 11;
	and.b32  	%r389, %r388, 1;
	add.s32 	%r390, %r389, -1;
	setp.eq.b32 	%p122, %r389, 1;
	vote.sync.ballot.b32 	%r391, %p122, %r369;
	xor.b32  	%r392, %r391, %r390;
	and.b32  	%r393, %r392, %r387;
	shr.u32 	%r394, %r42, 12;
	and.b32  	%r395, %r394, 1;
	add.s32 	%r396, %r395, -1;
	setp.eq.b32 	%p124, %r395, 1;
	vote.sync.ballot.b32 	%r397, %p124, %r369;
	xor.b32  	%r398, %r397, %r396;
	and.b32  	%r399, %r398, %r393;
	shr.u32 	%r400, %r42, 13;
	and.b32  	%r401, %r400, 1;
	add.s32 	%r402, %r401, -1;
	setp.eq.b32 	%p126, %r401, 1;
	vote.sync.ballot.b32 	%r403, %p126, %r369;
	xor.b32  	%r404, %r403, %r402;
	and.b32  	%r405, %r404, %r399;
	shr.u32 	%r406, %r42, 14;
	and.b32  	%r407, %r406, 1;
	add.s32 	%r408, %r407, -1;
	setp.eq.b32 	%p128, %r407, 1;
	vote.sync.ballot.b32 	%r409, %p128, %r369;
	xor.b32  	%r410, %r409, %r408;
	and.b32  	%r411, %r410, %r405;
	shr.u32 	%r412, %r42, 15;
	and.b32  	%r413, %r412, 1;
	add.s32 	%r414, %r413, -1;
	setp.eq.b32 	%p130, %r413, 1;
	vote.sync.ballot.b32 	%r415, %p130, %r369;
	xor.b32  	%r416, %r415, %r414;
	and.b32  	%r46, %r416, %r411;
	and.b32  	%r417, %r309, %r46;
	setp.ne.s32 	%p132, %r417, 0;
	setp.eq.s32 	%p133, %r46, 0;
	or.pred  	%p134, %p133, %p132;
	@%p134 bra 	$L__BB57_28;
	popc.b32 	%r418, %r46;
	shl.b32 	%r419, %r45, 2;
	and.b32  	%r420, %r419, 1020;
	mov.u32 	%r421, _ZZ28compute_histograms_pipelinedIjLi4ELi8ELi256ELi4ELb0EEvPKT_PjiE7s_hists;
	add.s32 	%r422, %r421, %r420;
	atom.shared.add.u32 	%r423, [%r422+1024], %r418;
$L__BB57_28:
	setp.lt.s32 	%p135, %r569, %r63;
	shr.u32 	%r47, %r42, 16;
	mov.b32 	%r424, -1;
	vote.sync.ballot.b32 	%r425, %p135, %r424;
	and.b32  	%r426, %r47, 1;
	add.s32 	%r427, %r426, -1;
	setp.eq.b32 	%p137, %r426, 1;
	vote.sync.ballot.b32 	%r428, %p137, %r424;
	xor.b32  	%r429, %r428, %r427;
	and.b32  	%r430, %r429, %r425;
	shr.u32 	%r431, %r42, 17;
	and.b32  	%r432, %r431, 1;
	add.s32 	%r433, %r432, -1;
	setp.eq.b32 	%p139, %r432, 1;
	vote.sync.ballot.b32 	%r434, %p139, %r424;
	xor.b32  	%r435, %r434, %r433;
	and.b32  	%r436, %r435, %r430;
	shr.u32 	%r437, %r42, 18;
	and.b32  	%r438, %r437, 1;
	add.s32 	%r439, %r438, -1;
	setp.eq.b32 	%p141, %r438, 1;
	vote.sync.ballot.b32 	%r440, %p141, %r424;
	xor.b32  	%r441, %r440, %r439;
	and.b32  	%r442, %r441, %r436;
	shr.u32 	%r443, %r42, 19;
	and.b32  	%r444, %r443, 1;
	add.s32 	%r445, %r444, -1;
	setp.eq.b32 	%p143, %r444, 1;
	vote.sync.ballot.b32 	%r446, %p143, %r424;
	xor.b32  	%r447, %r446, %r445;
	and.b32  	%r448, %r447, %r442;
	shr.u32 	%r449, %r42, 20;
	and.b32  	%r450, %r449, 1;
	add.s32 	%r451, %r450, -1;
	setp.eq.b32 	%p145, %r450, 1;
	vote.sync.ballot.b32 	%r452, %p145, %r424;
	xor.b32  	%r453, %r452, %r451;
	and.b32  	%r454, %r453, %r448;
	shr.u32 	%r455, %r42, 21;
	and.b32  	%r456, %r455, 1;
	add.s32 	%r457, %r456, -1;
	setp.eq.b32 	%p147, %r456, 1;
	vote.sync.ballot.b32 	%r458, %p147, %r424;
	xor.b32  	%r459, %r458, %r457;
	and.b32  	%r460, %r459, %r454;
	shr.u32 	%r461, %r42, 22;
	and.b32  	%r462, %r461, 1;
	add.s32 	%r463, %r462, -1;
	setp.eq.b32 	%p149, %r462, 1;
	vote.sync.ballot.b32 	%r464, %p149, %r424;
	xor.b32  	%r465, %r464, %r463;
	and.b32  	%r466, %r465, %r460;
	shr.u32 	%r467, %r42, 23;
	and.b32  	%r468, %r467, 1;
	add.s32 	%r469, %r468, -1;
	setp.eq.b32 	%p151, %r468, 1;
	vote.sync.ballot.b32 	%r470, %p151, %r424;
	xor.b32  	%r471, %r470, %r469;
	and.b32  	%r48, %r471, %r466;
	and.b32  	%r472, %r309, %r48;
	setp.ne.s32 	%p153, %r472, 0;
	setp.eq.s32 	%p154, %r48, 0;
	or.pred  	%p155, %p154, %p153;
	@%p155 bra 	$L__BB57_30;
	popc.b32 	%r473, %r48;
	shl.b32 	%r474, %r47, 2;
	and.b32  	%r475, %r474, 1020;
	mov.u32 	%r476, _ZZ28compute_histograms_pipelinedIjLi4ELi8ELi256ELi4ELb0EEvPKT_PjiE7s_hists;
	add.s32 	%r477, %r476, %r475;
	atom.shared.add.u32 	%r478, [%r477+2048], %r473;
$L__BB57_30:
	setp.lt.s32 	%p156, %r569, %r63;
	shr.u32 	%r49, %r42, 24;
	mov.b32 	%r479, -1;
	vote.sync.ballot.b32 	%r480, %p156, %r479;
	and.b32  	%r481, %r49, 1;
	add.s32 	%r482, %r481, -1;
	setp.eq.b32 	%p158, %r481, 1;
	vote.sync.ballot.b32 	%r483, %p158, %r479;
	xor.b32  	%r484, %r483, %r482;
	and.b32  	%r485, %r484, %r480;
	shr.u32 	%r486, %r42, 25;
	and.b32  	%r487, %r486, 1;
	add.s32 	%r488, %r487, -1;
	setp.eq.b32 	%p160, %r487, 1;
	vote.sync.ballot.b32 	%r489, %p160, %r479;
	xor.b32  	%r490, %r489, %r488;
	and.b32  	%r491, %r490, %r485;
	shr.u32 	%r492, %r42, 26;
	and.b32  	%r493, %r492, 1;
	add.s32 	%r494, %r493, -1;
	setp.eq.b32 	%p162, %r493, 1;
	vote.sync.ballot.b32 	%r495, %p162, %r479;
	xor.b32  	%r496, %r495, %r494;
	and.b32  	%r497, %r496, %r491;
	shr.u32 	%r498, %r42, 27;
	and.b32  	%r499, %r498, 1;
	add.s32 	%r500, %r499, -1;
	setp.eq.b32 	%p164, %r499, 1;
	vote.sync.ballot.b32 	%r501, %p164, %r479;
	xor.b32  	%r502, %r501, %r500;
	and.b32  	%r503, %r502, %r497;
	shr.u32 	%r504, %r42, 28;
	and.b32  	%r505, %r504, 1;
	add.s32 	%r506, %r505, -1;
	setp.eq.b32 	%p166, %r505, 1;
	vote.sync.ballot.b32 	%r507, %p166, %r479;
	xor.b32  	%r508, %r507, %r506;
	and.b32  	%r509, %r508, %r503;
	shr.u32 	%r510, %r42, 29;
	and.b32  	%r511, %r510, 1;
	add.s32 	%r512, %r511, -1;
	setp.eq.b32 	%p168, %r511, 1;
	vote.sync.ballot.b32 	%r513, %p168, %r479;
	xor.b32  	%r514, %r513, %r512;
	and.b32  	%r515, %r514, %r509;
	shr.u32 	%r516, %r42, 30;
	and.b32  	%r517, %r516, 1;
	add.s32 	%r518, %r517, -1;
	setp.eq.b32 	%p170, %r517, 1;
	vote.sync.ballot.b32 	%r519, %p170, %r479;
	xor.b32  	%r520, %r519, %r518;
	and.b32  	%r521, %r520, %r515;
	not.b32 	%r522, %r42;
	shr.s32 	%r523, %r522, 31;
	setp.lt.s32 	%p172, %r42, 0;
	vote.sync.ballot.b32 	%r524, %p172, %r479;
	xor.b32  	%r525, %r524, %r523;
	and.b32  	%r50, %r525, %r521;
	and.b32  	%r526, %r309, %r50;
	setp.ne.s32 	%p174, %r526, 0;
	setp.eq.s32 	%p175, %r50, 0;
	or.pred  	%p176, %p175, %p174;
	@%p176 bra 	$L__BB57_32;
	popc.b32 	%r527, %r50;
	shl.b32 	%r528, %r49, 2;
	mov.u32 	%r529, _ZZ28compute_histograms_pipelinedIjLi4ELi8ELi256ELi4ELb0EEvPKT_PjiE7s_hists;
	add.s32 	%r530, %r529, %r528;
	atom.shared.add.u32 	%r531, [%r530+3072], %r527;
$L__BB57_32:
	add.s32 	%r571, %r571, 1;
	add.s32 	%r570, %r570, 1;
	add.s32 	%r569, %r569, %r14;
	setp.ne.s32 	%p177, %r570, 4;
	@%p177 bra 	$L__BB57_24;
	bar.sync 	0;
	setp.gt.u32 	%p178, %r1, 127;
	@%p178 bra 	$L__BB57_36;
	and.b32  	%r573, %r1, 31;
	shr.u32 	%r533, %r1, 5;
	shl.b32 	%r534, %r533, 10;
	mov.u32 	%r535, _ZZ28compute_histograms_pipelinedIjLi4ELi8ELi256ELi4ELb0EEvPKT_PjiE7s_hists;
	add.s32 	%r536, %r535, %r534;
	ld.shared.u32 	%r55, [%r536];
	shl.b32 	%r537, %r533, 8;
	shl.b32 	%r538, %r1, 2;
	and.b32  	%r539, %r538, 124;
	or.b32  	%r540, %r534, %r539;
	add.s32 	%r572, %r535, %r540;
	or.b32  	%r541, %r537, %r573;
	mul.wide.u32 	%rd17, %r541, 4;
	cvta.to.global.u64 	%rd18, %rd6;
	add.s64 	%rd19, %rd18, %rd17;
	mov.b32 	%r574, 0;
$L__BB57_35:
	ld.shared.u32 	%r543, [%r572];
	shfl.sync.up.b32	%r544|%p179, %r543, 1, 0, -1;
	// begin inline asm
	mov.u32 %r542, %laneid;
	// end inline asm
	setp.eq.s32 	%p180, %r542, 0;
	selp.b32 	%r545, 0, %r544, %p180;
	add.s32 	%r546, %r545, %r543;
	shfl.sync.up.b32	%r547|%p181, %r546, 2, 0, -1;
	setp.lt.u32 	%p182, %r542, 2;
	selp.b32 	%r548, 0, %r547, %p182;
	add.s32 	%r549, %r548, %r546;
	shfl.sync.up.b32	%r550|%p183, %r549, 4, 0, -1;
	setp.lt.u32 	%p184, %r542, 4;
	selp.b32 	%r551, 0, %r550, %p184;
	add.s32 	%r552, %r551, %r549;
	shfl.sync.up.b32	%r553|%p185, %r552, 8, 0, -1;
	setp.lt.u32 	%p186, %r542, 8;
	selp.b32 	%r554, 0, %r553, %p186;
	add.s32 	%r555, %r554, %r552;
	shfl.sync.up.b32	%r556|%p187, %r555, 16, 0, -1;
	setp.lt.u32 	%p188, %r542, 16;
	selp.b32 	%r557, 0, %r556, %p188;
	add.s32 	%r558, %r557, %r555;
	sub.s32 	%r559, %r574, %r55;
	add.s32 	%r560, %r559, %r558;
	atom.global.add.u32 	%r561, [%rd19], %r560;
	shfl.sync.idx.b32	%r562|%p189, %r558, 31, 31, -1;
	add.s32 	%r574, %r562, %r574;
	add.s32 	%r61, %r573, 32;
	add.s32 	%r572, %r572, 128;
	add.s64 	%rd19, %rd19, 128;
	setp.lt.u32 	%p190, %r573, 224;
	mov.u32 	%r573, %r61;
	@%p190 bra 	$L__BB57_35;
$L__BB57_36:
	ret;

}
	// .globl	_Z28compute_histograms_pipelinedIjLi4ELi8ELi256ELi4ELb1EEvPKT_Pji
.visible .entry _Z28compute_histograms_pipelinedIjLi4ELi8ELi256ELi4ELb1EEvPKT_Pji(
	.param .u64 .ptr .align 1 _Z28compute_histograms_pipelinedIjLi4ELi8ELi256ELi4ELb1EEvPKT_Pji_param_0,
	.param .u64 .ptr .align 1 _Z28compute_histograms_pipelinedIjLi4ELi8ELi256ELi4ELb1EEvPKT_Pji_param_1,
	.param .u32 _Z28compute_histograms_pipelinedIjLi4ELi8ELi256ELi4ELb1EEvPKT_Pji_param_2
)
.maxntid 256
{
	.reg .pred 	%p<197>;
	.reg .b32 	%r<601>;
	.reg .b64 	%rd<30>;
	// demoted variable
	.shared .align 4 .b8 _ZZ28compute_histograms_pipelinedIjLi4ELi8ELi256ELi4ELb1EEvPKT_PjiE6s_data[4096];
	// demoted variable
	.shared .align 4 .b8 _ZZ28compute_histograms_pipelinedIjLi4ELi8ELi256ELi4ELb1EEvPKT_PjiE7s_hists[4096];
	ld.param.u64 	%rd9, [_Z28compute_histograms_pipelinedIjLi4ELi8ELi256ELi4ELb1EEvPKT_Pji_param_0];
	ld.param.u64 	%rd10, [_Z28compute_histograms_pipelinedIjLi4ELi8ELi256ELi4ELb1EEvPKT_Pji_param_1];
	ld.param.u32 	%r67, [_Z28compute_histograms_pipelinedIjLi4ELi8ELi256ELi4ELb1EEvPKT_Pji_param_2];
	cvta.to.global.u64 	%rd1, %rd10;
	mov.u32 	%r1, %tid.x;
	mov.u32 	%r2, %ctaid.x;
	shl.b32 	%r3, %r2, 8;
	add.s32 	%r592, %r3, %r1;
	setp.gt.s32 	%p1, %r592, 1023;
	@%p1 bra 	$L__BB58_3;
	mov.u32 	%r68, %nctaid.x;
	shl.b32 	%r5, %r68, 8;
	mov.u32 	%r588, %r592;
$L__BB58_2:
	mul.wide.s32 	%rd11, %r588, 4;
	add.s64 	%rd12, %rd1, %rd11;
	mov.b32 	%r69, 0;
	st.global.u32 	[%rd12], %r69;
	add.s32 	%r588, %r588, %r5;
	setp.lt.s32 	%p2, %r588, 1024;
	@%p2 bra 	$L__BB58_2;
$L__BB58_3:
	shl.b32 	%r70, %r1, 2;
	mov.u32 	%r71, _ZZ28compute_histograms_pipelinedIjLi4ELi8ELi256ELi4ELb1EEvPKT_PjiE7s_hists;
	add.s32 	%r589, %r71, %r70;
	mov.u32 	%r590, %r1;
$L__BB58_4:
	mov.b32 	%r72, 0;
	st.shared.u32 	[%r589], %r72;
	add.s32 	%r11, %r590, 256;
	add.s32 	%r589, %r589, 1024;
	setp.lt.u32 	%p3, %r590, 768;
	mov.u32 	%r590, %r11;
	@%p3 bra 	$L__BB58_4;
	mov.u32 	%r13, %nctaid.x;
	mov.u32 	%r74, _ZZ28compute_histograms_pipelinedIjLi4ELi8ELi256ELi4ELb1EEvPKT_PjiE6s_data;
	add.s32 	%r14, %r74, %r70;
	cvta.to.global.u64 	%rd2, %rd9;
	setp.ge.s32 	%p4, %r592, %r67;
	@%p4 bra 	$L__BB58_7;
	mul.wide.s32 	%rd14, %r592, 4;
	add.s64 	%rd13, %rd2, %rd14;
	// begin inline asm
	cp.async.ca.shared.global [%r14], [%rd13], 4, 4;
	// end inline asm
$L__BB58_7:
	// begin inline asm
	cp.async.commit_group;
	// end inline asm
	add.s32 	%r76, %r2, %r13;
	shl.b32 	%r77, %r76, 8;
	add.s32 	%r15, %r77, %r1;
	setp.ge.s32 	%p5, %r15, %r67;
	@%p5 bra 	$L__BB58_9;
	add.s32 	%r78, %r14, 1024;
	mul.wide.s32 	%rd16, %r15, 4;
	add.s64 	%rd15, %rd2, %rd16;
	// begin inline asm
	cp.async.ca.shared.global [%r78], [%rd15], 4, 4;
	// end inline asm
$L__BB58_9:
	// begin inline asm
	cp.async.commit_group;
	// end inline asm
	shl.b32 	%r79, %r13, 9;
	add.s32 	%r16, %r79, %r592;
	setp.ge.s32 	%p6, %r16, %r67;
	@%p6 bra 	$L__BB58_11;
	add.s32 	%r80, %r14, 2048;
	mul.wide.s32 	%rd18, %r16, 4;
	add.s64 	%rd17, %rd2, %rd18;
	// begin inline asm
	cp.async.ca.shared.global [%r80], [%rd17], 4, 4;
	// end inline asm
$L__BB58_11:
	// begin inline asm
	cp.async.commit_group;
	// end inline asm
	shl.b32 	%r17, %r13, 8;
	add.s32 	%r18, %r16, %r17;
	setp.ge.s32 	%p7, %r18, %r67;
	@%p7 bra 	$L__BB58_13;
	add.s32 	%r81, %r14, 3072;
	mul.wide.s32 	%rd20, %r18, 4;
	add.s64 	%rd19, %rd2, %rd20;
	// begin inline asm
	cp.async.ca.shared.global [%r81], [%rd19], 4, 4;
	// end inline asm
$L__BB58_13:
	// begin inline asm
	cp.async.commit_group;
	// end inline asm
	bar.sync 	0;
	add.s32 	%r82, %r17, %r67;
	add.s32 	%r83, %r82, -1;
	div.s32 	%r19, %r83, %r17;
	setp.lt.s32 	%p8, %r19, 5;
	@%p8 bra 	$L__BB58_26;
	neg.s32 	%r593, %r19;
	shl.b32 	%r85, %r13, 10;
	or.b32  	%r86, %r1, %r85;
	add.s32 	%r591, %r86, %r3;
	mov.b32 	%r594, 0;
$L__BB58_15:
	shl.b32 	%r88, %r594, 10;
	// begin inline asm
	cp.async.wait_group 3;
	// end inline asm
	add.s32 	%r89, %r88, 4096;
	and.b32  	%r90, %r89, 3072;
	add.s32 	%r26, %r14, %r90;
	ld.shared.u32 	%r27, [%r26];
	setp.lt.s32 	%p9, %r592, %r67;
	mov.b32 	%r91, -1;
	vote.sync.ballot.b32 	%r92, %p9, %r91;
	and.b32  	%r93, %r27, 1;
	add.s32 	%r94, %r93, -1;
	setp.eq.b32 	%p11, %r93, 1;
	vote.sync.ballot.b32 	%r95, %p11, %r91;
	xor.b32  	%r96, %r95, %r94;
	and.b32  	%r97, %r96, %r92;
	shr.u32 	%r98, %r27, 1;
	and.b32  	%r99, %r98, 1;
	add.s32 	%r100, %r99, -1;
	setp.eq.b32 	%p13, %r99, 1;
	vote.sync.ballot.b32 	%r101, %p13, %r91;
	xor.b32  	%r102, %r101, %r100;
	and.b32  	%r103, %r102, %r97;
	shr.u32 	%r104, %r27, 2;
	and.b32  	%r105, %r104, 1;
	add.s32 	%r106, %r105, -1;
	setp.eq.b32 	%p15, %r105, 1;
	vote.sync.ballot.b32 	%r107, %p15, %r91;
	xor.b32  	%r108, %r107, %r106;
	and.b32  	%r109, %r108, %r103;
	shr.u32 	%r110, %r27, 3;
	and.b32  	%r111, %r110, 1;
	add.s32 	%r112, %r111, -1;
	setp.eq.b32 	%p17, %r111, 1;
	vote.sync.ballot.b32 	%r113, %p17, %r91;
	xor.b32  	%r114, %r113, %r112;
	and.b32  	%r115, %r114, %r109;
	shr.u32 	%r116, %r27, 4;
	and.b32  	%r117, %r116, 1;
	add.s32 	%r118, %r117, -1;
	setp.eq.b32 	%p19, %r117, 1;
	vote.sync.ballot.b32 	%r119, %p19, %r91;
	xor.b32  	%r120, %r119, %r118;
	and.b32  	%r121, %r120, %r115;
	shr.u32 	%r122, %r27, 5;
	and.b32  	%r123, %r122, 1;
	add.s32 	%r124, %r123, -1;
	setp.eq.b32 	%p21, %r123, 1;
	vote.sync.ballot.b32 	%r125, %p21, %r91;
	xor.b32  	%r126, %r125, %r124;
	and.b32  	%r127, %r126, %r121;
	shr.u32 	%r128, %r27, 6;
	and.b32  	%r129, %r128, 1;
	add.s32 	%r130, %r129, -1;
	setp.eq.b32 	%p23, %r129, 1;
	vote.sync.ballot.b32 	%r131, %p23, %r91;
	xor.b32  	%r132, %r131, %r130;
	and.b32  	%r133, %r132, %r127;
	shr.u32 	%r134, %r27, 7;
	and.b32  	%r135, %r134, 1;
	add.s32 	%r136, %r135, -1;
	setp.eq.b32 	%p25, %r135, 1;
	vote.sync.ballot.b32 	%r137, %p25, %r91;
	xor.b32  	%r138, %r137, %r136;
	and.b32  	%r28, %r138, %r133;
	// begin inline asm
	mov.u32 %r87, %lanemask_lt;
	// end inline asm
	and.b32  	%r139, %r87, %r28;
	setp.ne.s32 	%p27, %r139, 0;
	setp.eq.s32 	%p28, %r28, 0;
	or.pred  	%p29, %p28, %p27;
	@%p29 bra 	$L__BB58_17;
	popc.b32 	%r140, %r28;
	shl.b32 	%r141, %r27, 2;
	and.b32  	%r142, %r141, 1020;
	mov.u32 	%r143, _ZZ28compute_histograms_pipelinedIjLi4ELi8ELi256ELi4ELb1EEvPKT_PjiE7s_hists;
	add.s32 	%r144, %r143, %r142;
	atom.shared.add.u32 	%r145, [%r144], %r140;
$L__BB58_17:
	setp.lt.s32 	%p30, %r592, %r67;
	shr.u32 	%r30, %r27, 8;
	mov.b32 	%r146, -1;
	vote.sync.ballot.b32 	%r147, %p30, %r146;
	and.b32  	%r148, %r30, 1;
	add.s32 	%r149, %r148, -1;
	setp.eq.b32 	%p32, %r148, 1;
	vote.sync.ballot.b32 	%r150, %p32, %r146;
	xor.b32  	%r151, %r150, %r149;
	and.b32  	%r152, %r151, %r147;
	shr.u32 	%r153, %r27, 9;
	and.b32  	%r154, %r153, 1;
	add.s32 	%r155, %r154, -1;
	setp.eq.b32 	%p34, %r154, 1;
	vote.sync.ballot.b32 	%r156, %p34, %r146;
	xor.b32  	%r157, %r156, %r155;
	and.b32  	%r158, %r157, %r152;
	shr.u32 	%r159, %r27, 10;
	and.b32  	%r160, %r159, 1;
	add.s32 	%r161, %r160, -1;
	setp.eq.b32 	%p36, %r160, 1;
	vote.sync.ballot.b32 	%r162, %p36, %r146;
	xor.b32  	%r163, %r162, %r161;
	and.b32  	%r164, %r163, %r158;
	shr.u32 	%r165, %r27, 11;
	and.b32  	%r166, %r165, 1;
	add.s32 	%r167, %r166, -1;
	setp.eq.b32 	%p38, %r166, 1;
	vote.sync.ballot.b32 	%r168, %p38, %r146;
	xor.b32  	%r169, %r168, %r167;
	and.b32  	%r170, %r169, %r164;
	shr.u32 	%r171, %r27, 12;
	and.b32  	%r172, %r171, 1;
	add.s32 	%r173, %r172, -1;
	setp.eq.b32 	%p40, %r172, 1;
	vote.sync.ballot.b32 	%r174, %p40, %r146;
	xor.b32  	%r175, %r174, %r173;
	and.b32  	%r176, %r175, %r170;
	shr.u32 	%r177, %r27, 13;
	and.b32  	%r178, %r177, 1;
	add.s32 	%r179, %r178, -1;
	setp.eq.b32 	%p42, %r178, 1;
	vote.sync.ballot.b32 	%r180, %p42, %r146;
	xor.b32  	%r181, %r180, %r179;
	and.b32  	%r182, %r181, %r176;
	shr.u32 	%r183, %r27, 14;
	and.b32  	%r184, %r183, 1;
	add.s32 	%r185, %r184, -1;
	setp.eq.b32 	%p44, %r184, 1;
	vote.sync.ballot.b32 	%r186, %p44, %r146;
	xor.b32  	%r187, %r186, %r185;
	and.b32  	%r188, %r187, %r182;
	shr.u32 	%r189, %r27, 15;
	and.b32  	%r190, %r189, 1;
	add.s32 	%r191, %r190, -1;
	setp.eq.b32 	%p46, %r190, 1;
	vote.sync.ballot.b32 	%r192, %p46, %r146;
	xor.b32  	%r193, %r192, %r191;
	and.b32  	%r31, %r193, %r188;
	and.b32  	%r194, %r87, %r31;
	setp.ne.s32 	%p48, %r194, 0;
	setp.eq.s32 	%p49, %r31, 0;
	or.pred  	%p50, %p49, %p48;
	@%p50 bra 	$L__BB58_19;
	popc.b32 	%r195, %r31;
	shl.b32 	%r196, %r30, 2;
	and.b32  	%r197, %r196, 1020;
	mov.u32 	%r198, _ZZ28compute_histograms_pipelinedIjLi4ELi8ELi256ELi4ELb1EEvPKT_PjiE7s_hists;
	add.s32 	%r199, %r198, %r197;
	atom.shared.add.u32 	%r200, [%r199+1024], %r195;
$L__BB58_19:
	setp.lt.s32 	%p51, %r592, %r67;
	shr.u32 	%r32, %r27, 16;
	mov.b32 	%r201, -1;
	vote.sync.ballot.b32 	%r202, %p51, %r201;
	and.b32  	%r203, %r32, 1;
	add.s32 	%r204, %r203, -1;
	setp.eq.b32 	%p53, %r203, 1;
	vote.sync.ballot.b32 	%r205, %p53, %r201;
	xor.b32  	%r206, %r205, %r204;
	and.b32  	%r207, %r206, %r202;
	shr.u32 	%r208, %r27, 17;
	and.b32  	%r209, %r208, 1;
	add.s32 	%r210, %r209, -1;
	setp.eq.b32 	%p55, %r209, 1;
	vote.sync.ballot.b32 	%r211, %p55, %r201;
	xor.b32  	%r212, %r211, %r210;
	and.b32  	%r213, %r212, %r207;
	shr.u32 	%r214, %r27, 18;
	and.b32  	%r215, %r214, 1;
	add.s32 	%r216, %r215, -1;
	setp.eq.b32 	%p57, %r215, 1;
	vote.sync.ballot.b32 	%r217, %p57, %r201;
	xor.b32  	%r218, %r217, %r216;
	and.b32  	%r219, %r218, %r213;
	shr.u32 	%r220, %r27, 19;
	and.b32  	%r221, %r220, 1;
	add.s32 	%r222, %r221, -1;
	setp.eq.b32 	%p59, %r221, 1;
	vote.sync.ballot.b32 	%r223, %p59, %r201;
	xor.b32  	%r224, %r223, %r222;
	and.b32  	%r225, %r224, %r219;
	shr.u32 	%r226, %r27, 20;
	and.b32  	%r227, %r226, 1;
	add.s32 	%r228, %r227, -1;
	setp.eq.b32 	%p61, %r227, 1;
	vote.sync.ballot.b32 	%r229, %p61, %r201;
	xor.b32  	%r230, %r229, %r228;
	and.b32  	%r231, %r230, %r225;
	shr.u32 	%r232, %r27, 21;
	and.b32  	%r233, %r232, 1;
	add.s32 	%r234, %r233, -1;
	setp.eq.b32 	%p63, %r233, 1;
	vote.sync.ballot.b32 	%r235, %p63, %r201;
	xor.b32  	%r236, %r235, %r234;
	and.b32  	%r237, %r236, %r231;
	shr.u32 	%r238, %r27, 22;
	and.b32  	%r239, %r238, 1;
	add.s32 	%r240, %r239, -1;
	setp.eq.b32 	%p65, %r239, 1;
	vote.sync.ballot.b32 	%r241, %p65, %r201;
	xor.b32  	%r242, %r241, %r240;
	and.b32  	%r243, %r242, %r237;
	shr.u32 	%r244, %r27, 23;
	and.b32  	%r245, %r244, 1;
	add.s32 	%r246, %r245, -1;
	setp.eq.b32 	%p67, %r245, 1;
	vote.sync.ballot.b32 	%r247, %p67, %r201;
	xor.b32  	%r248, %r247, %r246;
	and.b32  	%r33, %r248, %r243;
	and.b32  	%r249, %r87, %r33;
	setp.ne.s32 	%p69, %r249, 0;
	setp.eq.s32 	%p70, %r33, 0;
	or.pred  	%p71, %p70, %p69;
	@%p71 bra 	$L__BB58_21;
	popc.b32 	%r250, %r33;
	shl.b32 	%r251, %r32, 2;
	and.b32  	%r252, %r251, 1020;
	mov.u32 	%r253, _ZZ28compute_histograms_pipelinedIjLi4ELi8ELi256ELi4ELb1EEvPKT_PjiE7s_hists;
	add.s32 	%r254, %r253, %r252;
	atom.shared.add.u32 	%r255, [%r254+2048], %r250;
$L__BB58_21:
	setp.lt.s32 	%p72, %r592, %r67;
	shr.u32 	%r34, %r27, 24;
	mov.b32 	%r256, -1;
	vote.sync.ballot.b32 	%r257, %p72, %r256;
	and.b32  	%r258, %r34, 1;
	add.s32 	%r259, %r258, -1;
	setp.eq.b32 	%p74, %r258, 1;
	vote.sync.ballot.b32 	%r260, %p74, %r256;
	xor.b32  	%r261, %r260, %r259;
	and.b32  	%r262, %r261, %r257;
	shr.u32 	%r263, %r27, 25;
	and.b32  	%r264, %r263, 1;
	add.s32 	%r265, %r264, -1;
	setp.eq.b32 	%p76, %r264, 1;
	vote.sync.ballot.b32 	%r266, %p76, %r256;
	xor.b32  	%r267, %r266, %r265;
	and.b32  	%r268, %r267, %r262;
	shr.u32 	%r269, %r27, 26;
	and.b32  	%r270, %r269, 1;
	add.s32 	%r271, %r270, -1;
	setp.eq.b32 	%p78, %r270, 1;
	vote.sync.ballot.b32 	%r272, %p78, %r256;
	xor.b32  	%r273, %r272, %r271;
	and.b32  	%r274, %r273, %r268;
	shr.u32 	%r275, %r27, 27;
	and.b32  	%r276, %r275, 1;
	add.s32 	%r277, %r276, -1;
	setp.eq.b32 	%p80, %r276, 1;
	vote.sync.ballot.b32 	%r278, %p80, %r256;
	xor.b32  	%r279, %r278, %r277;
	and.b32  	%r280, %r279, %r274;
	shr.u32 	%r281, %r27, 28;
	and.b32  	%r282, %r281, 1;
	add.s32 	%r283, %r282, -1;
	setp.eq.b32 	%p82, %r282, 1;
	vote.sync.ballot.b32 	%r284, %p82, %r256;
	xor.b32  	%r285, %r284, %r283;
	and.b32  	%r286, %r285, %r280;
	shr.u32 	%r287, %r27, 29;
	and.b32  	%r288, %r287, 1;
	add.s32 	%r289, %r288, -1;
	setp.eq.b32 	%p84, %r288, 1;
	vote.sync.ballot.b32 	%r290, %p84, %r256;
	xor.b32  	%r291, %r290, %r289;
	and.b32  	%r292, %r291, %r286;
	shr.u32 	%r293, %r27, 30;
	and.b32  	%r294, %r293, 1;
	add.s32 	%r295, %r294, -1;
	setp.eq.b32 	%p86, %r294, 1;
	vote.sync.ballot.b32 	%r296, %p86, %r256;
	xor.b32  	%r297, %r296, %r295;
	and.b32  	%r298, %r297, %r292;
	not.b32 	%r299, %r27;
	shr.s32 	%r300, %r299, 31;
	setp.lt.s32 	%p88, %r27, 0;
	vote.sync.ballot.b32 	%r301, %p88, %r256;
	xor.b32  	%r302, %r301, %r300;
	and.b32  	%r35, %r302, %r298;
	and.b32  	%r303, %r87, %r35;
	setp.ne.s32 	%p90, %r303, 0;
	setp.eq.s32 	%p91, %r35, 0;
	or.pred  	%p92, %p91, %p90;
	@%p92 bra 	$L__BB58_23;
	popc.b32 	%r304, %r35;
	shl.b32 	%r305, %r34, 2;
	mov.u32 	%r306, _ZZ28compute_histograms_pipelinedIjLi4ELi8ELi256ELi4ELb1EEvPKT_PjiE7s_hists;
	add.s32 	%r307, %r306, %r305;
	atom.shared.add.u32 	%r308, [%r307+3072], %r304;
$L__BB58_23:
	setp.ge.s32 	%p93, %r591, %r67;
	@%p93 bra 	$L__BB58_25;
	mul.wide.s32 	%rd22, %r591, 4;
	add.s64 	%rd21, %rd2, %rd22;
	// begin inline asm
	cp.async.ca.shared.global [%r26], [%rd21], 4, 4;
	// end inline asm
$L__BB58_25:
	// begin inline asm
	cp.async.commit_group;
	// end inline asm
	add.s32 	%r594, %r594, 1;
	add.s32 	%r593, %r593, 1;
	add.s32 	%r592, %r592, %r17;
	add.s32 	%r591, %r591, %r17;
	setp.ne.s32 	%p94, %r593, -4;
	@%p94 bra 	$L__BB58_15;
$L__BB58_26:
	// begin inline asm
	cp.async.wait_group 0;
	// end inline asm
	max.s32 	%r597, %r19, 4;
	add.s32 	%r311, %r597, -4;
	mul.lo.s32 	%r312, %r13, %r311;
	shl.b32 	%r313, %r312, 8;
	add.s32 	%r314, %r1, %r313;
	add.s32 	%r595, %r314, %r3;
	mov.b32 	%r596, 0;
$L__BB58_27:
	shl.b32 	%r316, %r597, 10;
	add.s32 	%r317, %r316, -4096;
	and.b32  	%r318, %r317, 3072;
	add.s32 	%r319, %r14, %r318;
	ld.shared.u32 	%r45, [%r319];
	setp.lt.s32 	%p95, %r595, %r67;
	mov.b32 	%r320, -1;
	vote.sync.ballot.b32 	%r321, %p95, %r320;
	and.b32  	%r322, %r45, 1;
	add.s32 	%r323, %r322, -1;
	setp.eq.b32 	%p97, %r322, 1;
	vote.sync.ballot.b32 	%r324, %p97, %r320;
	xor.b32  	%r325, %r324, %r323;
	and.b32  	%r326, %r325, %r321;
	shr.u32 	%r327, %r45, 1;
	and.b32  	%r328, %r327, 1;
	add.s32 	%r329, %r328, -1;
	setp.eq.b32 	%p99, %r328, 1;
	vote.sync.ballot.b32 	%r330, %p99, %r320;
	xor.b32  	%r331, %r330, %r329;
	and.b32  	%r332, %r331, %r326;
	shr.u32 	%r333, %r45, 2;
	and.b32  	%r334, %r333, 1;
	add.s32 	%r335, %r334, -1;
	setp.eq.b32 	%p101, %r334, 1;
	vote.sync.ballot.b32 	%r336, %p101, %r320;
	xor.b32  	%r337, %r336, %r335;
	and.b32  	%r338, %r337, %r332;
	shr.u32 	%r339, %r45, 3;
	and.b32  	%r340, %r339, 1;
	add.s32 	%r341, %r340, -1;
	setp.eq.b32 	%p103, %r340, 1;
	vote.sync.ballot.b32 	%r342, %p103, %r320;
	xor.b32  	%r343, %r342, %r341;
	and.b32  	%r344, %r343, %r338;
	shr.u32 	%r345, %r45, 4;
	and.b32  	%r346, %r345, 1;
	add.s32 	%r347, %r346, -1;
	setp.eq.b32 	%p105, %r346, 1;
	vote.sync.ballot.b32 	%r348, %p105, %r320;
	xor.b32  	%r349, %r348, %r347;
	and.b32  	%r350, %r349, %r344;
	shr.u32 	%r351, %r45, 5;
	and.b32  	%r352, %r351, 1;
	add.s32 	%r353, %r352, -1;
	setp.eq.b32 	%p107, %r352, 1;
	vote.sync.ballot.b32 	%r354, %p107, %r320;
	xor.b32  	%r355, %r354, %r353;
	and.b32  	%r356, %r355, %r350;
	shr.u32 	%r357, %r45, 6;
	and.b32  	%r358, %r357, 1;
	add.s32 	%r359, %r358, -1;
	setp.eq.b32 	%p109, %r358, 1;
	vote.sync.ballot.b32 	%r360, %p109, %r320;
	xor.b32  	%r361, %r360, %r359;
	and.b32  	%r362, %r361, %r356;
	shr.u32 	%r363, %r45, 7;
	and.b32  	%r364, %r363, 1;
	add.s32 	%r365, %r364, -1;
	setp.eq.b32 	%p111, %r364, 1;
	vote.sync.ballot.b32 	%r366, %p111, %r320;
	xor.b32  	%r367, %r366, %r365;
	and.b32  	%r46, %r367, %r362;
	// begin inline asm
	mov.u32 %r315, %lanemask_lt;
	// end inline asm
	and.b32  	%r368, %r315, %r46;
	setp.ne.s32 	%p113, %r368, 0;
	setp.eq.s32 	%p114, %r46, 0;
	or.pred  	%p115, %p114, %p113;
	@%p115 bra 	$L__BB58_29;
	popc.b32 	%r369, %r46;
	shl.b32 	%r370, %r45, 2;
	and.b32  	%r371, %r370, 1020;
	mov.u32 	%r372, _ZZ28compute_histograms_pipelinedIjLi4ELi8ELi256ELi4ELb1EEvPKT_PjiE7s_hists;
	add.s32 	%r373, %r372, %r371;
	atom.shared.add.u32 	%r374, [%r373], %r369;
$L__BB58_29:
	setp.lt.s32 	%p116, %r595, %r67;
	shr.u32 	%r48, %r45, 8;
	mov.b32 	%r375, -1;
	vote.sync.ballot.b32 	%r376, %p116, %r375;
	and.b32  	%r377, %r48, 1;
	add.s32 	%r378, %r377, -1;
	setp.eq.b32 	%p118, %r377, 1;
	vote.sync.ballot.b32 	%r379, %p118, %r375;
	xor.b32  	%r380, %r379, %r378;
	and.b32  	%r381, %r380, %r376;
	shr.u32 	%r382, %r45, 9;
	and.b32  	%r383, %r382, 1;
	add.s32 	%r384, %r383, -1;
	setp.eq.b32 	%p120, %r383, 1;
	vote.sync.ballot.b32 	%r385, %p120, %r375;
	xor.b32  	%r386, %r385, %r384;
	and.b32  	%r387, %r386, %r381;
	shr.u32 	%r388, %r45, 10;
	and.b32  	%r389, %r388, 1;
	add.s32 	%r390, %r389, -1;
	setp.eq.b32 	%p122, %r389, 1;
	vote.sync.ballot.b32 	%r391, %p122, %r375;
	xor.b32  	%r392, %r391, %r390;
	and.b32  	%r393, %r392, %r387;
	shr.u32 	%r394, %r45, 11;
	and.b32  	%r395, %r394, 1;
	add.s32 	%r396, %r395, -1;
	setp.eq.b32 	%p124, %r395, 1;
	vote.sync.ballot.b32 	%r397, %p124, %r375;
	xor.b32  	%r398, %r397, %r396;
	and.b32  	%r399, %r398, %r393;
	shr.u32 	%r400, %r45, 12;
	and.b32  	%r401, %r400, 1;
	add.s32 	%r402, %r401, -1;
	setp.eq.b32 	%p126, %r401, 1;
	vote.sync.ballot.b32 	%r403, %p126, %r375;
	xor.b32  	%r404, %r403, %r402;
	and.b32  	%r405, %r404, %r399;
	shr.u32 	%r406, %r45, 13;
	and.b32  	%r407, %r406, 1;
	add.s32 	%r408, %r407, -1;
	setp.eq.b32 	%p128, %r407, 1;
	vote.sync.ballot.b32 	%r409, %p128, %r375;
	xor.b32  	%r410, %r409, %r408;
	and.b32  	%r411, %r410, %r405;
	shr.u32 	%r412, %r45, 14;
	and.b32  	%r413, %r412, 1;
	add.s32 	%r414, %r413, -1;
	setp.eq.b32 	%p130, %r413, 1;
	vote.sync.ballot.b32 	%r415, %p130, %r375;
	xor.b32  	%r416, %r415, %r414;
	and.b32  	%r417, %r416, %r411;
	shr.u32 	%r418, %r45, 15;
	and.b32  	%r419, %r418, 1;
	add.s32 	%r420, %r419, -1;
	setp.eq.b32 	%p132, %r419, 1;
	vote.sync.ballot.b32 	%r421, %p132, %r375;
	xor.b32  	%r422, %r421, %r420;
	and.b32  	%r49, %r422, %r417;
	and.b32  	%r423, %r315, %r49;
	setp.ne.s32 	%p134, %r423, 0;
	setp.eq.s32 	%p135, %r49, 0;
	or.pred  	%p136, %p135, %p134;
	@%p136 bra 	$L__BB58_31;
	popc.b32 	%r424, %r49;
	shl.b32 	%r425, %r48, 2;
	and.b32  	%r426, %r425, 1020;
	mov.u32 	%r427, _ZZ28compute_histograms_pipelinedIjLi4ELi8ELi256ELi4ELb1EEvPKT_PjiE7s_hists;
	add.s32 	%r428, %r427, %r426;
	atom.shared.add.u32 	%r429, [%r428+1024], %r424;
$L__BB58_31:
	setp.lt.s32 	%p137, %r595, %r67;
	shr.u32 	%r50, %r45, 16;
	mov.b32 	%r430, -1;
	vote.sync.ballot.b32 	%r431, %p137, %r430;
	and.b32  	%r432, %r50, 1;
	add.s32 	%r433, %r432, -1;
	setp.eq.b32 	%p139, %r432, 1;
	vote.sync.ballot.b32 	%r434, %p139, %r430;
	xor.b32  	%r435, %r434, %r433;
	and.b32  	%r436, %r435, %r431;
	shr.u32 	%r437, %r45, 17;
	and.b32  	%r438, %r437, 1;
	add.s32 	%r439, %r438, -1;
	setp.eq.b32 	%p141, %r438, 1;
	vote.sync.ballot.b32 	%r440, %p141, %r430;
	xor.b32  	%r441, %r440, %r439;
	and.b32  	%r442, %r441, %r436;
	shr.u32 	%r443, %r45, 18;
	and.b32  	%r444, %r443, 1;
	add.s32 	%r445, %r444, -1;
	setp.eq.b32 	%p143, %r444, 1;
	vote.sync.ballot.b32 	%r446, %p143, %r430;
	xor.b32  	%r447, %r446, %r445;
	and.b32  	%r448, %r447, %r442;
	shr.u32 	%r449, %r45, 19;
	and.b32  	%r450, %r449, 1;
	add.s32 	%r451, %r450, -1;
	setp.eq.b32 	%p145, %r450, 1;
	vote.sync.ballot.b32 	%r452, %p145, %r430;
	xor.b32  	%r453, %r452, %r451;
	and.b32  	%r454, %r453, %r448;
	shr.u32 	%r455, %r45, 20;
	and.b32  	%r456, %r455, 1;
	add.s32 	%r457, %r456, -1;
	setp.eq.b32 	%p147, %r456, 1;
	vote.sync.ballot.b32 	%r458, %p147, %r430;
	xor.b32  	%r459, %r458, %r457;
	and.b32  	%r460, %r459, %r454;
	shr.u32 	%r461, %r45, 21;
	and.b32  	%r462, %r461, 1;
	add.s32 	%r463, %r462, -1;
	setp.eq.b32 	%p149, %r462, 1;
	vote.sync.ballot.b32 	%r464, %p149, %r430;
	xor.b32  	%r465, %r464, %r463;
	and.b32  	%r466, %r465, %r460;
	shr.u32 	%r467, %r45, 22;
	and.b32  	%r468, %r467, 1;
	add.s32 	%r469, %r468, -1;
	setp.eq.b32 	%p151, %r468, 1;
	vote.sync.ballot.b32 	%r470, %p151, %r430;
	xor.b32  	%r471, %r470, %r469;
	and.b32  	%r472, %r471, %r466;
	shr.u32 	%r473, %r45, 23;
	and.b32  	%r474, %r473, 1;
	add.s32 	%r475, %r474, -1;
	setp.eq.b32 	%p153, %r474, 1;
	vote.sync.ballot.b32 	%r476, %p153, %r430;
	xor.b32  	%r477, %r476, %r475;
	and.b32  	%r51, %r477, %r472;
	and.b32  	%r478, %r315, %r51;
	setp.ne.s32 	%p155, %r478, 0;
	setp.eq.s32 	%p156, %r51, 0;
	or.pred  	%p157, %p156, %p155;
	@%p157 bra 	$L__BB58_33;
	popc.b32 	%r479, %r51;
	shl.b32 	%r480, %r50, 2;
	and.b32  	%r481, %r480, 1020;
	mov.u32 	%r482, _ZZ28compute_histograms_pipelinedIjLi4ELi8ELi256ELi4ELb1EEvPKT_PjiE7s_hists;
	add.s32 	%r483, %r482, %r481;
	atom.shared.add.u32 	%r484, [%r483+2048], %r479;
$L__BB58_33:
	setp.lt.s32 	%p158, %r595, %r67;
	shr.u32 	%r52, %r45, 24;
	mov.b32 	%r485, -1;
	vote.sync.ballot.b32 	%r486, %p158, %r485;
	and.b32  	%r487, %r52, 1;
	add.s32 	%r488, %r487, -1;
	setp.eq.b32 	%p160, %r487, 1;
	vote.sync.ballot.b32 	%r489, %p160, %r485;
	xor.b32  	%r490, %r489, %r488;
	and.b32  	%r491, %r490, %r486;
	shr.u32 	%r492, %r45, 25;
	and.b32  	%r493, %r492, 1;
	add.s32 	%r494, %r493, -1;
	setp.eq.b32 	%p162, %r493, 1;
	vote.sync.ballot.b32 	%r495, %p162, %r485;
	xor.b32  	%r496, %r495, %r494;
	and.b32  	%r497, %r496, %r491;
	shr.u32 	%r498, %r45, 26;
	and.b32  	%r499, %r498, 1;
	add.s32 	%r500, %r499, -1;
	setp.eq.b32 	%p164, %r499, 1;
	vote.sync.ballot.b32 	%r501, %p164, %r485;
	xor.b32  	%r502, %r501, %r500;
	and.b32  	%r503, %r502, %r497;
	shr.u32 	%r504, %r45, 27;
	and.b32  	%r505, %r504, 1;
	add.s32 	%r506, %r505, -1;
	setp.eq.b32 	%p166, %r505, 1;
	vote.sync.ballot.b32 	%r507, %p166, %r485;
	xor.b32  	%r508, %r507, %r506;
	and.b32  	%r509, %r508, %r503;
	shr.u32 	%r510, %r45, 28;
	and.b32  	%r511, %r510, 1;
	add.s32 	%r512, %r511, -1;
	setp.eq.b32 	%p168, %r511, 1;
	vote.sync.ballot.b32 	%r513, %p168, %r485;
	xor.b32  	%r514, %r513, %r512;
	and.b32  	%r515, %r514, %r509;
	shr.u32 	%r516, %r45, 29;
	and.b32  	%r517, %r516, 1;
	add.s32 	%r518, %r517, -1;
	setp.eq.b32 	%p170, %r517, 1;
	vote.sync.ballot.b32 	%r519, %p170, %r485;
	xor.b32  	%r520, %r519, %r518;
	and.b32  	%r521, %r520, %r515;
	shr.u32 	%r522, %r45, 30;
	and.b32  	%r523, %r522, 1;
	add.s32 	%r524, %r523, -1;
	setp.eq.b32 	%p172, %r523, 1;
	vote.sync.ballot.b32 	%r525, %p172, %r485;
	xor.b32  	%r526, %r525, %r524;
	and.b32  	%r527, %r526, %r521;
	not.b32 	%r528, %r45;
	shr.s32 	%r529, %r528, 31;
	setp.lt.s32 	%p174, %r45, 0;
	vote.sync.ballot.b32 	%r530, %p174, %r485;
	xor.b32  	%r531, %r530, %r529;
	and.b32  	%r53, %r531, %r527;
	and.b32  	%r532, %r315, %r53;
	setp.ne.s32 	%p176, %r532, 0;
	setp.eq.s32 	%p177, %r53, 0;
	or.pred  	%p178, %p177, %p176;
	@%p178 bra 	$L__BB58_35;
	popc.b32 	%r533, %r53;
	shl.b32 	%r534, %r52, 2;
	mov.u32 	%r535, _ZZ28compute_histograms_pipelinedIjLi4ELi8ELi256ELi4ELb1EEvPKT_PjiE7s_hists;
	add.s32 	%r536, %r535, %r534;
	atom.shared.add.u32 	%r537, [%r536+3072], %r533;
$L__BB58_35:
	add.s32 	%r597, %r597, 1;
	add.s32 	%r596, %r596, 1;
	add.s32 	%r595, %r595, %r17;
	setp.ne.s32 	%p179, %r596, 4;
	@%p179 bra 	$L__BB58_27;
	bar.sync 	0;
	// begin inline asm
	mov.u32 %r538, %envreg2;
	// end inline asm
	cvt.u64.u32 	%rd23, %r538;
	// begin inline asm
	mov.u32 %r539, %envreg1;
	// end inline asm
	cvt.u64.u32 	%rd24, %r539;
	shl.b64 	%rd25, %rd24, 32;
	or.b64  	%rd3, %rd25, %rd23;
	setp.ne.s64 	%p180, %rd3, 0;
	@%p180 bra 	$L__BB58_38;
	// begin inline asm
	trap;
	// end inline asm
$L__BB58_38:
	barrier.sync 	0;
	mov.u32 	%r540, %tid.y;
	add.s32 	%r541, %r1, %r540;
	mov.u32 	%r542, %tid.z;
	or.b32  	%r543, %r541, %r542;
	setp.ne.s32 	%p181, %r543, 0;
	@%p181 bra 	$L__BB58_41;
	add.s64 	%rd26, %rd3, 4;
	mov.u32 	%r546, %nctaid.y;
	mul.lo.s32 	%r547, %r13, %r546;
	mov.u32 	%r548, %nctaid.z;
	mul.lo.s32 	%r549, %r547, %r548;
	mov.u32 	%r550, %ctaid.y;
	add.s32 	%r551, %r2, %r550;
	mov.u32 	%r552, %ctaid.z;
	neg.s32 	%r553, %r552;
	setp.eq.s32 	%p182, %r551, %r553;
	sub.s32 	%r554, -2147483647, %r549;
	selp.b32 	%r545, %r554, 1, %p182;
	// begin inline asm
	atom.add.release.gpu.u32 %r544,[%rd26],%r545;
	// end inline asm
$L__BB58_40:
	// begin inline asm
	ld.acquire.gpu.u32 %r555,[%rd26];
	// end inline asm
	xor.b32  	%r556, %r555, %r544;
	setp.gt.s32 	%p183, %r556, -1;
	@%p183 bra 	$L__BB58_40;
$L__BB58_41:
	barrier.sync 	0;
	setp.gt.u32 	%p184, %r1, 127;
	@%p184 bra 	$L__BB58_44;
	and.b32  	%r599, %r1, 31;
	shr.u32 	%r558, %r1, 5;
	shl.b32 	%r559, %r558, 10;
	mov.u32 	%r560, _ZZ28compute_histograms_pipelinedIjLi4ELi8ELi256ELi4ELb1EEvPKT_PjiE7s_hists;
	add.s32 	%r561, %r560, %r559;
	ld.shared.u32 	%r59, [%r561];
	shl.b32 	%r562, %r558, 8;
	shl.b32 	%r563, %r1, 2;
	and.b32  	%r564, %r563, 124;
	or.b32  	%r565, %r559, %r564;
	add.s32 	%r598, %r560, %r565;
	or.b32  	%r566, %r562, %r599;
	mul.wide.u32 	%rd28, %r566, 4;
	add.s64 	%rd29, %rd1, %rd28;
	mov.b32 	%r600, 0;
$L__BB58_43:
	ld.shared.u32 	%r568, [%r598];
	shfl.sync.up.b32	%r569|%p185, %r568, 1, 0, -1;
	// begin inline asm
	mov.u32 %r567, %laneid;
	// end inline asm
	setp.eq.s32 	%p186, %r567, 0;
	selp.b32 	%r570, 0, %r569, %p186;
	add.s32 	%r571, %r570, %r568;
	shfl.sync.up.b32	%r572|%p187, %r571, 2, 0, -1;
	setp.lt.u32 	%p188, %r567, 2;
	selp.b32 	%r573, 0, %r572, %p188;
	add.s32 	%r574, %r573, %r571;
	shfl.sync.up.b32	%r575|%p189, %r574, 4, 0, -1;
	setp.lt.u32 	%p190, %r567, 4;
	selp.b32 	%r576, 0, %r575, %p190;
	add.s32 	%r577, %r576, %r574;
	shfl.sync.up.b32	%r578|%p191, %r577, 8, 0, -1;
	setp.lt.u32 	%p192, %r567, 8;
	selp.b32 	%r579, 0, %r578, %p192;
	add.s32 	%r580, %r579, %r577;
	shfl.sync.up.b32	%r581|%p193, %r580, 16, 0, -1;
	setp.lt.u32 	%p194, %r567, 16;
	selp.b32 	%r582, 0, %r581, %p194;
	add.s32 	%r583, %r582, %r580;
	sub.s32 	%r584, %r600, %r59;
	add.s32 	%r585, %r584, %r583;
	atom.global.add.u32 	%r586, [%rd29], %r585;
	shfl.sync.idx.b32	%r587|%p195, %r583, 31, 31, -1;
	add.s32 	%r600, %r587, %r600;
	add.s32 	%r65, %r599, 32;
	add.s32 	%r598, %r598, 128;
	add.s64 	%rd29, %rd29, 128;
	setp.lt.u32 	%p196, %r599, 224;
	mov.u32 	%r599, %r65;
	@%p196 bra 	$L__BB58_43;
$L__BB58_44:
	ret;

}
	// .globl	_Z35compute_histograms_shared_pipelinedIjLi4ELi8ELi1ELi2EEvPKT_Pjii
.visible .entry _Z35compute_histograms_shared_pipelinedIjLi4ELi8ELi1ELi2EEvPKT_Pjii(
	.param .u64 .ptr .align 1 _Z35compute_histograms_shared_pipelinedIjLi4ELi8ELi1ELi2EEvPKT_Pjii_param_0,
	.param .u64 .ptr .align 1 _Z35compute_histograms_shared_pipelinedIjLi4ELi8ELi1ELi2EEvPKT_Pjii_param_1,
	.param .u32 _Z35compute_histograms_shared_pipelinedIjLi4ELi8ELi1ELi2EEvPKT_Pjii_param_2,
	.param .u32 _Z35compute_histograms_shared_pipelinedIjLi4ELi8ELi1ELi2EEvPKT_Pjii_param_3
)
{
	.reg .pred 	%p<82>;
	.reg .b32 	%r<450>;
	.reg .b64 	%rd<24>;
	// demoted variable
	.shared .align 4 .b8 _ZZ35compute_histograms_shared_pipelinedIjLi4ELi8ELi1ELi2EEvPKT_PjiiE7s_hists[4096];
	ld.param.u64 	%rd4, [_Z35compute_histograms_shared_pipelinedIjLi4ELi8ELi1ELi2EEvPKT_Pjii_param_0];
	ld.param.u64 	%rd5, [_Z35compute_histograms_shared_pipelinedIjLi4ELi8ELi1ELi2EEvPKT_Pjii_param_1];
	ld.param.u32 	%r77, [_Z35compute_histograms_shared_pipelinedIjLi4ELi8ELi1ELi2EEvPKT_Pjii_param_2];
	ld.param.u32 	%r78, [_Z35compute_histograms_shared_pipelinedIjLi4ELi8ELi1ELi2EEvPKT_Pjii_param_3];
	mov.u32 	%r1, %ntid.x;
	mov.u32 	%r2, %tid.x;
	add.s32 	%r79, %r2, %r1;
	max.u32 	%r80, %r79, 1024;
	setp.lt.u32 	%p2, %r79, 1024;
	selp.u32 	%r81, 1, 0, %p2;
	add.s32 	%r82, %r79, %r81;
	sub.s32 	%r83, %r80, %r82;
	div.u32 	%r84, %r83, %r1;
	add.s32 	%r3, %r84, %r81;
	and.b32  	%r85, %r3, 3;
	setp.eq.s32 	%p3, %r85, 3;
	mov.u32 	%r435, %r2;
	@%p3 bra 	$L__BB59_3;
	add.s32 	%r86, %r3, 1;
	and.b32  	%r87, %r86, 3;
	shl.b32 	%r88, %r2, 2;
	mov.u32 	%r89, _ZZ35compute_histograms_shared_pipelinedIjLi4ELi8ELi1ELi2EEvPKT_PjiiE7s_hists;
	add.s32 	%r432, %r89, %r88;
	shl.b32 	%r5, %r1, 2;
	neg.s32 	%r431, %r87;
	mad.lo.s32 	%r435, %r1, %r87, %r2;
$L__BB59_2:
	.pragma "nounroll";
	mov.b32 	%r90, 0;
	st.shared.u32 	[%r432], %r90;
	add.s32 	%r432, %r432, %r5;
	add.s32 	%r431, %r431, 1;
	setp.ne.s32 	%p4, %r431, 0;
	@%p4 bra 	$L__BB59_2;
$L__BB59_3:
	setp.lt.u32 	%p5, %r3, 3;
	@%p5 bra 	$L__BB59_6;
	shl.b32 	%r13, %r1, 2;
	shl.b32 	%r91, %r435, 2;
	mov.u32 	%r92, _ZZ35compute_histograms_shared_pipelinedIjLi4ELi8ELi1ELi2EEvPKT_PjiiE7s_hists;
	add.s32 	%r434, %r92, %r91;
	shl.b32 	%r15, %r1, 4;
	shl.b32 	%r16, %r1, 3;
	mul.lo.s32 	%r17, %r1, 12;
$L__BB59_5:
	mov.b32 	%r93, 0;
	st.shared.u32 	[%r434], %r93;
	add.s32 	%r94, %r434, %r13;
	st.shared.u32 	[%r94], %r93;
	add.s32 	%r95, %r434, %r16;
	st.shared.u32 	[%r95], %r93;
	add.s32 	%r96, %r434, %r17;
	st.shared.u32 	[%r96], %r93;
	add.s32 	%r435, %r435, %r13;
	add.s32 	%r434, %r434, %r15;
	setp.lt.u32 	%p6, %r435, 1024;
	@%p6 bra 	$L__BB59_5;
$L__BB59_6:
	mov.u32 	%r22, %ctaid.x;
	mad.lo.s32 	%r440, %r22, %r1, %r2;
	mov.u32 	%r24, %nctaid.x;
	cvta.to.global.u64 	%rd1, %rd4;
	setp.ge.s32 	%p7, %r440, %r77;
	shl.b32 	%r97, %r2, 2;
	mov.u32 	%r98, s_data;
	add.s32 	%r25, %r98, %r97;
	@%p7 bra 	$L__BB59_8;
	mul.wide.s32 	%rd7, %r440, 4;
	add.s64 	%rd6, %rd1, %rd7;
	// begin inline asm
	cp.async.ca.shared.global [%r25], [%rd6], 4, 4;
	// end inline asm
$L__BB59_8:
	// begin inline asm
	cp.async.commit_group;
	// end inline asm
	mul.lo.s32 	%r26, %r1, %r24;
	add.s32 	%r27, %r440, %r26;
	setp.ge.s32 	%p8, %r27, %r77;
	shl.b32 	%r100, %r1, 2;
	add.s32 	%r28, %r25, %r100;
	@%p8 bra 	$L__BB59_10;
	mul.wide.s32 	%rd9, %r27, 4;
	add.s64 	%rd8, %rd1, %rd9;
	// begin inline asm
	cp.async.ca.shared.global [%r28], [%rd8], 4, 4;
	// end inline asm
$L__BB59_10:
	// begin inline asm
	cp.async.commit_group;
	// end inline asm
	bar.sync 	0;
	add.s32 	%r102, %r26, %r77;
	add.s32 	%r103, %r102, -1;
	div.s32 	%r29, %r103, %r26;
	setp.lt.s32 	%p9, %r29, 3;
	div.u32 	%r104, %r2, %r1;
	shl.b32 	%r105, %r104, 12;
	mov.u32 	%r106, _ZZ35compute_histograms_shared_pipelinedIjLi4ELi8ELi1ELi2EEvPKT_PjiiE7s_hists;
	add.s32 	%r30, %r106, %r105;
	@%p9 bra 	$L__BB59_38;
	add.s32 	%r31, %r29, -2;
	add.s32 	%r108, %r29, -3;
	and.b32  	%r32, %r31, 3;
	setp.lt.u32 	%p10, %r108, 3;
	mov.b32 	%r448, 2;
	@%p10 bra 	$L__BB59_31;
	and.b32  	%r110, %r31, -4;
	neg.s32 	%r443, %r110;
	add.s32 	%r111, %r24, %r22;
	mad.lo.s32 	%r441, %r1, %r111, %r2;
	shl.b32 	%r35, %r26, 2;
	mad.lo.s32 	%r112, %r24, 3, %r22;
	mad.lo.s32 	%r439, %r1, %r112, %r2;
	shl.b32 	%r113, %r24, 2;
	add.s32 	%r114, %r22, %r113;
	mad.lo.s32 	%r438, %r1, %r114, %r2;
	mad.lo.s32 	%r115, %r24, 5, %r22;
	mad.lo.s32 	%r437, %r1, %r115, %r2;
	shl.b32 	%r116, %r24, 1;
	add.s32 	%r117, %r22, %r116;
	mad.lo.s32 	%r436, %r1, %r117, %r2;
	mov.b32 	%r442, 0;
$L__BB59_13:
	// begin inline asm
	cp.async.wait_group 1;
	// end inline asm
	setp.ge.s32 	%p11, %r440, %r77;
	@%p11 bra 	$L__BB59_15;
	ld.shared.u32 	%r118, [%r25];
	shl.b32 	%r119, %r118, 2;
	and.b32  	%r120, %r119, 1020;
	add.s32 	%r121, %r30, %r120;
	atom.shared.add.u32 	%r122, [%r121], 1;
	shr.u32 	%r123, %r118, 6;
	and.b32  	%r124, %r123, 1020;
	add.s32 	%r125, %r30, %r124;
	atom.shared.add.u32 	%r126, [%r125+1024], 1;
	shr.u32 	%r127, %r118, 14;
	and.b32  	%r128, %r127, 1020;
	add.s32 	%r129, %r30, %r128;
	atom.shared.add.u32 	%r130, [%r129+2048], 1;
	shr.u32 	%r131, %r118, 22;
	and.b32  	%r132, %r131, 1020;
	add.s32 	%r133, %r30, %r132;
	atom.shared.add.u32 	%r134, [%r133+3072], 1;
$L__BB59_15:
	setp.ge.s32 	%p12, %r436, %r77;
	@%p12 bra 	$L__BB59_17;
	mul.wide.s32 	%rd11, %r436, 4;
	add.s64 	%rd10, %rd1, %rd11;
	// begin inline asm
	cp.async.ca.shared.global [%r25], [%rd10], 4, 4;
	// end inline asm
$L__BB59_17:
	// begin inline asm
	cp.async.commit_group;
	// end inline asm
	// begin inline asm
	cp.async.wait_group 1;
	// end inline asm
	setp.ge.s32 	%p13, %r441, %r77;
	@%p13 bra 	$L__BB59_19;
	ld.shared.u32 	%r136, [%r28];
	shl.b32 	%r137, %r136, 2;
	and.b32  	%r138, %r137, 1020;
	add.s32 	%r139, %r30, %r138;
	atom.shared.add.u32 	%r140, [%r139], 1;
	shr.u32 	%r141, %r136, 6;
	and.b32  	%r142, %r141, 1020;
	add.s32 	%r143, %r30, %r142;
	atom.shared.add.u32 	%r144, [%r143+1024], 1;
	shr.u32 	%r145, %r136, 14;
	and.b32  	%r146, %r145, 1020;
	add.s32 	%r147, %r30, %r146;
	atom.shared.add.u32 	%r148, [%r147+2048], 1;
	shr.u32 	%r149, %r136, 22;
	and.b32  	%r150, %r149, 1020;
	add.s32 	%r151, %r30, %r150;
	atom.shared.add.u32 	%r152, [%r151+3072], 1;
$L__BB59_19:
	setp.ge.s32 	%p14, %r439, %r77;
	@%p14 bra 	$L__BB59_21;
	mul.wide.s32 	%rd13, %r439, 4;
	add.s64 	%rd12, %rd1, %rd13;
	// begin inline asm
	cp.async.ca.shared.global [%r28], [%rd12], 4, 4;
	// end inline asm
$L__BB59_21:
	// begin inline asm
	cp.async.commit_group;
	// end inline asm
	// begin inline asm
	cp.async.wait_group 1;
	// end inline asm
	@%p12 bra 	$L__BB59_23;
	ld.shared.u32 	%r154, [%r25];
	shl.b32 	%r155, %r154, 2;
	and.b32  	%r156, %r155, 1020;
	add.s32 	%r157, %r30, %r156;
	atom.shared.add.u32 	%r158, [%r157], 1;
	shr.u32 	%r159, %r154, 6;
	and.b32  	%r160, %r159, 1020;
	add.s32 	%r161, %r30, %r160;
	atom.shared.add.u32 	%r162, [%r161+1024], 1;
	shr.u32 	%r163, %r154, 14;
	and.b32  	%r164, %r163, 1020;
	add.s32 	%r165, %r30, %r164;
	atom.shared.add.u32 	%r166, [%r165+2048], 1;
	shr.u32 	%r167, %r154, 22;
	and.b32  	%r168, %r167, 1020;
	add.s32 	%r169, %r30, %r168;
	atom.shared.add.u32 	%r170, [%r169+3072], 1;
$L__BB59_23:
	setp.ge.s32 	%p16, %r438, %r77;
	@%p16 bra 	$L__BB59_25;
	mul.wide.s32 	%rd15, %r438, 4;
	add.s64 	%rd14, %rd1, %rd15;
	// begin inline asm
	cp.async.ca.shared.global [%r25], [%rd14], 4, 4;
	// end inline asm
$L__BB59_25:
	// begin inline asm
	cp.async.commit_group;
	// end inline asm
	// begin inline asm
	cp.async.wait_group 1;
	// end inline asm
	@%p14 bra 	$L__BB59_27;
	ld.shared.u32 	%r172, [%r28];
	shl.b32 	%r173, %r172, 2;
	and.b32  	%r174, %r173, 1020;
	add.s32 	%r175, %r30, %r174;
	atom.shared.add.u32 	%r176, [%r175], 1;
	shr.u32 	%r177, %r172, 6;
	and.b32  	%r178, %r177, 1020;
	add.s32 	%r179, %r30, %r178;
	atom.shared.add.u32 	%r180, [%r179+1024], 1;
	shr.u32 	%r181, %r172, 14;
	and.b32  	%r182, %r181, 1020;
	add.s32 	%r183, %r30, %r182;
	atom.shared.add.u32 	%r184, [%r183+2048], 1;
	shr.u32 	%r185, %r172, 22;
	and.b32  	%r186, %r185, 1020;
	add.s32 	%r187, %r30, %r186;
	atom.shared.add.u32 	%r188, [%r187+3072], 1;
$L__BB59_27:
	setp.ge.s32 	%p18, %r437, %r77;
	@%p18 bra 	$L__BB59_29;
	mul.wide.s32 	%rd17, %r437, 4;
	add.s64 	%rd16, %rd1, %rd17;
	// begin inline asm
	cp.async.ca.shared.global [%r28], [%rd16], 4, 4;
	// end inline asm
$L__BB59_29:
	// begin inline asm
	cp.async.commit_group;
	// end inline asm
	add.s32 	%r443, %r443, 4;
	add.s32 	%r442, %r442, 4;
	add.s32 	%r441, %r441, %r35;
	add.s32 	%r440, %r440, %r35;
	add.s32 	%r439, %r439, %r35;
	add.s32 	%r438, %r438, %r35;
	add.s32 	%r437, %r437, %r35;
	add.s32 	%r436, %r436, %r35;
	setp.ne.s32 	%p19, %r443, 0;
	@%p19 bra 	$L__BB59_13;
	add.s32 	%r448, %r442, 2;
$L__BB59_31:
	setp.eq.s32 	%p20, %r32, 0;
	@%p20 bra 	$L__BB59_38;
	add.s32 	%r190, %r448, -2;
	mad.lo.s32 	%r191, %r24, %r190, %r22;
	mad.lo.s32 	%r447, %r1, %r191, %r2;
	mad.lo.s32 	%r192, %r24, %r448, %r22;
	mad.lo.s32 	%r446, %r1, %r192, %r2;
	neg.s32 	%r445, %r32;
$L__BB59_33:
	.pragma "nounroll";
	// begin inline asm
	cp.async.wait_group 1;
	// end inline asm
	and.b32  	%r193, %r448, 1;
	setp.eq.b32 	%p21, %r193, 1;
	selp.b32 	%r194, %r1, 0, %p21;
	setp.ge.s32 	%p22, %r447, %r77;
	shl.b32 	%r195, %r194, 2;
	add.s32 	%r65, %r25, %r195;
	@%p22 bra 	$L__BB59_35;
	ld.shared.u32 	%r196, [%r65];
	shl.b32 	%r197, %r196, 2;
	and.b32  	%r198, %r197, 1020;
	add.s32 	%r199, %r30, %r198;
	atom.shared.add.u32 	%r200, [%r199], 1;
	shr.u32 	%r201, %r196, 6;
	and.b32  	%r202, %r201, 1020;
	add.s32 	%r203, %r30, %r202;
	atom.shared.add.u32 	%r204, [%r203+1024], 1;
	shr.u32 	%r205, %r196, 14;
	and.b32  	%r206, %r205, 1020;
	add.s32 	%r207, %r30, %r206;
	atom.shared.add.u32 	%r208, [%r207+2048], 1;
	shr.u32 	%r209, %r196, 22;
	and.b32  	%r210, %r209, 1020;
	add.s32 	%r211, %r30, %r210;
	atom.shared.add.u32 	%r212, [%r211+3072], 1;
$L__BB59_35:
	setp.ge.s32 	%p23, %r446, %r77;
	@%p23 bra 	$L__BB59_37;
	mul.wide.s32 	%rd19, %r446, 4;
	add.s64 	%rd18, %rd1, %rd19;
	// begin inline asm
	cp.async.ca.shared.global [%r65], [%rd18], 4, 4;
	// end inline asm
$L__BB59_37:
	// begin inline asm
	cp.async.commit_group;
	// end inline asm
	add.s32 	%r448, %r448, 1;
	add.s32 	%r447, %r447, %r26;
	add.s32 	%r446, %r446, %r26;
	add.s32 	%r445, %r445, 1;
	setp.ne.s32 	%p24, %r445, 0;
	@%p24 bra 	$L__BB59_33;
$L__BB59_38:
	// begin inline asm
	cp.async.wait_group 0;
	// end inline asm
	max.s32 	%r214, %r29, 2;
	add.s32 	%r215, %r214, -2;
	mad.lo.s32 	%r216, %r215, %r24, %r22;
	mad.lo.s32 	%r70, %r216, %r1, %r2;
	and.b32  	%r217, %r214, 1;
	setp.eq.b32 	%p1, %r217, 1;
	setp.ge.s32 	%p25, %r70, %r77;
	@%p25 bra 	$L__BB59_40;
	selp.b32 	%r218, %r1, 0, %p1;
	shl.b32 	%r219, %r218, 2;
	add.s32 	%r220, %r25, %r219;
	ld.shared.u32 	%r221, [%r220];
	shl.b32 	%r222, %r221, 2;
	and.b32  	%r223, %r222, 1020;
	add.s32 	%r224, %r30, %r223;
	atom.shared.add.u32 	%r225, [%r224], 1;
	shr.u32 	%r226, %r221, 6;
	and.b32  	%r227, %r226, 1020;
	add.s32 	%r228, %r30, %r227;
	atom.shared.add.u32 	%r229, [%r228+1024], 1;
	shr.u32 	%r230, %r221, 14;
	and.b32  	%r231, %r230, 1020;
	add.s32 	%r232, %r30, %r231;
	atom.shared.add.u32 	%r233, [%r232+2048], 1;
	shr.u32 	%r234, %r221, 22;
	and.b32  	%r235, %r234, 1020;
	add.s32 	%r236, %r30, %r235;
	atom.shared.add.u32 	%r237, [%r236+3072], 1;
$L__BB59_40:
	add.s32 	%r238, %r70, %r26;
	selp.b32 	%r71, 0, %r1, %p1;
	setp.ge.s32 	%p26, %r238, %r77;
	@%p26 bra 	$L__BB59_42;
	shl.b32 	%r239, %r71, 2;
	add.s32 	%r240, %r25, %r239;
	ld.shared.u32 	%r241, [%r240];
	shl.b32 	%r242, %r241, 2;
	and.b32  	%r243, %r242, 1020;
	add.s32 	%r244, %r30, %r243;
	atom.shared.add.u32 	%r245, [%r244], 1;
	shr.u32 	%r246, %r241, 6;
	and.b32  	%r247, %r246, 1020;
	add.s32 	%r248, %r30, %r247;
	atom.shared.add.u32 	%r249, [%r248+1024], 1;
	shr.u32 	%r250, %r241, 14;
	and.b32  	%r251, %r250, 1020;
	add.s32 	%r252, %r30, %r251;
	atom.shared.add.u32 	%r253, [%r252+2048], 1;
	shr.u32 	%r254, %r241, 22;
	and.b32  	%r255, %r254, 1020;
	add.s32 	%r256, %r30, %r255;
	atom.shared.add.u32 	%r257, [%r256+3072], 1;
$L__BB59_42:
	bar.sync 	0;
	and.b32  	%r72, %r2, 31;
	setp.gt.u32 	%p27, %r2, 127;
	@%p27 bra 	$L__BB59_45;
	shr.u32 	%r449, %r2, 5;
	shr.u32 	%r74, %r1, 5;
	cvt.u64.u32 	%rd2, %r72;
	cvta.to.global.u64 	%rd3, %rd5;
$L__BB59_44:
	shl.b32 	%r259, %r449, 10;
	add.s32 	%r261, %r106, %r259;
	ld.shared.u32 	%r262, [%r261];
	mul.lo.s32 	%r263, %r449, %r78;
	cvt.s64.s32 	%rd20, %r263;
	shl.b32 	%r264, %r72, 2;
	add.s32 	%r265, %r261, %r264;
	ld.shared.u32 	%r266, [%r265];
	shfl.sync.up.b32	%r267|%p28, %r266, 1, 0, -1;
	// begin inline asm
	mov.u32 %r258, %laneid;
	// end inline asm
	setp.eq.s32 	%p29, %r258, 0;
	selp.b32 	%r268, 0, %r267, %p29;
	add.s32 	%r269, %r268, %r266;
	shfl.sync.up.b32	%r270|%p30, %r269, 2, 0, -1;
	setp.lt.u32 	%p31, %r258, 2;
	selp.b32 	%r271, 0, %r270, %p31;
	add.s32 	%r272, %r271, %r269;
	shfl.sync.up.b32	%r273|%p32, %r272, 4, 0, -1;
	setp.lt.u32 	%p33, %r258, 4;
	selp.b32 	%r274, 0, %r273, %p33;
	add.s32 	%r275, %r274, %r272;
	shfl.sync.up.b32	%r276|%p34, %r275, 8, 0, -1;
	setp.lt.u32 	%p35, %r258, 8;
	selp.b32 	%r277, 0, %r276, %p35;
	add.s32 	%r278, %r277, %r275;
	shfl.sync.up.b32	%r279|%p36, %r278, 16, 0, -1;
	setp.lt.u32 	%p37, %r258, 16;
	selp.b32 	%r280, 0, %r279, %p37;
	add.s32 	%r281, %r280, %r278;
	add.s64 	%rd21, %rd2, %rd20;
	shl.b64 	%rd22, %rd21, 2;
	add.s64 	%rd23, %rd3, %rd22;
	sub.s32 	%r282, %r281, %r262;
	atom.global.add.u32 	%r283, [%rd23], %r282;
	shfl.sync.idx.b32	%r284|%p38, %r281, 31, 31, -1;
	ld.shared.u32 	%r285, [%r265+128];
	shfl.sync.up.b32	%r286|%p39, %r285, 1, 0, -1;
	selp.b32 	%r287, 0, %r286, %p29;
	add.s32 	%r288, %r287, %r285;
	shfl.sync.up.b32	%r289|%p40, %r288, 2, 0, -1;
	selp.b32 	%r290, 0, %r289, %p31;
	add.s32 	%r291, %r290, %r288;
	shfl.sync.up.b32	%r292|%p41, %r291, 4, 0, -1;
	selp.b32 	%r293, 0, %r292, %p33;
	add.s32 	%r294, %r293, %r291;
	shfl.sync.up.b32	%r295|%p42, %r294, 8, 0, -1;
	selp.b32 	%r296, 0, %r295, %p35;
	add.s32 	%r297, %r296, %r294;
	shfl.sync.up.b32	%r298|%p43, %r297, 16, 0, -1;
	selp.b32 	%r299, 0, %r298, %p37;
	add.s32 	%r300, %r299, %r297;
	sub.s32 	%r301, %r284, %r262;
	add.s32 	%r302, %r301, %r300;
	atom.global.add.u32 	%r303, [%rd23+128], %r302;
	shfl.sync.idx.b32	%r304|%p44, %r300, 31, 31, -1;
	add.s32 	%r305, %r304, %r284;
	ld.shared.u32 	%r306, [%r265+256];
	shfl.sync.up.b32	%r307|%p45, %r306, 1, 0, -1;
	selp.b32 	%r308, 0, %r307, %p29;
	add.s32 	%r309, %r308, %r306;
	shfl.sync.up.b32	%r310|%p46, %r309, 2, 0, -1;
	selp.b32 	%r311, 0, %r310, %p31;
	add.s32 	%r312, %r311, %r309;
	shfl.sync.up.b32	%r313|%p47, %r312, 4, 0, -1;
	selp.b32 	%r314, 0, %r313, %p33;
	add.s32 	%r315, %r314, %r312;
	shfl.sync.up.b32	%r316|%p48, %r315, 8, 0, -1;
	selp.b32 	%r317, 0, %r316, %p35;
	add.s32 	%r318, %r317, %r315;
	shfl.sync.up.b32	%r319|%p49, %r318, 16, 0, -1;
	selp.b32 	%r320, 0, %r319, %p37;
	add.s32 	%r321, %r320, %r318;
	sub.s32 	%r322, %r305, %r262;
	add.s32 	%r323, %r322, %r321;
	atom.global.add.u32 	%r324, [%rd23+256], %r323;
	shfl.sync.idx.b32	%r325|%p50, %r321, 31, 31, -1;
	add.s32 	%r326, %r325, %r305;
	ld.shared.u32 	%r327, [%r265+384];
	shfl.sync.up.b32	%r328|%p51, %r327, 1, 0, -1;
	selp.b32 	%r329, 0, %r328, %p29;
	add.s32 	%r330, %r329, %r327;
	shfl.sync.up.b32	%r331|%p52, %r330, 2, 0, -1;
	selp.b32 	%r332, 0, %r331, %p31;
	add.s32 	%r333, %r332, %r330;
	shfl.sync.up.b32	%r334|%p53, %r333, 4, 0, -1;
	selp.b32 	%r335, 0, %r334, %p33;
	add.s32 	%r336, %r335, %r333;
	shfl.sync.up.b32	%r337|%p54, %r336, 8, 0, -1;
	selp.b32 	%r338, 0, %r337, %p35;
	add.s32 	%r339, %r338, %r336;
	shfl.sync.up.b32	%r340|%p55, %r339, 16, 0, -1;
	selp.b32 	%r341, 0, %r340, %p37;
	add.s32 	%r342, %r341, %r339;
	sub.s32 	%r343, %r326, %r262;
	add.s32 	%r344, %r343, %r342;
	atom.global.add.u32 	%r345, [%rd23+384], %r344;
	shfl.sync.idx.b32	%r346|%p56, %r342, 31, 31, -1;
	add.s32 	%r347, %r346, %r326;
	ld.shared.u32 	%r348, [%r265+512];
	shfl.sync.up.b32	%r349|%p57, %r348, 1, 0, -1;
	selp.b32 	%r350, 0, %r349, %p29;
	add.s32 	%r351, %r350, %r348;
	shfl.sync.up.b32	%r352|%p58, %r351, 2, 0, -1;
	selp.b32 	%r353, 0, %r352, %p31;
	add.s32 	%r354, %r353, %r351;
	shfl.sync.up.b32	%r355|%p59, %r354, 4, 0, -1;
	selp.b32 	%r356, 0, %r355, %p33;
	add.s32 	%r357, %r356, %r354;
	shfl.sync.up.b32	%r358|%p60, %r357, 8, 0, -1;
	selp.b32 	%r359, 0, %r358, %p35;
	add.s32 	%r360, %r359, %r357;
	shfl.sync.up.b32	%r361|%p61, %r360, 16, 0, -1;
	selp.b32 	%r362, 0, %r361, %p37;
	add.s32 	%r363, %r362, %r360;
	sub.s32 	%r364, %r347, %r262;
	add.s32 	%r365, %r364, %r363;
	atom.global.add.u32 	%r366, [%rd23+512], %r365;
	shfl.sync.idx.b32	%r367|%p62, %r363, 31, 31, -1;
	add.s32 	%r368, %r367, %r347;
	ld.shared.u32 	%r369, [%r265+640];
	shfl.sync.up.b32	%r370|%p63, %r369, 1, 0, -1;
	selp.b32 	%r371, 0, %r370, %p29;
	add.s32 	%r372, %r371, %r369;
	shfl.sync.up.b32	%r373|%p64, %r372, 2, 0, -1;
	selp.b32 	%r374, 0, %r373, %p31;
	add.s32 	%r375, %r374, %r372;
	shfl.sync.up.b32	%r376|%p65, %r375, 4, 0, -1;
	selp.b32 	%r377, 0, %r376, %p33;
	add.s32 	%r378, %r377, %r375;
	shfl.sync.up.b32	%r379|%p66, %r378, 8, 0, -1;
	selp.b32 	%r380, 0, %r379, %p35;
	add.s32 	%r381, %r380, %r378;
	shfl.sync.up.b32	%r382|%p67, %r381, 16, 0, -1;
	selp.b32 	%r383, 0, %r382, %p37;
	add.s32 	%r384, %r383, %r381;
	sub.s32 	%r385, %r368, %r262;
	add.s32 	%r386, %r385, %r384;
	atom.global.add.u32 	%r387, [%rd23+640], %r386;
	shfl.sync.idx.b32	%r388|%p68, %r384, 31, 31, -1;
	add.s32 	%r389, %r388, %r368;
	ld.shared.u32 	%r390, [%r265+768];
	shfl.sync.up.b32	%r391|%p69, %r390, 1, 0, -1;
	selp.b32 	%r392, 0, %r391, %p29;
	add.s32 	%r393, %r392, %r390;
	shfl.sync.up.b32	%r394|%p70, %r393, 2, 0, -1;
	selp.b32 	%r395, 0, %r394, %p31;
	add.s32 	%r396, %r395, %r393;
	shfl.sync.up.b32	%r397|%p71, %r396, 4, 0, -1;
	selp.b32 	%r398, 0, %r397, %p33;
	add.s32 	%r399, %r398, %r396;
	shfl.sync.up.b32	%r400|%p72, %r399, 8, 0, -1;
	selp.b32 	%r401, 0, %r400, %p35;
	add.s32 	%r402, %r401, %r399;
	shfl.sync.up.b32	%r403|%p73, %r402, 16, 0, -1;
	selp.b32 	%r404, 0, %r403, %p37;
	add.s32 	%r405, %r404, %r402;
	sub.s32 	%r406, %r389, %r262;
	add.s32 	%r407, %r406, %r405;
	atom.global.add.u32 	%r408, [%rd23+768], %r407;
	shfl.sync.idx.b32	%r409|%p74, %r405, 31, 31, -1;
	add.s32 	%r410, %r409, %r389;
	ld.shared.u32 	%r411, [%r265+896];
	shfl.sync.up.b32	%r412|%p75, %r411, 1, 0, -1;
	selp.b32 	%r413, 0, %r412, %p29;
	add.s32 	%r414, %r413, %r411;
	shfl.sync.up.b32	%r415|%p76, %r414, 2, 0, -1;
	selp.b32 	%r416, 0, %r415, %p31;
	add.s32 	%r417, %r416, %r414;
	shfl.sync.up.b32	%r418|%p77, %r417, 4, 0, -1;
	selp.b32 	%r419, 0, %r418, %p33;
	add.s32 	%r420, %r419, %r417;
	shfl.sync.up.b32	%r421|%p78, %r420, 8, 0, -1;
	selp.b32 	%r422, 0, %r421, %p35;
	add.s32 	%r423, %r422, %r420;
	shfl.sync.up.b32	%r424|%p79, %r423, 16, 0, -1;
	selp.b32 	%r425, 0, %r424, %p37;
	add.s32 	%r426, %r425, %r423;
	sub.s32 	%r427, %r410, %r262;
	add.s32 	%r428, %r427, %r426;
	atom.global.add.u32 	%r429, [%rd23+896], %r428;
	shfl.sync.idx.b32	%r430|%p80, %r426, 31, 31, -1;
	add.s32 	%r449, %r449, %r74;
	setp.lt.u32 	%p81, %r449, 4;
	@%p81 bra 	$L__BB59_44;
$L__BB59_45:
	ret;

}
	// .globl	_Z35compute_histograms_shared_pipelinedIjLi4ELi8ELi2ELi2EEvPKT_Pjii
.visible .entry _Z35compute_histograms_shared_pipelinedIjLi4ELi8ELi2ELi2EEvPKT_Pjii(
	.param .u64 .ptr .align 1 _Z35compute_histograms_shared_pipelinedIjLi4ELi8ELi2ELi2EEvPKT_Pjii_param_0,
	.param .u64 .ptr .align 1 _Z35compute_histograms_shared_pipelinedIjLi4ELi8ELi2ELi2EEvPKT_Pjii_param_1,
	.param .u32 _Z35compute_histograms_shared_pipelinedIjLi4ELi8ELi2ELi2EEvPKT_Pjii_param_2,
	.param .u32 _Z35compute_histograms_shared_pipelinedIjLi4ELi8ELi2ELi2EEvPKT_Pjii_param_3
)
{
	.reg .pred 	%p<86>;
	.reg .b16 	%rs<6>;
	.reg .b32 	%r<494>;
	.reg .b64 	%rd<24>;
	// demoted variable
	.shared .align 4 .b8 _ZZ35compute_histograms_shared_pipelinedIjLi4ELi8ELi2ELi2EEvPKT_PjiiE7s_hists[8192];
	ld.param.u64 	%rd4, [_Z35compute_histograms_shared_pipelinedIjLi4ELi8ELi2ELi2EEvPKT_Pjii_param_0];
	ld.param.u64 	%rd5, [_Z35compute_histograms_shared_pipelinedIjLi4ELi8ELi2ELi2EEvPKT_Pjii_param_1];
	ld.param.u32 	%r91, [_Z35compute_histograms_shared_pipelinedIjLi4ELi8ELi2ELi2EEvPKT_Pjii_param_2];
	ld.param.u32 	%r92, [_Z35compute_histograms_shared_pipelinedIjLi4ELi8ELi2ELi2EEvPKT_Pjii_param_3];
	mov.u32 	%r1, %ntid.x;
	mov.u32 	%r2, %tid.x;
	add.s32 	%r3, %r2, %r1;
	cvt.u16.u32 	%rs3, %r3;
	sub.s16 	%rs4, 2047, %rs3;
	cvt.u16.u32 	%rs5, %r1;
	div.u16 	%rs1, %rs4, %rs5;
	and.b16  	%rs2, %rs1, 3;
	setp.eq.s16 	%p2, %rs2, 2;
	mov.u32 	%r472, %r2;
	@%p2 bra 	$L__BB60_3;
	cvt.u32.u16 	%r4, %rs2;
	mov.b32 	%r471, 0;
	mov.u32 	%r472, %r2;
$L__BB60_2:
	.pragma "nounroll";
	shl.b32 	%r94, %r472, 2;
	mov.u32 	%r95, _ZZ35compute_histograms_shared_pipelinedIjLi4ELi8ELi2ELi2EEvPKT_PjiiE7s_hists;
	add.s32 	%r96, %r95, %r94;
	mov.b32 	%r97, 0;
	st.shared.u32 	[%r96], %r97;
	add.s32 	%r472, %r472, %r1;
	add.s32 	%r471, %r471, 1;
	xor.b32  	%r98, %r471, %r4;
	setp.ne.s32 	%p3, %r98, 2;
	@%p3 bra 	$L__BB60_2;
$L__BB60_3:
	setp.lt.u16 	%p4, %rs1, 2;
	@%p4 bra 	$L__BB60_6;
	shl.b32 	%r10, %r1, 2;
	shl.b32 	%r99, %r472, 2;
	mov.u32 	%r100, _ZZ35compute_histograms_shared_pipelinedIjLi4ELi8ELi2ELi2EEvPKT_PjiiE7s_hists;
	add.s32 	%r473, %r100, %r99;
	shl.b32 	%r12, %r1, 4;
	shl.b32 	%r13, %r1, 3;
	mul.lo.s32 	%r14, %r1, 12;
$L__BB60_5:
	mov.b32 	%r101, 0;
	st.shared.u32 	[%r473], %r101;
	add.s32 	%r102, %r473, %r10;
	st.shared.u32 	[%r102], %r101;
	add.s32 	%r103, %r473, %r13;
	st.shared.u32 	[%r103], %r101;
	add.s32 	%r104, %r473, %r14;
	st.shared.u32 	[%r104], %r101;
	add.s32 	%r472, %r472, %r10;
	add.s32 	%r473, %r473, %r12;
	setp.lt.u32 	%p5, %r472, 2048;
	@%p5 bra 	$L__BB60_5;
$L__BB60_6:
	mov.u32 	%r19, %ctaid.x;
	mad.lo.s32 	%r479, %r19, %r1, %r2;
	mov.u32 	%r21, %nctaid.x;
	cvta.to.global.u64 	%rd1, %rd4;
	setp.ge.s32 	%p6, %r479, %r91;
	shl.b32 	%r105, %r2, 2;
	mov.u32 	%r106, s_data;
	add.s32 	%r22, %r106, %r105;
	@%p6 bra 	$L__BB60_8;
	mul.wide.s32 	%rd7, %r479, 4;
	add.s64 	%rd6, %rd1, %rd7;
	// begin inline asm
	cp.async.ca.shared.global [%r22], [%rd6], 4, 4;
	// end inline asm
$L__BB60_8:
	// begin inline asm
	cp.async.commit_group;
	// end inline asm
	mul.lo.s32 	%r23, %r1, %r21;
	add.s32 	%r24, %r479, %r23;
	setp.ge.s32 	%p7, %r24, %r91;
	shl.b32 	%r108, %r1, 2;
	add.s32 	%r25, %r22, %r108;
	@%p7 bra 	$L__BB60_10;
	mul.wide.s32 	%rd9, %r24, 4;
	add.s64 	%rd8, %rd1, %rd9;
	// begin inline asm
	cp.async.ca.shared.global [%r25], [%rd8], 4, 4;
	// end inline asm
$L__BB60_10:
	// begin inline asm
	cp.async.commit_group;
	// end inline asm
	bar.sync 	0;
	add.s32 	%r110, %r23, %r91;
	add.s32 	%r111, %r110, -1;
	div.s32 	%r26, %r111, %r23;
	setp.lt.s32 	%p8, %r26, 3;
	shr.u32 	%r112, %r1, 1;
	div.u32 	%r113, %r2, %r112;
	shl.b32 	%r114, %r113, 12;
	mov.u32 	%r115, _ZZ35compute_histograms_shared_pipelinedIjLi4ELi8ELi2ELi2EEvPKT_PjiiE7s_hists;
	add.s32 	%r27, %r115, %r114;
	@%p8 bra 	$L__BB60_38;
	add.s32 	%r28, %r26, -2;
	add.s32 	%r117, %r26, -3;
	and.b32  	%r29, %r28, 3;
	setp.lt.u32 	%p9, %r117, 3;
	mov.b32 	%r487, 2;
	@%p9 bra 	$L__BB60_31;
	and.b32  	%r119, %r28, -4;
	neg.s32 	%r482, %r119;
	add.s32 	%r120, %r21, %r19;
	mad.lo.s32 	%r480, %r1, %r120, %r2;
	shl.b32 	%r32, %r23, 2;
	mad.lo.s32 	%r121, %r21, 3, %r19;
	mad.lo.s32 	%r478, %r1, %r121, %r2;
	shl.b32 	%r122, %r21, 2;
	add.s32 	%r123, %r19, %r122;
	mad.lo.s32 	%r477, %r1, %r123, %r2;
	mad.lo.s32 	%r124, %r21, 5, %r19;
	mad.lo.s32 	%r476, %r1, %r124, %r2;
	shl.b32 	%r125, %r21, 1;
	add.s32 	%r126, %r19, %r125;
	mad.lo.s32 	%r475, %r1, %r126, %r2;
	mov.b32 	%r481, 0;
$L__BB60_13:
	// begin inline asm
	cp.async.wait_group 1;
	// end inline asm
	setp.ge.s32 	%p10, %r479, %r91;
	@%p10 bra 	$L__BB60_15;
	ld.shared.u32 	%r127, [%r22];
	shl.b32 	%r128, %r127, 2;
	and.b32  	%r129, %r128, 1020;
	add.s32 	%r130, %r27, %r129;
	atom.shared.add.u32 	%r131, [%r130], 1;
	shr.u32 	%r132, %r127, 6;
	and.b32  	%r133, %r132, 1020;
	add.s32 	%r134, %r27, %r133;
	atom.shared.add.u32 	%r135, [%r134+1024], 1;
	shr.u32 	%r136, %r127, 14;
	and.b32  	%r137, %r136, 1020;
	add.s32 	%r138, %r27, %r137;
	atom.shared.add.u32 	%r139, [%r138+2048], 1;
	shr.u32 	%r140, %r127, 22;
	and.b32  	%r141, %r140, 1020;
	add.s32 	%r142, %r27, %r141;
	atom.shared.add.u32 	%r143, [%r142+3072], 1;
$L__BB60_15:
	setp.ge.s32 	%p11, %r475, %r91;
	@%p11 bra 	$L__BB60_17;
	mul.wide.s32 	%rd11, %r475, 4;
	add.s64 	%rd10, %rd1, %rd11;
	// begin inline asm
	cp.async.ca.shared.global [%r22], [%rd10], 4, 4;
	// end inline asm
$L__BB60_17:
	// begin inline asm
	cp.async.commit_group;
	// end inline asm
	// begin inline asm
	cp.async.wait_group 1;
	// end inline asm
	setp.ge.s32 	%p12, %r480, %r91;
	@%p12 bra 	$L__BB60_19;
	ld.shared.u32 	%r145, [%r25];
	shl.b32 	%r146, %r145, 2;
	and.b32  	%r147, %r146, 1020;
	add.s32 	%r148, %r27, %r147;
	atom.shared.add.u32 	%r149, [%r148], 1;
	shr.u32 	%r150, %r145, 6;
	and.b32  	%r151, %r150, 1020;
	add.s32 	%r152, %r27, %r151;
	atom.shared.add.u32 	%r153, [%r152+1024], 1;
	shr.u32 	%r154, %r145, 14;
	and.b32  	%r155, %r154, 1020;
	add.s32 	%r156, %r27, %r155;
	atom.shared.add.u32 	%r157, [%r156+2048], 1;
	shr.u32 	%r158, %r145, 22;
	and.b32  	%r159, %r158, 1020;
	add.s32 	%r160, %r27, %r159;
	atom.shared.add.u32 	%r161, [%r160+3072], 1;
$L__BB60_19:
	setp.ge.s32 	%p13, %r478, %r91;
	@%p13 bra 	$L__BB60_21;
	mul.wide.s32 	%rd13, %r478, 4;
	add.s64 	%rd12, %rd1, %rd13;
	// begin inline asm
	cp.async.ca.shared.global [%r25], [%rd12], 4, 4;
	// end inline asm
$L__BB60_21:
	// begin inline asm
	cp.async.commit_group;
	// end inline asm
	// begin inline asm
	cp.async.wait_group 1;
	// end inline asm
	@%p11 bra 	$L__BB60_23;
	ld.shared.u32 	%r163, [%r22];
	shl.b32 	%r164, %r163, 2;
	and.b32  	%r165, %r164, 1020;
	add.s32 	%r166, %r27, %r165;
	atom.shared.add.u32 	%r167, [%r166], 1;
	shr.u32 	%r168, %r163, 6;
	and.b32  	%r169, %r168, 1020;
	add.s32 	%r170, %r27, %r169;
	atom.shared.add.u32 	%r171, [%r170+1024], 1;
	shr.u32 	%r172, %r163, 14;
	and.b32  	%r173, %r172, 1020;
	add.s32 	%r174, %r27, %r173;
	atom.shared.add.u32 	%r175, [%r174+2048], 1;
	shr.u32 	%r176, %r163, 22;
	and.b32  	%r177, %r176, 1020;
	add.s32 	%r178, %r27, %r177;
	atom.shared.add.u32 	%r179, [%r178+3072], 1;
$L__BB60_23:
	setp.ge.s32 	%p15, %r477, %r91;
	@%p15 bra 	$L__BB60_25;
	mul.wide.s32 	%rd15, %r477, 4;
	add.s64 	%rd14, %rd1, %rd15;
	// begin inline asm
	cp.async.ca.shared.global [%r22], [%rd14], 4, 4;
	// end inline asm
$L__BB60_25:
	// begin inline asm
	cp.async.commit_group;
	// end inline asm
	// begin inline asm
	cp.async.wait_group 1;
	// end inline asm
	@%p13 bra 	$L__BB60_27;
	ld.shared.u32 	%r181, [%r25];
	shl.b32 	%r182, %r181, 2;
	and.b32  	%r183, %r182, 1020;
	add.s32 	%r184, %r27, %r183;
	atom.shared.add.u32 	%r185, [%r184], 1;
	shr.u32 	%r186, %r181, 6;
	and.b32  	%r187, %r186, 1020;
	add.s32 	%r188, %r27, %r187;
	atom.shared.add.u32 	%r189, [%r188+1024], 1;
	shr.u32 	%r190, %r181, 14;
	and.b32  	%r191, %r190, 1020;
	add.s32 	%r192, %r27, %r191;
	atom.shared.add.u32 	%r193, [%r192+2048], 1;
	shr.u32 	%r194, %r181, 22;
	and.b32  	%r195, %r194, 1020;
	add.s32 	%r196, %r27, %r195;
	atom.shared.add.u32 	%r197, [%r196+3072], 1;
$L__BB60_27:
	setp.ge.s32 	%p17, %r476, %r91;
	@%p17 bra 	$L__BB60_29;
	mul.wide.s32 	%rd17, %r476, 4;
	add.s64 	%rd16, %rd1, %rd17;
	// begin inline asm
	cp.async.ca.shared.global [%r25], [%rd16], 4, 4;
	// end inline asm
$L__BB60_29:
	// begin inline asm
	cp.async.commit_group;
	// end inline asm
	add.s32 	%r482, %r482, 4;
	add.s32 	%r481, %r481, 4;
	add.s32 	%r480, %r480, %r32;
	add.s32 	%r479, %r479, %r32;
	add.s32 	%r478, %r478, %r32;
	add.s32 	%r477, %r477, %r32;
	add.s32 	%r476, %r476, %r32;
	add.s32 	%r475, %r475, %r32;
	setp.ne.s32 	%p18, %r482, 0;
	@%p18 bra 	$L__BB60_13;
	add.s32 	%r487, %r481, 2;
$L__BB60_31:
	setp.eq.s32 	%p19, %r29, 0;
	@%p19 bra 	$L__BB60_38;
	add.s32 	%r199, %r487, -2;
	mad.lo.s32 	%r200, %r21, %r199, %r19;
	mad.lo.s32 	%r486, %r1, %r200, %r2;
	mad.lo.s32 	%r201, %r21, %r487, %r19;
	mad.lo.s32 	%r485, %r1, %r201, %r2;
	neg.s32 	%r484, %r29;
$L__BB60_33:
	.pragma "nounroll";
	// begin inline asm
	cp.async.wait_group 1;
	// end inline asm
	and.b32  	%r202, %r487, 1;
	setp.eq.b32 	%p20, %r202, 1;
	selp.b32 	%r203, %r1, 0, %p20;
	setp.ge.s32 	%p21, %r486, %r91;
	shl.b32 	%r204, %r203, 2;
	add.s32 	%r62, %r22, %r204;
	@%p21 bra 	$L__BB60_35;
	ld.shared.u32 	%r205, [%r62];
	shl.b32 	%r206, %r205, 2;
	and.b32  	%r207, %r206, 1020;
	add.s32 	%r208, %r27, %r207;
	atom.shared.add.u32 	%r209, [%r208], 1;
	shr.u32 	%r210, %r205, 6;
	and.b32  	%r211, %r210, 1020;
	add.s32 	%r212, %r27, %r211;
	atom.shared.add.u32 	%r213, [%r212+1024], 1;
	shr.u32 	%r214, %r205, 14;
	and.b32  	%r215, %r214, 1020;
	add.s32 	%r216, %r27, %r215;
	atom.shared.add.u32 	%r217, [%r216+2048], 1;
	shr.u32 	%r218, %r205, 22;
	and.b32  	%r219, %r218, 1020;
	add.s32 	%r220, %r27, %r219;
	atom.shared.add.u32 	%r221, [%r220+3072], 1;
$L__BB60_35:
	setp.ge.s32 	%p22, %r485, %r91;
	@%p22 bra 	$L__BB60_37;
	mul.wide.s32 	%rd19, %r485, 4;
	add.s64 	%rd18, %rd1, %rd19;
	// begin inline asm
	cp.async.ca.shared.global [%r62], [%rd18], 4, 4;
	// end inline asm
$L__BB60_37:
	// begin inline asm
	cp.async.commit_group;
	// end inline asm
	add.s32 	%r487, %r487, 1;
	add.s32 	%r486, %r486, %r23;
	add.s32 	%r485, %r485, %r23;
	add.s32 	%r484, %r484, 1;
	setp.ne.s32 	%p23, %r484, 0;
	@%p23 bra 	$L__BB60_33;
$L__BB60_38:
	// begin inline asm
	cp.async.wait_group 0;
	// end inline asm
	max.s32 	%r223, %r26, 2;
	add.s32 	%r224, %r223, -2;
	mad.lo.s32 	%r225, %r224, %r21, %r19;
	mad.lo.s32 	%r67, %r225, %r1, %r2;
	and.b32  	%r226, %r223, 1;
	setp.eq.b32 	%p1, %r226, 1;
	setp.ge.s32 	%p24, %r67, %r91;
	@%p24 bra 	$L__BB60_40;
	selp.b32 	%r227, %r1, 0, %p1;
	shl.b32 	%r228, %r227, 2;
	add.s32 	%r229, %r22, %r228;
	ld.shared.u32 	%r230, [%r229];
	shl.b32 	%r231, %r230, 2;
	and.b32  	%r232, %r231, 1020;
	add.s32 	%r233, %r27, %r232;
	atom.shared.add.u32 	%r234, [%r233], 1;
	shr.u32 	%r235, %r230, 6;
	and.b32  	%r236, %r235, 1020;
	add.s32 	%r237, %r27, %r236;
	atom.shared.add.u32 	%r238, [%r237+1024], 1;
	shr.u32 	%r239, %r230, 14;
	and.b32  	%r240, %r239, 1020;
	add.s32 	%r241, %r27, %r240;
	atom.shared.add.u32 	%r242, [%r241+2048], 1;
	shr.u32 	%r243, %r230, 22;
	and.b32  	%r244, %r243, 1020;
	add.s32 	%r245, %r27, %r244;
	atom.shared.add.u32 	%r246, [%r245+3072], 1;
$L__BB60_40:
	add.s32 	%r247, %r67, %r23;
	selp.b32 	%r68, 0, %r1, %p1;
	setp.ge.s32 	%p25, %r247, %r91;
	@%p25 bra 	$L__BB60_42;
	shl.b32 	%r248, %r68, 2;
	add.s32 	%r249, %r22, %r248;
	ld.shared.u32 	%r250, [%r249];
	shl.b32 	%r251, %r250, 2;
	and.b32  	%r252, %r251, 1020;
	add.s32 	%r253, %r27, %r252;
	atom.shared.add.u32 	%r254, [%r253], 1;
	shr.u32 	%r255, %r250, 6;
	and.b32  	%r256, %r255, 1020;
	add.s32 	%r257, %r27, %r256;
	atom.shared.add.u32 	%r258, [%r257+1024], 1;
	shr.u32 	%r259, %r250, 14;
	and.b32  	%r260, %r259, 1020;
	add.s32 	%r261, %r27, %r260;
	atom.shared.add.u32 	%r262, [%r261+2048], 1;
	shr.u32 	%r263, %r250, 22;
	and.b32  	%r264, %r263, 1020;
	add.s32 	%r265, %r27, %r264;
	atom.shared.add.u32 	%r266, [%r265+3072], 1;
$L__BB60_42:
	bar.sync 	0;
	max.u32 	%r267, %r3, 1024;
	setp.lt.u32 	%p26, %r3, 1024;
	selp.u32 	%r268, 1, 0, %p26;
	add.s32 	%r269, %r3, %r268;
	sub.s32 	%r270, %r267, %r269;
	div.u32 	%r271, %r270, %r1;
	add.s32 	%r69, %r271, %r268;
	and.b32  	%r272, %r69, 3;
	setp.eq.s32 	%p27, %r272, 3;
	mov.u32 	%r492, %r2;
	@%p27 bra 	$L__BB60_45;
	add.s32 	%r273, %r69, 1;
	and.b32  	%r274, %r273, 3;
	mov.u32 	%r276, _ZZ35compute_histograms_shared_pipelinedIjLi4ELi8ELi2ELi2EEvPKT_PjiiE7s_hists;
	add.s32 	%r489, %r276, %r105;
	shl.b32 	%r71, %r1, 2;
	neg.s32 	%r488, %r274;
	mad.lo.s32 	%r492, %r1, %r274, %r2;
$L__BB60_44:
	.pragma "nounroll";
	ld.shared.u32 	%r277, [%r489];
	ld.shared.u32 	%r278, [%r489+4096];
	add.s32 	%r279, %r278, %r277;
	st.shared.u32 	[%r489], %r279;
	add.s32 	%r489, %r489, %r71;
	add.s32 	%r488, %r488, 1;
	setp.ne.s32 	%p28, %r488, 0;
	@%p28 bra 	$L__BB60_44;
$L__BB60_45:
	setp.lt.u32 	%p29, %r69, 3;
	@%p29 bra 	$L__BB60_48;
	shl.b32 	%r79, %r1, 2;
	shl.b32 	%r280, %r492, 2;
	mov.u32 	%r281, _ZZ35compute_histograms_shared_pipelinedIjLi4ELi8ELi2ELi2EEvPKT_PjiiE7s_hists;
	add.s32 	%r491, %r281, %r280;
	shl.b32 	%r81, %r1, 4;
$L__BB60_47:
	ld.shared.u32 	%r282, [%r491];
	ld.shared.u32 	%r283, [%r491+4096];
	add.s32 	%r284, %r283, %r282;
	st.shared.u32 	[%r491], %r284;
	add.s32 	%r285, %r491, %r79;
	ld.shared.u32 	%r286, [%r285];
	ld.shared.u32 	%r287, [%r285+4096];
	add.s32 	%r288, %r287, %r286;
	st.shared.u32 	[%r285], %r288;
	add.s32 	%r289, %r285, %r79;
	ld.shared.u32 	%r290, [%r289];
	ld.shared.u32 	%r291, [%r289+4096];
	add.s32 	%r292, %r291, %r290;
	st.shared.u32 	[%r289], %r292;
	add.s32 	%r293, %r289, %r79;
	ld.shared.u32 	%r294, [%r293];
	ld.shared.u32 	%r295, [%r293+4096];
	add.s32 	%r296, %r295, %r294;
	st.shared.u32 	[%r293], %r296;
	add.s32 	%r492, %r492, %r79;
	add.s32 	%r491, %r491, %r81;
	setp.lt.u32 	%p30, %r492, 1024;
	@%p30 bra 	$L__BB60_47;
$L__BB60_48:
	bar.sync 	0;
	and.b32  	%r86, %r2, 31;
	setp.gt.u32 	%p31, %r2, 127;
	@%p31 bra 	$L__BB60_51;
	shr.u32 	%r493, %r2, 5;
	shr.u32 	%r88, %r1, 5;
	cvt.u64.u32 	%rd2, %r86;
	cvta.to.global.u64 	%rd3, %rd5;
	mov.u32 	%r299, _ZZ35compute_histograms_shared_pipelinedIjLi4ELi8ELi2ELi2EEvPKT_PjiiE7s_hists;
$L__BB60_50:
	shl.b32 	%r298, %r493, 10;
	add.s32 	%r300, %r299, %r298;
	ld.shared.u32 	%r301, [%r300];
	mul.lo.s32 	%r302, %r493, %r92;
	cvt.s64.s32 	%rd20, %r302;
	shl.b32 	%r303, %r86, 2;
	add.s32 	%r304, %r300, %r303;
	ld.shared.u32 	%r305, [%r304];
	shfl.sync.up.b32	%r306|%p32, %r305, 1, 0, -1;
	// begin inline asm
	mov.u32 %r297, %laneid;
	// end inline asm
	setp.eq.s32 	%p33, %r297, 0;
	selp.b32 	%r307, 0, %r306, %p33;
	add.s32 	%r308, %r307, %r305;
	shfl.sync.up.b32	%r309|%p34, %r308, 2, 0, -1;
	setp.lt.u32 	%p35, %r297, 2;
	selp.b32 	%r310, 0, %r309, %p35;
	add.s32 	%r311, %r310, %r308;
	shfl.sync.up.b32	%r312|%p36, %r311, 4, 0, -1;
	setp.lt.u32 	%p37, %r297, 4;
	selp.b32 	%r313, 0, %r312, %p37;
	add.s32 	%r314, %r313, %r311;
	shfl.sync.up.b32	%r315|%p38, %r314, 8, 0, -1;
	setp.lt.u32 	%p39, %r297, 8;
	selp.b32 	%r316, 0, %r315, %p39;
	add.s32 	%r317, %r316, %r314;
	shfl.sync.up.b32	%r318|%p40, %r317, 16, 0, -1;
	setp.lt.u32 	%p41, %r297, 16;
	selp.b32 	%r319, 0, %r318, %p41;
	add.s32 	%r320, %r319, %r317;
	add.s64 	%rd21, %rd2, %rd20;
	shl.b64 	%rd22, %rd21, 2;
	add.s64 	%rd23, %rd3, %rd22;
	sub.s32 	%r321, %r320, %r301;
	atom.global.add.u32 	%r322, [%rd23], %r321;
	shfl.sync.idx.b32	%r323|%p42, %r320, 31, 31, -1;
	ld.shared.u32 	%r324, [%r304+128];
	shfl.sync.up.b32	%r325|%p43, %r324, 1, 0, -1;
	selp.b32 	%r326, 0, %r325, %p33;
	add.s32 	%r327, %r326, %r324;
	shfl.sync.up.b32	%r328|%p44, %r327, 2, 0, -1;
	selp.b32 	%r329, 0, %r328, %p35;
	add.s32 	%r330, %r329, %r327;
	shfl.sync.up.b32	%r331|%p45, %r330, 4, 0, -1;
	selp.b32 	%r332, 0, %r331, %p37;
	add.s32 	%r333, %r332, %r330;
	shfl.sync.up.b32	%r334|%p46, %r333, 8, 0, -1;
	selp.b32 	%r335, 0, %r334, %p39;
	add.s32 	%r336, %r335, %r333;
	shfl.sync.up.b32	%r337|%p47, %r336, 16, 0, -1;
	selp.b32 	%r338, 0, %r337, %p41;
	add.s32 	%r339, %r338, %r336;
	sub.s32 	%r340, %r323, %r301;
	add.s32 	%r341, %r340, %r339;
	atom.global.add.u32 	%r342, [%rd23+128], %r341;
	shfl.sync.idx.b32	%r343|%p48, %r339, 31, 31, -1;
	add.s32 	%r344, %r343, %r323;
	ld.shared.u32 	%r345, [%r304+256];
	shfl.sync.up.b32	%r346|%p49, %r345, 1, 0, -1;
	selp.b32 	%r347, 0, %r346, %p33;
	add.s32 	%r348, %r347, %r345;
	shfl.sync.up.b32	%r349|%p50, %r348, 2, 0, -1;
	selp.b32 	%r350, 0, %r349, %p35;
	add.s32 	%r351, %r350, %r348;
	shfl.sync.up.b32	%r352|%p51, %r351, 4, 0, -1;
	selp.b32 	%r353, 0, %r352, %p37;
	add.s32 	%r354, %r353, %r351;
	shfl.sync.up.b32	%r355|%p52, %r354, 8, 0, -1;
	selp.b32 	%r356, 0, %r355, %p39;
	add.s32 	%r357, %r356, %r354;
	shfl.sync.up.b32	%r358|%p53, %r357, 16, 0, -1;
	selp.b32 	%r359, 0, %r358, %p41;
	add.s32 	%r360, %r359, %r357;
	sub.s32 	%r361, %r344, %r301;
	add.s32 	%r362, %r361, %r360;
	atom.global.add.u32 	%r363, [%rd23+256], %r362;
	shfl.sync.idx.b32	%r364|%p54, %r360, 31, 31, -1;
	add.s32 	%r365, %r364, %r344;
	ld.shared.u32 	%r366, [%r304+384];
	shfl.sync.up.b32	%r367|%p55, %r366, 1, 0, -1;
	selp.b32 	%r368, 0, %r367, %p33;
	add.s32 	%r369, %r368, %r366;
	shfl.sync.up.b32	%r370|%p56, %r369, 2, 0, -1;
	selp.b32 	%r371, 0, %r370, %p35;
	add.s32 	%r372, %r371, %r369;
	shfl.sync.up.b32	%r373|%p57, %r372, 4, 0, -1;
	selp.b32 	%r374, 0, %r373, %p37;
	add.s32 	%r375, %r374, %r372;
	shfl.sync.up.b32	%r376|%p58, %r375, 8, 0, -1;
	selp.b32 	%r377, 0, %r376, %p39;
	add.s32 	%r378, %r377, %r375;
	shfl.sync.up.b32	%r379|%p59, %r378, 16, 0, -1;
	selp.b32 	%r380, 0, %r379, %p41;
	add.s32 	%r381, %r380, %r378;
	sub.s32 	%r382, %r365, %r301;
	add.s32 	%r383, %r382, %r381;
	atom.global.add.u32 	%r384, [%rd23+384], %r383;
	shfl.sync.idx.b32	%r385|%p60, %r381, 31, 31, -1;
	add.s32 	%r386, %r385, %r365;
	ld.shared.u32 	%r387, [%r304+512];
	shfl.sync.up.b32	%r388|%p61, %r387, 1, 0, -1;
	selp.b32 	%r389, 0, %r388, %p33;
	add.s32 	%r390, %r389, %r387;
	shfl.sync.up.b32	%r391|%p62, %r390, 2, 0, -1;
	selp.b32 	%r392, 0, %r391, %p35;
	add.s32 	%r393, %r392, %r390;
	shfl.sync.up.b32	%r394|%p63, %r393, 4, 0, -1;
	selp.b32 	%r395, 0, %r394, %p37;
	add.s32 	%r396, %r395, %r393;
	shfl.sync.up.b32	%r397|%p64, %r396, 8, 0, -1;
	selp.b32 	%r398, 0, %r397, %p39;
	add.s32 	%r399, %r398, %r396;
	shfl.sync.up.b32	%r400|%p65, %r399, 16, 0, -1;
	selp.b32 	%r401, 0, %r400, %p41;
	add.s32 	%r402, %r401, %r399;
	sub.s32 	%r403, %r386, %r301;
	add.s32 	%r404, %r403, %r402;
	atom.global.add.u32 	%r405, [%rd23+512], %r404;
	shfl.sync.idx.b32	%r406|%p66, %r402, 31, 31, -1;
	add.s32 	%r407, %r406, %r386;
	ld.shared.u32 	%r408, [%r304+640];
	shfl.sync.up.b32	%r409|%p67, %r408, 1, 0, -1;
	selp.b32 	%r410, 0, %r409, %p33;
	add.s32 	%r411, %r410, %r408;
	shfl.sync.up.b32	%r412|%p68, %r411, 2, 0, -1;
	selp.b32 	%r413, 0, %r412, %p35;
	add.s32 	%r414, %r413, %r411;
	shfl.sync.up.b32	%r415|%p69, %r414, 4, 0, -1;
	selp.b32 	%r416, 0, %r415, %p37;
	add.s32 	%r417, %r416, %r414;
	shfl.sync.up.b32	%r418|%p70, %r417, 8, 0, -1;
	selp.b32 	%r419, 0, %r418, %p39;
	add.s32 	%r420, %r419, %r417;
	shfl.sync.up.b32	%r421|%p71, %r420, 16, 0, -1;
	selp.b32 	%r422, 0, %r421, %p41;
	add.s32 	%r423, %r422, %r420;
	sub.s32 	%r424, %r407, %r301;
	add.s32 	%r425, %r424, %r423;
	atom.global.add.u32 	%r426, [%rd23+640], %r425;
	shfl.sync.idx.b32	%r427|%p72, %r423, 31, 31, -1;
	add.s32 	%r428, %r427, %r407;
	ld.shared.u32 	%r429, [%r304+768];
	shfl.sync.up.b32	%r430|%p73, %r429, 1, 0, -1;
	selp.b32 	%r431, 0, %r430, %p33;
	add.s32 	%r432, %r431, %r429;
	shfl.sync.up.b32	%r433|%p74, %r432, 2, 0, -1;
	selp.b32 	%r434, 0, %r433, %p35;
	add.s32 	%r435, %r434, %r432;
	shfl.sync.up.b32	%r436|%p75, %r435, 4, 0, -1;
	selp.b32 	%r437, 0, %r436, %p37;
	add.s32 	%r438, %r437, %r435;
	shfl.sync.up.b32	%r439|%p76, %r438, 8, 0, -1;
	selp.b32 	%r440, 0, %r439, %p39;
	add.s32 	%r441, %r440, %r438;
	shfl.sync.up.b32	%r442|%p77, %r441, 16, 0, -1;
	selp.b32 	%r443, 0, %r442, %p41;
	add.s32 	%r444, %r443, %r441;
	sub.s32 	%r445, %r428, %r301;
	add.s32 	%r446, %r445, %r444;
	atom.global.add.u32 	%r447, [%rd23+768], %r446;
	shfl.sync.idx.b32	%r448|%p78, %r444, 31, 31, -1;
	add.s32 	%r449, %r448, %r428;
	ld.shared.u32 	%r450, [%r304+896];
	shfl.sync.up.b32	%r451|%p79, %r450, 1, 0, -1;
	selp.b32 	%r452, 0, %r451, %p33;
	add.s32 	%r453, %r452, %r450;
	shfl.sync.up.b32	%r454|%p80, %r453, 2, 0, -1;
	selp.b32 	%r455, 0, %r454, %p35;
	add.s32 	%r456, %r455, %r453;
	shfl.sync.up.b32	%r457|%p81, %r456, 4, 0, -1;
	selp.b32 	%r458, 0, %r457, %p37;
	add.s32 	%r459, %r458, %r456;
	shfl.sync.up.b32	%r460|%p82, %r459, 8, 0, -1;
	selp.b32 	%r461, 0, %r460, %p39;
	add.s32 	%r462, %r461, %r459;
	shfl.sync.up.b32	%r463|%p83, %r462, 16, 0, -1;
	selp.b32 	%r464, 0, %r463, %p41;
	add.s32 	%r465, %r464, %r462;
	sub.s32 	%r466, %r449, %r301;
	add.s32 	%r467, %r466, %r465;
	atom.global.add.u32 	%r468, [%rd23+896], %r467;
	shfl.sync.idx.b32	%r469|%p84, %r465, 31, 31, -1;
	add.s32 	%r493, %r493, %r88;
	setp.lt.u32 	%p85, %r493, 4;
	@%p85 bra 	$L__BB60_50;
$L__BB60_51:
	ret;

}
	// .globl	_Z35compute_histograms_shared_pipelinedIjLi4ELi8ELi3ELi2EEvPKT_Pjii
.visible .entry _Z35compute_histograms_shared_pipelinedIjLi4ELi8ELi3ELi2EEvPKT_Pjii(
	.param .u64 .ptr .align 1 _Z35compute_histograms_shared_pipelinedIjLi4ELi8ELi3ELi2EEvPKT_Pjii_param_0,
	.param .u64 .ptr .align 1 _Z35compute_histograms_shared_pipelinedIjLi4ELi8ELi3ELi2EEvPKT_Pjii_param_1,
	.param .u32 _Z35compute_histograms_shared_pipelinedIjLi4ELi8ELi3ELi2EEvPKT_Pjii_param_2,
	.param .u32 _Z35compute_histograms_shared_pipelinedIjLi4ELi8ELi3ELi2EEvPKT_Pjii_param_3
)
{
	.reg .pred 	%p<86>;
	.reg .b16 	%rs<8>;
	.reg .b32 	%r<504>;
	.reg .b64 	%rd<24>;
	// demoted variable
	.shared .align 4 .b8 _ZZ35compute_histograms_shared_pipelinedIjLi4ELi8ELi3ELi2EEvPKT_PjiiE7s_hists[12288];
	ld.param.u64 	%rd4, [_Z35compute_histograms_shared_pipelinedIjLi4ELi8ELi3ELi2EEvPKT_Pjii_param_0];
	ld.param.u64 	%rd5, [_Z35compute_histograms_shared_pipelinedIjLi4ELi8ELi3ELi2EEvPKT_Pjii_param_1];
	ld.param.u32 	%r91, [_Z35compute_histograms_shared_pipelinedIjLi4ELi8ELi3ELi2EEvPKT_Pjii_param_2];
	ld.param.u32 	%r92, [_Z35compute_histograms_shared_pipelinedIjLi4ELi8ELi3ELi2EEvPKT_Pjii_param_3];
	mov.u32 	%r1, %ntid.x;
	cvt.u16.u32 	%rs4, %r1;
	mul.hi.u16 	%rs5, %rs4, -21845;
	shr.u16 	%rs1, %rs5, 1;
	mov.u32 	%r2, %tid.x;
	add.s32 	%r3, %r2, %r1;
	cvt.u16.u32 	%rs6, %r3;
	sub.s16 	%rs7, 3071, %rs6;
	div.u16 	%rs2, %rs7, %rs4;
	and.b16  	%rs3, %rs2, 3;
	setp.eq.s16 	%p2, %rs3, 2;
	mov.u32 	%r482, %r2;
	@%p2 bra 	$L__BB61_3;
	cvt.u32.u16 	%r4, %rs3;
	mov.b32 	%r481, 0;
	mov.u32 	%r482, %r2;
$L__BB61_2:
	.pragma "nounroll";
	shl.b32 	%r94, %r482, 2;
	mov.u32 	%r95, _ZZ35compute_histograms_shared_pipelinedIjLi4ELi8ELi3ELi2EEvPKT_PjiiE7s_hists;
	add.s32 	%r96, %r95, %r94;
	mov.b32 	%r97, 0;
	st.shared.u32 	[%r96], %r97;
	add.s32 	%r482, %r482, %r1;
	add.s32 	%r481, %r481, 1;
	xor.b32  	%r98, %r481, %r4;
	setp.ne.s32 	%p3, %r98, 2;
	@%p3 bra 	$L__BB61_2;
$L__BB61_3:
	setp.lt.u16 	%p4, %rs2, 2;
	@%p4 bra 	$L__BB61_6;
	shl.b32 	%r10, %r1, 2;
	shl.b32 	%r99, %r482, 2;
	mov.u32 	%r100, _ZZ35compute_histograms_shared_pipelinedIjLi4ELi8ELi3ELi2EEvPKT_PjiiE7s_hists;
	add.s32 	%r483, %r100, %r99;
	shl.b32 	%r12, %r1, 4;
	shl.b32 	%r13, %r1, 3;
	mul.lo.s32 	%r14, %r1, 12;
$L__BB61_5:
	mov.b32 	%r101, 0;
	st.shared.u32 	[%r483], %r101;
	add.s32 	%r102, %r483, %r10;
	st.shared.u32 	[%r102], %r101;
	add.s32 	%r103, %r483, %r13;
	st.shared.u32 	[%r103], %r101;
	add.s32 	%r104, %r483, %r14;
	st.shared.u32 	[%r104], %r101;
	add.s32 	%r482, %r482, %r10;
	add.s32 	%r483, %r483, %r12;
	setp.lt.u32 	%p5, %r482, 3072;
	@%p5 bra 	$L__BB61_5;
$L__BB61_6:
	mov.u32 	%r19, %ctaid.x;
	mad.lo.s32 	%r489, %r19, %r1, %r2;
	mov.u32 	%r21, %nctaid.x;
	cvta.to.global.u64 	%rd1, %rd4;
	setp.ge.s32 	%p6, %r489, %r91;
	shl.b32 	%r105, %r2, 2;
	mov.u32 	%r106, s_data;
	add.s32 	%r22, %r106, %r105;
	@%p6 bra 	$L__BB61_8;
	mul.wide.s32 	%rd7, %r489, 4;
	add.s64 	%rd6, %rd1, %rd7;
	// begin inline asm
	cp.async.ca.shared.global [%r22], [%rd6], 4, 4;
	// end inline asm
$L__BB61_8:
	// begin inline asm
	cp.async.commit_group;
	// end inline asm
	mul.lo.s32 	%r23, %r1, %r21;
	add.s32 	%r24, %r489, %r23;
	setp.ge.s32 	%p7, %r24, %r91;
	shl.b32 	%r108, %r1, 2;
	add.s32 	%r25, %r22, %r108;
	@%p7 bra 	$L__BB61_10;
	mul.wide.s32 	%rd9, %r24, 4;
	add.s64 	%rd8, %rd1, %rd9;
	// begin inline asm
	cp.async.ca.shared.global [%r25], [%rd8], 4, 4;
	// end inline asm
$L__BB61_10:
	// begin inline asm
	cp.async.commit_group;
	// end inline asm
	bar.sync 	0;
	add.s32 	%r110, %r23, %r91;
	add.s32 	%r111, %r110, -1;
	div.s32 	%r26, %r111, %r23;
	setp.lt.s32 	%p8, %r26, 3;
	cvt.u32.u16 	%r112, %rs1;
	div.u32 	%r113, %r2, %r112;
	shl.b32 	%r114, %r113, 12;
	mov.u32 	%r115, _ZZ35compute_histograms_shared_pipelinedIjLi4ELi8ELi3ELi2EEvPKT_PjiiE7s_hists;
	add.s32 	%r27, %r115, %r114;
	@%p8 bra 	$L__BB61_38;
	add.s32 	%r28, %r26, -2;
	add.s32 	%r117, %r26, -3;
	and.b32  	%r29, %r28, 3;
	setp.lt.u32 	%p9, %r117, 3;
	mov.b32 	%r497, 2;
	@%p9 bra 	$L__BB61_31;
	and.b32  	%r119, %r28, -4;
	neg.s32 	%r492, %r119;
	add.s32 	%r120, %r21, %r19;
	mad.lo.s32 	%r490, %r1, %r120, %r2;
	shl.b32 	%r32, %r23, 2;
	mad.lo.s32 	%r121, %r21, 3, %r19;
	mad.lo.s32 	%r488, %r1, %r121, %r2;
	shl.b32 	%r122, %r21, 2;
	add.s32 	%r123, %r19, %r122;
	mad.lo.s32 	%r487, %r1, %r123, %r2;
	mad.lo.s32 	%r124, %r21, 5, %r19;
	mad.lo.s32 	%r486, %r1, %r124, %r2;
	shl.b32 	%r125, %r21, 1;
	add.s32 	%r126, %r19, %r125;
	mad.lo.s32 	%r485, %r1, %r126, %r2;
	mov.b32 	%r491, 0;
$L__BB61_13:
	// begin inline asm
	cp.async.wait_group 1;
	// end inline asm
	setp.ge.s32 	%p10, %r489, %r91;
	@%p10 bra 	$L__BB61_15;
	ld.shared.u32 	%r127, [%r22];
	shl.b32 	%r128, %r127, 2;
	and.b32  	%r129, %r128, 1020;
	add.s32 	%r130, %r27, %r129;
	atom.shared.add.u32 	%r131, [%r130], 1;
	shr.u32 	%r132, %r127, 6;
	and.b32  	%r133, %r132, 1020;
	add.s32 	%r134, %r27, %r133;
	atom.shared.add.u32 	%r135, [%r134+1024], 1;
	shr.u32 	%r136, %r127, 14;
	and.b32  	%r137, %r136, 1020;
	add.s32 	%r138, %r27, %r137;
	atom.shared.add.u32 	%r139, [%r138+2048], 1;
	shr.u32 	%r140, %r127, 22;
	and.b32  	%r141, %r140, 1020;
	add.s32 	%r142, %r27, %r141;
	atom.shared.add.u32 	%r143, [%r142+3072], 1;
$L__BB61_15:
	setp.ge.s32 	%p11, %r485, %r91;
	@%p11 bra 	$L__BB61_17;
	mul.wide.s32 	%rd11, %r485, 4;
	add.s64 	%rd10, %rd1, %rd11;
	// begin inline asm
	cp.async.ca.shared.global [%r22], [%rd10], 4, 4;
	// end inline asm
$L__BB61_17:
	// begin inline asm
	cp.async.commit_group;
	// end inline asm
	// begin inline asm
	cp.async.wait_group 1;
	// end inline asm
	setp.ge.s32 	%p12, %r490, %r91;
	@%p12 bra 	$L__BB61_19;
	ld.shared.u32 	%r145, [%r25];
	shl.b32 	%r146, %r145, 2;
	and.b32  	%r147, %r146, 1020;
	add.s32 	%r148, %r27, %r147;
	atom.shared.add.u32 	%r149, [%r148], 1;
	shr.u32 	%r150, %r145, 6;
	and.b32  	%r151, %r150, 1020;
	add.s32 	%r152, %r27, %r151;
	atom.shared.add.u32 	%r153, [%r152+1024], 1;
	shr.u32 	%r154, %r145, 14;
	and.b32  	%r155, %r154, 1020;
	add.s32 	%r156, %r27, %r155;
	atom.shared.add.u32 	%r157, [%r156+2048], 1;
	shr.u32 	%r158, %r145, 22;
	and.b32  	%r159, %r158, 1020;
	add.s32 	%r160, %r27, %r159;
	atom.shared.add.u32 	%r161, [%r160+3072], 1;
$L__BB61_19:
	setp.ge.s32 	%p13, %r488, %r91;
	@%p13 bra 	$L__BB61_21;
	mul.wide.s32 	%rd13, %r488, 4;
	add.s64 	%rd12, %rd1, %rd13;
	// begin inline asm
	cp.async.ca.shared.global [%r25], [%rd12], 4, 4;
	// end inline asm
$L__BB61_21:
	// begin inline asm
	cp.async.commit_group;
	// end inline asm
	// begin inline asm
	cp.async.wait_group 1;
	// end inline asm
	@%p11 bra 	$L__BB61_23;
	ld.shared.u32 	%r163, [%r22];
	shl.b32 	%r164, %r163, 2;
	and.b32  	%r165, %r164, 1020;
	add.s32 	%r166, %r27, %r165;
	atom.shared.add.u32 	%r167, [%r166], 1;
	shr.u32 	%r168, %r163, 6;
	and.b32  	%r169, %r168, 1020;
	add.s32 	%r170, %r27, %r169;
	atom.shared.add.u32 	%r171, [%r170+1024], 1;
	shr.u32 	%r172, %r163, 14;
	and.b32  	%r173, %r172, 1020;
	add.s32 	%r174, %r27, %r173;
	atom.shared.add.u32 	%r175, [%r174+2048], 1;
	shr.u32 	%r176, %r163, 22;
	and.b32  	%r177, %r176, 1020;
	add.s32 	%r178, %r27, %r177;
	atom.shared.add.u32 	%r179, [%r178+3072], 1;
$L__BB61_23:
	setp.ge.s32 	%p15, %r487, %r91;
	@%p15 bra 	$L__BB61_25;
	mul.wide.s32 	%rd15, %r487, 4;
	add.s64 	%rd14, %rd1, %rd15;
	// begin inline asm
	cp.async.ca.shared.global [%r22], [%rd14], 4, 4;
	// end inline asm
$L__BB61_25:
	// begin inline asm
	cp.async.commit_group;
	// end inline asm
	// begin inline asm
	cp.async.wait_group 1;
	// end inline asm
	@%p13 bra 	$L__BB61_27;
	ld.shared.u32 	%r181, [%r25];
	shl.b32 	%r182, %r181, 2;
	and.b32  	%r183, %r182, 1020;
	add.s32 	%r184, %r27, %r183;
	atom.shared.add.u32 	%r185, [%r184], 1;
	shr.u32 	%r186, %r181, 6;
	and.b32  	%r187, %r186, 1020;
	add.s32 	%r188, %r27, %r187;
	atom.shared.add.u32 	%r189, [%r188+1024], 1;
	shr.u32 	%r190, %r181, 14;
	and.b32  	%r191, %r190, 1020;
	add.s32 	%r192, %r27, %r191;
	atom.shared.add.u32 	%r193, [%r192+2048], 1;
	shr.u32 	%r194, %r181, 22;
	and.b32  	%r195, %r194, 1020;
	add.s32 	%r196, %r27, %r195;
	atom.shared.add.u32 	%r197, [%r196+3072], 1;
$L__BB61_27:
	setp.ge.s32 	%p17, %r486, %r91;
	@%p17 bra 	$L__BB61_29;
	mul.wide.s32 	%rd17, %r486, 4;
	add.s64 	%rd16, %rd1, %rd17;
	// begin inline asm
	cp.async.ca.shared.global [%r25], [%rd16], 4, 4;
	// end inline asm
$L__BB61_29:
	// begin inline asm
	cp.async.commit_group;
	// end inline asm
	add.s32 	%r492, %r492, 4;
	add.s32 	%r491, %r491, 4;
	add.s32 	%r490, %r490, %r32;
	add.s32 	%r489, %r489, %r32;
	add.s32 	%r488, %r488, %r32;
	add.s32 	%r487, %r487, %r32;
	add.s32 	%r486, %r486, %r32;
	add.s32 	%r485, %r485, %r32;
	setp.ne.s32 	%p18, %r492, 0;
	@%p18 bra 	$L__BB61_13;
	add.s32 	%r497, %r491, 2;
$L__BB61_31:
	setp.eq.s32 	%p19, %r29, 0;
	@%p19 bra 	$L__BB61_38;
	add.s32 	%r199, %r497, -2;
	mad.lo.s32 	%r200, %r21, %r199, %r19;
	mad.lo.s32 	%r496, %r1, %r200, %r2;
	mad.lo.s32 	%r201, %r21, %r497, %r19;
	mad.lo.s32 	%r495, %r1, %r201, %r2;
	neg.s32 	%r494, %r29;
$L__BB61_33:
	.pragma "nounroll";
	// begin inline asm
	cp.async.wait_group 1;
	// end inline asm
	and.b32  	%r202, %r497, 1;
	setp.eq.b32 	%p20, %r202, 1;
	selp.b32 	%r203, %r1, 0, %p20;
	setp.ge.s32 	%p21, %r496, %r91;
	shl.b32 	%r204, %r203, 2;
	add.s32 	%r62, %r22, %r204;
	@%p21 bra 	$L__BB61_35;
	ld.shared.u32 	%r205, [%r62];
	shl.b32 	%r206, %r205, 2;
	and.b32  	%r207, %r206, 1020;
	add.s32 	%r208, %r27, %r207;
	atom.shared.add.u32 	%r209, [%r208], 1;
	shr.u32 	%r210, %r205, 6;
	and.b32  	%r211, %r210, 1020;
	add.s32 	%r212, %r27, %r211;
	atom.shared.add.u32 	%r213, [%r212+1024], 1;
	shr.u32 	%r214, %r205, 14;
	and.b32  	%r215, %r214, 1020;
	add.s32 	%r216, %r27, %r215;
	atom.shared.add.u32 	%r217, [%r216+2048], 1;
	shr.u32 	%r218, %r205, 22;
	and.b32  	%r219, %r218, 1020;
	add.s32 	%r220, %r27, %r219;
	atom.shared.add.u32 	%r221, [%r220+3072], 1;
$L__BB61_35:
	setp.ge.s32 	%p22, %r495, %r91;
	@%p22 bra 	$L__BB61_37;
	mul.wide.s32 	%rd19, %r495, 4;
	add.s64 	%rd18, %rd1, %rd19;
	// begin inline asm
	cp.async.ca.shared.global [%r62], [%rd18], 4, 4;
	// end inline asm
$L__BB61_37:
	// begin inline asm
	cp.async.commit_group;
	// end inline asm
	add.s32 	%r497, %r497, 1;
	add.s32 	%r496, %r496, %r23;
	add.s32 	%r495, %r495, %r23;
	add.s32 	%r494, %r494, 1;
	setp.ne.s32 	%p23, %r494, 0;
	@%p23 bra 	$L__BB61_33;
$L__BB61_38:
	// begin inline asm
	cp.async.wait_group 0;
	// end inline asm
	max.s32 	%r223, %r26, 2;
	add.s32 	%r224, %r223, -2;
	mad.lo.s32 	%r225, %r224, %r21, %r19;
	mad.lo.s32 	%r67, %r225, %r1, %r2;
	and.b32  	%r226, %r223, 1;
	setp.eq.b32 	%p1, %r226, 1;
	setp.ge.s32 	%p24, %r67, %r91;
	@%p24 bra 	$L__BB61_40;
	selp.b32 	%r227, %r1, 0, %p1;
	shl.b32 	%r228, %r227, 2;
	add.s32 	%r229, %r22, %r228;
	ld.shared.u32 	%r230, [%r229];
	shl.b32 	%r231, %r230, 2;
	and.b32  	%r232, %r231, 1020;
	add.s32 	%r233, %r27, %r232;
	atom.shared.add.u32 	%r234, [%r233], 1;
	shr.u32 	%r235, %r230, 6;
	and.b32  	%r236, %r235, 1020;
	add.s32 	%r237, %r27, %r236;
	atom.shared.add.u32 	%r238, [%r237+1024], 1;
	shr.u32 	%r239, %r230, 14;
	and.b32  	%r240, %r239, 1020;
	add.s32 	%r241, %r27, %r240;
	atom.shared.add.u32 	%r242, [%r241+2048], 1;
	shr.u32 	%r243, %r230, 22;
	and.b32  	%r244, %r243, 1020;
	add.s32 	%r245, %r27, %r244;
	atom.shared.add.u32 	%r246, [%r245+3072], 1;
$L__BB61_40:
	add.s32 	%r247, %r67, %r23;
	selp.b32 	%r68, 0, %r1, %p1;
	setp.ge.s32 	%p25, %r247, %r91;
	@%p25 bra 	$L__BB61_42;
	shl.b32 	%r248, %r68, 2;
	add.s32 	%r249, %r22, %r248;
	ld.shared.u32 	%r250, [%r249];
	shl.b32 	%r251, %r250, 2;
	and.b32  	%r252, %r251, 1020;
	add.s32 	%r253, %r27, %r252;
	atom.shared.add.u32 	%r254, [%r253], 1;
	shr.u32 	%r255, %r250, 6;
	and.b32  	%r256, %r255, 1020;
	add.s32 	%r257, %r27, %r256;
	atom.shared.add.u32 	%r258, [%r257+1024], 1;
	shr.u32 	%r259, %r250, 14;
	and.b32  	%r260, %r259, 1020;
	add.s32 	%r261, %r27, %r260;
	atom.shared.add.u32 	%r262, [%r261+2048], 1;
	shr.u32 	%r263, %r250, 22;
	and.b32  	%r264, %r263, 1020;
	add.s32 	%r265, %r27, %r264;
	atom.shared.add.u32 	%r266, [%r265+3072], 1;
$L__BB61_42:
	bar.sync 	0;
	max.u32 	%r267, %r3, 1024;
	setp.lt.u32 	%p26, %r3, 1024;
	selp.u32 	%r268, 1, 0, %p26;
	add.s32 	%r269, %r3, %r268;
	sub.s32 	%r270, %r267, %r269;
	div.u32 	%r271, %r270, %r1;
	add.s32 	%r69, %r271, %r268;
	and.b32  	%r272, %r69, 3;
	setp.eq.s32 	%p27, %r272, 3;
	mov.u32 	%r502, %r2;
	@%p27 bra 	$L__BB61_45;
	add.s32 	%r273, %r69, 1;
	and.b32  	%r274, %r273, 3;
	mov.u32 	%r276, _ZZ35compute_histograms_shared_pipelinedIjLi4ELi8ELi3ELi2EEvPKT_PjiiE7s_hists;
	add.s32 	%r499, %r276, %r105;
	shl.b32 	%r71, %r1, 2;
	neg.s32 	%r498, %r274;
	mad.lo.s32 	%r502, %r1, %r274, %r2;
$L__BB61_44:
	.pragma "nounroll";
	ld.shared.u32 	%r277, [%r499];
	ld.shared.u32 	%r278, [%r499+4096];
	add.s32 	%r279, %r278, %r277;
	ld.shared.u32 	%r280, [%r499+8192];
	add.s32 	%r281, %r280, %r279;
	st.shared.u32 	[%r499], %r281;
	add.s32 	%r499, %r499, %r71;
	add.s32 	%r498, %r498, 1;
	setp.ne.s32 	%p28, %r498, 0;
	@%p28 bra 	$L__BB61_44;
$L__BB61_45:
	setp.lt.u32 	%p29, %r69, 3;
	@%p29 bra 	$L__BB61_48;
	shl.b32 	%r79, %r1, 2;
	shl.b32 	%r282, %r502, 2;
	mov.u32 	%r283, _ZZ35compute_histograms_shared_pipelinedIjLi4ELi8ELi3ELi2EEvPKT_PjiiE7s_hists;
	add.s32 	%r501, %r283, %r282;
	shl.b32 	%r81, %r1, 4;
$L__BB61_47:
	ld.shared.u32 	%r284, [%r501];
	ld.shared.u32 	%r285, [%r501+4096];
	add.s32 	%r286, %r285, %r284;
	ld.shared.u32 	%r287, [%r501+8192];
	add.s32 	%r288, %r287, %r286;
	st.shared.u32 	[%r501], %r288;
	add.s32 	%r289, %r501, %r79;
	ld.shared.u32 	%r290, [%r289];
	ld.shared.u32 	%r291, [%r289+4096];
	add.s32 	%r292, %r291, %r290;
	ld.shared.u32 	%r293, [%r289+8192];
	add.s32 	%r294, %r293, %r292;
	st.shared.u32 	[%r289], %r294;
	add.s32 	%r295, %r289, %r79;
	ld.shared.u32 	%r296, [%r295];
	ld.shared.u32 	%r297, [%r295+4096];
	add.s32 	%r298, %r297, %r296;
	ld.shared.u32 	%r299, [%r295+8192];
	add.s32 	%r300, %r299, %r298;
	st.shared.u32 	[%r295], %r300;
	add.s32 	%r301, %r295, %r79;
	ld.shared.u32 	%r302, [%r301];
	ld.shared.u32 	%r303, [%r301+4096];
	add.s32 	%r304, %r303, %r302;
	ld.shared.u32 	%r305, [%r301+8192];
	add.s32 	%r306, %r305, %r304;
	st.shared.u32 	[%r301], %r306;
	add.s32 	%r502, %r502, %r79;
	add.s32 	%r501, %r501, %r81;
	setp.lt.u32 	%p30, %r502, 1024;
	@%p30 bra 	$L__BB61_47;
$L__BB61_48:
	bar.sync 	0;
	and.b32  	%r86, %r2, 31;
	setp.gt.u32 	%p31, %r2, 127;
	@%p31 bra 	$L__BB61_51;
	shr.u32 	%r503, %r2, 5;
	shr.u32 	%r88, %r1, 5;
	cvt.u64.u32 	%rd2, %r86;
	cvta.to.global.u64 	%rd3, %rd5;
	mov.u32 	%r309, _ZZ35compute_histograms_shared_pipelinedIjLi4ELi8ELi3ELi2EEvPKT_PjiiE7s_hists;
$L__BB61_50:
	shl.b32 	%r308, %r503, 10;
	add.s32 	%r310, %r309, %r308;
	ld.shared.u32 	%r311, [%r310];
	mul.lo.s32 	%r312, %r503, %r92;
	cvt.s64.s32 	%rd20, %r312;
	shl.b32 	%r313, %r86, 2;
	add.s32 	%r314, %r310, %r313;
	ld.shared.u32 	%r315, [%r314];
	shfl.sync.up.b32	%r316|%p32, %r315, 1, 0, -1;
	// begin inline asm
	mov.u32 %r307, %laneid;
	// end inline asm
	setp.eq.s32 	%p33, %r307, 0;
	selp.b32 	%r317, 0, %r316, %p33;
	add.s32 	%r318, %r317, %r315;
	shfl.sync.up.b32	%r319|%p34, %r318, 2, 0, -1;
	setp.lt.u32 	%p35, %r307, 2;
	selp.b32 	%r320, 0, %r319, %p35;
	add.s32 	%r321, %r320, %r318;
	shfl.sync.up.b32	%r322|%p36, %r321, 4, 0, -1;
	setp.lt.u32 	%p37, %r307, 4;
	selp.b32 	%r323, 0, %r322, %p37;
	add.s32 	%r324, %r323, %r321;
	shfl.sync.up.b32	%r325|%p38, %r324, 8, 0, -1;
	setp.lt.u32 	%p39, %r307, 8;
	selp.b32 	%r326, 0, %r325, %p39;
	add.s32 	%r327, %r326, %r324;
	shfl.sync.up.b32	%r328|%p40, %r327, 16, 0, -1;
	setp.lt.u32 	%p41, %r307, 16;
	selp.b32 	%r329, 0, %r328, %p41;
	add.s32 	%r330, %r329, %r327;
	add.s64 	%rd21, %rd2, %rd20;
	shl.b64 	%rd22, %rd21, 2;
	add.s64 	%rd23, %rd3, %rd22;
	sub.s32 	%r331, %r330, %r311;
	atom.global.add.u32 	%r332, [%rd23], %r331;
	shfl.sync.idx.b32	%r333|%p42, %r330, 31, 31, -1;
	ld.shared.u32 	%r334, [%r314+128];
	shfl.sync.up.b32	%r335|%p43, %r334, 1, 0, -1;
	selp.b32 	%r336, 0, %r335, %p33;
	add.s32 	%r337, %r336, %r334;
	shfl.sync.up.b32	%r338|%p44, %r337, 2, 0, -1;
	selp.b32 	%r339, 0, %r338, %p35;
	add.s32 	%r340, %r339, %r337;
	shfl.sync.up.b32	%r341|%p45, %r340, 4, 0, -1;
	selp.b32 	%r342, 0, %r341, %p37;
	add.s32 	%r343, %r342, %r340;
	shfl.sync.up.b32	%r344|%p46, %r343, 8, 0, -1;
	selp.b32 	%r345, 0, %r344, %p39;
	add.s32 	%r346, %r345, %r343;
	shfl.sync.up.b32	%r347|%p47, %r346, 16, 0, -1;
	selp.b32 	%r348, 0, %r347, %p41;
	add.s32 	%r349, %r348, %r346;
	sub.s32 	%r350, %r333, %r311;
	add.s32 	%r351, %r350, %r349;
	atom.global.add.u32 	%r352, [%rd23+128], %r351;
	shfl.sync.idx.b32	%r353|%p48, %r349, 31, 31, -1;
	add.s32 	%r354, %r353, %r333;
	ld.shared.u32 	%r355, [%r314+256];
	shfl.sync.up.b32	%r356|%p49, %r355, 1, 0, -1;
	selp.b32 	%r357, 0, %r356, %p33;
	add.s32 	%r358, %r357, %r355;
	shfl.sync.up.b32	%r359|%p50, %r358, 2, 0, -1;
	selp.b32 	%r360, 0, %r359, %p35;
	add.s32 	%r361, %r360, %r358;
	shfl.sync.up.b32	%r362|%p51, %r361, 4, 0, -1;
	selp.b32 	%r363, 0, %r362, %p37;
	add.s32 	%r364, %r363, %r361;
	shfl.sync.up.b32	%r365|%p52, %r364, 8, 0, -1;
	selp.b32 	%r366, 0, %r365, %p39;
	add.s32 	%r367, %r366, %r364;
	shfl.sync.up.b32	%r368|%p53, %r367, 16, 0, -1;
	selp.b32 	%r369, 0, %r368, %p41;
	add.s32 	%r370, %r369, %r367;
	sub.s32 	%r371, %r354, %r311;
	add.s32 	%r372, %r371, %r370;
	atom.global.add.u32 	%r373, [%rd23+256], %r372;
	shfl.sync.idx.b32	%r374|%p54, %r370, 31, 31, -1;
	add.s32 	%r375, %r374, %r354;
	ld.shared.u32 	%r376, [%r314+384];
	shfl.sync.up.b32	%r377|%p55, %r376, 1, 0, -1;
	selp.b32 	%r378, 0, %r377, %p33;
	add.s32 	%r379, %r378, %r376;
	shfl.sync.up.b32	%r380|%p56, %r379, 2, 0, -1;
	selp.b32 	%r381, 0, %r380, %p35;
	add.s32 	%r382, %r381, %r379;
	shfl.sync.up.b32	%r383|%p57, %r382, 4, 0, -1;
	selp.b32 	%r384, 0, %r383, %p37;
	add.s32 	%r385, %r384, %r382;
	shfl.sync.up.b32	%r386|%p58, %r385, 8, 0, -1;
	selp.b32 	%r387, 0, %r386, %p39;
	add.s32 	%r388, %r387, %r385;
	shfl.sync.up.b32	%r389|%p59, %r388, 16, 0, -1;
	selp.b32 	%r390, 0, %r389, %p41;
	add.s32 	%r391, %r390, %r388;
	sub.s32 	%r392, %r375, %r311;
	add.s32 	%r393, %r392, %r391;
	atom.global.add.u32 	%r394, [%rd23+384], %r393;
	shfl.sync.idx.b32	%r395|%p60, %r391, 31, 31, -1;
	add.s32 	%r396, %r395, %r375;
	ld.shared.u32 	%r397, [%r314+512];
	shfl.sync.up.b32	%r398|%p61, %r397, 1, 0, -1;
	selp.b32 	%r399, 0, %r398, %p33;
	add.s32 	%r400, %r399, %r397;
	shfl.sync.up.b32	%r401|%p62, %r400, 2, 0, -1;
	selp.b32 	%r402, 0, %r401, %p35;
	add.s32 	%r403, %r402, %r400;
	shfl.sync.up.b32	%r404|%p63, %r403, 4, 0, -1;
	selp.b32 	%r405, 0, %r404, %p37;
	add.s32 	%r406, %r405, %r403;
	shfl.sync.up.b32	%r407|%p64, %r406, 8, 0, -1;
	selp.b32 	%r408, 0, %r407, %p39;
	add.s32 	%r409, %r408, %r406;
	shfl.sync.up.b32	%r410|%p65, %r409, 16, 0, -1;
	selp.b32 	%r411, 0, %r410, %p41;
	add.s32 	%r412, %r411, %r409;
	sub.s32 	%r413, %r396, %r311;
	add.s32 	%r414, %r413, %r412;
	atom.global.add.u32 	%r415, [%rd23+512], %r414;
	shfl.sync.idx.b32	%r416|%p66, %r412, 31, 31, -1;
	add.s32 	%r417, %r416, %r396;
	ld.shared.u32 	%r418, [%r314+640];
	shfl.sync.up.b32	%r419|%p67, %r418, 1, 0, -1;
	selp.b32 	%r420, 0, %r419, %p33;
	add.s32 	%r421, %r420, %r418;
	shfl.sync.up.b32	%r422|%p68, %r421, 2, 0, -1;
	selp.b32 	%r423, 0, %r422, %p35;
	add.s32 	%r424, %r423, %r421;
	shfl.sync.up.b32	%r425|%p69, %r424, 4, 0, -1;
	selp.b32 	%r426, 0, %r425, %p37;
	add.s32 	%r427, %r426, %r424;
	shfl.sync.up.b32	%r428|%p70, %r427, 8, 0, -1;
	selp.b32 	%r429, 0, %r428, %p39;
	add.s32 	%r430, %r429, %r427;
	shfl.sync.up.b32	%r431|%p71, %r430, 16, 0, -1;
	selp.b32 	%r432, 0, %r431, %p41;
	add.s32 	%r433, %r432, %r430;
	sub.s32 	%r434, %r417, %r311;
	add.s32 	%r435, %r434, %r433;
	atom.global.add.u32 	%r436, [%rd23+640], %r435;
	shfl.sync.idx.b32	%r437|%p72, %r433, 31, 31, -1;
	add.s32 	%r438, %r437, %r417;
	ld.shared.u32 	%r439, [%r314+768];
	shfl.sync.up.b32	%r440|%p73, %r439, 1, 0, -1;
	selp.b32 	%r441, 0, %r440, %p33;
	add.s32 	%r442, %r441, %r439;
	shfl.sync.up.b32	%r443|%p74, %r442, 2, 0, -1;
	selp.b32 	%r444, 0, %r443, %p35;
	add.s32 	%r445, %r444, %r442;
	shfl.sync.up.b32	%r446|%p75, %r445, 4, 0, -1;
	selp.b32 	%r447, 0, %r446, %p37;
	add.s32 	%r448, %r447, %r445;
	shfl.sync.up.b32	%r449|%p76, %r448, 8, 0, -1;
	selp.b32 	%r450, 0, %r449, %p39;
	add.s32 	%r451, %r450, %r448;
	shfl.sync.up.b32	%r452|%p77, %r451, 16, 0, -1;
	selp.b32 	%r453, 0, %r452, %p41;
	add.s32 	%r454, %r453, %r451;
	sub.s32 	%r455, %r438, %r311;
	add.s32 	%r456, %r455, %r454;
	atom.global.add.u32 	%r457, [%rd23+768], %r456;
	shfl.sync.idx.b32	%r458|%p78, %r454, 31, 31, -1;
	add.s32 	%r459, %r458, %r438;
	ld.shared.u32 	%r460, [%r314+896];
	shfl.sync.up.b32	%r461|%p79, %r460, 1, 0, -1;
	selp.b32 	%r462, 0, %r461, %p33;
	add.s32 	%r463, %r462, %r460;
	shfl.sync.up.b32	%r464|%p80, %r463, 2, 0, -1;
	selp.b32 	%r465, 0, %r464, %p35;
	add.s32 	%r466, %r465, %r463;
	shfl.sync.up.b32	%r467|%p81, %r466, 4, 0, -1;
	selp.b32 	%r468, 0, %r467, %p37;
	add.s32 	%r469, %r468, %r466;
	shfl.sync.up.b32	%r470|%p82, %r469, 8, 0, -1;
	selp.b32 	%r471, 0, %r470, %p39;
	add.s32 	%r472, %r471, %r469;
	shfl.sync.up.b32	%r473|%p83, %r472, 16, 0, -1;
	selp.b32 	%r474, 0, %r473, %p41;
	add.s32 	%r475, %r474, %r472;
	sub.s32 	%r476, %r459, %r311;
	add.s32 	%r477, %r476, %r475;
	atom.global.add.u32 	%r478, [%rd23+896], %r477;
	shfl.sync.idx.b32	%r479|%p84, %r475, 31, 31, -1;
	add.s32 	%r503, %r503, %r88;
	setp.lt.u32 	%p85, %r503, 4;
	@%p85 bra 	$L__BB61_50;
$L__BB61_51:
	ret;

}
	// .globl	_Z35compute_histograms_shared_pipelinedIjLi4ELi8ELi4ELi2EEvPKT_Pjii
.visible .entry _Z35compute_histograms_shared_pipelinedIjLi4ELi8ELi4ELi2EEvPKT_Pjii(
	.param .u64 .ptr .align 1 _Z35compute_histograms_shared_pipelinedIjLi4ELi8ELi4ELi2EEvPKT_Pjii_param_0,
	.param .u64 .ptr .align 1 _Z35compute_histograms_shared_pipelinedIjLi4ELi8ELi4ELi2EEvPKT_Pjii_param_1,
	.param .u32 _Z35compute_histograms_shared_pipelinedIjLi4ELi8ELi4ELi2EEvPKT_Pjii_param_2,
	.param .u32 _Z35compute_histograms_shared_pipelinedIjLi4ELi8ELi4ELi2EEvPKT_Pjii_param_3
)
{
	.reg .pred 	%p<85>;
	.reg .b16 	%rs<6>;
	.reg .b32 	%r<511>;
	.reg .b64 	%rd<24>;
	// demoted variable
	.shared .align 4 .b8 _ZZ35compute_histograms_shared_pipelinedIjLi4ELi8ELi4ELi2EEvPKT_PjiiE7s_hists[16384];
	ld.param.u64 	%rd4, [_Z35compute_histograms_shared_pipelinedIjLi4ELi8ELi4ELi2EEvPKT_Pjii_param_0];
	ld.param.u64 	%rd5, [_Z35compute_histograms_shared_pipelinedIjLi4ELi8ELi4ELi2EEvPKT_Pjii_param_1];
	ld.param.u32 	%r87, [_Z35compute_histograms_shared_pipelinedIjLi4ELi8ELi4ELi2EEvPKT_Pjii_param_2];
	ld.param.u32 	%r88, [_Z35compute_histograms_shared_pipelinedIjLi4ELi8ELi4ELi2EEvPKT_Pjii_param_3];
	mov.u32 	%r1, %ntid.x;
	mov.u32 	%r2, %tid.x;
	add.s32 	%r3, %r2, %r1;
	cvt.u16.u32 	%rs2, %r3;
	xor.b16  	%rs3, %rs2, 4095;
	cvt.u16.u32 	%rs4, %r1;
	div.u16 	%rs5, %rs3, %rs4;
	and.b16  	%rs1, %rs5, 3;
	setp.eq.s16 	%p2, %rs1, 2;
	mov.u32 	%r489, %r2;
	@%p2 bra 	$L__BB62_3;
	cvt.u32.u16 	%r4, %rs1;
	mov.b32 	%r488, 0;
	mov.u32 	%r489, %r2;
$L__BB62_2:
	.pragma "nounroll";
	shl.b32 	%r90, %r489, 2;
	mov.u32 	%r91, _ZZ35compute_histograms_shared_pipelinedIjLi4ELi8ELi4ELi2EEvPKT_PjiiE7s_hists;
	add.s32 	%r92, %r91, %r90;
	mov.b32 	%r93, 0;
	st.shared.u32 	[%r92], %r93;
	add.s32 	%r489, %r489, %r1;
	add.s32 	%r488, %r488, 1;
	xor.b32  	%r94, %r488, %r4;
	setp.ne.s32 	%p3, %r94, 2;
	@%p3 bra 	$L__BB62_2;
$L__BB62_3:
	shl.b32 	%r10, %r1, 2;
	shl.b32 	%r95, %r489, 2;
	mov.u32 	%r96, _ZZ35compute_histograms_shared_pipelinedIjLi4ELi8ELi4ELi2EEvPKT_PjiiE7s_hists;
	add.s32 	%r490, %r96, %r95;
	shl.b32 	%r12, %r1, 4;
	shl.b32 	%r13, %r1, 3;
	mul.lo.s32 	%r14, %r1, 12;
$L__BB62_4:
	mov.b32 	%r97, 0;
	st.shared.u32 	[%r490], %r97;
	add.s32 	%r98, %r490, %r10;
	st.shared.u32 	[%r98], %r97;
	add.s32 	%r99, %r490, %r13;
	st.shared.u32 	[%r99], %r97;
	add.s32 	%r100, %r490, %r14;
	st.shared.u32 	[%r100], %r97;
	add.s32 	%r489, %r489, %r10;
	add.s32 	%r490, %r490, %r12;
	setp.lt.u32 	%p4, %r489, 4096;
	@%p4 bra 	$L__BB62_4;
	mov.u32 	%r19, %ctaid.x;
	mad.lo.s32 	%r496, %r19, %r1, %r2;
	mov.u32 	%r21, %nctaid.x;
	cvta.to.global.u64 	%rd1, %rd4;
	setp.ge.s32 	%p5, %r496, %r87;
	shl.b32 	%r101, %r2, 2;
	mov.u32 	%r102, s_data;
	add.s32 	%r22, %r102, %r101;
	@%p5 bra 	$L__BB62_7;
	mul.wide.s32 	%rd7, %r496, 4;
	add.s64 	%rd6, %rd1, %rd7;
	// begin inline asm
	cp.async.ca.shared.global [%r22], [%rd6], 4, 4;
	// end inline asm
$L__BB62_7:
	// begin inline asm
	cp.async.commit_group;
	// end inline asm
	mul.lo.s32 	%r23, %r1, %r21;
	add.s32 	%r24, %r496, %r23;
	setp.ge.s32 	%p6, %r24, %r87;
	add.s32 	%r25, %r22, %r10;
	@%p6 bra 	$L__BB62_9;
	mul.wide.s32 	%rd9, %r24, 4;
	add.s64 	%rd8, %rd1, %rd9;
	// begin inline asm
	cp.async.ca.shared.global [%r25], [%rd8], 4, 4;
	// end inline asm
$L__BB62_9:
	// begin inline asm
	cp.async.commit_group;
	// end inline asm
	bar.sync 	0;
	add.s32 	%r106, %r23, %r87;
	add.s32 	%r107, %r106, -1;
	div.s32 	%r26, %r107, %r23;
	setp.lt.s32 	%p7, %r26, 3;
	shr.u32 	%r108, %r1, 2;
	div.u32 	%r109, %r2, %r108;
	shl.b32 	%r110, %r109, 12;
	add.s32 	%r27, %r96, %r110;
	@%p7 bra 	$L__BB62_37;
	add.s32 	%r28, %r26, -2;
	add.s32 	%r113, %r26, -3;
	and.b32  	%r29, %r28, 3;
	setp.lt.u32 	%p8, %r113, 3;
	mov.b32 	%r504, 2;
	@%p8 bra 	$L__BB62_30;
	and.b32  	%r115, %r28, -4;
	neg.s32 	%r499, %r115;
	add.s32 	%r116, %r21, %r19;
	mad.lo.s32 	%r497, %r1, %r116, %r2;
	mad.lo.s32 	%r117, %r21, 3, %r19;
	mad.lo.s32 	%r495, %r1, %r117, %r2;
	shl.b32 	%r118, %r21, 2;
	add.s32 	%r119, %r19, %r118;
	mad.lo.s32 	%r494, %r1, %r119, %r2;
	mad.lo.s32 	%r120, %r21, 5, %r19;
	mad.lo.s32 	%r493, %r1, %r120, %r2;
	shl.b32 	%r121, %r21, 1;
	add.s32 	%r122, %r19, %r121;
	mad.lo.s32 	%r492, %r1, %r122, %r2;
	mov.b32 	%r498, 0;
$L__BB62_12:
	// begin inline asm
	cp.async.wait_group 1;
	// end inline asm
	setp.ge.s32 	%p9, %r496, %r87;
	@%p9 bra 	$L__BB62_14;
	ld.shared.u32 	%r123, [%r22];
	shl.b32 	%r124, %r123, 2;
	and.b32  	%r125, %r124, 1020;
	add.s32 	%r126, %r27, %r125;
	atom.shared.add.u32 	%r127, [%r126], 1;
	shr.u32 	%r128, %r123, 6;
	and.b32  	%r129, %r128, 1020;
	add.s32 	%r130, %r27, %r129;
	atom.shared.add.u32 	%r131, [%r130+1024], 1;
	shr.u32 	%r132, %r123, 14;
	and.b32  	%r133, %r132, 1020;
	add.s32 	%r134, %r27, %r133;
	atom.shared.add.u32 	%r135, [%r134+2048], 1;
	shr.u32 	%r136, %r123, 22;
	and.b32  	%r137, %r136, 1020;
	add.s32 	%r138, %r27, %r137;
	atom.shared.add.u32 	%r139, [%r138+3072], 1;
$L__BB62_14:
	setp.ge.s32 	%p10, %r492, %r87;
	@%p10 bra 	$L__BB62_16;
	mul.wide.s32 	%rd11, %r492, 4;
	add.s64 	%rd10, %rd1, %rd11;
	// begin inline asm
	cp.async.ca.shared.global [%r22], [%rd10], 4, 4;
	// end inline asm
$L__BB62_16:
	// begin inline asm
	cp.async.commit_group;
	// end inline asm
	// begin inline asm
	cp.async.wait_group 1;
	// end inline asm
	setp.ge.s32 	%p11, %r497, %r87;
	@%p11 bra 	$L__BB62_18;
	ld.shared.u32 	%r141, [%r25];
	shl.b32 	%r142, %r141, 2;
	and.b32  	%r143, %r142, 1020;
	add.s32 	%r144, %r27, %r143;
	atom.shared.add.u32 	%r145, [%r144], 1;
	shr.u32 	%r146, %r141, 6;
	and.b32  	%r147, %r146, 1020;
	add.s32 	%r148, %r27, %r147;
	atom.shared.add.u32 	%r149, [%r148+1024], 1;
	shr.u32 	%r150, %r141, 14;
	and.b32  	%r151, %r150, 1020;
	add.s32 	%r152, %r27, %r151;
	atom.shared.add.u32 	%r153, [%r152+2048], 1;
	shr.u32 	%r154, %r141, 22;
	and.b32  	%r155, %r154, 1020;
	add.s32 	%r156, %r27, %r155;
	atom.shared.add.u32 	%r157, [%r156+3072], 1;
$L__BB62_18:
	setp.ge.s32 	%p12, %r495, %r87;
	@%p12 bra 	$L__BB62_20;
	mul.wide.s32 	%rd13, %r495, 4;
	add.s64 	%rd12, %rd1, %rd13;
	// begin inline asm
	cp.async.ca.shared.global [%r25], [%rd12], 4, 4;
	// end inline asm
$L__BB62_20:
	// begin inline asm
	cp.async.commit_group;
	// end inline asm
	// begin inline asm
	cp.async.wait_group 1;
	// end inline asm
	@%p10 bra 	$L__BB62_22;
	ld.shared.u32 	%r159, [%r22];
	shl.b32 	%r160, %r159, 2;
	and.b32  	%r161, %r160, 1020;
	add.s32 	%r162, %r27, %r161;
	atom.shared.add.u32 	%r163, [%r162], 1;
	shr.u32 	%r164, %r159, 6;
	and.b32  	%r165, %r164, 1020;
	add.s32 	%r166, %r27, %r165;
	atom.shared.add.u32 	%r167, [%r166+1024], 1;
	shr.u32 	%r168, %r159, 14;
	and.b32  	%r169, %r168, 1020;
	add.s32 	%r170, %r27, %r169;
	atom.shared.add.u32 	%r171, [%r170+2048], 1;
	shr.u32 	%r172, %r159, 22;
	and.b32  	%r173, %r172, 1020;
	add.s32 	%r174, %r27, %r173;
	atom.shared.add.u32 	%r175, [%r174+3072], 1;
$L__BB62_22:
	setp.ge.s32 	%p14, %r494, %r87;
	@%p14 bra 	$L__BB62_24;
	mul.wide.s32 	%rd15, %r494, 4;
	add.s64 	%rd14, %rd1, %rd15;
	// begin inline asm
	cp.async.ca.shared.global [%r22], [%rd14], 4, 4;
	// end inline asm
$L__BB62_24:
	// begin inline asm
	cp.async.commit_group;
	// end inline asm
	// begin inline asm
	cp.async.wait_group 1;
	// end inline asm
	@%p12 bra 	$L__BB62_26;
	ld.shared.u32 	%r177, [%r25];
	shl.b32 	%r178, %r177, 2;
	and.b32  	%r179, %r178, 1020;
	add.s32 	%r180, %r27, %r179;
	atom.shared.add.u32 	%r181, [%r180], 1;
	shr.u32 	%r182, %r177, 6;
	and.b32  	%r183, %r182, 1020;
	add.s32 	%r184, %r27, %r183;
	atom.shared.add.u32 	%r185, [%r184+1024], 1;
	shr.u32 	%r186, %r177, 14;
	and.b32  	%r187, %r186, 1020;
	add.s32 	%r188, %r27, %r187;
	atom.shared.add.u32 	%r189, [%r188+2048], 1;
	shr.u32 	%r190, %r177, 22;
	and.b32  	%r191, %r190, 1020;
	add.s32 	%r192, %r27, %r191;
	atom.shared.add.u32 	%r193, [%r192+3072], 1;
$L__BB62_26:
	setp.ge.s32 	%p16, %r493, %r87;
	@%p16 bra 	$L__BB62_28;
	mul.wide.s32 	%rd17, %r493, 4;
	add.s64 	%rd16, %rd1, %rd17;
	// begin inline asm
	cp.async.ca.shared.global [%r25], [%rd16], 4, 4;
	// end inline asm
$L__BB62_28:
	// begin inline asm
	cp.async.commit_group;
	// end inline asm
	add.s32 	%r499, %r499, 4;
	add.s32 	%r498, %r498, 4;
	shl.b32 	%r195, %r23, 2;
	add.s32 	%r497, %r497, %r195;
	add.s32 	%r496, %r496, %r195;
	add.s32 	%r495, %r495, %r195;
	add.s32 	%r494, %r494, %r195;
	add.s32 	%r493, %r493, %r195;
	add.s32 	%r492, %r492, %r195;
	setp.ne.s32 	%p17, %r499, 0;
	@%p17 bra 	$L__BB62_12;
	add.s32 	%r504, %r498, 2;
$L__BB62_30:
	setp.eq.s32 	%p18, %r29, 0;
	@%p18 bra 	$L__BB62_37;
	add.s32 	%r196, %r504, -2;
	mad.lo.s32 	%r197, %r21, %r196, %r19;
	mad.lo.s32 	%r503, %r1, %r197, %r2;
	mad.lo.s32 	%r198, %r21, %r504, %r19;
	mad.lo.s32 	%r502, %r1, %r198, %r2;
	neg.s32 	%r501, %r29;
$L__BB62_32:
	.pragma "nounroll";
	// begin inline asm
	cp.async.wait_group 1;
	// end inline asm
	and.b32  	%r199, %r504, 1;
	setp.eq.b32 	%p19, %r199, 1;
	selp.b32 	%r200, %r1, 0, %p19;
	setp.ge.s32 	%p20, %r503, %r87;
	shl.b32 	%r201, %r200, 2;
	add.s32 	%r61, %r22, %r201;
	@%p20 bra 	$L__BB62_34;
	ld.shared.u32 	%r202, [%r61];
	shl.b32 	%r203, %r202, 2;
	and.b32  	%r204, %r203, 1020;
	add.s32 	%r205, %r27, %r204;
	atom.shared.add.u32 	%r206, [%r205], 1;
	shr.u32 	%r207, %r202, 6;
	and.b32  	%r208, %r207, 1020;
	add.s32 	%r209, %r27, %r208;
	atom.shared.add.u32 	%r210, [%r209+1024], 1;
	shr.u32 	%r211, %r202, 14;
	and.b32  	%r212, %r211, 1020;
	add.s32 	%r213, %r27, %r212;
	atom.shared.add.u32 	%r214, [%r213+2048], 1;
	shr.u32 	%r215, %r202, 22;
	and.b32  	%r216, %r215, 1020;
	add.s32 	%r217, %r27, %r216;
	atom.shared.add.u32 	%r218, [%r217+3072], 1;
$L__BB62_34:
	setp.ge.s32 	%p21, %r502, %r87;
	@%p21 bra 	$L__BB62_36;
	mul.wide.s32 	%rd19, %r502, 4;
	add.s64 	%rd18, %rd1, %rd19;
	// begin inline asm
	cp.async.ca.shared.global [%r61], [%rd18], 4, 4;
	// end inline asm
$L__BB62_36:
	// begin inline asm
	cp.async.commit_group;
	// end inline asm
	add.s32 	%r504, %r504, 1;
	add.s32 	%r503, %r503, %r23;
	add.s32 	%r502, %r502, %r23;
	add.s32 	%r501, %r501, 1;
	setp.ne.s32 	%p22, %r501, 0;
	@%p22 bra 	$L__BB62_32;
$L__BB62_37:
	// begin inline asm
	cp.async.wait_group 0;
	// end inline asm
	max.s32 	%r220, %r26, 2;
	add.s32 	%r221, %r220, -2;
	mad.lo.s32 	%r222, %r221, %r21, %r19;
	mad.lo.s32 	%r66, %r222, %r1, %r2;
	and.b32  	%r223, %r220, 1;
	setp.eq.b32 	%p1, %r223, 1;
	setp.ge.s32 	%p23, %r66, %r87;
	@%p23 bra 	$L__BB62_39;
	selp.b32 	%r224, %r1, 0, %p1;
	shl.b32 	%r225, %r224, 2;
	add.s32 	%r226, %r22, %r225;
	ld.shared.u32 	%r227, [%r226];
	shl.b32 	%r228, %r227, 2;
	and.b32  	%r229, %r228, 1020;
	add.s32 	%r230, %r27, %r229;
	atom.shared.add.u32 	%r231, [%r230], 1;
	shr.u32 	%r232, %r227, 6;
	and.b32  	%r233, %r232, 1020;
	add.s32 	%r234, %r27, %r233;
	atom.shared.add.u32 	%r235, [%r234+1024], 1;
	shr.u32 	%r236, %r227, 14;
	and.b32  	%r237, %r236, 1020;
	add.s32 	%r238, %r27, %r237;
	atom.shared.add.u32 	%r239, [%r238+2048], 1;
	shr.u32 	%r240, %r227, 22;
	and.b32  	%r241, %r240, 1020;
	add.s32 	%r242, %r27, %r241;
	atom.shared.add.u32 	%r243, [%r242+3072], 1;
$L__BB62_39:
	add.s32 	%r244, %r66, %r23;
	selp.b32 	%r67, 0, %r1, %p1;
	setp.ge.s32 	%p24, %r244, %r87;
	@%p24 bra 	$L__BB62_41;
	shl.b32 	%r245, %r67, 2;
	add.s32 	%r246, %r22, %r245;
	ld.shared.u32 	%r247, [%r246];
	shl.b32 	%r248, %r247, 2;
	and.b32  	%r249, %r248, 1020;
	add.s32 	%r250, %r27, %r249;
	atom.shared.add.u32 	%r251, [%r250], 1;
	shr.u32 	%r252, %r247, 6;
	and.b32  	%r253, %r252, 1020;
	add.s32 	%r254, %r27, %r253;
	atom.shared.add.u32 	%r255, [%r254+1024], 1;
	shr.u32 	%r256, %r247, 14;
	and.b32  	%r257, %r256, 1020;
	add.s32 	%r258, %r27, %r257;
	atom.shared.add.u32 	%r259, [%r258+2048], 1;
	shr.u32 	%r260, %r247, 22;
	and.b32  	%r261, %r260, 1020;
	add.s32 	%r262, %r27, %r261;
	atom.shared.add.u32 	%r263, [%r262+3072], 1;
$L__BB62_41:
	bar.sync 	0;
	max.u32 	%r264, %r3, 1024;
	setp.lt.u32 	%p25, %r3, 1024;
	selp.u32 	%r265, 1, 0, %p25;
	add.s32 	%r266, %r3, %r265;
	sub.s32 	%r267, %r264, %r266;
	div.u32 	%r268, %r267, %r1;
	add.s32 	%r68, %r268, %r265;
	and.b32  	%r269, %r68, 3;
	setp.eq.s32 	%p26, %r269, 3;
	mov.u32 	%r509, %r2;
	@%p26 bra 	$L__BB62_44;
	add.s32 	%r270, %r68, 1;
	and.b32  	%r271, %r270, 3;
	shl.b32 	%r272, %r2, 2;
	mov.u32 	%r273, _ZZ35compute_histograms_shared_pipelinedIjLi4ELi8ELi4ELi2EEvPKT_PjiiE7s_hists;
	add.s32 	%r506, %r273, %r272;
	neg.s32 	%r505, %r271;
	mad.lo.s32 	%r509, %r1, %r271, %r2;
$L__BB62_43:
	.pragma "nounroll";
	ld.shared.u32 	%r274, [%r506];
	ld.shared.u32 	%r275, [%r506+4096];
	add.s32 	%r276, %r275, %r274;
	ld.shared.u32 	%r277, [%r506+8192];
	add.s32 	%r278, %r277, %r276;
	ld.shared.u32 	%r279, [%r506+12288];
	add.s32 	%r280, %r279, %r278;
	st.shared.u32 	[%r506], %r280;
	add.s32 	%r506, %r506, %r10;
	add.s32 	%r505, %r505, 1;
	setp.ne.s32 	%p27, %r505, 0;
	@%p27 bra 	$L__BB62_43;
$L__BB62_44:
	setp.lt.u32 	%p28, %r68, 3;
	@%p28 bra 	$L__BB62_47;
	shl.b32 	%r281, %r509, 2;
	mov.u32 	%r282, _ZZ35compute_histograms_shared_pipelinedIjLi4ELi8ELi4ELi2EEvPKT_PjiiE7s_hists;
	add.s32 	%r508, %r282, %r281;
$L__BB62_46:
	ld.shared.u32 	%r283, [%r508];
	ld.shared.u32 	%r284, [%r508+4096];
	add.s32 	%r285, %r284, %r283;
	ld.shared.u32 	%r286, [%r508+8192];
	add.s32 	%r287, %r286, %r285;
	ld.shared.u32 	%r288, [%r508+12288];
	add.s32 	%r289, %r288, %r287;
	st.shared.u32 	[%r508], %r289;
	add.s32 	%r290, %r508, %r10;
	ld.shared.u32 	%r291, [%r290];
	ld.shared.u32 	%r292, [%r290+4096];
	add.s32 	%r293, %r292, %r291;
	ld.shared.u32 	%r294, [%r290+8192];
	add.s32 	%r295, %r294, %r293;
	ld.shared.u32 	%r296, [%r290+12288];
	add.s32 	%r297, %r296, %r295;
	st.shared.u32 	[%r290], %r297;
	add.s32 	%r298, %r290, %r10;
	ld.shared.u32 	%r299, [%r298];
	ld.shared.u32 	%r300, [%r298+4096];
	add.s32 	%r301, %r300, %r299;
	ld.shared.u32 	%r302, [%r298+8192];
	add.s32 	%r303, %r302, %r301;
	ld.shared.u32 	%r304, [%r298+12288];
	add.s32 	%r305, %r304, %r303;
	st.shared.u32 	[%r298], %r305;
	add.s32 	%r306, %r298, %r10;
	ld.shared.u32 	%r307, [%r306];
	ld.shared.u32 	%r308, [%r306+4096];
	add.s32 	%r309, %r308, %r307;
	ld.shared.u32 	%r310, [%r306+8192];
	add.s32 	%r311, %r310, %r309;
	ld.shared.u32 	%r312, [%r306+12288];
	add.s32 	%r313, %r312, %r311;
	st.shared.u32 	[%r306], %r313;
	add.s32 	%r509, %r509, %r10;
	add.s32 	%r508, %r508, %r12;
	setp.lt.u32 	%p29, %r509, 1024;
	@%p29 bra 	$L__BB62_46;
$L__BB62_47:
	bar.sync 	0;
	and.b32  	%r82, %r2, 31;
	setp.gt.u32 	%p30, %r2, 127;
	@%p30 bra 	$L__BB62_50;
	shr.u32 	%r510, %r2, 5;
	shr.u32 	%r84, %r1, 5;
	cvt.u64.u32 	%rd2, %r82;
	cvta.to.global.u64 	%rd3, %rd5;
	mov.u32 	%r316, _ZZ35compute_histograms_shared_pipelinedIjLi4ELi8ELi4ELi2EEvPKT_PjiiE7s_hists;
$L__BB62_49:
	shl.b32 	%r315, %r510, 10;
	add.s32 	%r317, %r316, %r315;
	ld.shared.u32 	%r318, [%r317];
	mul.lo.s32 	%r319, %r510, %r88;
	cvt.s64.s32 	%rd20, %r319;
	shl.b32 	%r320, %r82, 2;
	add.s32 	%r321, %r317, %r320;
	ld.shared.u32 	%r322, [%r321];
	shfl.sync.up.b32	%r323|%p31, %r322, 1, 0, -1;
	// begin inline asm
	mov.u32 %r314, %laneid;
	// end inline asm
	setp.eq.s32 	%p32, %r314, 0;
	selp.b32 	%r324, 0, %r323, %p32;
	add.s32 	%r325, %r324, %r322;
	shfl.sync.up.b32	%r326|%p33, %r325, 2, 0, -1;
	setp.lt.u32 	%p34, %r314, 2;
	selp.b32 	%r327, 0, %r326, %p34;
	add.s32 	%r328, %r327, %r325;
	shfl.sync.up.b32	%r329|%p35, %r328, 4, 0, -1;
	setp.lt.u32 	%p36, %r314, 4;
	selp.b32 	%r330, 0, %r329, %p36;
	add.s32 	%r331, %r330, %r328;
	shfl.sync.up.b32	%r332|%p37, %r331, 8, 0, -1;
	setp.lt.u32 	%p38, %r314, 8;
	selp.b32 	%r333, 0, %r332, %p38;
	add.s32 	%r334, %r333, %r331;
	shfl.sync.up.b32	%r335|%p39, %r334, 16, 0, -1;
	setp.lt.u32 	%p40, %r314, 16;
	selp.b32 	%r336, 0, %r335, %p40;
	add.s32 	%r337, %r336, %r334;
	add.s64 	%rd21, %rd2, %rd20;
	shl.b64 	%rd22, %rd21, 2;
	add.s64 	%rd23, %rd3, %rd22;
	sub.s32 	%r338, %r337, %r318;
	atom.global.add.u32 	%r339, [%rd23], %r338;
	shfl.sync.idx.b32	%r340|%p41, %r337, 31, 31, -1;
	ld.shared.u32 	%r341, [%r321+128];
	shfl.sync.up.b32	%r342|%p42, %r341, 1, 0, -1;
	selp.b32 	%r343, 0, %r342, %p32;
	add.s32 	%r344, %r343, %r341;
	shfl.sync.up.b32	%r345|%p43, %r344, 2, 0, -1;
	selp.b32 	%r346, 0, %r345, %p34;
	add.s32 	%r347, %r346, %r344;
	shfl.sync.up.b32	%r348|%p44, %r347, 4, 0, -1;
	selp.b32 	%r349, 0, %r348, %p36;
	add.s32 	%r350, %r349, %r347;
	shfl.sync.up.b32	%r351|%p45, %r350, 8, 0, -1;
	selp.b32 	%r352, 0, %r351, %p38;
	add.s32 	%r353, %r352, %r350;
	shfl.sync.up.b32	%r354|%p46, %r353, 16, 0, -1;
	selp.b32 	%r355, 0, %r354, %p40;
	add.s32 	%r356, %r355, %r353;
	sub.s32 	%r357, %r340, %r318;
	add.s32 	%r358, %r357, %r356;
	atom.global.add.u32 	%r359, [%rd23+128], %r358;
	shfl.sync.idx.b32	%r360|%p47, %r356, 31, 31, -1;
	add.s32 	%r361, %r360, %r340;
	ld.shared.u32 	%r362, [%r321+256];
	shfl.sync.up.b32	%r363|%p48, %r362, 1, 0, -1;
	selp.b32 	%r364, 0, %r363, %p32;
	add.s32 	%r365, %r364, %r362;
	shfl.sync.up.b32	%r366|%p49, %r365, 2, 0, -1;
	selp.b32 	%r367, 0, %r366, %p34;
	add.s32 	%r368, %r367, %r365;
	shfl.sync.up.b32	%r369|%p50, %r368, 4, 0, -1;
	selp.b32 	%r370, 0, %r369, %p36;
	add.s32 	%r371, %r370, %r368;
	shfl.sync.up.b32	%r372|%p51, %r371, 8, 0, -1;
	selp.b32 	%r373, 0, %r372, %p38;
	add.s32 	%r374, %r373, %r371;
	shfl.sync.up.b32	%r375|%p52, %r374, 16, 0, -1;
	selp.b32 	%r376, 0, %r375, %p40;
	add.s32 	%r377, %r376, %r374;
	sub.s32 	%r378, %r361, %r318;
	add.s32 	%r379, %r378, %r377;
	atom.global.add.u32 	%r380, [%rd23+256], %r379;
	shfl.sync.idx.b32	%r381|%p53, %r377, 31, 31, -1;
	add.s32 	%r382, %r381, %r361;
	ld.shared.u32 	%r383, [%r321+384];
	shfl.sync.up.b32	%r384|%p54, %r383, 1, 0, -1;
	selp.b32 	%r385, 0, %r384, %p32;
	add.s32 	%r386, %r385, %r383;
	shfl.sync.up.b32	%r387|%p55, %r386, 2, 0, -1;
	selp.b32 	%r388, 0, %r387, %p34;
	add.s32 	%r389, %r388, %r386;
	shfl.sync.up.b32	%r390|%p56, %r389, 4, 0, -1;
	selp.b32 	%r391, 0, %r390, %p36;
	add.s32 	%r392, %r391, %r389;
	shfl.sync.up.b32	%r393|%p57, %r392, 8, 0, -1;
	selp.b32 	%r394, 0, %r393, %p38;
	add.s32 	%r395, %r394, %r392;
	shfl.sync.up.b32	%r396|%p58, %r395, 16, 0, -1;
	selp.b32 	%r397, 0, %r396, %p40;
	add.s32 	%r398, %r397, %r395;
	sub.s32 	%r399, %r382, %r318;
	add.s32 	%r400, %r399, %r398;
	atom.global.add.u32 	%r401, [%rd23+384], %r400;
	shfl.sync.idx.b32	%r402|%p59, %r398, 31, 31, -1;
	add.s32 	%r403, %r402, %r382;
	ld.shared.u32 	%r404, [%r321+512];
	shfl.sync.up.b32	%r405|%p60, %r404, 1, 0, -1;
	selp.b32 	%r406, 0, %r405, %p32;
	add.s32 	%r407, %r406, %r404;
	shfl.sync.up.b32	%r408|%p61, %r407, 2, 0, -1;
	selp.b32 	%r409, 0, %r408, %p34;
	add.s32 	%r410, %r409, %r407;
	shfl.sync.up.b32	%r411|%p62, %r410, 4, 0, -1;
	selp.b32 	%r412, 0, %r411, %p36;
	add.s32 	%r413, %r412, %r410;
	shfl.sync.up.b32	%r414|%p63, %r413, 8, 0, -1;
	selp.b32 	%r415, 0, %r414, %p38;
	add.s32 	%r416, %r415, %r413;
	shfl.sync.up.b32	%r417|%p64, %r416, 16, 0, -1;
	selp.b32 	%r418, 0, %r417, %p40;
	add.s32 	%r419, %r418, %r416;
	sub.s32 	%r420, %r403, %r318;
	add.s32 	%r421, %r420, %r419;
	atom.global.add.u32 	%r422, [%rd23+512], %r421;
	shfl.sync.idx.b32	%r423|%p65, %r419, 31, 31, -1;
	add.s32 	%r424, %r423, %r403;
	ld.shared.u32 	%r425, [%r321+640];
	shfl.sync.up.b32	%r426|%p66, %r425, 1, 0, -1;
	selp.b32 	%r427, 0, %r426, %p32;
	add.s32 	%r428, %r427, %r425;
	shfl.sync.up.b32	%r429|%p67, %r428, 2, 0, -1;
	selp.b32 	%r430, 0, %r429, %p34;
	add.s32 	%r431, %r430, %r428;
	shfl.sync.up.b32	%r432|%p68, %r431, 4, 0, -1;
	selp.b32 	%r433, 0, %r432, %p36;
	add.s32 	%r434, %r433, %r431;
	shfl.sync.up.b32	%r435|%p69, %r434, 8, 0, -1;
	selp.b32 	%r436, 0, %r435, %p38;
	add.s32 	%r437, %r436, %r434;
	shfl.sync.up.b32	%r438|%p70, %r437, 16, 0, -1;
	selp.b32 	%r439, 0, %r438, %p40;
	add.s32 	%r440, %r439, %r437;
	sub.s32 	%r441, %r424, %r318;
	add.s32 	%r442, %r441, %r440;
	atom.global.add.u32 	%r443, [%rd23+640], %r442;
	shfl.sync.idx.b32	%r444|%p71, %r440, 31, 31, -1;
	add.s32 	%r445, %r444, %r424;
	ld.shared.u32 	%r446, [%r321+768];
	shfl.sync.up.b32	%r447|%p72, %r446, 1, 0, -1;
	selp.b32 	%r448, 0, %r447, %p32;
	add.s32 	%r449, %r448, %r446;
	shfl.sync.up.b32	%r450|%p73, %r449, 2, 0, -1;
	selp.b32 	%r451, 0, %r450, %p34;
	add.s32 	%r452, %r451, %r449;
	shfl.sync.up.b32	%r453|%p74, %r452, 4, 0, -1;
	selp.b32 	%r454, 0, %r453, %p36;
	add.s32 	%r455, %r454, %r452;
	shfl.sync.up.b32	%r456|%p75, %r455, 8, 0, -1;
	selp.b32 	%r457, 0, %r456, %p38;
	add.s32 	%r458, %r457, %r455;
	shfl.sync.up.b32	%r459|%p76, %r458, 16, 0, -1;
	selp.b32 	%r460, 0, %r459, %p40;
	add.s32 	%r461, %r460, %r458;
	sub.s32 	%r462, %r445, %r318;
	add.s32 	%r463, %r462, %r461;
	atom.global.add.u32 	%r464, [%rd23+768], %r463;
	shfl.sync.idx.b32	%r465|%p77, %r461, 31, 31, -1;
	add.s32 	%r466, %r465, %r445;
	ld.shared.u32 	%r467, [%r321+896];
	shfl.sync.up.b32	%r468|%p78, %r467, 1, 0, -1;
	selp.b32 	%r469, 0, %r468, %p32;
	add.s32 	%r470, %r469, %r467;
	shfl.sync.up.b32	%r471|%p79, %r470, 2, 0, -1;
	selp.b32 	%r472, 0, %r471, %p34;
	add.s32 	%r473, %r472, %r470;
	shfl.sync.up.b32	%r474|%p80, %r473, 4, 0, -1;
	selp.b32 	%r475, 0, %r474, %p36;
	add.s32 	%r476, %r475, %r473;
	shfl.sync.up.b32	%r477|%p81, %r476, 8, 0, -1;
	selp.b32 	%r478, 0, %r477, %p38;
	add.s32 	%r479, %r478, %r476;
	shfl.sync.up.b32	%r480|%p82, %r479, 16, 0, -1;
	selp.b32 	%r481, 0, %r480, %p40;
	add.s32 	%r482, %r481, %r479;
	sub.s32 	%r483, %r466, %r318;
	add.s32 	%r484, %r483, %r482;
	atom.global.add.u32 	%r485, [%rd23+896], %r484;
	shfl.sync.idx.b32	%r486|%p83, %r482, 31, 31, -1;
	add.s32 	%r510, %r510, %r84;
	setp.lt.u32 	%p84, %r510, 4;
	@%p84 bra 	$L__BB62_49;
$L__BB62_50:
	ret;

}
	// .globl	_Z35compute_histograms_shared_pipelinedIjLi4ELi8ELi1ELi3EEvPKT_Pjii
.visible .entry _Z35compute_histograms_shared_pipelinedIjLi4ELi8ELi1ELi3EEvPKT_Pjii(
	.param .u64 .ptr .align 1 _Z35compute_histograms_shared_pipelinedIjLi4ELi8ELi1ELi3EEvPKT_Pjii_param_0,
	.param .u64 .ptr .align 1 _Z35compute_histograms_shared_pipelinedIjLi4ELi8ELi1ELi3EEvPKT_Pjii_param_1,
	.param .u32 _Z35compute_histograms_shared_pipelinedIjLi4ELi8ELi1ELi3EEvPKT_Pjii_param_2,
	.param .u32 _Z35compute_histograms_shared_pipelinedIjLi4ELi8ELi1ELi3EEvPKT_Pjii_param_3
)
{
	.reg .pred 	%p<82>;
	.reg .b32 	%r<548>;
	.reg .b64 	%rd<26>;
	// demoted variable
	.shared .align 4 .b8 _ZZ35compute_histograms_shared_pipelinedIjLi4ELi8ELi1ELi3EEvPKT_PjiiE7s_hists[4096];
	ld.param.u64 	%rd4, [_Z35compute_histograms_shared_pipelinedIjLi4ELi8ELi1ELi3EEvPKT_Pjii_param_0];
	ld.param.u64 	%rd5, [_Z35compute_histograms_shared_pipelinedIjLi4ELi8ELi1ELi3EEvPKT_Pjii_param_1];
	ld.param.u32 	%r93, [_Z35compute_histograms_shared_pipelinedIjLi4ELi8ELi1ELi3EEvPKT_Pjii_param_2];
	ld.param.u32 	%r94, [_Z35compute_histograms_shared_pipelinedIjLi4ELi8ELi1ELi3EEvPKT_Pjii_param_3];
	mov.u32 	%r1, %ntid.x;
	mov.u32 	%r2, %tid.x;
	add.s32 	%r3, %r2, %r1;
	max.u32 	%r95, %r3, 1024;
	setp.lt.u32 	%p1, %r3, 1024;
	selp.u32 	%r96, 1, 0, %p1;
	add.s32 	%r97, %r3, %r96;
	sub.s32 	%r98, %r95, %r97;
	div.u32 	%r99, %r98, %r1;
	add.s32 	%r4, %r99, %r96;
	and.b32  	%r100, %r4, 3;
	setp.eq.s32 	%p2, %r100, 3;
	mov.u32 	%r529, %r2;
	@%p2 bra 	$L__BB63_3;
	add.s32 	%r101, %r4, 1;
	and.b32  	%r102, %r101, 3;
	shl.b32 	%r103, %r2, 2;
	mov.u32 	%r104, _ZZ35compute_histograms_shared_pipelinedIjLi4ELi8ELi1ELi3EEvPKT_PjiiE7s_hists;
	add.s32 	%r526, %r104, %r103;
	shl.b32 	%r6, %r1, 2;
	neg.s32 	%r525, %r102;
	mad.lo.s32 	%r529, %r1, %r102, %r2;
$L__BB63_2:
	.pragma "nounroll";
	mov.b32 	%r105, 0;
	st.shared.u32 	[%r526], %r105;
	add.s32 	%r526, %r526, %r6;
	add.s32 	%r525, %r525, 1;
	setp.ne.s32 	%p3, %r525, 0;
	@%p3 bra 	$L__BB63_2;
$L__BB63_3:
	setp.lt.u32 	%p4, %r4, 3;
	@%p4 bra 	$L__BB63_6;
	shl.b32 	%r14, %r1, 2;
	shl.b32 	%r106, %r529, 2;
	mov.u32 	%r107, _ZZ35compute_histograms_shared_pipelinedIjLi4ELi8ELi1ELi3EEvPKT_PjiiE7s_hists;
	add.s32 	%r528, %r107, %r106;
	shl.b32 	%r16, %r1, 4;
	shl.b32 	%r17, %r1, 3;
	mul.lo.s32 	%r18, %r1, 12;
$L__BB63_5:
	mov.b32 	%r108, 0;
	st.shared.u32 	[%r528], %r108;
	add.s32 	%r109, %r528, %r14;
	st.shared.u32 	[%r109], %r108;
	add.s32 	%r110, %r528, %r17;
	st.shared.u32 	[%r110], %r108;
	add.s32 	%r111, %r528, %r18;
	st.shared.u32 	[%r111], %r108;
	add.s32 	%r529, %r529, %r14;
	add.s32 	%r528, %r528, %r16;
	setp.lt.u32 	%p5, %r529, 1024;
	@%p5 bra 	$L__BB63_5;
$L__BB63_6:
	mov.u32 	%r23, %ctaid.x;
	mad.lo.s32 	%r536, %r23, %r1, %r2;
	mov.u32 	%r25, %nctaid.x;
	cvta.to.global.u64 	%rd1, %rd4;
	setp.ge.s32 	%p6, %r536, %r93;
	@%p6 bra 	$L__BB63_8;
	shl.b32 	%r113, %r2, 2;
	mov.u32 	%r114, s_data;
	add.s32 	%r112, %r114, %r113;
	mul.wide.s32 	%rd7, %r536, 4;
	add.s64 	%rd6, %rd1, %rd7;
	// begin inline asm
	cp.async.ca.shared.global [%r112], [%rd6], 4, 4;
	// end inline asm
$L__BB63_8:
	// begin inline asm
	cp.async.commit_group;
	// end inline asm
	mul.lo.s32 	%r26, %r1, %r25;
	add.s32 	%r27, %r536, %r26;
	setp.ge.s32 	%p7, %r27, %r93;
	@%p7 bra 	$L__BB63_10;
	shl.b32 	%r116, %r3, 2;
	mov.u32 	%r117, s_data;
	add.s32 	%r115, %r117, %r116;
	mul.wide.s32 	%rd9, %r27, 4;
	add.s64 	%rd8, %rd1, %rd9;
	// begin inline asm
	cp.async.ca.shared.global [%r115], [%rd8], 4, 4;
	// end inline asm
$L__BB63_10:
	// begin inline asm
	cp.async.commit_group;
	// end inline asm
	add.s32 	%r28, %r27, %r26;
	setp.ge.s32 	%p8, %r28, %r93;
	@%p8 bra 	$L__BB63_12;
	add.s32 	%r119, %r3, %r1;
	shl.b32 	%r120, %r119, 2;
	mov.u32 	%r121, s_data;
	add.s32 	%r118, %r121, %r120;
	mul.wide.s32 	%rd11, %r28, 4;
	add.s64 	%rd10, %rd1, %rd11;
	// begin inline asm
	cp.async.ca.shared.global [%r118], [%rd10], 4, 4;
	// end inline asm
$L__BB63_12:
	// begin inline asm
	cp.async.commit_group;
	// end inline asm
	bar.sync 	0;
	add.s32 	%r122, %r26, %r93;
	add.s32 	%r123, %r122, -1;
	div.s32 	%r29, %r123, %r26;
	setp.lt.s32 	%p9, %r29, 4;
	div.u32 	%r124, %r2, %r1;
	shl.b32 	%r125, %r124, 12;
	mov.u32 	%r126, _ZZ35compute_histograms_shared_pipelinedIjLi4ELi8ELi1ELi3EEvPKT_PjiiE7s_hists;
	add.s32 	%r30, %r126, %r125;
	@%p9 bra 	$L__BB63_40;
	add.s32 	%r31, %r29, -3;
	add.s32 	%r128, %r29, -4;
	and.b32  	%r32, %r31, 3;
	setp.lt.u32 	%p10, %r128, 3;
	mov.b32 	%r542, 3;
	@%p10 bra 	$L__BB63_33;
	and.b32  	%r133, %r31, -4;
	neg.s32 	%r540, %r133;
	add.s32 	%r134, %r25, %r23;
	mad.lo.s32 	%r535, %r1, %r134, %r2;
	shl.b32 	%r135, %r25, 1;
	add.s32 	%r136, %r23, %r135;
	mad.lo.s32 	%r534, %r1, %r136, %r2;
	shl.b32 	%r137, %r25, 2;
	add.s32 	%r138, %r23, %r137;
	mad.lo.s32 	%r533, %r1, %r138, %r2;
	mad.lo.s32 	%r139, %r25, 5, %r23;
	mad.lo.s32 	%r532, %r1, %r139, %r2;
	mad.lo.s32 	%r140, %r25, 6, %r23;
	mad.lo.s32 	%r531, %r1, %r140, %r2;
	mad.lo.s32 	%r141, %r25, 3, %r23;
	mad.lo.s32 	%r530, %r1, %r141, %r2;
	mov.b32 	%r541, 3;
	mov.b32 	%r539, 1;
	mov.b32 	%r538, 2;
	mov.b32 	%r537, 0;
$L__BB63_15:
	mul.hi.u32 	%r142, %r537, -1431655765;
	shr.u32 	%r143, %r142, 1;
	// begin inline asm
	cp.async.wait_group 2;
	// end inline asm
	mad.lo.s32 	%r144, %r143, -3, %r539;
	add.s32 	%r145, %r144, -1;
	mad.lo.s32 	%r146, %r145, %r1, %r2;
	setp.ge.s32 	%p11, %r536, %r93;
	shl.b32 	%r147, %r146, 2;
	mov.u32 	%r148, s_data;
	add.s32 	%r52, %r148, %r147;
	@%p11 bra 	$L__BB63_17;
	ld.shared.u32 	%r149, [%r52];
	shl.b32 	%r150, %r149, 2;
	and.b32  	%r151, %r150, 1020;
	add.s32 	%r152, %r30, %r151;
	atom.shared.add.u32 	%r153, [%r152], 1;
	shr.u32 	%r154, %r149, 6;
	and.b32  	%r155, %r154, 1020;
	add.s32 	%r156, %r30, %r155;
	atom.shared.add.u32 	%r157, [%r156+1024], 1;
	shr.u32 	%r158, %r149, 14;
	and.b32  	%r159, %r158, 1020;
	add.s32 	%r160, %r30, %r159;
	atom.shared.add.u32 	%r161, [%r160+2048], 1;
	shr.u32 	%r162, %r149, 22;
	and.b32  	%r163, %r162, 1020;
	add.s32 	%r164, %r30, %r163;
	atom.shared.add.u32 	%r165, [%r164+3072], 1;
$L__BB63_17:
	setp.ge.s32 	%p12, %r530, %r93;
	@%p12 bra 	$L__BB63_19;
	mul.wide.s32 	%rd13, %r530, 4;
	add.s64 	%rd12, %rd1, %rd13;
	// begin inline asm
	cp.async.ca.shared.global [%r52], [%rd12], 4, 4;
	// end inline asm
$L__BB63_19:
	// begin inline asm
	cp.async.commit_group;
	// end inline asm
	// begin inline asm
	cp.async.wait_group 2;
	// end inline asm
	mul.hi.u32 	%r167, %r539, -1431655765;
	shr.u32 	%r168, %r167, 1;
	mul.lo.s32 	%r169, %r168, 3;
	sub.s32 	%r170, %r539, %r169;
	mad.lo.s32 	%r171, %r170, %r1, %r2;
	setp.ge.s32 	%p13, %r535, %r93;
	shl.b32 	%r172, %r171, 2;
	mov.u32 	%r173, s_data;
	add.s32 	%r53, %r173, %r172;
	@%p13 bra 	$L__BB63_21;
	ld.shared.u32 	%r174, [%r53];
	shl.b32 	%r175, %r174, 2;
	and.b32  	%r176, %r175, 1020;
	add.s32 	%r177, %r30, %r176;
	atom.shared.add.u32 	%r178, [%r177], 1;
	shr.u32 	%r179, %r174, 6;
	and.b32  	%r180, %r179, 1020;
	add.s32 	%r181, %r30, %r180;
	atom.shared.add.u32 	%r182, [%r181+1024], 1;
	shr.u32 	%r183, %r174, 14;
	and.b32  	%r184, %r183, 1020;
	add.s32 	%r185, %r30, %r184;
	atom.shared.add.u32 	%r186, [%r185+2048], 1;
	shr.u32 	%r187, %r174, 22;
	and.b32  	%r188, %r187, 1020;
	add.s32 	%r189, %r30, %r188;
	atom.shared.add.u32 	%r190, [%r189+3072], 1;
$L__BB63_21:
	setp.ge.s32 	%p14, %r533, %r93;
	@%p14 bra 	$L__BB63_23;
	mul.wide.s32 	%rd15, %r533, 4;
	add.s64 	%rd14, %rd1, %rd15;
	// begin inline asm
	cp.async.ca.shared.global [%r53], [%rd14], 4, 4;
	// end inline asm
$L__BB63_23:
	// begin inline asm
	cp.async.commit_group;
	// end inline asm
	// begin inline asm
	cp.async.wait_group 2;
	// end inline asm
	mul.hi.u32 	%r192, %r538, -1431655765;
	shr.u32 	%r193, %r192, 1;
	mul.lo.s32 	%r194, %r193, 3;
	sub.s32 	%r195, %r539, %r194;
	mad.lo.s32 	%r196, %r1, %r195, %r1;
	add.s32 	%r197, %r196, %r2;
	setp.ge.s32 	%p15, %r534, %r93;
	shl.b32 	%r198, %r197, 2;
	mov.u32 	%r199, s_data;
	add.s32 	%r54, %r199, %r198;
	@%p15 bra 	$L__BB63_25;
	ld.shared.u32 	%r200, [%r54];
	shl.b32 	%r201, %r200, 2;
	and.b32  	%r202, %r201, 1020;
	add.s32 	%r203, %r30, %r202;
	atom.shared.add.u32 	%r204, [%r203], 1;
	shr.u32 	%r205, %r200, 6;
	and.b32  	%r206, %r205, 1020;
	add.s32 	%r207, %r30, %r206;
	atom.shared.add.u32 	%r208, [%r207+1024], 1;
	shr.u32 	%r209, %r200, 14;
	and.b32  	%r210, %r209, 1020;
	add.s32 	%r211, %r30, %r210;
	atom.shared.add.u32 	%r212, [%r211+2048], 1;
	shr.u32 	%r213, %r200, 22;
	and.b32  	%r214, %r213, 1020;
	add.s32 	%r215, %r30, %r214;
	atom.shared.add.u32 	%r216, [%r215+3072], 1;
$L__BB63_25:
	setp.ge.s32 	%p16, %r532, %r93;
	@%p16 bra 	$L__BB63_27;
	mul.wide.s32 	%rd17, %r532, 4;
	add.s64 	%rd16, %rd1, %rd17;
	// begin inline asm
	cp.async.ca.shared.global [%r54], [%rd16], 4, 4;
	// end inline asm
$L__BB63_27:
	// begin inline asm
	cp.async.commit_group;
	// end inline asm
	// begin inline asm
	cp.async.wait_group 2;
	// end inline asm
	mul.hi.u32 	%r218, %r541, -1431655765;
	shr.u32 	%r219, %r218, 1;
	mul.lo.s32 	%r220, %r219, 3;
	sub.s32 	%r221, %r539, %r220;
	add.s32 	%r222, %r221, 2;
	mad.lo.s32 	%r223, %r222, %r1, %r2;
	shl.b32 	%r224, %r223, 2;
	mov.u32 	%r225, s_data;
	add.s32 	%r55, %r225, %r224;
	@%p12 bra 	$L__BB63_29;
	ld.shared.u32 	%r226, [%r55];
	shl.b32 	%r227, %r226, 2;
	and.b32  	%r228, %r227, 1020;
	add.s32 	%r229, %r30, %r228;
	atom.shared.add.u32 	%r230, [%r229], 1;
	shr.u32 	%r231, %r226, 6;
	and.b32  	%r232, %r231, 1020;
	add.s32 	%r233, %r30, %r232;
	atom.shared.add.u32 	%r234, [%r233+1024], 1;
	shr.u32 	%r235, %r226, 14;
	and.b32  	%r236, %r235, 1020;
	add.s32 	%r237, %r30, %r236;
	atom.shared.add.u32 	%r238, [%r237+2048], 1;
	shr.u32 	%r239, %r226, 22;
	and.b32  	%r240, %r239, 1020;
	add.s32 	%r241, %r30, %r240;
	atom.shared.add.u32 	%r242, [%r241+3072], 1;
$L__BB63_29:
	setp.ge.s32 	%p18, %r531, %r93;
	@%p18 bra 	$L__BB63_31;
	mul.wide.s32 	%rd19, %r531, 4;
	add.s64 	%rd18, %rd1, %rd19;
	// begin inline asm
	cp.async.ca.shared.global [%r55], [%rd18], 4, 4;
	// end inline asm
$L__BB63_31:
	// begin inline asm
	cp.async.commit_group;
	// end inline asm
	add.s32 	%r541, %r541, 4;
	add.s32 	%r540, %r540, 4;
	add.s32 	%r539, %r539, 4;
	add.s32 	%r538, %r538, 4;
	add.s32 	%r537, %r537, 4;
	shl.b32 	%r244, %r26, 2;
	add.s32 	%r536, %r536, %r244;
	add.s32 	%r535, %r535, %r244;
	add.s32 	%r534, %r534, %r244;
	add.s32 	%r533, %r533, %r244;
	add.s32 	%r532, %r532, %r244;
	add.s32 	%r531, %r531, %r244;
	add.s32 	%r530, %r530, %r244;
	setp.ne.s32 	%p19, %r540, 0;
	@%p19 bra 	$L__BB63_15;
	add.s32 	%r542, %r539, 2;
$L__BB63_33:
	setp.eq.s32 	%p20, %r32, 0;
	@%p20 bra 	$L__BB63_40;
	add.s32 	%r546, %r542, -3;
	mad.lo.s32 	%r245, %r25, %r546, %r23;
	mad.lo.s32 	%r545, %r1, %r245, %r2;
	mad.lo.s32 	%r246, %r25, %r542, %r23;
	mad.lo.s32 	%r544, %r1, %r246, %r2;
	neg.s32 	%r543, %r32;
$L__BB63_35:
	.pragma "nounroll";
	mul.hi.u32 	%r247, %r546, -1431655765;
	shr.u32 	%r248, %r247, 1;
	mul.lo.s32 	%r249, %r248, 3;
	sub.s32 	%r250, %r546, %r249;
	// begin inline asm
	cp.async.wait_group 2;
	// end inline asm
	mad.lo.s32 	%r251, %r250, %r1, %r2;
	setp.ge.s32 	%p21, %r545, %r93;
	shl.b32 	%r252, %r251, 2;
	mov.u32 	%r253, s_data;
	add.s32 	%r78, %r253, %r252;
	@%p21 bra 	$L__BB63_37;
	ld.shared.u32 	%r254, [%r78];
	shl.b32 	%r255, %r254, 2;
	and.b32  	%r256, %r255, 1020;
	add.s32 	%r257, %r30, %r256;
	atom.shared.add.u32 	%r258, [%r257], 1;
	shr.u32 	%r259, %r254, 6;
	and.b32  	%r260, %r259, 1020;
	add.s32 	%r261, %r30, %r260;
	atom.shared.add.u32 	%r262, [%r261+1024], 1;
	shr.u32 	%r263, %r254, 14;
	and.b32  	%r264, %r263, 1020;
	add.s32 	%r265, %r30, %r264;
	atom.shared.add.u32 	%r266, [%r265+2048], 1;
	shr.u32 	%r267, %r254, 22;
	and.b32  	%r268, %r267, 1020;
	add.s32 	%r269, %r30, %r268;
	atom.shared.add.u32 	%r270, [%r269+3072], 1;
$L__BB63_37:
	setp.ge.s32 	%p22, %r544, %r93;
	@%p22 bra 	$L__BB63_39;
	mul.wide.s32 	%rd21, %r544, 4;
	add.s64 	%rd20, %rd1, %rd21;
	// begin inline asm
	cp.async.ca.shared.global [%r78], [%rd20], 4, 4;
	// end inline asm
$L__BB63_39:
	// begin inline asm
	cp.async.commit_group;
	// end inline asm
	add.s32 	%r546, %r546, 1;
	add.s32 	%r545, %r545, %r26;
	add.s32 	%r544, %r544, %r26;
	add.s32 	%r543, %r543, 1;
	setp.ne.s32 	%p23, %r543, 0;
	@%p23 bra 	$L__BB63_35;
$L__BB63_40:
	// begin inline asm
	cp.async.wait_group 0;
	// end inline asm
	max.s32 	%r83, %r29, 3;
	add.s32 	%r272, %r83, -3;
	mad.lo.s32 	%r273, %r272, %r25, %r23;
	mad.lo.s32 	%r84, %r273, %r1, %r2;
	mul.hi.u32 	%r274, %r272, -1431655765;
	shr.u32 	%r275, %r274, 1;
	mul.lo.s32 	%r276, %r275, 3;
	sub.s32 	%r277, %r272, %r276;
	mul.lo.s32 	%r85, %r277, %r1;
	setp.ge.s32 	%p24, %r84, %r93;
	@%p24 bra 	$L__BB63_42;
	add.s32 	%r278, %r85, %r2;
	shl.b32 	%r279, %r278, 2;
	mov.u32 	%r280, s_data;
	add.s32 	%r281, %r280, %r279;
	ld.shared.u32 	%r282, [%r281];
	shl.b32 	%r283, %r282, 2;
	and.b32  	%r284, %r283, 1020;
	add.s32 	%r285, %r30, %r284;
	atom.shared.add.u32 	%r286, [%r285], 1;
	shr.u32 	%r287, %r282, 6;
	and.b32  	%r288, %r287, 1020;
	add.s32 	%r289, %r30, %r288;
	atom.shared.add.u32 	%r290, [%r289+1024], 1;
	shr.u32 	%r291, %r282, 14;
	and.b32  	%r292, %r291, 1020;
	add.s32 	%r293, %r30, %r292;
	atom.shared.add.u32 	%r294, [%r293+2048], 1;
	shr.u32 	%r295, %r282, 22;
	and.b32  	%r296, %r295, 1020;
	add.s32 	%r297, %r30, %r296;
	atom.shared.add.u32 	%r298, [%r297+3072], 1;
$L__BB63_42:
	add.s32 	%r86, %r84, %r26;
	setp.ge.s32 	%p25, %r86, %r93;
	@%p25 bra 	$L__BB63_44;
	add.s32 	%r299, %r83, -2;
	mul.hi.u32 	%r300, %r299, -1431655765;
	shr.u32 	%r301, %r300, 1;
	mul.lo.s32 	%r302, %r301, 3;
	sub.s32 	%r303, %r299, %r302;
	mad.lo.s32 	%r304, %r303, %r1, %r2;
	shl.b32 	%r305, %r304, 2;
	mov.u32 	%r306, s_data;
	add.s32 	%r307, %r306, %r305;
	ld.shared.u32 	%r308, [%r307];
	shl.b32 	%r309, %r308, 2;
	and.b32  	%r310, %r309, 1020;
	add.s32 	%r311, %r30, %r310;
	atom.shared.add.u32 	%r312, [%r311], 1;
	shr.u32 	%r313, %r308, 6;
	and.b32  	%r314, %r313, 1020;
	add.s32 	%r315, %r30, %r314;
	atom.shared.add.u32 	%r316, [%r315+1024], 1;
	shr.u32 	%r317, %r308, 14;
	and.b32  	%r318, %r317, 1020;
	add.s32 	%r319, %r30, %r318;
	atom.shared.add.u32 	%r320, [%r319+2048], 1;
	shr.u32 	%r321, %r308, 22;
	and.b32  	%r322, %r321, 1020;
	add.s32 	%r323, %r30, %r322;
	atom.shared.add.u32 	%r324, [%r323+3072], 1;
$L__BB63_44:
	add.s32 	%r325, %r83, -1;
	add.s32 	%r326, %r86, %r26;
	mul.hi.u32 	%r327, %r325, -1431655765;
	shr.u32 	%r328, %r327, 1;
	mul.lo.s32 	%r329, %r328, 3;
	sub.s32 	%r330, %r325, %r329;
	mul.lo.s32 	%r87, %r330, %r1;
	setp.ge.s32 	%p26, %r326, %r93;
	@%p26 bra 	$L__BB63_46;
	add.s32 	%r331, %r87, %r2;
	shl.b32 	%r332, %r331, 2;
	mov.u32 	%r333, s_data;
	add.s32 	%r334, %r333, %r332;
	ld.shared.u32 	%r335, [%r334];
	shl.b32 	%r336, %r335, 2;
	and.b32  	%r337, %r336, 1020;
	add.s32 	%r338, %r30, %r337;
	atom.shared.add.u32 	%r339, [%r338], 1;
	shr.u32 	%r340, %r335, 6;
	and.b32  	%r341, %r340, 1020;
	add.s32 	%r342, %r30, %r341;
	atom.shared.add.u32 	%r343, [%r342+1024], 1;
	shr.u32 	%r344, %r335, 14;
	and.b32  	%r345, %r344, 1020;
	add.s32 	%r346, %r30, %r345;
	atom.shared.add.u32 	%r347, [%r346+2048], 1;
	shr.u32 	%r348, %r335, 22;
	and.b32  	%r349, %r348, 1020;
	add.s32 	%r350, %r30, %r349;
	atom.shared.add.u32 	%r351, [%r350+3072], 1;
$L__BB63_46:
	bar.sync 	0;
	and.b32  	%r88, %r2, 31;
	setp.gt.u32 	%p27, %r2, 127;
	@%p27 bra 	$L__BB63_49;
	shr.u32 	%r547, %r2, 5;
	shr.u32 	%r90, %r1, 5;
	cvt.u64.u32 	%rd2, %r88;
	cvta.to.global.u64 	%rd3, %rd5;
	mov.u32 	%r354, _ZZ35compute_histograms_shared_pipelinedIjLi4ELi8ELi1ELi3EEvPKT_PjiiE7s_hists;
$L__BB63_48:
	shl.b32 	%r353, %r547, 10;
	add.s32 	%r355, %r354, %r353;
	ld.shared.u32 	%r356, [%r355];
	mul.lo.s32 	%r357, %r547, %r94;
	cvt.s64.s32 	%rd22, %r357;
	shl.b32 	%r358, %r88, 2;
	add.s32 	%r359, %r355, %r358;
	ld.shared.u32 	%r360, [%r359];
	shfl.sync.up.b32	%r361|%p28, %r360, 1, 0, -1;
	// begin inline asm
	mov.u32 %r352, %laneid;
	// end inline asm
	setp.eq.s32 	%p29, %r352, 0;
	selp.b32 	%r362, 0, %r361, %p29;
	add.s32 	%r363, %r362, %r360;
	shfl.sync.up.b32	%r364|%p30, %r363, 2, 0, -1;
	setp.lt.u32 	%p31, %r352, 2;
	selp.b32 	%r365, 0, %r364, %p31;
	add.s32 	%r366, %r365, %r363;
	shfl.sync.up.b32	%r367|%p32, %r366, 4, 0, -1;
	setp.lt.u32 	%p33, %r352, 4;
	selp.b32 	%r368, 0, %r367, %p33;
	add.s32 	%r369, %r368, %r366;
	shfl.sync.up.b32	%r370|%p34, %r369, 8, 0, -1;
	setp.lt.u32 	%p35, %r352, 8;
	selp.b32 	%r371, 0, %r370, %p35;
	add.s32 	%r372, %r371, %r369;
	shfl.sync.up.b32	%r373|%p36, %r372, 16, 0, -1;
	setp.lt.u32 	%p37, %r352, 16;
	selp.b32 	%r374, 0, %r373, %p37;
	add.s32 	%r375, %r374, %r372;
	add.s64 	%rd23, %rd2, %rd22;
	shl.b64 	%rd24, %rd23, 2;
	add.s64 	%rd25, %rd3, %rd24;
	sub.s32 	%r376, %r375, %r356;
	atom.global.add.u32 	%r377, [%rd25], %r376;
	shfl.sync.idx.b32	%r378|%p38, %r375, 31, 31, -1;
	ld.shared.u32 	%r379, [%r359+128];
	shfl.sync.up.b32	%r380|%p39, %r379, 1, 0, -1;
	selp.b32 	%r381, 0, %r380, %p29;
	add.s32 	%r382, %r381, %r379;
	shfl.sync.up.b32	%r383|%p40, %r382, 2, 0, -1;
	selp.b32 	%r384, 0, %r383, %p31;
	add.s32 	%r385, %r384, %r382;
	shfl.sync.up.b32	%r386|%p41, %r385, 4, 0, -1;
	selp.b32 	%r387, 0, %r386, %p33;
	add.s32 	%r388, %r387, %r385;
	shfl.sync.up.b32	%r389|%p42, %r388, 8, 0, -1;
	selp.b32 	%r390, 0, %r389, %p35;
	add.s32 	%r391, %r390, %r388;
	shfl.sync.up.b32	%r392|%p43, %r391, 16, 0, -1;
	selp.b32 	%r393, 0, %r392, %p37;
	add.s32 	%r394, %r393, %r391;
	sub.s32 	%r395, %r378, %r356;
	add.s32 	%r396, %r395, %r394;
	atom.global.add.u32 	%r397, [%rd25+128], %r396;
	shfl.sync.idx.b32	%r398|%p44, %r394, 31, 31, -1;
	add.s32 	%r399, %r398, %r378;
	ld.shared.u32 	%r400, [%r359+256];
	shfl.sync.up.b32	%r401|%p45, %r400, 1, 0, -1;
	selp.b32 	%r402, 0, %r401, %p29;
	add.s32 	%r403, %r402, %r400;
	shfl.sync.up.b32	%r404|%p46, %r403, 2, 0, -1;
	selp.b32 	%r405, 0, %r404, %p31;
	add.s32 	%r406, %r405, %r403;
	shfl.sync.up.b32	%r407|%p47, %r406, 4, 0, -1;
	selp.b32 	%r408, 0, %r407, %p33;
	add.s32 	%r409, %r408, %r406;
	shfl.sync.up.b32	%r410|%p48, %r409, 8, 0, -1;
	selp.b32 	%r411, 0, %r410, %p35;
	add.s32 	%r412, %r411, %r409;
	shfl.sync.up.b32	%r413|%p49, %r412, 16, 0, -1;
	selp.b32 	%r414, 0, %r413, %p37;
	add.s32 	%r415, %r414, %r412;
	sub.s32 	%r416, %r399, %r356;
	add.s32 	%r417, %r416, %r415;
	atom.global.add.u32 	%r418, [%rd25+256], %r417;
	shfl.sync.idx.b32	%r419|%p50, %r415, 31, 31, -1;
	add.s32 	%r420, %r419, %r399;
	ld.shared.u32 	%r421, [%r359+384];
	shfl.sync.up.b32	%r422|%p51, %r421, 1, 0, -1;
	selp.b32 	%r423, 0, %r422, %p29;
	add.s32 	%r424, %r423, %r421;
	shfl.sync.up.b32	%r425|%p52, %r424, 2, 0, -1;
	selp.b32 	%r426, 0, %r425, %p31;
	add.s32 	%r427, %r426, %r424;
	shfl.sync.up.b32	%r428|%p53, %r427, 4, 0, -1;
	selp.b32 	%r429, 0, %r428, %p33;
	add.s32 	%r430, %r429, %r427;
	shfl.sync.up.b32	%r431|%p54, %r430, 8, 0, -1;
	selp.b32 	%r432, 0, %r431, %p35;
	add.s32 	%r433, %r432, %r430;
	shfl.sync.up.b32	%r434|%p55, %r433, 16, 0, -1;
	selp.b32 	%r435, 0, %r434, %p37;
	add.s32 	%r436, %r435, %r433;
	sub.s32 	%r437, %r420, %r356;
	add.s32 	%r438, %r437, %r436;
	atom.global.add.u32 	%r439, [%rd25+384], %r438;
	shfl.sync.idx.b32	%r440|%p56, %r436, 31, 31, -1;
	add.s32 	%r441, %r440, %r420;
	ld.shared.u32 	%r442, [%r359+512];
	shfl.sync.up.b32	%r443|%p57, %r442, 1, 0, -1;
	selp.b32 	%r444, 0, %r443, %p29;
	add.s32 	%r445, %r444, %r442;
	shfl.sync.up.b32	%r446|%p58, %r445, 2, 0, -1;
	selp.b32 	%r447, 0, %r446, %p31;
	add.s32 	%r448, %r447, %r445;
	shfl.sync.up.b32	%r449|%p59, %r448, 4, 0, -1;
	selp.b32 	%r450, 0, %r449, %p33;
	add.s32 	%r451, %r450, %r448;
	shfl.sync.up.b32	%r452|%p60, %r451, 8, 0, -1;
	selp.b32 	%r453, 0, %r452, %p35;
	add.s32 	%r454, %r453, %r451;
	shfl.sync.up.b32	%r455|%p61, %r454, 16, 0, -1;
	selp.b32 	%r456, 0, %r455, %p37;
	add.s32 	%r457, %r456, %r454;
	sub.s32 	%r458, %r441, %r356;
	add.s32 	%r459, %r458, %r457;
	atom.global.add.u32 	%r460, [%rd25+512], %r459;
	shfl.sync.idx.b32	%r461|%p62, %r457, 31, 31, -1;
	add.s32 	%r462, %r461, %r441;
	ld.shared.u32 	%r463, [%r359+640];
	shfl.sync.up.b32	%r464|%p63, %r463, 1, 0, -1;
	selp.b32 	%r465, 0, %r464, %p29;
	add.s32 	%r466, %r465, %r463;
	shfl.sync.up.b32	%r467|%p64, %r466, 2, 0, -1;
	selp.b32 	%r468, 0, %r467, %p31;
	add.s32 	%r469, %r468, %r466;
	shfl.sync.up.b32	%r470|%p65, %r469, 4, 0, -1;
	selp.b32 	%r471, 0, %r470, %p33;
	add.s32 	%r472, %r471, %r469;
	shfl.sync.up.b32	%r473|%p66, %r472, 8, 0, -1;
	selp.b32 	%r474, 0, %r473, %p35;
	add.s32 	%r475, %r474, %r472;
	shfl.sync.up.b32	%r476|%p67, %r475, 16, 0, -1;
	selp.b32 	%r477, 0, %r476, %p37;
	add.s32 	%r478, %r477, %r475;
	sub.s32 	%r479, %r462, %r356;
	add.s32 	%r480, %r479, %r478;
	atom.global.add.u32 	%r481, [%rd25+640], %r480;
	shfl.sync.idx.b32	%r482|%p68, %r478, 31, 31, -1;
	add.s32 	%r483, %r482, %r462;
	ld.shared.u32 	%r484, [%r359+768];
	shfl.sync.up.b32	%r485|%p69, %r484, 1, 0, -1;
	selp.b32 	%r486, 0, %r485, %p29;
	add.s32 	%r487, %r486, %r484;
	shfl.sync.up.b32	%r488|%p70, %r487, 2, 0, -1;
	selp.b32 	%r489, 0, %r488, %p31;
	add.s32 	%r490, %r489, %r487;
	shfl.sync.up.b32	%r491|%p71, %r490, 4, 0, -1;
	selp.b32 	%r492, 0, %r491, %p33;
	add.s32 	%r493, %r492, %r490;
	shfl.sync.up.b32	%r494|%p72, %r493, 8, 0, -1;
	selp.b32 	%r495, 0, %r494, %p35;
	add.s32 	%r496, %r495, %r493;
	shfl.sync.up.b32	%r497|%p73, %r496, 16, 0, -1;
	selp.b32 	%r498, 0, %r497, %p37;
	add.s32 	%r499, %r498, %r496;
	sub.s32 	%r500, %r483, %r356;
	add.s32 	%r501, %r500, %r499;
	atom.global.add.u32 	%r502, [%rd25+768], %r501;
	shfl.sync.idx.b32	%r503|%p74, %r499, 31, 31, -1;
	add.s32 	%r504, %r503, %r483;
	ld.shared.u32 	%r505, [%r359+896];
	shfl.sync.up.b32	%r506|%p75, %r505, 1, 0, -1;
	selp.b32 	%r507, 0, %r506, %p29;
	add.s32 	%r508, %r507, %r505;
	shfl.sync.up.b32	%r509|%p76, %r508, 2, 0, -1;
	selp.b32 	%r510, 0, %r509, %p31;
	add.s32 	%r511, %r510, %r508;
	shfl.sync.up.b32	%r512|%p77, %r511, 4, 0, -1;
	selp.b32 	%r513, 0, %r512, %p33;
	add.s32 	%r514, %r513, %r511;
	shfl.sync.up.b32	%r515|%p78, %r514, 8, 0, -1;
	selp.b32 	%r516, 0, %r515, %p35;
	add.s32 	%r517, %r516, %r514;
	shfl.sync.up.b32	%r518|%p79, %r517, 16, 0, -1;
	selp.b32 	%r519, 0, %r518, %p37;
	add.s32 	%r520, %r519, %r517;
	sub.s32 	%r521, %r504, %r356;
	add.s32 	%r522, %r521, %r520;
	atom.global.add.u32 	%r523, [%rd25+896], %r522;
	shfl.sync.idx.b32	%r524|%p80, %r520, 31, 31, -1;
	add.s32 	%r547, %r547, %r90;
	setp.lt.u32 	%p81, %r547, 4;
	@%p81 bra 	$L__BB63_48;
$L__BB63_49:
	ret;

}
	// .globl	_Z35compute_histograms_shared_pipelinedIjLi4ELi8ELi2ELi3EEvPKT_Pjii
.visible .entry _Z35compute_histograms_shared_pipelinedIjLi4ELi8ELi2ELi3EEvPKT_Pjii(
	.param .u64 .ptr .align 1 _Z35compute_histograms_shared_pipelinedIjLi4ELi8ELi2ELi3EEvPKT_Pjii_param_0,
	.param .u64 .ptr .align 1 _Z35compute_histograms_shared_pipelinedIjLi4ELi8ELi2ELi3EEvPKT_Pjii_param_1,
	.param .u32 _Z35compute_histograms_shared_pipelinedIjLi4ELi8ELi2ELi3EEvPKT_Pjii_param_2,
	.param .u32 _Z35compute_histograms_shared_pipelinedIjLi4ELi8ELi2ELi3EEvPKT_Pjii_param_3
)
{
	.reg .pred 	%p<86>;
	.reg .b16 	%rs<6>;
	.reg .b32 	%r<593>;
	.reg .b64 	%rd<26>;
	// demoted variable
	.shared .align 4 .b8 _ZZ35compute_histograms_shared_pipelinedIjLi4ELi8ELi2ELi3EEvPKT_PjiiE7s_hists[8192];
	ld.param.u64 	%rd4, [_Z35compute_histograms_shared_pipelinedIjLi4ELi8ELi2ELi3EEvPKT_Pjii_param_0];
	ld.param.u64 	%rd5, [_Z35compute_histograms_shared_pipelinedIjLi4ELi8ELi2ELi3EEvPKT_Pjii_param_1];
	ld.param.u32 	%r106, [_Z35compute_histograms_shared_pipelinedIjLi4ELi8ELi2ELi3EEvPKT_Pjii_param_2];
	ld.param.u32 	%r107, [_Z35compute_histograms_shared_pipelinedIjLi4ELi8ELi2ELi3EEvPKT_Pjii_param_3];
	mov.u32 	%r1, %ntid.x;
	mov.u32 	%r2, %tid.x;
	add.s32 	%r3, %r2, %r1;
	cvt.u16.u32 	%rs3, %r3;
	sub.s16 	%rs4, 2047, %rs3;
	cvt.u16.u32 	%rs5, %r1;
	div.u16 	%rs1, %rs4, %rs5;
	and.b16  	%rs2, %rs1, 3;
	setp.eq.s16 	%p1, %rs2, 2;
	mov.u32 	%r567, %r2;
	@%p1 bra 	$L__BB64_3;
	cvt.u32.u16 	%r4, %rs2;
	mov.b32 	%r566, 0;
	mov.u32 	%r567, %r2;
$L__BB64_2:
	.pragma "nounroll";
	shl.b32 	%r109, %r567, 2;
	mov.u32 	%r110, _ZZ35compute_histograms_shared_pipelinedIjLi4ELi8ELi2ELi3EEvPKT_PjiiE7s_hists;
	add.s32 	%r111, %r110, %r109;
	mov.b32 	%r112, 0;
	st.shared.u32 	[%r111], %r112;
	add.s32 	%r567, %r567, %r1;
	add.s32 	%r566, %r566, 1;
	xor.b32  	%r113, %r566, %r4;
	setp.ne.s32 	%p2, %r113, 2;
	@%p2 bra 	$L__BB64_2;
$L__BB64_3:
	setp.lt.u16 	%p3, %rs1, 2;
	@%p3 bra 	$L__BB64_6;
	shl.b32 	%r10, %r1, 2;
	shl.b32 	%r114, %r567, 2;
	mov.u32 	%r115, _ZZ35compute_histograms_shared_pipelinedIjLi4ELi8ELi2ELi3EEvPKT_PjiiE7s_hists;
	add.s32 	%r568, %r115, %r114;
	shl.b32 	%r12, %r1, 4;
	shl.b32 	%r13, %r1, 3;
	mul.lo.s32 	%r14, %r1, 12;
$L__BB64_5:
	mov.b32 	%r116, 0;
	st.shared.u32 	[%r568], %r116;
	add.s32 	%r117, %r568, %r10;
	st.shared.u32 	[%r117], %r116;
	add.s32 	%r118, %r568, %r13;
	st.shared.u32 	[%r118], %r116;
	add.s32 	%r119, %r568, %r14;
	st.shared.u32 	[%r119], %r116;
	add.s32 	%r567, %r567, %r10;
	add.s32 	%r568, %r568, %r12;
	setp.lt.u32 	%p4, %r567, 2048;
	@%p4 bra 	$L__BB64_5;
$L__BB64_6:
	mov.u32 	%r19, %ctaid.x;
	mad.lo.s32 	%r576, %r19, %r1, %r2;
	mov.u32 	%r21, %nctaid.x;
	cvta.to.global.u64 	%rd1, %rd4;
	setp.ge.s32 	%p5, %r576, %r106;
	@%p5 bra 	$L__BB64_8;
	shl.b32 	%r121, %r2, 2;
	mov.u32 	%r122, s_data;
	add.s32 	%r120, %r122, %r121;
	mul.wide.s32 	%rd7, %r576, 4;
	add.s64 	%rd6, %rd1, %rd7;
	// begin inline asm
	cp.async.ca.shared.global [%r120], [%rd6], 4, 4;
	// end inline asm
$L__BB64_8:
	// begin inline asm
	cp.async.commit_group;
	// end inline asm
	mul.lo.s32 	%r22, %r1, %r21;
	add.s32 	%r23, %r576, %r22;
	setp.ge.s32 	%p6, %r23, %r106;
	@%p6 bra 	$L__BB64_10;
	shl.b32 	%r124, %r3, 2;
	mov.u32 	%r125, s_data;
	add.s32 	%r123, %r125, %r124;
	mul.wide.s32 	%rd9, %r23, 4;
	add.s64 	%rd8, %rd1, %rd9;
	// begin inline asm
	cp.async.ca.shared.global [%r123], [%rd8], 4, 4;
	// end inline asm
$L__BB64_10:
	// begin inline asm
	cp.async.commit_group;
	// end inline asm
	add.s32 	%r24, %r23, %r22;
	setp.ge.s32 	%p7, %r24, %r106;
	@%p7 bra 	$L__BB64_12;
	add.s32 	%r127, %r3, %r1;
	shl.b32 	%r128, %r127, 2;
	mov.u32 	%r129, s_data;
	add.s32 	%r126, %r129, %r128;
	mul.wide.s32 	%rd11, %r24, 4;
	add.s64 	%rd10, %rd1, %rd11;
	// begin inline asm
	cp.async.ca.shared.global [%r126], [%rd10], 4, 4;
	// end inline asm
$L__BB64_12:
	// begin inline asm
	cp.async.commit_group;
	// end inline asm
	bar.sync 	0;
	add.s32 	%r130, %r22, %r106;
	add.s32 	%r131, %r130, -1;
	div.s32 	%r25, %r131, %r22;
	setp.lt.s32 	%p8, %r25, 4;
	shr.u32 	%r132, %r1, 1;
	div.u32 	%r133, %r2, %r132;
	shl.b32 	%r134, %r133, 12;
	mov.u32 	%r135, _ZZ35compute_histograms_shared_pipelinedIjLi4ELi8ELi2ELi3EEvPKT_PjiiE7s_hists;
	add.s32 	%r26, %r135, %r134;
	@%p8 bra 	$L__BB64_40;
	add.s32 	%r27, %r25, -3;
	add.s32 	%r137, %r25, -4;
	setp.lt.u32 	%p9, %r137, 3;
	mov.b32 	%r582, 3;
	@%p9 bra 	$L__BB64_33;
	and.b32  	%r142, %r27, -4;
	neg.s32 	%r580, %r142;
	add.s32 	%r143, %r21, %r19;
	mad.lo.s32 	%r575, %r1, %r143, %r2;
	shl.b32 	%r144, %r21, 1;
	add.s32 	%r145, %r19, %r144;
	mad.lo.s32 	%r574, %r1, %r145, %r2;
	shl.b32 	%r146, %r21, 2;
	add.s32 	%r147, %r19, %r146;
	mad.lo.s32 	%r573, %r1, %r147, %r2;
	mad.lo.s32 	%r148, %r21, 5, %r19;
	mad.lo.s32 	%r572, %r1, %r148, %r2;
	mad.lo.s32 	%r149, %r21, 6, %r19;
	mad.lo.s32 	%r571, %r1, %r149, %r2;
	mad.lo.s32 	%r150, %r21, 3, %r19;
	mad.lo.s32 	%r570, %r1, %r150, %r2;
	mov.b32 	%r581, 3;
	mov.b32 	%r579, 1;
	mov.b32 	%r578, 2;
	mov.b32 	%r577, 0;
$L__BB64_15:
	mul.hi.u32 	%r151, %r577, -1431655765;
	shr.u32 	%r152, %r151, 1;
	// begin inline asm
	cp.async.wait_group 2;
	// end inline asm
	mad.lo.s32 	%r153, %r152, -3, %r579;
	add.s32 	%r154, %r153, -1;
	mad.lo.s32 	%r155, %r154, %r1, %r2;
	setp.ge.s32 	%p10, %r576, %r106;
	shl.b32 	%r156, %r155, 2;
	mov.u32 	%r157, s_data;
	add.s32 	%r47, %r157, %r156;
	@%p10 bra 	$L__BB64_17;
	ld.shared.u32 	%r158, [%r47];
	shl.b32 	%r159, %r158, 2;
	and.b32  	%r160, %r159, 1020;
	add.s32 	%r161, %r26, %r160;
	atom.shared.add.u32 	%r162, [%r161], 1;
	shr.u32 	%r163, %r158, 6;
	and.b32  	%r164, %r163, 1020;
	add.s32 	%r165, %r26, %r164;
	atom.shared.add.u32 	%r166, [%r165+1024], 1;
	shr.u32 	%r167, %r158, 14;
	and.b32  	%r168, %r167, 1020;
	add.s32 	%r169, %r26, %r168;
	atom.shared.add.u32 	%r170, [%r169+2048], 1;
	shr.u32 	%r171, %r158, 22;
	and.b32  	%r172, %r171, 1020;
	add.s32 	%r173, %r26, %r172;
	atom.shared.add.u32 	%r174, [%r173+3072], 1;
$L__BB64_17:
	setp.ge.s32 	%p11, %r570, %r106;
	@%p11 bra 	$L__BB64_19;
	mul.wide.s32 	%rd13, %r570, 4;
	add.s64 	%rd12, %rd1, %rd13;
	// begin inline asm
	cp.async.ca.shared.global [%r47], [%rd12], 4, 4;
	// end inline asm
$L__BB64_19:
	// begin inline asm
	cp.async.commit_group;
	// end inline asm
	// begin inline asm
	cp.async.wait_group 2;
	// end inline asm
	mul.hi.u32 	%r176, %r579, -1431655765;
	shr.u32 	%r177, %r176, 1;
	mul.lo.s32 	%r178, %r177, 3;
	sub.s32 	%r179, %r579, %r178;
	mad.lo.s32 	%r180, %r179, %r1, %r2;
	setp.ge.s32 	%p12, %r575, %r106;
	shl.b32 	%r181, %r180, 2;
	mov.u32 	%r182, s_data;
	add.s32 	%r48, %r182, %r181;
	@%p12 bra 	$L__BB64_21;
	ld.shared.u32 	%r183, [%r48];
	shl.b32 	%r184, %r183, 2;
	and.b32  	%r185, %r184, 1020;
	add.s32 	%r186, %r26, %r185;
	atom.shared.add.u32 	%r187, [%r186], 1;
	shr.u32 	%r188, %r183, 6;
	and.b32  	%r189, %r188, 1020;
	add.s32 	%r190, %r26, %r189;
	atom.shared.add.u32 	%r191, [%r190+1024], 1;
	shr.u32 	%r192, %r183, 14;
	and.b32  	%r193, %r192, 1020;
	add.s32 	%r194, %r26, %r193;
	atom.shared.add.u32 	%r195, [%r194+2048], 1;
	shr.u32 	%r196, %r183, 22;
	and.b32  	%r197, %r196, 1020;
	add.s32 	%r198, %r26, %r197;
	atom.shared.add.u32 	%r199, [%r198+3072], 1;
$L__BB64_21:
	setp.ge.s32 	%p13, %r573, %r106;
	@%p13 bra 	$L__BB64_23;
	mul.wide.s32 	%rd15, %r573, 4;
	add.s64 	%rd14, %rd1, %rd15;
	// begin inline asm
	cp.async.ca.shared.global [%r48], [%rd14], 4, 4;
	// end inline asm
$L__BB64_23:
	// begin inline asm
	cp.async.commit_group;
	// end inline asm
	// begin inline asm
	cp.async.wait_group 2;
	// end inline asm
	mul.hi.u32 	%r201, %r578, -1431655765;
	shr.u32 	%r202, %r201, 1;
	mul.lo.s32 	%r203, %r202, 3;
	sub.s32 	%r204, %r579, %r203;
	mad.lo.s32 	%r205, %r1, %r204, %r1;
	add.s32 	%r206, %r205, %r2;
	setp.ge.s32 	%p14, %r574, %r106;
	shl.b32 	%r207, %r206, 2;
	mov.u32 	%r208, s_data;
	add.s32 	%r49, %r208, %r207;
	@%p14 bra 	$L__BB64_25;
	ld.shared.u32 	%r209, [%r49];
	shl.b32 	%r210, %r209, 2;
	and.b32  	%r211, %r210, 1020;
	add.s32 	%r212, %r26, %r211;
	atom.shared.add.u32 	%r213, [%r212], 1;
	shr.u32 	%r214, %r209, 6;
	and.b32  	%r215, %r214, 1020;
	add.s32 	%r216, %r26, %r215;
	atom.shared.add.u32 	%r217, [%r216+1024], 1;
	shr.u32 	%r218, %r209, 14;
	and.b32  	%r219, %r218, 1020;
	add.s32 	%r220, %r26, %r219;
	atom.shared.add.u32 	%r221, [%r220+2048], 1;
	shr.u32 	%r222, %r209, 22;
	and.b32  	%r223, %r222, 1020;
	add.s32 	%r224, %r26, %r223;
	atom.shared.add.u32 	%r225, [%r224+3072], 1;
$L__BB64_25:
	setp.ge.s32 	%p15, %r572, %r106;
	@%p15 bra 	$L__BB64_27;
	mul.wide.s32 	%rd17, %r572, 4;
	add.s64 	%rd16, %rd1, %rd17;
	// begin inline asm
	cp.async.ca.shared.global [%r49], [%rd16], 4, 4;
	// end inline asm
$L__BB64_27:
	// begin inline asm
	cp.async.commit_group;
	// end inline asm
	// begin inline asm
	cp.async.wait_group 2;
	// end inline asm
	mul.hi.u32 	%r227, %r581, -1431655765;
	shr.u32 	%r228, %r227, 1;
	mul.lo.s32 	%r229, %r228, 3;
	sub.s32 	%r230, %r579, %r229;
	add.s32 	%r231, %r230, 2;
	mad.lo.s32 	%r232, %r231, %r1, %r2;
	shl.b32 	%r233, %r232, 2;
	mov.u32 	%r234, s_data;
	add.s32 	%r50, %r234, %r233;
	@%p11 bra 	$L__BB64_29;
	ld.shared.u32 	%r235, [%r50];
	shl.b32 	%r236, %r235, 2;
	and.b32  	%r237, %r236, 1020;
	add.s32 	%r238, %r26, %r237;
	atom.shared.add.u32 	%r239, [%r238], 1;
	shr.u32 	%r240, %r235, 6;
	and.b32  	%r241, %r240, 1020;
	add.s32 	%r242, %r26, %r241;
	atom.shared.add.u32 	%r243, [%r242+1024], 1;
	shr.u32 	%r244, %r235, 14;
	and.b32  	%r245, %r244, 1020;
	add.s32 	%r246, %r26, %r245;
	atom.shared.add.u32 	%r247, [%r246+2048], 1;
	shr.u32 	%r248, %r235, 22;
	and.b32  	%r249, %r248, 1020;
	add.s32 	%r250, %r26, %r249;
	atom.shared.add.u32 	%r251, [%r250+3072], 1;
$L__BB64_29:
	setp.ge.s32 	%p17, %r571, %r106;
	@%p17 bra 	$L__BB64_31;
	mul.wide.s32 	%rd19, %r571, 4;
	add.s64 	%rd18, %rd1, %rd19;
	// begin inline asm
	cp.async.ca.shared.global [%r50], [%rd18], 4, 4;
	// end inline asm
$L__BB64_31:
	// begin inline asm
	cp.async.commit_group;
	// end inline asm
	add.s32 	%r581, %r581, 4;
	add.s32 	%r580, %r580, 4;
	add.s32 	%r579, %r579, 4;
	add.s32 	%r578, %r578, 4;
	add.s32 	%r577, %r577, 4;
	shl.b32 	%r253, %r22, 2;
	add.s32 	%r576, %r576, %r253;
	add.s32 	%r575, %r575, %r253;
	add.s32 	%r574, %r574, %r253;
	add.s32 	%r573, %r573, %r253;
	add.s32 	%r572, %r572, %r253;
	add.s32 	%r571, %r571, %r253;
	add.s32 	%r570, %r570, %r253;
	setp.ne.s32 	%p18, %r580, 0;
	@%p18 bra 	$L__BB64_15;
	add.s32 	%r582, %r579, 2;
$L__BB64_33:
	add.s32 	%r254, %r25, -3;
	and.b32  	%r65, %r254, 3;
	setp.eq.s32 	%p19, %r65, 0;
	@%p19 bra 	$L__BB64_40;
	add.s32 	%r586, %r582, -3;
	mad.lo.s32 	%r255, %r21, %r586, %r19;
	mad.lo.s32 	%r585, %r1, %r255, %r2;
	mad.lo.s32 	%r256, %r21, %r582, %r19;
	mad.lo.s32 	%r584, %r1, %r256, %r2;
	neg.s32 	%r583, %r65;
$L__BB64_35:
	.pragma "nounroll";
	mul.hi.u32 	%r257, %r586, -1431655765;
	shr.u32 	%r258, %r257, 1;
	mul.lo.s32 	%r259, %r258, 3;
	sub.s32 	%r260, %r586, %r259;
	// begin inline asm
	cp.async.wait_group 2;
	// end inline asm
	mad.lo.s32 	%r261, %r260, %r1, %r2;
	setp.ge.s32 	%p20, %r585, %r106;
	shl.b32 	%r262, %r261, 2;
	mov.u32 	%r263, s_data;
	add.s32 	%r74, %r263, %r262;
	@%p20 bra 	$L__BB64_37;
	ld.shared.u32 	%r264, [%r74];
	shl.b32 	%r265, %r264, 2;
	and.b32  	%r266, %r265, 1020;
	add.s32 	%r267, %r26, %r266;
	atom.shared.add.u32 	%r268, [%r267], 1;
	shr.u32 	%r269, %r264, 6;
	and.b32  	%r270, %r269, 1020;
	add.s32 	%r271, %r26, %r270;
	atom.shared.add.u32 	%r272, [%r271+1024], 1;
	shr.u32 	%r273, %r264, 14;
	and.b32  	%r274, %r273, 1020;
	add.s32 	%r275, %r26, %r274;
	atom.shared.add.u32 	%r276, [%r275+2048], 1;
	shr.u32 	%r277, %r264, 22;
	and.b32  	%r278, %r277, 1020;
	add.s32 	%r279, %r26, %r278;
	atom.shared.add.u32 	%r280, [%r279+3072], 1;
$L__BB64_37:
	setp.ge.s32 	%p21, %r584, %r106;
	@%p21 bra 	$L__BB64_39;
	mul.wide.s32 	%rd21, %r584, 4;
	add.s64 	%rd20, %rd1, %rd21;
	// begin inline asm
	cp.async.ca.shared.global [%r74], [%rd20], 4, 4;
	// end inline asm
$L__BB64_39:
	// begin inline asm
	cp.async.commit_group;
	// end inline asm
	add.s32 	%r586, %r586, 1;
	add.s32 	%r585, %r585, %r22;
	add.s32 	%r584, %r584, %r22;
	add.s32 	%r583, %r583, 1;
	setp.ne.s32 	%p22, %r583, 0;
	@%p22 bra 	$L__BB64_35;
$L__BB64_40:
	// begin inline asm
	cp.async.wait_group 0;
	// end inline asm
	max.s32 	%r79, %r25, 3;
	add.s32 	%r282, %r79, -3;
	mad.lo.s32 	%r283, %r282, %r21, %r19;
	mad.lo.s32 	%r80, %r283, %r1, %r2;
	mul.hi.u32 	%r284, %r282, -1431655765;
	shr.u32 	%r285, %r284, 1;
	mul.lo.s32 	%r286, %r285, 3;
	sub.s32 	%r287, %r282, %r286;
	mul.lo.s32 	%r81, %r287, %r1;
	setp.ge.s32 	%p23, %r80, %r106;
	@%p23 bra 	$L__BB64_42;
	add.s32 	%r288, %r81, %r2;
	shl.b32 	%r289, %r288, 2;
	mov.u32 	%r290, s_data;
	add.s32 	%r291, %r290, %r289;
	ld.shared.u32 	%r292, [%r291];
	shl.b32 	%r293, %r292, 2;
	and.b32  	%r294, %r293, 1020;
	add.s32 	%r295, %r26, %r294;
	atom.shared.add.u32 	%r296, [%r295], 1;
	shr.u32 	%r297, %r292, 6;
	and.b32  	%r298, %r297, 1020;
	add.s32 	%r299, %r26, %r298;
	atom.shared.add.u32 	%r300, [%r299+1024], 1;
	shr.u32 	%r301, %r292, 14;
	and.b32  	%r302, %r301, 1020;
	add.s32 	%r303, %r26, %r302;
	atom.shared.add.u32 	%r304, [%r303+2048], 1;
	shr.u32 	%r305, %r292, 22;
	and.b32  	%r306, %r305, 1020;
	add.s32 	%r307, %r26, %r306;
	atom.shared.add.u32 	%r308, [%r307+3072], 1;
$L__BB64_42:
	add.s32 	%r82, %r80, %r22;
	setp.ge.s32 	%p24, %r82, %r106;
	@%p24 bra 	$L__BB64_44;
	add.s32 	%r309, %r79, -2;
	mul.hi.u32 	%r310, %r309, -1431655765;
	shr.u32 	%r311, %r310, 1;
	mul.lo.s32 	%r312, %r311, 3;
	sub.s32 	%r313, %r309, %r312;
	mad.lo.s32 	%r314, %r313, %r1, %r2;
	shl.b32 	%r315, %r314, 2;
	mov.u32 	%r316, s_data;
	add.s32 	%r317, %r316, %r315;
	ld.shared.u32 	%r318, [%r317];
	shl.b32 	%r319, %r318, 2;
	and.b32  	%r320, %r319, 1020;
	add.s32 	%r321, %r26, %r320;
	atom.shared.add.u32 	%r322, [%r321], 1;
	shr.u32 	%r323, %r318, 6;
	and.b32  	%r324, %r323, 1020;
	add.s32 	%r325, %r26, %r324;
	atom.shared.add.u32 	%r326, [%r325+1024], 1;
	shr.u32 	%r327, %r318, 14;
	and.b32  	%r328, %r327, 1020;
	add.s32 	%r329, %r26, %r328;
	atom.shared.add.u32 	%r330, [%r329+2048], 1;
	shr.u32 	%r331, %r318, 22;
	and.b32  	%r332, %r331, 1020;
	add.s32 	%r333, %r26, %r332;
	atom.shared.add.u32 	%r334, [%r333+3072], 1;
$L__BB64_44:
	add.s32 	%r335, %r79, -1;
	add.s32 	%r336, %r82, %r22;
	mul.hi.u32 	%r337, %r335, -1431655765;
	shr.u32 	%r338, %r337, 1;
	mul.lo.s32 	%r339, %r338, 3;
	sub.s32 	%r340, %r335, %r339;
	mul.lo.s32 	%r83, %r340, %r1;
	setp.ge.s32 	%p25, %r336, %r106;
	@%p25 bra 	$L__BB64_46;
	add.s32 	%r341, %r83, %r2;
	shl.b32 	%r342, %r341, 2;
	mov.u32 	%r343, s_data;
	add.s32 	%r344, %r343, %r342;
	ld.shared.u32 	%r345, [%r344];
	shl.b32 	%r346, %r345, 2;
	and.b32  	%r347, %r346, 1020;
	add.s32 	%r348, %r26, %r347;
	atom.shared.add.u32 	%r349, [%r348], 1;
	shr.u32 	%r350, %r345, 6;
	and.b32  	%r351, %r350, 1020;
	add.s32 	%r352, %r26, %r351;
	atom.shared.add.u32 	%r353, [%r352+1024], 1;
	shr.u32 	%r354, %r345, 14;
	and.b32  	%r355, %r354, 1020;
	add.s32 	%r356, %r26, %r355;
	atom.shared.add.u32 	%r357, [%r356+2048], 1;
	shr.u32 	%r358, %r345, 22;
	and.b32  	%r359, %r358, 1020;
	add.s32 	%r360, %r26, %r359;
	atom.shared.add.u32 	%r361, [%r360+3072], 1;
$L__BB64_46:
	bar.sync 	0;
	max.u32 	%r362, %r3, 1024;
	setp.lt.u32 	%p26, %r3, 1024;
	selp.u32 	%r363, 1, 0, %p26;
	add.s32 	%r364, %r3, %r363;
	sub.s32 	%r365, %r362, %r364;
	div.u32 	%r366, %r365, %r1;
	add.s32 	%r84, %r366, %r363;
	and.b32  	%r367, %r84, 3;
	setp.eq.s32 	%p27, %r367, 3;
	mov.u32 	%r591, %r2;
	@%p27 bra 	$L__BB64_49;
	add.s32 	%r368, %r84, 1;
	and.b32  	%r369, %r368, 3;
	shl.b32 	%r370, %r2, 2;
	mov.u32 	%r371, _ZZ35compute_histograms_shared_pipelinedIjLi4ELi8ELi2ELi3EEvPKT_PjiiE7s_hists;
	add.s32 	%r588, %r371, %r370;
	shl.b32 	%r86, %r1, 2;
	neg.s32 	%r587, %r369;
	mad.lo.s32 	%r591, %r1, %r369, %r2;
$L__BB64_48:
	.pragma "nounroll";
	ld.shared.u32 	%r372, [%r588];
	ld.shared.u32 	%r373, [%r588+4096];
	add.s32 	%r374, %r373, %r372;
	st.shared.u32 	[%r588], %r374;
	add.s32 	%r588, %r588, %r86;
	add.s32 	%r587, %r587, 1;
	setp.ne.s32 	%p28, %r587, 0;
	@%p28 bra 	$L__BB64_48;
$L__BB64_49:
	setp.lt.u32 	%p29, %r84, 3;
	@%p29 bra 	$L__BB64_52;
	shl.b32 	%r94, %r1, 2;
	shl.b32 	%r375, %r591, 2;
	mov.u32 	%r376, _ZZ35compute_histograms_shared_pipelinedIjLi4ELi8ELi2ELi3EEvPKT_PjiiE7s_hists;
	add.s32 	%r590, %r376, %r375;
	shl.b32 	%r96, %r1, 4;
$L__BB64_51:
	ld.shared.u32 	%r377, [%r590];
	ld.shared.u32 	%r378, [%r590+4096];
	add.s32 	%r379, %r378, %r377;
	st.shared.u32 	[%r590], %r379;
	add.s32 	%r380, %r590, %r94;
	ld.shared.u32 	%r381, [%r380];
	ld.shared.u32 	%r382, [%r380+4096];
	add.s32 	%r383, %r382, %r381;
	st.shared.u32 	[%r380], %r383;
	add.s32 	%r384, %r380, %r94;
	ld.shared.u32 	%r385, [%r384];
	ld.shared.u32 	%r386, [%r384+4096];
	add.s32 	%r387, %r386, %r385;
	st.shared.u32 	[%r384], %r387;
	add.s32 	%r388, %r384, %r94;
	ld.shared.u32 	%r389, [%r388];
	ld.shared.u32 	%r390, [%r388+4096];
	add.s32 	%r391, %r390, %r389;
	st.shared.u32 	[%r388], %r391;
	add.s32 	%r591, %r591, %r94;
	add.s32 	%r590, %r590, %r96;
	setp.lt.u32 	%p30, %r591, 1024;
	@%p30 bra 	$L__BB64_51;
$L__BB64_52:
	bar.sync 	0;
	and.b32  	%r101, %r2, 31;
	setp.gt.u32 	%p31, %r2, 127;
	@%p31 bra 	$L__BB64_55;
	shr.u32 	%r592, %r2, 5;
	shr.u32 	%r103, %r1, 5;
	cvt.u64.u32 	%rd2, %r101;
	cvta.to.global.u64 	%rd3, %rd5;
	mov.u32 	%r394, _ZZ35compute_histograms_shared_pipelinedIjLi4ELi8ELi2ELi3EEvPKT_PjiiE7s_hists;
$L__BB64_54:
	shl.b32 	%r393, %r592, 10;
	add.s32 	%r395, %r394, %r393;
	ld.shared.u32 	%r396, [%r395];
	mul.lo.s32 	%r397, %r592, %r107;
	cvt.s64.s32 	%rd22, %r397;
	shl.b32 	%r398, %r101, 2;
	add.s32 	%r399, %r395, %r398;
	ld.shared.u32 	%r400, [%r399];
	shfl.sync.up.b32	%r401|%p32, %r400, 1, 0, -1;
	// begin inline asm
	mov.u32 %r392, %laneid;
	// end inline asm
	setp.eq.s32 	%p33, %r392, 0;
	selp.b32 	%r402, 0, %r401, %p33;
	add.s32 	%r403, %r402, %r400;
	shfl.sync.up.b32	%r404|%p34, %r403, 2, 0, -1;
	setp.lt.u32 	%p35, %r392, 2;
	selp.b32 	%r405, 0, %r404, %p35;
	add.s32 	%r406, %r405, %r403;
	shfl.sync.up.b32	%r407|%p36, %r406, 4, 0, -1;
	setp.lt.u32 	%p37, %r392, 4;
	selp.b32 	%r408, 0, %r407, %p37;
	add.s32 	%r409, %r408, %r406;
	shfl.sync.up.b32	%r410|%p38, %r409, 8, 0, -1;
	setp.lt.u32 	%p39, %r392, 8;
	selp.b32 	%r411, 0, %r410, %p39;
	add.s32 	%r412, %r411, %r409;
	shfl.sync.up.b32	%r413|%p40, %r412, 16, 0, -1;
	setp.lt.u32 	%p41, %r392, 16;
	selp.b32 	%r414, 0, %r413, %p41;
	add.s32 	%r415, %r414, %r412;
	add.s64 	%rd23, %rd2, %rd22;
	shl.b64 	%rd24, %rd23, 2;
	add.s64 	%rd25, %rd3, %rd24;
	sub.s32 	%r416, %r415, %r396;
	atom.global.add.u32 	%r417, [%rd25], %r416;
	shfl.sync.idx.b32	%r418|%p42, %r415, 31, 31, -1;
	ld.shared.u32 	%r419, [%r399+128];
	shfl.sync.up.b32	%r420|%p43, %r419, 1, 0, -1;
	selp.b32 	%r421, 0, %r420, %p33;
	add.s32 	%r422, %r421, %r419;
	shfl.sync.up.b32	%r423|%p44, %r422, 2, 0, -1;
	selp.b32 	%r424, 0, %r423, %p35;
	add.s32 	%r425, %r424, %r422;
	shfl.sync.up.b32	%r426|%p45, %r425, 4, 0, -1;
	selp.b32 	%r427, 0, %r426, %p37;
	add.s32 	%r428, %r427, %r425;
	shfl.sync.up.b32	%r429|%p46, %r428, 8, 0, -1;
	selp.b32 	%r430, 0, %r429, %p39;
	add.s32 	%r431, %r430, %r428;
	shfl.sync.up.b32	%r432|%p47, %r431, 16, 0, -1;
	selp.b32 	%r433, 0, %r432, %p41;
	add.s32 	%r434, %r433, %r431;
	sub.s32 	%r435, %r418, %r396;
	add.s32 	%r436, %r435, %r434;
	atom.global.add.u32 	%r437, [%rd25+128], %r436;
	shfl.sync.idx.b32	%r438|%p48, %r434, 31, 31, -1;
	add.s32 	%r439, %r438, %r418;
	ld.shared.u32 	%r440, [%r399+256];
	shfl.sync.up.b32	%r441|%p49, %r440, 1, 0, -1;
	selp.b32 	%r442, 0, %r441, %p33;
	add.s32 	%r443, %r442, %r440;
	shfl.sync.up.b32	%r444|%p50, %r443, 2, 0, -1;
	selp.b32 	%r445, 0, %r444, %p35;
	add.s32 	%r446, %r445, %r443;
	shfl.sync.up.b32	%r447|%p51, %r446, 4, 0, -1;
	selp.b32 	%r448, 0, %r447, %p37;
	add.s32 	%r449, %r448, %r446;
	shfl.sync.up.b32	%r450|%p52, %r449, 8, 0, -1;
	selp.b32 	%r451, 0, %r450, %p39;
	add.s32 	%r452, %r451, %r449;
	shfl.sync.up.b32	%r453|%p53, %r452, 16, 0, -1;
	selp.b32 	%r454, 0, %r453, %p41;
	add.s32 	%r455, %r454, %r452;
	sub.s32 	%r456, %r439, %r396;
	add.s32 	%r457, %r456, %r455;
	atom.global.add.u32 	%r458, [%rd25+256], %r457;
	shfl.sync.idx.b32	%r459|%p54, %r455, 31, 31, -1;
	add.s32 	%r460, %r459, %r439;
	ld.shared.u32 	%r461, [%r399+384];
	shfl.sync.up.b32	%r462|%p55, %r461, 1, 0, -1;
	selp.b32 	%r463, 0, %r462, %p33;
	add.s32 	%r464, %r463, %r461;
	shfl.sync.up.b32	%r465|%p56, %r464, 2, 0, -1;
	selp.b32 	%r466, 0, %r465, %p35;
	add.s32 	%r467, %r466, %r464;
	shfl.sync.up.b32	%r468|%p57, %r467, 4, 0, -1;
	selp.b32 	%r469, 0, %r468, %p37;
	add.s32 	%r470, %r469, %r467;
	shfl.sync.up.b32	%r471|%p58, %r470, 8, 0, -1;
	selp.b32 	%r472, 0, %r471, %p39;
	add.s32 	%r473, %r472, %r470;
	shfl.sync.up.b32	%r474|%p59, %r473, 16, 0, -1;
	selp.b32 	%r475, 0, %r474, %p41;
	add.s32 	%r476, %r475, %r473;
	sub.s32 	%r477, %r460, %r396;
	add.s32 	%r478, %r477, %r476;
	atom.global.add.u32 	%r479, [%rd25+384], %r478;
	shfl.sync.idx.b32	%r480|%p60, %r476, 31, 31, -1;
	add.s32 	%r481, %r480, %r460;
	ld.shared.u32 	%r482, [%r399+512];
	shfl.sync.up.b32	%r483|%p61, %r482, 1, 0, -1;
	selp.b32 	%r484, 0, %r483, %p33;
	add.s32 	%r485, %r484, %r482;
	shfl.sync.up.b32	%r486|%p62, %r485, 2, 0, -1;
	selp.b32 	%r487, 0, %r486, %p35;
	add.s32 	%r488, %r487, %r485;
	shfl.sync.up.b32	%r489|%p63, %r488, 4, 0, -1;
	selp.b32 	%r490, 0, %r489, %p37;
	add.s32 	%r491, %r490, %r488;
	shfl.sync.up.b32	%r492|%p64, %r491, 8, 0, -1;
	selp.b32 	%r493, 0, %r492, %p39;
	add.s32 	%r494, %r493, %r491;
	shfl.sync.up.b32	%r495|%p65, %r494, 16, 0, -1;
	selp.b32 	%r496, 0, %r495, %p41;
	add.s32 	%r497, %r496, %r494;
	sub.s32 	%r498, %r481, %r396;
	add.s32 	%r499, %r498, %r497;
	atom.global.add.u32 	%r500, [%rd25+512], %r499;
	shfl.sync.idx.b32	%r501|%p66, %r497, 31, 31, -1;
	add.s32 	%r502, %r501, %r481;
	ld.shared.u32 	%r503, [%r399+640];
	shfl.sync.up.b32	%r504|%p67, %r503, 1, 0, -1;
	selp.b32 	%r505, 0, %r504, %p33;
	add.s32 	%r506, %r505, %r503;
	shfl.sync.up.b32	%r507|%p68, %r506, 2, 0, -1;
	selp.b32 	%r508, 0, %r507, %p35;
	add.s32 	%r509, %r508, %r506;
	shfl.sync.up.b32	%r510|%p69, %r509, 4, 0, -1;
	selp.b32 	%r511, 0, %r510, %p37;
	add.s32 	%r512, %r511, %r509;
	shfl.sync.up.b32	%r513|%p70, %r512, 8, 0, -1;
	selp.b32 	%r514, 0, %r513, %p39;
	add.s32 	%r515, %r514, %r512;
	shfl.sync.up.b32	%r516|%p71, %r515, 16, 0, -1;
	selp.b32 	%r517, 0, %r516, %p41;
	add.s32 	%r518, %r517, %r515;
	sub.s32 	%r519, %r502, %r396;
	add.s32 	%r520, %r519, %r518;
	atom.global.add.u32 	%r521, [%rd25+640], %r520;
	shfl.sync.idx.b32	%r522|%p72, %r518, 31, 31, -1;
	add.s32 	%r523, %r522, %r502;
	ld.shared.u32 	%r524, [%r399+768];
	shfl.sync.up.b32	%r525|%p73, %r524, 1, 0, -1;
	selp.b32 	%r526, 0, %r525, %p33;
	add.s32 	%r527, %r526, %r524;
	shfl.sync.up.b32	%r528|%p74, %r527, 2, 0, -1;
	selp.b32 	%r529, 0, %r528, %p35;
	add.s32 	%r530, %r529, %r527;
	shfl.sync.up.b32	%r531|%p75, %r530, 4, 0, -1;
	selp.b32 	%r532, 0, %r531, %p37;
	add.s32 	%r533, %r532, %r530;
	shfl.sync.up.b32	%r534|%p76, %r533, 8, 0, -1;
	selp.b32 	%r535, 0, %r534, %p39;
	add.s32 	%r536, %r535, %r533;
	shfl.sync.up.b32	%r537|%p77, %r536, 16, 0, -1;
	selp.b32 	%r538, 0, %r537, %p41;
	add.s32 	%r539, %r538, %r536;
	sub.s32 	%r540, %r523, %r396;
	add.s32 	%r541, %r540, %r539;
	atom.global.add.u32 	%r542, [%rd25+768], %r541;
	shfl.sync.idx.b32	%r543|%p78, %r539, 31, 31, -1;
	add.s32 	%r544, %r543, %r523;
	ld.shared.u32 	%r545, [%r399+896];
	shfl.sync.up.b32	%r546|%p79, %r545, 1, 0, -1;
	selp.b32 	%r547, 0, %r546, %p33;
	add.s32 	%r548, %r547, %r545;
	shfl.sync.up.b32	%r549|%p80, %r548, 2, 0, -1;
	selp.b32 	%r550, 0, %r549, %p35;
	add.s32 	%r551, %r550, %r548;
	shfl.sync.up.b32	%r552|%p81, %r551, 4, 0, -1;
	selp.b32 	%r553, 0, %r552, %p37;
	add.s32 	%r554, %r553, %r551;
	shfl.sync.up.b32	%r555|%p82, %r554, 8, 0, -1;
	selp.b32 	%r556, 0, %r555, %p39;
	add.s32 	%r557, %r556, %r554;
	shfl.sync.up.b32	%r558|%p83, %r557, 16, 0, -1;
	selp.b32 	%r559, 0, %r558, %p41;
	add.s32 	%r560, %r559, %r557;
	sub.s32 	%r561, %r544, %r396;
	add.s32 	%r562, %r561, %r560;
	atom.global.add.u32 	%r563, [%rd25+896], %r562;
	shfl.sync.idx.b32	%r564|%p84, %r560, 31, 31, -1;
	add.s32 	%r592, %r592, %r103;
	setp.lt.u32 	%p85, %r592, 4;
	@%p85 bra 	$L__BB64_54;
$L__BB64_55:
	ret;

}
	// .globl	_Z35compute_histograms_shared_pipelinedIjLi4ELi8ELi3ELi3EEvPKT_Pjii
.visible .entry _Z35compute_histograms_shared_pipelinedIjLi4ELi8ELi3ELi3EEvPKT_Pjii(
	.param .u64 .ptr .align 1 _Z35compute_histograms_shared_pipelinedIjLi4ELi8ELi3ELi3EEvPKT_Pjii_param_0,
	.param .u64 .ptr .align 1 _Z35compute_histograms_shared_pipelinedIjLi4ELi8ELi3ELi3EEvPKT_Pjii_param_1,
	.param .u32 _Z35compute_histograms_shared_pipelinedIjLi4ELi8ELi3ELi3EEvPKT_Pjii_param_2,
	.param .u32 _Z35compute_histograms_shared_pipelinedIjLi4ELi8ELi3ELi3EEvPKT_Pjii_param_3
)
{
	.reg .pred 	%p<86>;
	.reg .b16 	%rs<8>;
	.reg .b32 	%r<603>;
	.reg .b64 	%rd<26>;
	// demoted variable
	.shared .align 4 .b8 _ZZ35compute_histograms_shared_pipelinedIjLi4ELi8ELi3ELi3EEvPKT_PjiiE7s_hists[12288];
	ld.param.u64 	%rd4, [_Z35compute_histograms_shared_pipelinedIjLi4ELi8ELi3ELi3EEvPKT_Pjii_param_0];
	ld.param.u64 	%rd5, [_Z35compute_histograms_shared_pipelinedIjLi4ELi8ELi3ELi3EEvPKT_Pjii_param_1];
	ld.param.u32 	%r106, [_Z35compute_histograms_shared_pipelinedIjLi4ELi8ELi3ELi3EEvPKT_Pjii_param_2];
	ld.param.u32 	%r107, [_Z35compute_histograms_shared_pipelinedIjLi4ELi8ELi3ELi3EEvPKT_Pjii_param_3];
	mov.u32 	%r1, %ntid.x;
	cvt.u16.u32 	%rs4, %r1;
	mul.hi.u16 	%rs5, %rs4, -21845;
	shr.u16 	%rs1, %rs5, 1;
	mov.u32 	%r2, %tid.x;
	add.s32 	%r3, %r2, %r1;
	cvt.u16.u32 	%rs6, %r3;
	sub.s16 	%rs7, 3071, %rs6;
	div.u16 	%rs2, %rs7, %rs4;
	and.b16  	%rs3, %rs2, 3;
	setp.eq.s16 	%p1, %rs3, 2;
	mov.u32 	%r577, %r2;
	@%p1 bra 	$L__BB65_3;
	cvt.u32.u16 	%r4, %rs3;
	mov.b32 	%r576, 0;
	mov.u32 	%r577, %r2;
$L__BB65_2:
	.pragma "nounroll";
	shl.b32 	%r109, %r577, 2;
	mov.u32 	%r110, _ZZ35compute_histograms_shared_pipelinedIjLi4ELi8ELi3ELi3EEvPKT_PjiiE7s_hists;
	add.s32 	%r111, %r110, %r109;
	mov.b32 	%r112, 0;
	st.shared.u32 	[%r111], %r112;
	add.s32 	%r577, %r577, %r1;
	add.s32 	%r576, %r576, 1;
	xor.b32  	%r113, %r576, %r4;
	setp.ne.s32 	%p2, %r113, 2;
	@%p2 bra 	$L__BB65_2;
$L__BB65_3:
	setp.lt.u16 	%p3, %rs2, 2;
	@%p3 bra 	$L__BB65_6;
	shl.b32 	%r10, %r1, 2;
	shl.b32 	%r114, %r577, 2;
	mov.u32 	%r115, _ZZ35compute_histograms_shared_pipelinedIjLi4ELi8ELi3ELi3EEvPKT_PjiiE7s_hists;
	add.s32 	%r578, %r115, %r114;
	shl.b32 	%r12, %r1, 4;
	shl.b32 	%r13, %r1, 3;
	mul.lo.s32 	%r14, %r1, 12;
$L__BB65_5:
	mov.b32 	%r116, 0;
	st.shared.u32 	[%r578], %r116;
	add.s32 	%r117, %r578, %r10;
	st.shared.u32 	[%r117], %r116;
	add.s32 	%r118, %r578, %r13;
	st.shared.u32 	[%r118], %r116;
	add.s32 	%r119, %r578, %r14;
	st.shared.u32 	[%r119], %r116;
	add.s32 	%r577, %r577, %r10;
	add.s32 	%r578, %r578, %r12;
	setp.lt.u32 	%p4, %r577, 3072;
	@%p4 bra 	$L__BB65_5;
$L__BB65_6:
	mov.u32 	%r19, %ctaid.x;
	mad.lo.s32 	%r586, %r19, %r1, %r2;
	mov.u32 	%r21, %nctaid.x;
	cvta.to.global.u64 	%rd1, %rd4;
	setp.ge.s32 	%p5, %r586, %r106;
	@%p5 bra 	$L__BB65_8;
	shl.b32 	%r121, %r2, 2;
	mov.u32 	%r122, s_data;
	add.s32 	%r120, %r122, %r121;
	mul.wide.s32 	%rd7, %r586, 4;
	add.s64 	%rd6, %rd1, %rd7;
	// begin inline asm
	cp.async.ca.shared.global [%r120], [%rd6], 4, 4;
	// end inline asm
$L__BB65_8:
	// begin inline asm
	cp.async.commit_group;
	// end inline asm
	mul.lo.s32 	%r22, %r1, %r21;
	add.s32 	%r23, %r586, %r22;
	setp.ge.s32 	%p6, %r23, %r106;
	@%p6 bra 	$L__BB65_10;
	shl.b32 	%r124, %r3, 2;
	mov.u32 	%r125, s_data;
	add.s32 	%r123, %r125, %r124;
	mul.wide.s32 	%rd9, %r23, 4;
	add.s64 	%rd8, %rd1, %rd9;
	// begin inline asm
	cp.async.ca.shared.global [%r123], [%rd8], 4, 4;
	// end inline asm
$L__BB65_10:
	// begin inline asm
	cp.async.commit_group;
	// end inline asm
	add.s32 	%r24, %r23, %r22;
	setp.ge.s32 	%p7, %r24, %r106;
	@%p7 bra 	$L__BB65_12;
	add.s32 	%r127, %r3, %r1;
	shl.b32 	%r128, %r127, 2;
	mov.u32 	%r129, s_data;
	add.s32 	%r126, %r129, %r128;
	mul.wide.s32 	%rd11, %r24, 4;
	add.s64 	%rd10, %rd1, %rd11;
	// begin inline asm
	cp.async.ca.shared.global [%r126], [%rd10], 4, 4;
	// end inline asm
$L__BB65_12:
	// begin inline asm
	cp.async.commit_group;
	// end inline asm
	bar.sync 	0;
	add.s32 	%r130, %r22, %r106;
	add.s32 	%r131, %r130, -1;
	div.s32 	%r25, %r131, %r22;
	setp.lt.s32 	%p8, %r25, 4;
	cvt.u32.u16 	%r132, %rs1;
	div.u32 	%r133, %r2, %r132;
	shl.b32 	%r134, %r133, 12;
	mov.u32 	%r135, _ZZ35compute_histograms_shared_pipelinedIjLi4ELi8ELi3ELi3EEvPKT_PjiiE7s_hists;
	add.s32 	%r26, %r135, %r134;
	@%p8 bra 	$L__BB65_40;
	add.s32 	%r27, %r25, -3;
	add.s32 	%r137, %r25, -4;
	setp.lt.u32 	%p9, %r137, 3;
	mov.b32 	%r592, 3;
	@%p9 bra 	$L__BB65_33;
	and.b32  	%r142, %r27, -4;
	neg.s32 	%r590, %r142;
	add.s32 	%r143, %r21, %r19;
	mad.lo.s32 	%r585, %r1, %r143, %r2;
	shl.b32 	%r144, %r21, 1;
	add.s32 	%r145, %r19, %r144;
	mad.lo.s32 	%r584, %r1, %r145, %r2;
	shl.b32 	%r146, %r21, 2;
	add.s32 	%r147, %r19, %r146;
	mad.lo.s32 	%r583, %r1, %r147, %r2;
	mad.lo.s32 	%r148, %r21, 5, %r19;
	mad.lo.s32 	%r582, %r1, %r148, %r2;
	mad.lo.s32 	%r149, %r21, 6, %r19;
	mad.lo.s32 	%r581, %r1, %r149, %r2;
	mad.lo.s32 	%r150, %r21, 3, %r19;
	mad.lo.s32 	%r580, %r1, %r150, %r2;
	mov.b32 	%r591, 3;
	mov.b32 	%r589, 1;
	mov.b32 	%r588, 2;
	mov.b32 	%r587, 0;
$L__BB65_15:
	mul.hi.u32 	%r151, %r587, -1431655765;
	shr.u32 	%r152, %r151, 1;
	// begin inline asm
	cp.async.wait_group 2;
	// end inline asm
	mad.lo.s32 	%r153, %r152, -3, %r589;
	add.s32 	%r154, %r153, -1;
	mad.lo.s32 	%r155, %r154, %r1, %r2;
	setp.ge.s32 	%p10, %r586, %r106;
	shl.b32 	%r156, %r155, 2;
	mov.u32 	%r157, s_data;
	add.s32 	%r47, %r157, %r156;
	@%p10 bra 	$L__BB65_17;
	ld.shared.u32 	%r158, [%r47];
	shl.b32 	%r159, %r158, 2;
	and.b32  	%r160, %r159, 1020;
	add.s32 	%r161, %r26, %r160;
	atom.shared.add.u32 	%r162, [%r161], 1;
	shr.u32 	%r163, %r158, 6;
	and.b32  	%r164, %r163, 1020;
	add.s32 	%r165, %r26, %r164;
	atom.shared.add.u32 	%r166, [%r165+1024], 1;
	shr.u32 	%r167, %r158, 14;
	and.b32  	%r168, %r167, 1020;
	add.s32 	%r169, %r26, %r168;
	atom.shared.add.u32 	%r170, [%r169+2048], 1;
	shr.u32 	%r171, %r158, 22;
	and.b32  	%r172, %r171, 1020;
	add.s32 	%r173, %r26, %r172;
	atom.shared.add.u32 	%r174, [%r173+3072], 1;
$L__BB65_17:
	setp.ge.s32 	%p11, %r580, %r106;
	@%p11 bra 	$L__BB65_19;
	mul.wide.s32 	%rd13, %r580, 4;
	add.s64 	%rd12, %rd1, %rd13;
	// begin inline asm
	cp.async.ca.shared.global [%r47], [%rd12], 4, 4;
	// end inline asm
$L__BB65_19:
	// begin inline asm
	cp.async.commit_group;
	// end inline asm
	// begin inline asm
	cp.async.wait_group 2;
	// end inline asm
	mul.hi.u32 	%r176, %r589, -1431655765;
	shr.u32 	%r177, %r176, 1;
	mul.lo.s32 	%r178, %r177, 3;
	sub.s32 	%r179, %r589, %r178;
	mad.lo.s32 	%r180, %r179, %r1, %r2;
	setp.ge.s32 	%p12, %r585, %r106;
	shl.b32 	%r181, %r180, 2;
	mov.u32 	%r182, s_data;
	add.s32 	%r48, %r182, %r181;
	@%p12 bra 	$L__BB65_21;
	ld.shared.u32 	%r183, [%r48];
	shl.b32 	%r184, %r183, 2;
	and.b32  	%r185, %r184, 1020;
	add.s32 	%r186, %r26, %r185;
	atom.shared.add.u32 	%r187, [%r186], 1;
	shr.u32 	%r188, %r183, 6;
	and.b32  	%r189, %r188, 1020;
	add.s32 	%r190, %r26, %r189;
	atom.shared.add.u32 	%r191, [%r190+1024], 1;
	shr.u32 	%r192, %r183, 14;
	and.b32  	%r193, %r192, 1020;
	add.s32 	%r194, %r26, %r193;
	atom.shared.add.u32 	%r195, [%r194+2048], 1;
	shr.u32 	%r196, %r183, 22;
	and.b32  	%r197, %r196, 1020;
	add.s32 	%r198, %r26, %r197;
	atom.shared.add.u32 	%r199, [%r198+3072], 1;
$L__BB65_21:
	setp.ge.s32 	%p13, %r583, %r106;
	@%p13 bra 	$L__BB65_23;
	mul.wide.s32 	%rd15, %r583, 4;
	add.s64 	%rd14, %rd1, %rd15;
	// begin inline asm
	cp.async.ca.shared.global [%r48], [%rd14], 4, 4;
	// end inline asm
$L__BB65_23:
	// begin inline asm
	cp.async.commit_group;
	// end inline asm
	// begin inline asm
	cp.async.wait_group 2;
	// end inline asm
	mul.hi.u32 	%r201, %r588, -1431655765;
	shr.u32 	%r202, %r201, 1;
	mul.lo.s32 	%r203, %r202, 3;
	sub.s32 	%r204, %r589, %r203;
	mad.lo.s32 	%r205, %r1, %r204, %r1;
	add.s32 	%r206, %r205, %r2;
	setp.ge.s32 	%p14, %r584, %r106;
	shl.b32 	%r207, %r206, 2;
	mov.u32 	%r208, s_data;
	add.s32 	%r49, %r208, %r207;
	@%p14 bra 	$L__BB65_25;
	ld.shared.u32 	%r209, [%r49];
	shl.b32 	%r210, %r209, 2;
	and.b32  	%r211, %r210, 1020;
	add.s32 	%r212, %r26, %r211;
	atom.shared.add.u32 	%r213, [%r212], 1;
	shr.u32 	%r214, %r209, 6;
	and.b32  	%r215, %r214, 1020;
	add.s32 	%r216, %r26, %r215;
	atom.shared.add.u32 	%r217, [%r216+1024], 1;
	shr.u32 	%r218, %r209, 14;
	and.b32  	%r219, %r218, 1020;
	add.s32 	%r220, %r26, %r219;
	atom.shared.add.u32 	%r221, [%r220+2048], 1;
	shr.u32 	%r222, %r209, 22;
	and.b32  	%r223, %r222, 1020;
	add.s32 	%r224, %r26, %r223;
	atom.shared.add.u32 	%r225, [%r224+3072], 1;
$L__BB65_25:
	setp.ge.s32 	%p15, %r582, %r106;
	@%p15 bra 	$L__BB65_27;
	mul.wide.s32 	%rd17, %r582, 4;
	add.s64 	%rd16, %rd1, %rd17;
	// begin inline asm
	cp.async.ca.shared.global [%r49], [%rd16], 4, 4;
	// end inline asm
$L__BB65_27:
	// begin inline asm
	cp.async.commit_group;
	// end inline asm
	// begin inline asm
	cp.async.wait_group 2;
	// end inline asm
	mul.hi.u32 	%r227, %r591, -1431655765;
	shr.u32 	%r228, %r227, 1;
	mul.lo.s32 	%r229, %r228, 3;
	sub.s32 	%r230, %r589, %r229;
	add.s32 	%r231, %r230, 2;
	mad.lo.s32 	%r232, %r231, %r1, %r2;
	shl.b32 	%r233, %r232, 2;
	mov.u32 	%r234, s_data;
	add.s32 	%r50, %r234, %r233;
	@%p11 bra 	$L__BB65_29;
	ld.shared.u32 	%r235, [%r50];
	shl.b32 	%r236, %r235, 2;
	and.b32  	%r237, %r236, 1020;
	add.s32 	%r238, %r26, %r237;
	atom.shared.add.u32 	%r239, [%r238], 1;
	shr.u32 	%r240, %r235, 6;
	and.b32  	%r241, %r240, 1020;
	add.s32 	%r242, %r26, %r241;
	atom.shared.add.u32 	%r243, [%r242+1024], 1;
	shr.u32 	%r244, %r235, 14;
	and.b32  	%r245, %r244, 1020;
	add.s32 	%r246, %r26, %r245;
	atom.shared.add.u32 	%r247, [%r246+2048], 1;
	shr.u32 	%r248, %r235, 22;
	and.b32  	%r249, %r248, 1020;
	add.s32 	%r250, %r26, %r249;
	atom.shared.add.u32 	%r251, [%r250+3072], 1;
$L__BB65_29:
	setp.ge.s32 	%p17, %r581, %r106;
	@%p17 bra 	$L__BB65_31;
	mul.wide.s32 	%rd19, %r581, 4;
	add.s64 	%rd18, %rd1, %rd19;
	// begin inline asm
	cp.async.ca.shared.global [%r50], [%rd18], 4, 4;
	// end inline asm
$L__BB65_31:
	// begin inline asm
	cp.async.commit_group;
	// end inline asm
	add.s32 	%r591, %r591, 4;
	add.s32 	%r590, %r590, 4;
	add.s32 	%r589, %r589, 4;
	add.s32 	%r588, %r588, 4;
	add.s32 	%r587, %r587, 4;
	shl.b32 	%r253, %r22, 2;
	add.s32 	%r586, %r586, %r253;
	add.s32 	%r585, %r585, %r253;
	add.s32 	%r584, %r584, %r253;
	add.s32 	%r583, %r583, %r253;
	add.s32 	%r582, %r582, %r253;
	add.s32 	%r581, %r581, %r253;
	add.s32 	%r580, %r580, %r253;
	setp.ne.s32 	%p18, %r590, 0;
	@%p18 bra 	$L__BB65_15;
	add.s32 	%r592, %r589, 2;
$L__BB65_33:
	add.s32 	%r254, %r25, -3;
	and.b32  	%r65, %r254, 3;
	setp.eq.s32 	%p19, %r65, 0;
	@%p19 bra 	$L__BB65_40;
	add.s32 	%r596, %r592, -3;
	mad.lo.s32 	%r255, %r21, %r596, %r19;
	mad.lo.s32 	%r595, %r1, %r255, %r2;
	mad.lo.s32 	%r256, %r21, %r592, %r19;
	mad.lo.s32 	%r594, %r1, %r256, %r2;
	neg.s32 	%r593, %r65;
$L__BB65_35:
	.pragma "nounroll";
	mul.hi.u32 	%r257, %r596, -1431655765;
	shr.u32 	%r258, %r257, 1;
	mul.lo.s32 	%r259, %r258, 3;
	sub.s32 	%r260, %r596, %r259;
	// begin inline asm
	cp.async.wait_group 2;
	// end inline asm
	mad.lo.s32 	%r261, %r260, %r1, %r2;
	setp.ge.s32 	%p20, %r595, %r106;
	shl.b32 	%r262, %r261, 2;
	mov.u32 	%r263, s_data;
	add.s32 	%r74, %r263, %r262;
	@%p20 bra 	$L__BB65_37;
	ld.shared.u32 	%r264, [%r74];
	shl.b32 	%r265, %r264, 2;
	and.b32  	%r266, %r265, 1020;
	add.s32 	%r267, %r26, %r266;
	atom.shared.add.u32 	%r268, [%r267], 1;
	shr.u32 	%r269, %r264, 6;
	and.b32  	%r270, %r269, 1020;
	add.s32 	%r271, %r26, %r270;
	atom.shared.add.u32 	%r272, [%r271+1024], 1;
	shr.u32 	%r273, %r264, 14;
	and.b32  	%r274, %r273, 1020;
	add.s32 	%r275, %r26, %r274;
	atom.shared.add.u32 	%r276, [%r275+2048], 1;
	shr.u32 	%r277, %r264, 22;
	and.b32  	%r278, %r277, 1020;
	add.s32 	%r279, %r26, %r278;
	atom.shared.add.u32 	%r280, [%r279+3072], 1;
$L__BB65_37:
	setp.ge.s32 	%p21, %r594, %r106;
	@%p21 bra 	$L__BB65_39;
	mul.wide.s32 	%rd21, %r594, 4;
	add.s64 	%rd20, %rd1, %rd21;
	// begin inline asm
	cp.async.ca.shared.global [%r74], [%rd20], 4, 4;
	// end inline asm
$L__BB65_39:
	// begin inline asm
	cp.async.commit_group;
	// end inline asm
	add.s32 	%r596, %r596, 1;
	add.s32 	%r595, %r595, %r22;
	add.s32 	%r594, %r594, %r22;
	add.s32 	%r593, %r593, 1;
	setp.ne.s32 	%p22, %r593, 0;
	@%p22 bra 	$L__BB65_35;
$L__BB65_40:
	// begin inline asm
	cp.async.wait_group 0;
	// end inline asm
	max.s32 	%r79, %r25, 3;
	add.s32 	%r282, %r79, -3;
	mad.lo.s32 	%r283, %r282, %r21, %r19;
	mad.lo.s32 	%r80, %r283, %r1, %r2;
	mul.hi.u32 	%r284, %r282, -1431655765;
	shr.u32 	%r285, %r284, 1;
	mul.lo.s32 	%r286, %r285, 3;
	sub.s32 	%r287, %r282, %r286;
	mul.lo.s32 	%r81, %r287, %r1;
	setp.ge.s32 	%p23, %r80, %r106;
	@%p23 bra 	$L__BB65_42;
	add.s32 	%r288, %r81, %r2;
	shl.b32 	%r289, %r288, 2;
	mov.u32 	%r290, s_data;
	add.s32 	%r291, %r290, %r289;
	ld.shared.u32 	%r292, [%r291];
	shl.b32 	%r293, %r292, 2;
	and.b32  	%r294, %r293, 1020;
	add.s32 	%r295, %r26, %r294;
	atom.shared.add.u32 	%r296, [%r295], 1;
	shr.u32 	%r297, %r292, 6;
	and.b32  	%r298, %r297, 1020;
	add.s32 	%r299, %r26, %r298;
	atom.shared.add.u32 	%r300, [%r299+1024], 1;
	shr.u32 	%r301, %r292, 14;
	and.b32  	%r302, %r301, 1020;
	add.s32 	%r303, %r26, %r302;
	atom.shared.add.u32 	%r304, [%r303+2048], 1;
	shr.u32 	%r305, %r292, 22;
	and.b32  	%r306, %r305, 1020;
	add.s32 	%r307, %r26, %r306;
	atom.shared.add.u32 	%r308, [%r307+3072], 1;
$L__BB65_42:
	add.s32 	%r82, %r80, %r22;
	setp.ge.s32 	%p24, %r82, %r106;
	@%p24 bra 	$L__BB65_44;
	add.s32 	%r309, %r79, -2;
	mul.hi.u32 	%r310, %r309, -1431655765;
	shr.u32 	%r311, %r310, 1;
	mul.lo.s32 	%r312, %r311, 3;
	sub.s32 	%r313, %r309, %r312;
	mad.lo.s32 	%r314, %r313, %r1, %r2;
	shl.b32 	%r315, %r314, 2;
	mov.u32 	%r316, s_data;
	add.s32 	%r317, %r316, %r315;
	ld.shared.u32 	%r318, [%r317];
	shl.b32 	%r319, %r318, 2;
	and.b32  	%r320, %r319, 1020;
	add.s32 	%r321, %r26, %r320;
	atom.shared.add.u32 	%r322, [%r321], 1;
	shr.u32 	%r323, %r318, 6;
	and.b32  	%r324, %r323, 1020;
	add.s32 	%r325, %r26, %r324;
	atom.shared.add.u32 	%r326, [%r325+1024], 1;
	shr.u32 	%r327, %r318, 14;
	and.b32  	%r328, %r327, 1020;
	add.s32 	%r329, %r26, %r328;
	atom.shared.add.u32 	%r330, [%r329+2048], 1;
	shr.u32 	%r331, %r318, 22;
	and.b32  	%r332, %r331, 1020;
	add.s32 	%r333, %r26, %r332;
	atom.shared.add.u32 	%r334, [%r333+3072], 1;
$L__BB65_44:
	add.s32 	%r335, %r79, -1;
	add.s32 	%r336, %r82, %r22;
	mul.hi.u32 	%r337, %r335, -1431655765;
	shr.u32 	%r338, %r337, 1;
	mul.lo.s32 	%r339, %r338, 3;
	sub.s32 	%r340, %r335, %r339;
	mul.lo.s32 	%r83, %r340, %r1;
	setp.ge.s32 	%p25, %r336, %r106;
	@%p25 bra 	$L__BB65_46;
	add.s32 	%r341, %r83, %r2;
	shl.b32 	%r342, %r341, 2;
	mov.u32 	%r343, s_data;
	add.s32 	%r344, %r343, %r342;
	ld.shared.u32 	%r345, [%r344];
	shl.b32 	%r346, %r345, 2;
	and.b32  	%r347, %r346, 1020;
	add.s32 	%r348, %r26, %r347;
	atom.shared.add.u32 	%r349, [%r348], 1;
	shr.u32 	%r350, %r345, 6;
	and.b32  	%r351, %r350, 1020;
	add.s32 	%r352, %r26, %r351;
	atom.shared.add.u32 	%r353, [%r352+1024], 1;
	shr.u32 	%r354, %r345, 14;
	and.b32  	%r355, %r354, 1020;
	add.s32 	%r356, %r26, %r355;
	atom.shared.add.u32 	%r357, [%r356+2048], 1;
	shr.u32 	%r358, %r345, 22;
	and.b32  	%r359, %r358, 1020;
	add.s32 	%r360, %r26, %r359;
	atom.shared.add.u32 	%r361, [%r360+3072], 1;
$L__BB65_46:
	bar.sync 	0;
	max.u32 	%r362, %r3, 1024;
	setp.lt.u32 	%p26, %r3, 1024;
	selp.u32 	%r363, 1, 0, %p26;
	add.s32 	%r364, %r3, %r363;
	sub.s32 	%r365, %r362, %r364;
	div.u32 	%r366, %r365, %r1;
	add.s32 	%r84, %r366, %r363;
	and.b32  	%r367, %r84, 3;
	setp.eq.s32 	%p27, %r367, 3;
	mov.u32 	%r601, %r2;
	@%p27 bra 	$L__BB65_49;
	add.s32 	%r368, %r84, 1;
	and.b32  	%r369, %r368, 3;
	shl.b32 	%r370, %r2, 2;
	mov.u32 	%r371, _ZZ35compute_histograms_shared_pipelinedIjLi4ELi8ELi3ELi3EEvPKT_PjiiE7s_hists;
	add.s32 	%r598, %r371, %r370;
	shl.b32 	%r86, %r1, 2;
	neg.s32 	%r597, %r369;
	mad.lo.s32 	%r601, %r1, %r369, %r2;
$L__BB65_48:
	.pragma "nounroll";
	ld.shared.u32 	%r372, [%r598];
	ld.shared.u32 	%r373, [%r598+4096];
	add.s32 	%r374, %r373, %r372;
	ld.shared.u32 	%r375, [%r598+8192];
	add.s32 	%r376, %r375, %r374;
	st.shared.u32 	[%r598], %r376;
	add.s32 	%r598, %r598, %r86;
	add.s32 	%r597, %r597, 1;
	setp.ne.s32 	%p28, %r597, 0;
	@%p28 bra 	$L__BB65_48;
$L__BB65_49:
	setp.lt.u32 	%p29, %r84, 3;
	@%p29 bra 	$L__BB65_52;
	shl.b32 	%r94, %r1, 2;
	shl.b32 	%r377, %r601, 2;
	mov.u32 	%r378, _ZZ35compute_histograms_shared_pipelinedIjLi4ELi8ELi3ELi3EEvPKT_PjiiE7s_hists;
	add.s32 	%r600, %r378, %r377;
	shl.b32 	%r96, %r1, 4;
$L__BB65_51:
	ld.shared.u32 	%r379, [%r600];
	ld.shared.u32 	%r380, [%r600+4096];
	add.s32 	%r381, %r380, %r379;
	ld.shared.u32 	%r382, [%r600+8192];
	add.s32 	%r383, %r382, %r381;
	st.shared.u32 	[%r600], %r383;
	add.s32 	%r384, %r600, %r94;
	ld.shared.u32 	%r385, [%r384];
	ld.shared.u32 	%r386, [%r384+4096];
	add.s32 	%r387, %r386, %r385;
	ld.shared.u32 	%r388, [%r384+8192];
	add.s32 	%r389, %r388, %r387;
	st.shared.u32 	[%r384], %r389;
	add.s32 	%r390, %r384, %r94;
	ld.shared.u32 	%r391, [%r390];
	ld.shared.u32 	%r392, [%r390+4096];
	add.s32 	%r393, %r392, %r391;
	ld.shared.u32 	%r394, [%r390+8192];
	add.s32 	%r395, %r394, %r393;
	st.shared.u32 	[%r390], %r395;
	add.s32 	%r396, %r390, %r94;
	ld.shared.u32 	%r397, [%r396];
	ld.shared.u32 	%r398, [%r396+4096];
	add.s32 	%r399, %r398, %r397;
	ld.shared.u32 	%r400, [%r396+8192];
	add.s32 	%r401, %r400, %r399;
	st.shared.u32 	[%r396], %r401;
	add.s32 	%r601, %r601, %r94;
	add.s32 	%r600, %r600, %r96;
	setp.lt.u32 	%p30, %r601, 1024;
	@%p30 bra 	$L__BB65_51;
$L__BB65_52:
	bar.sync 	0;
	and.b32  	%r101, %r2, 31;
	setp.gt.u32 	%p31, %r2, 127;
	@%p31 bra 	$L__BB65_55;
	shr.u32 	%r602, %r2, 5;
	shr.u32 	%r103, %r1, 5;
	cvt.u64.u32 	%rd2, %r101;
	cvta.to.global.u64 	%rd3, %rd5;
	mov.u32 	%r404, _ZZ35compute_histograms_shared_pipelinedIjLi4ELi8ELi3ELi3EEvPKT_PjiiE7s_hists;
$L__BB65_54:
	shl.b32 	%r403, %r602, 10;
	add.s32 	%r405, %r404, %r403;
	ld.shared.u32 	%r406, [%r405];
	mul.lo.s32 	%r407, %r602, %r107;
	cvt.s64.s32 	%rd22, %r407;
	shl.b32 	%r408, %r101, 2;
	add.s32 	%r409, %r405, %r408;
	ld.shared.u32 	%r410, [%r409];
	shfl.sync.up.b32	%r411|%p32, %r410, 1, 0, -1;
	// begin inline asm
	mov.u32 %r402, %laneid;
	// end inline asm
	setp.eq.s32 	%p33, %r402, 0;
	selp.b32 	%r412, 0, %r411, %p33;
	add.s32 	%r413, %r412, %r410;
	shfl.sync.up.b32	%r414|%p34, %r413, 2, 0, -1;
	setp.lt.u32 	%p35, %r402, 2;
	selp.b32 	%r415, 0, %r414, %p35;
	add.s32 	%r416, %r415, %r413;
	shfl.sync.up.b32	%r417|%p36, %r416, 4, 0, -1;
	setp.lt.u32 	%p37, %r402, 4;
	selp.b32 	%r418, 0, %r417, %p37;
	add.s32 	%r419, %r418, %r416;
	shfl.sync.up.b32	%r420|%p38, %r419, 8, 0, -1;
	setp.lt.u32 	%p39, %r402, 8;
	selp.b32 	%r421, 0, %r420, %p39;
	add.s32 	%r422, %r421, %r419;
	shfl.sync.up.b32	%r423|%p40, %r422, 16, 0, -1;
	setp.lt.u32 	%p41, %r402, 16;
	selp.b32 	%r424, 0, %r423, %p41;
	add.s32 	%r425, %r424, %r422;
	add.s64 	%rd23, %rd2, %rd22;
	shl.b64 	%rd24, %rd23, 2;
	add.s64 	%rd25, %rd3, %rd24;
	sub.s32 	%r426, %r425, %r406;
	atom.global.add.u32 	%r427, [%rd25], %r426;
	shfl.sync.idx.b32	%r428|%p42, %r425, 31, 31, -1;
	ld.shared.u32 	%r429, [%r409+128];
	shfl.sync.up.b32	%r430|%p43, %r429, 1, 0, -1;
	selp.b32 	%r431, 0, %r430, %p33;
	add.s32 	%r432, %r431, %r429;
	shfl.sync.up.b32	%r433|%p44, %r432, 2, 0, -1;
	selp.b32 	%r434, 0, %r433, %p35;
	add.s32 	%r435, %r434, %r432;
	shfl.sync.up.b32	%r436|%p45, %r435, 4, 0, -1;
	selp.b32 	%r437, 0, %r436, %p37;
	add.s32 	%r438, %r437, %r435;
	shfl.sync.up.b32	%r439|%p46, %r438, 8, 0, -1;
	selp.b32 	%r440, 0, %r439, %p39;
	add.s32 	%r441, %r440, %r438;
	shfl.sync.up.b32	%r442|%p47, %r441, 16, 0, -1;
	selp.b32 	%r443, 0, %r442, %p41;
	add.s32 	%r444, %r443, %r441;
	sub.s32 	%r445, %r428, %r406;
	add.s32 	%r446, %r445, %r444;
	atom.global.add.u32 	%r447, [%rd25+128], %r446;
	shfl.sync.idx.b32	%r448|%p48, %r444, 31, 31, -1;
	add.s32 	%r449, %r448, %r428;
	ld.shared.u32 	%r450, [%r409+256];
	shfl.sync.up.b32	%r451|%p49, %r450, 1, 0, -1;
	selp.b32 	%r452, 0, %r451, %p33;
	add.s32 	%r453, %r452, %r450;
	shfl.sync.up.b32	%r454|%p50, %r453, 2, 0, -1;
	selp.b32 	%r455, 0, %r454, %p35;
	add.s32 	%r456, %r455, %r453;
	shfl.sync.up.b32	%r457|%p51, %r456, 4, 0, -1;
	selp.b32 	%r458, 0, %r457, %p37;
	add.s32 	%r459, %r458, %r456;
	shfl.sync.up.b32	%r460|%p52, %r459, 8, 0, -1;
	selp.b32 	%r461, 0, %r460, %p39;
	add.s32 	%r462, %r461, %r459;
	shfl.sync.up.b32	%r463|%p53, %r462, 16, 0, -1;
	selp.b32 	%r464, 0, %r463, %p41;
	add.s32 	%r465, %r464, %r462;
	sub.s32 	%r466, %r449, %r406;
	add.s32 	%r467, %r466, %r465;
	atom.global.add.u32 	%r468, [%rd25+256], %r467;
	shfl.sync.idx.b32	%r469|%p54, %r465, 31, 31, -1;
	add.s32 	%r470, %r469, %r449;
	ld.shared.u32 	%r471, [%r409+384];
	shfl.sync.up.b32	%r472|%p55, %r471, 1, 0, -1;
	selp.b32 	%r473, 0, %r472, %p33;
	add.s32 	%r474, %r473, %r471;
	shfl.sync.up.b32	%r475|%p56, %r474, 2, 0, -1;
	selp.b32 	%r476, 0, %r475, %p35;
	add.s32 	%r477, %r476, %r474;
	shfl.sync.up.b32	%r478|%p57, %r477, 4, 0, -1;
	selp.b32 	%r479, 0, %r478, %p37;
	add.s32 	%r480, %r479, %r477;
	shfl.sync.up.b32	%r481|%p58, %r480, 8, 0, -1;
	selp.b32 	%r482, 0, %r481, %p39;
	add.s32 	%r483, %r482, %r480;
	shfl.sync.up.b32	%r484|%p59, %r483, 16, 0, -1;
	selp.b32 	%r485, 0, %r484, %p41;
	add.s32 	%r486, %r485, %r483;
	sub.s32 	%r487, %r470, %r406;
	add.s32 	%r488, %r487, %r486;
	atom.global.add.u32 	%r489, [%rd25+384], %r488;
	shfl.sync.idx.b32	%r490|%p60, %r486, 31, 31, -1;
	add.s32 	%r491, %r490, %r470;
	ld.shared.u32 	%r492, [%r409+512];
	shfl.sync.up.b32	%r493|%p61, %r492, 1, 0, -1;
	selp.b32 	%r494, 0, %r493, %p33;
	add.s32 	%r495, %r494, %r492;
	shfl.sync.up.b32	%r496|%p62, %r495, 2, 0, -1;
	selp.b32 	%r497, 0, %r496, %p35;
	add.s32 	%r498, %r497, %r495;
	shfl.sync.up.b32	%r499|%p63, %r498, 4, 0, -1;
	selp.b32 	%r500, 0, %r499, %p37;
	add.s32 	%r501, %r500, %r498;
	shfl.sync.up.b32	%r502|%p64, %r501, 8, 0, -1;
	selp.b32 	%r503, 0, %r502, %p39;
	add.s32 	%r504, %r503, %r501;
	shfl.sync.up.b32	%r505|%p65, %r504, 16, 0, -1;
	selp.b32 	%r506, 0, %r505, %p41;
	add.s32 	%r507, %r506, %r504;
	sub.s32 	%r508, %r491, %r406;
	add.s32 	%r509, %r508, %r507;
	atom.global.add.u32 	%r510, [%rd25+512], %r509;
	shfl.sync.idx.b32	%r511|%p66, %r507, 31, 31, -1;
	add.s32 	%r512, %r511, %r491;
	ld.shared.u32 	%r513, [%r409+640];
	shfl.sync.up.b32	%r514|%p67, %r513, 1, 0, -1;
	selp.b32 	%r515, 0, %r514, %p33;
	add.s32 	%r516, %r515, %r513;
	shfl.sync.up.b32	%r517|%p68, %r516, 2, 0, -1;
	selp.b32 	%r518, 0, %r517, %p35;
	add.s32 	%r519, %r518, %r516;
	shfl.sync.up.b32	%r520|%p69, %r519, 4, 0, -1;
	selp.b32 	%r521, 0, %r520, %p37;
	add.s32 	%r522, %r521, %r519;
	shfl.sync.up.b32	%r523|%p70, %r522, 8, 0, -1;
	selp.b32 	%r524, 0, %r523, %p39;
	add.s32 	%r525, %r524, %r522;
	shfl.sync.up.b32	%r526|%p71, %r525, 16, 0, -1;
	selp.b32 	%r527, 0, %r526, %p41;
	add.s32 	%r528, %r527, %r525;
	sub.s32 	%r529, %r512, %r406;
	add.s32 	%r530, %r529, %r528;
	atom.global.add.u32 	%r531, [%rd25+640], %r530;
	shfl.sync.idx.b32	%r532|%p72, %r528, 31, 31, -1;
	add.s32 	%r533, %r532, %r512;
	ld.shared.u32 	%r534, [%r409+768];
	shfl.sync.up.b32	%r535|%p73, %r534, 1, 0, -1;
	selp.b32 	%r536, 0, %r535, %p33;
	add.s32 	%r537, %r536, %r534;
	shfl.sync.up.b32	%r538|%p74, %r537, 2, 0, -1;
	selp.b32 	%r539, 0, %r538, %p35;
	add.s32 	%r540, %r539, %r537;
	shfl.sync.up.b32	%r541|%p75, %r540, 4, 0, -1;
	selp.b32 	%r542, 0, %r541, %p37;
	add.s32 	%r543, %r542, %r540;
	shfl.sync.up.b32	%r544|%p76, %r543, 8, 0, -1;
	selp.b32 	%r545, 0, %r544, %p39;
	add.s32 	%r546, %r545, %r543;
	shfl.sync.up.b32	%r547|%p77, %r546, 16, 0, -1;
	selp.b32 	%r548, 0, %r547, %p41;
	add.s32 	%r549, %r548, %r546;
	sub.s32 	%r550, %r533, %r406;
	add.s32 	%r551, %r550, %r549;
	atom.global.add.u32 	%r552, [%rd25+768], %r551;
	shfl.sync.idx.b32	%r553|%p78, %r549, 31, 31, -1;
	add.s32 	%r554, %r553, %r533;
	ld.shared.u32 	%r555, [%r409+896];
	shfl.sync.up.b32	%r556|%p79, %r555, 1, 0, -1;
	selp.b32 	%r557, 0, %r556, %p33;
	add.s32 	%r558, %r557, %r555;
	shfl.sync.up.b32	%r559|%p80, %r558, 2, 0, -1;
	selp.b32 	%r560, 0, %r559, %p35;
	add.s32 	%r561, %r560, %r558;
	shfl.sync.up.b32	%r562|%p81, %r561, 4, 0, -1;
	selp.b32 	%r563, 0, %r562, %p37;
	add.s32 	%r564, %r563, %r561;
	shfl.sync.up.b32	%r565|%p82, %r564, 8, 0, -1;
	selp.b32 	%r566, 0, %r565, %p39;
	add.s32 	%r567, %r566, %r564;
	shfl.sync.up.b32	%r568|%p83, %r567, 16, 0, -1;
	selp.b32 	%r569, 0, %r568, %p41;
	add.s32 	%r570, %r569, %r567;
	sub.s32 	%r571, %r554, %r406;
	add.s32 	%r572, %r571, %r570;
	atom.global.add.u32 	%r573, [%rd25+896], %r572;
	shfl.sync.idx.b32	%r574|%p84, %r570, 31, 31, -1;
	add.s32 	%r602, %r602, %r103;
	setp.lt.u32 	%p85, %r602, 4;
	@%p85 bra 	$L__BB65_54;
$L__BB65_55:
	ret;

}
	// .globl	_Z35compute_histograms_shared_pipelinedIjLi4ELi8ELi4ELi3EEvPKT_Pjii
.visible .entry _Z35compute_histograms_shared_pipelinedIjLi4ELi8ELi4ELi3EEvPKT_Pjii(
	.param .u64 .ptr .align 1 _Z35compute_histograms_shared_pipelinedIjLi4ELi8ELi4ELi3EEvPKT_Pjii_param_0,
	.param .u64 .ptr .align 1 _Z35compute_histograms_shared_pipelinedIjLi4ELi8ELi4ELi3EEvPKT_Pjii_param_1,
	.param .u32 _Z35compute_histograms_shared_pipelinedIjLi4ELi8ELi4ELi3EEvPKT_Pjii_param_2,
	.param .u32 _Z35compute_histograms_shared_pipelinedIjLi4ELi8ELi4ELi3EEvPKT_Pjii_param_3
)
{
	.reg .pred 	%p<85>;
	.reg .b16 	%rs<6>;
	.reg .b32 	%r<611>;
	.reg .b64 	%rd<27>;
	// demoted variable
	.shared .align 4 .b8 _ZZ35compute_histograms_shared_pipelinedIjLi4ELi8ELi4ELi3EEvPKT_PjiiE7s_hists[16384];
	ld.param.u64 	%rd4, [_Z35compute_histograms_shared_pipelinedIjLi4ELi8ELi4ELi3EEvPKT_Pjii_param_0];
	ld.param.u32 	%r103, [_Z35compute_histograms_shared_pipelinedIjLi4ELi8ELi4ELi3EEvPKT_Pjii_param_2];
	ld.param.u32 	%r104, [_Z35compute_histograms_shared_pipelinedIjLi4ELi8ELi4ELi3EEvPKT_Pjii_param_3];
	mov.u32 	%r1, %ntid.x;
	mov.u32 	%r2, %tid.x;
	add.s32 	%r3, %r2, %r1;
	cvt.u16.u32 	%rs2, %r3;
	xor.b16  	%rs3, %rs2, 4095;
	cvt.u16.u32 	%rs4, %r1;
	div.u16 	%rs5, %rs3, %rs4;
	and.b16  	%rs1, %rs5, 3;
	setp.eq.s16 	%p1, %rs1, 2;
	mov.u32 	%r585, %r2;
	@%p1 bra 	$L__BB66_3;
	cvt.u32.u16 	%r4, %rs1;
	mov.b32 	%r584, 0;
	mov.u32 	%r585, %r2;
$L__BB66_2:
	.pragma "nounroll";
	shl.b32 	%r106, %r585, 2;
	mov.u32 	%r107, _ZZ35compute_histograms_shared_pipelinedIjLi4ELi8ELi4ELi3EEvPKT_PjiiE7s_hists;
	add.s32 	%r108, %r107, %r106;
	mov.b32 	%r109, 0;
	st.shared.u32 	[%r108], %r109;
	add.s32 	%r585, %r585, %r1;
	add.s32 	%r584, %r584, 1;
	xor.b32  	%r110, %r584, %r4;
	setp.ne.s32 	%p2, %r110, 2;
	@%p2 bra 	$L__BB66_2;
$L__BB66_3:
	shl.b32 	%r10, %r1, 2;
	shl.b32 	%r111, %r585, 2;
	mov.u32 	%r112, _ZZ35compute_histograms_shared_pipelinedIjLi4ELi8ELi4ELi3EEvPKT_PjiiE7s_hists;
	add.s32 	%r586, %r112, %r111;
	shl.b32 	%r12, %r1, 4;
	shl.b32 	%r13, %r1, 3;
	mul.lo.s32 	%r14, %r1, 12;
$L__BB66_4:
	mov.b32 	%r113, 0;
	st.shared.u32 	[%r586], %r113;
	add.s32 	%r114, %r586, %r10;
	st.shared.u32 	[%r114], %r113;
	add.s32 	%r115, %r586, %r13;
	st.shared.u32 	[%r115], %r113;
	add.s32 	%r116, %r586, %r14;
	st.shared.u32 	[%r116], %r113;
	add.s32 	%r585, %r585, %r10;
	add.s32 	%r586, %r586, %r12;
	setp.lt.u32 	%p3, %r585, 4096;
	@%p3 bra 	$L__BB66_4;
	mov.u32 	%r19, %ctaid.x;
	mad.lo.s32 	%r594, %r19, %r1, %r2;
	mov.u32 	%r21, %nctaid.x;
	cvta.to.global.u64 	%rd1, %rd4;
	setp.ge.s32 	%p4, %r594, %r103;
	@%p4 bra 	$L__BB66_7;
	shl.b32 	%r118, %r2, 2;
	mov.u32 	%r119, s_data;
	add.s32 	%r117, %r119, %r118;
	mul.wide.s32 	%rd7, %r594, 4;
	add.s64 	%rd6, %rd1, %rd7;
	// begin inline asm
	cp.async.ca.shared.global [%r117], [%rd6], 4, 4;
	// end inline asm
$L__BB66_7:
	// begin inline asm
	cp.async.commit_group;
	// end inline asm
	mul.lo.s32 	%r22, %r1, %r21;
	add.s32 	%r23, %r594, %r22;
	setp.ge.s32 	%p5, %r23, %r103;
	@%p5 bra 	$L__BB66_9;
	shl.b32 	%r121, %r3, 2;
	mov.u32 	%r122, s_data;
	add.s32 	%r120, %r122, %r121;
	mul.wide.s32 	%rd9, %r23, 4;
	add.s64 	%rd8, %rd1, %rd9;
	// begin inline asm
	cp.async.ca.shared.global [%r120], [%rd8], 4, 4;
	// end inline asm
$L__BB66_9:
	// begin inline asm
	cp.async.commit_group;
	// end inline asm
	add.s32 	%r24, %r23, %r22;
	setp.ge.s32 	%p6, %r24, %r103;
	@%p6 bra 	$L__BB66_11;
	add.s32 	%r124, %r3, %r1;
	shl.b32 	%r125, %r124, 2;
	mov.u32 	%r126, s_data;
	add.s32 	%r123, %r126, %r125;
	mul.wide.s32 	%rd11, %r24, 4;
	add.s64 	%rd10, %rd1, %rd11;
	// begin inline asm
	cp.async.ca.shared.global [%r123], [%rd10], 4, 4;
	// end inline asm
$L__BB66_11:
	// begin inline asm
	cp.async.commit_group;
	// end inline asm
	bar.sync 	0;
	add.s32 	%r127, %r22, %r103;
	add.s32 	%r128, %r127, -1;
	div.s32 	%r25, %r128, %r22;
	setp.lt.s32 	%p7, %r25, 4;
	shr.u32 	%r129, %r1, 2;
	div.u32 	%r130, %r2, %r129;
	shl.b32 	%r131, %r130, 12;
	add.s32 	%r26, %r112, %r131;
	@%p7 bra 	$L__BB66_39;
	add.s32 	%r27, %r25, -3;
	add.s32 	%r134, %r25, -4;
	setp.lt.u32 	%p8, %r134, 3;
	mov.b32 	%r600, 3;
	@%p8 bra 	$L__BB66_32;
	and.b32  	%r139, %r27, -4;
	neg.s32 	%r598, %r139;
	add.s32 	%r140, %r21, %r19;
	mad.lo.s32 	%r593, %r1, %r140, %r2;
	shl.b32 	%r141, %r21, 1;
	add.s32 	%r142, %r19, %r141;
	mad.lo.s32 	%r592, %r1, %r142, %r2;
	shl.b32 	%r143, %r21, 2;
	add.s32 	%r144, %r19, %r143;
	mad.lo.s32 	%r591, %r1, %r144, %r2;
	mad.lo.s32 	%r145, %r21, 5, %r19;
	mad.lo.s32 	%r590, %r1, %r145, %r2;
	mad.lo.s32 	%r146, %r21, 6, %r19;
	mad.lo.s32 	%r589, %r1, %r146, %r2;
	mad.lo.s32 	%r147, %r21, 3, %r19;
	mad.lo.s32 	%r588, %r1, %r147, %r2;
	mov.b32 	%r599, 3;
	mov.b32 	%r597, 1;
	mov.b32 	%r596, 2;
	mov.b32 	%r595, 0;
$L__BB66_14:
	mul.hi.u32 	%r148, %r595, -1431655765;
	shr.u32 	%r149, %r148, 1;
	// begin inline asm
	cp.async.wait_group 2;
	// end inline asm
	mad.lo.s32 	%r150, %r149, -3, %r597;
	add.s32 	%r151, %r150, -1;
	mad.lo.s32 	%r152, %r151, %r1, %r2;
	setp.ge.s32 	%p9, %r594, %r103;
	shl.b32 	%r153, %r152, 2;
	mov.u32 	%r154, s_data;
	add.s32 	%r47, %r154, %r153;
	@%p9 bra 	$L__BB66_16;
	ld.shared.u32 	%r155, [%r47];
	shl.b32 	%r156, %r155, 2;
	and.b32  	%r157, %r156, 1020;
	add.s32 	%r158, %r26, %r157;
	atom.shared.add.u32 	%r159, [%r158], 1;
	shr.u32 	%r160, %r155, 6;
	and.b32  	%r161, %r160, 1020;
	add.s32 	%r162, %r26, %r161;
	atom.shared.add.u32 	%r163, [%r162+1024], 1;
	shr.u32 	%r164, %r155, 14;
	and.b32  	%r165, %r164, 1020;
	add.s32 	%r166, %r26, %r165;
	atom.shared.add.u32 	%r167, [%r166+2048], 1;
	shr.u32 	%r168, %r155, 22;
	and.b32  	%r169, %r168, 1020;
	add.s32 	%r170, %r26, %r169;
	atom.shared.add.u32 	%r171, [%r170+3072], 1;
$L__BB66_16:
	setp.ge.s32 	%p10, %r588, %r103;
	@%p10 bra 	$L__BB66_18;
	mul.wide.s32 	%rd13, %r588, 4;
	add.s64 	%rd12, %rd1, %rd13;
	// begin inline asm
	cp.async.ca.shared.global [%r47], [%rd12], 4, 4;
	// end inline asm
$L__BB66_18:
	// begin inline asm
	cp.async.commit_group;
	// end inline asm
	// begin inline asm
	cp.async.wait_group 2;
	// end inline asm
	mul.hi.u32 	%r173, %r597, -1431655765;
	shr.u32 	%r174, %r173, 1;
	mul.lo.s32 	%r175, %r174, 3;
	sub.s32 	%r176, %r597, %r175;
	mad.lo.s32 	%r177, %r176, %r1, %r2;
	setp.ge.s32 	%p11, %r593, %r103;
	shl.b32 	%r178, %r177, 2;
	mov.u32 	%r179, s_data;
	add.s32 	%r48, %r179, %r178;
	@%p11 bra 	$L__BB66_20;
	ld.shared.u32 	%r180, [%r48];
	shl.b32 	%r181, %r180, 2;
	and.b32  	%r182, %r181, 1020;
	add.s32 	%r183, %r26, %r182;
	atom.shared.add.u32 	%r184, [%r183], 1;
	shr.u32 	%r185, %r180, 6;
	and.b32  	%r186, %r185, 1020;
	add.s32 	%r187, %r26, %r186;
	atom.shared.add.u32 	%r188, [%r187+1024], 1;
	shr.u32 	%r189, %r180, 14;
	and.b32  	%r190, %r189, 1020;
	add.s32 	%r191, %r26, %r190;
	atom.shared.add.u32 	%r192, [%r191+2048], 1;
	shr.u32 	%r193, %r180, 22;
	and.b32  	%r194, %r193, 1020;
	add.s32 	%r195, %r26, %r194;
	atom.shared.add.u32 	%r196, [%r195+3072], 1;
$L__BB66_20:
	setp.ge.s32 	%p12, %r591, %r103;
	@%p12 bra 	$L__BB66_22;
	mul.wide.s32 	%rd15, %r591, 4;
	add.s64 	%rd14, %rd1, %rd15;
	// begin inline asm
	cp.async.ca.shared.global [%r48], [%rd14], 4, 4;
	// end inline asm
$L__BB66_22:
	// begin inline asm
	cp.async.commit_group;
	// end inline asm
	// begin inline asm
	cp.async.wait_group 2;
	// end inline asm
	mul.hi.u32 	%r198, %r596, -1431655765;
	shr.u32 	%r199, %r198, 1;
	mul.lo.s32 	%r200, %r199, 3;
	sub.s32 	%r201, %r597, %r200;
	mad.lo.s32 	%r202, %r1, %r201, %r1;
	add.s32 	%r203, %r202, %r2;
	setp.ge.s32 	%p13, %r592, %r103;
	shl.b32 	%r204, %r203, 2;
	mov.u32 	%r205, s_data;
	add.s32 	%r49, %r205, %r204;
	@%p13 bra 	$L__BB66_24;
	ld.shared.u32 	%r206, [%r49];
	shl.b32 	%r207, %r206, 2;
	and.b32  	%r208, %r207, 1020;
	add.s32 	%r209, %r26, %r208;
	atom.shared.add.u32 	%r210, [%r209], 1;
	shr.u32 	%r211, %r206, 6;
	and.b32  	%r212, %r211, 1020;
	add.s32 	%r213, %r26, %r212;
	atom.shared.add.u32 	%r214, [%r213+1024], 1;
	shr.u32 	%r215, %r206, 14;
	and.b32  	%r216, %r215, 1020;
	add.s32 	%r217, %r26, %r216;
	atom.shared.add.u32 	%r218, [%r217+2048], 1;
	shr.u32 	%r219, %r206, 22;
	and.b32  	%r220, %r219, 1020;
	add.s32 	%r221, %r26, %r220;
	atom.shared.add.u32 	%r222, [%r221+3072], 1;
$L__BB66_24:
	setp.ge.s32 	%p14, %r590, %r103;
	@%p14 bra 	$L__BB66_26;
	mul.wide.s32 	%rd17, %r590, 4;
	add.s64 	%rd16, %rd1, %rd17;
	// begin inline asm
	cp.async.ca.shared.global [%r49], [%rd16], 4, 4;
	// end inline asm
$L__BB66_26:
	// begin inline asm
	cp.async.commit_group;
	// end inline asm
	// begin inline asm
	cp.async.wait_group 2;
	// end inline asm
	mul.hi.u32 	%r224, %r599, -1431655765;
	shr.u32 	%r225, %r224, 1;
	mul.lo.s32 	%r226, %r225, 3;
	sub.s32 	%r227, %r597, %r226;
	add.s32 	%r228, %r227, 2;
	mad.lo.s32 	%r229, %r228, %r1, %r2;
	shl.b32 	%r230, %r229, 2;
	mov.u32 	%r231, s_data;
	add.s32 	%r50, %r231, %r230;
	@%p10 bra 	$L__BB66_28;
	ld.shared.u32 	%r232, [%r50];
	shl.b32 	%r233, %r232, 2;
	and.b32  	%r234, %r233, 1020;
	add.s32 	%r235, %r26, %r234;
	atom.shared.add.u32 	%r236, [%r235], 1;
	shr.u32 	%r237, %r232, 6;
	and.b32  	%r238, %r237, 1020;
	add.s32 	%r239, %r26, %r238;
	atom.shared.add.u32 	%r240, [%r239+1024], 1;
	shr.u32 	%r241, %r232, 14;
	and.b32  	%r242, %r241, 1020;
	add.s32 	%r243, %r26, %r242;
	atom.shared.add.u32 	%r244, [%r243+2048], 1;
	shr.u32 	%r245, %r232, 22;
	and.b32  	%r246, %r245, 1020;
	add.s32 	%r247, %r26, %r246;
	atom.shared.add.u32 	%r248, [%r247+3072], 1;
$L__BB66_28:
	setp.ge.s32 	%p16, %r589, %r103;
	@%p16 bra 	$L__BB66_30;
	mul.wide.s32 	%rd19, %r589, 4;
	add.s64 	%rd18, %rd1, %rd19;
	// begin inline asm
	cp.async.ca.shared.global [%r50], [%rd18], 4, 4;
	// end inline asm
$L__BB66_30:
	// begin inline asm
	cp.async.commit_group;
	// end inline asm
	add.s32 	%r599, %r599, 4;
	add.s32 	%r598, %r598, 4;
	add.s32 	%r597, %r597, 4;
	add.s32 	%r596, %r596, 4;
	add.s32 	%r595, %r595, 4;
	shl.b32 	%r250, %r22, 2;
	add.s32 	%r594, %r594, %r250;
	add.s32 	%r593, %r593, %r250;
	add.s32 	%r592, %r592, %r250;
	add.s32 	%r591, %r591, %r250;
	add.s32 	%r590, %r590, %r250;
	add.s32 	%r589, %r589, %r250;
	add.s32 	%r588, %r588, %r250;
	setp.ne.s32 	%p17, %r598, 0;
	@%p17 bra 	$L__BB66_14;
	add.s32 	%r600, %r597, 2;
$L__BB66_32:
	add.s32 	%r251, %r25, -3;
	and.b32  	%r65, %r251, 3;
	setp.eq.s32 	%p18, %r65, 0;
	@%p18 bra 	$L__BB66_39;
	add.s32 	%r604, %r600, -3;
	mad.lo.s32 	%r252, %r21, %r604, %r19;
	mad.lo.s32 	%r603, %r1, %r252, %r2;
	mad.lo.s32 	%r253, %r21, %r600, %r19;
	mad.lo.s32 	%r602, %r1, %r253, %r2;
	neg.s32 	%r601, %r65;
$L__BB66_34:
	.pragma "nounroll";
	mul.hi.u32 	%r254, %r604, -1431655765;
	shr.u32 	%r255, %r254, 1;
	mul.lo.s32 	%r256, %r255, 3;
	sub.s32 	%r257, %r604, %r256;
	// begin inline asm
	cp.async.wait_group 2;
	// end inline asm
	mad.lo.s32 	%r258, %r257, %r1, %r2;
	setp.ge.s32 	%p19, %r603, %r103;
	shl.b32 	%r259, %r258, 2;
	mov.u32 	%r260, s_data;
	add.s32 	%r74, %r260, %r259;
	@%p19 bra 	$L__BB66_36;
	ld.shared.u32 	%r261, [%r74];
	shl.b32 	%r262, %r261, 2;
	and.b32  	%r263, %r262, 1020;
	add.s32 	%r264, %r26, %r263;
	atom.shared.add.u32 	%r265, [%r264], 1;
	shr.u32 	%r266, %r261, 6;
	and.b32  	%r267, %r266, 1020;
	add.s32 	%r268, %r26, %r267;
	atom.shared.add.u32 	%r269, [%r268+1024], 1;
	shr.u32 	%r270, %r261, 14;
	and.b32  	%r271, %r270, 1020;
	add.s32 	%r272, %r26, %r271;
	atom.shared.add.u32 	%r273, [%r272+2048], 1;
	shr.u32 	%r274, %r261, 22;
	and.b32  	%r275, %r274, 1020;
	add.s32 	%r276, %r26, %r275;
	atom.shared.add.u32 	%r277, [%r276+3072], 1;
$L__BB66_36:
	setp.ge.s32 	%p20, %r602, %r103;
	@%p20 bra 	$L__BB66_38;
	mul.wide.s32 	%rd21, %r602, 4;
	add.s64 	%rd20, %rd1, %rd21;
	// begin inline asm
	cp.async.ca.shared.global [%r74], [%rd20], 4, 4;
	// end inline asm
$L__BB66_38:
	// begin inline asm
	cp.async.commit_group;
	// end inline asm
	add.s32 	%r604, %r604, 1;
	add.s32 	%r603, %r603, %r22;
	add.s32 	%r602, %r602, %r22;
	add.s32 	%r601, %r601, 1;
	setp.ne.s32 	%p21, %r601, 0;
	@%p21 bra 	$L__BB66_34;
$L__BB66_39:
	// begin inline asm
	cp.async.wait_group 0;
	// end inline asm
	max.s32 	%r79, %r25, 3;
	add.s32 	%r279, %r79, -3;
	mad.lo.s32 	%r280, %r279, %r21, %r19;
	mad.lo.s32 	%r80, %r280, %r1, %r2;
	mul.hi.u32 	%r281, %r279, -1431655765;
	shr.u32 	%r282, %r281, 1;
	mul.lo.s32 	%r283, %r282, 3;
	sub.s32 	%r284, %r279, %r283;
	mul.lo.s32 	%r81, %r284, %r1;
	setp.ge.s32 	%p22, %r80, %r103;
	@%p22 bra 	$L__BB66_41;
	add.s32 	%r285, %r81, %r2;
	shl.b32 	%r286, %r285, 2;
	mov.u32 	%r287, s_data;
	add.s32 	%r288, %r287, %r286;
	ld.shared.u32 	%r289, [%r288];
	shl.b32 	%r290, %r289, 2;
	and.b32  	%r291, %r290, 1020;
	add.s32 	%r292, %r26, %r291;
	atom.shared.add.u32 	%r293, [%r292], 1;
	shr.u32 	%r294, %r289, 6;
	and.b32  	%r295, %r294, 1020;
	add.s32 	%r296, %r26, %r295;
	atom.shared.add.u32 	%r297, [%r296+1024], 1;
	shr.u32 	%r298, %r289, 14;
	and.b32  	%r299, %r298, 1020;
	add.s32 	%r300, %r26, %r299;
	atom.shared.add.u32 	%r301, [%r300+2048], 1;
	shr.u32 	%r302, %r289, 22;
	and.b32  	%r303, %r302, 1020;
	add.s32 	%r304, %r26, %r303;
	atom.shared.add.u32 	%r305, [%r304+3072], 1;
$L__BB66_41:
	add.s32 	%r82, %r80, %r22;
	setp.ge.s32 	%p23, %r82, %r103;
	@%p23 bra 	$L__BB66_43;
	add.s32 	%r306, %r79, -2;
	mul.hi.u32 	%r307, %r306, -1431655765;
	shr.u32 	%r308, %r307, 1;
	mul.lo.s32 	%r309, %r308, 3;
	sub.s32 	%r310, %r306, %r309;
	mad.lo.s32 	%r311, %r310, %r1, %r2;
	shl.b32 	%r312, %r311, 2;
	mov.u32 	%r313, s_data;
	add.s32 	%r314, %r313, %r312;
	ld.shared.u32 	%r315, [%r314];
	shl.b32 	%r316, %r315, 2;
	and.b32  	%r317, %r316, 1020;
	add.s32 	%r318, %r26, %r317;
	atom.shared.add.u32 	%r319, [%r318], 1;
	shr.u32 	%r320, %r315, 6;
	and.b32  	%r321, %r320, 1020;
	add.s32 	%r322, %r26, %r321;
	atom.shared.add.u32 	%r323, [%r322+1024], 1;
	shr.u32 	%r324, %r315, 14;
	and.b32  	%r325, %r324, 1020;
	add.s32 	%r326, %r26, %r325;
	atom.shared.add.u32 	%r327, [%r326+2048], 1;
	shr.u32 	%r328, %r315, 22;
	and.b32  	%r329, %r328, 1020;
	add.s32 	%r330, %r26, %r329;
	atom.shared.add.u32 	%r331, [%r330+3072], 1;
$L__BB66_43:
	add.s32 	%r332, %r79, -1;
	add.s32 	%r333, %r82, %r22;
	mul.hi.u32 	%r334, %r332, -1431655765;
	shr.u32 	%r335, %r334, 1;
	mul.lo.s32 	%r336, %r335, 3;
	sub.s32 	%r337, %r332, %r336;
	mul.lo.s32 	%r83, %r337, %r1;
	setp.ge.s32 	%p24, %r333, %r103;
	@%p24 bra 	$L__BB66_45;
	add.s32 	%r338, %r83, %r2;
	shl.b32 	%r339, %r338, 2;
	mov.u32 	%r340, s_data;
	add.s32 	%r341, %r340, %r339;
	ld.shared.u32 	%r342, [%r341];
	shl.b32 	%r343, %r342, 2;
	and.b32  	%r344, %r343, 1020;
	add.s32 	%r345, %r26, %r344;
	atom.shared.add.u32 	%r346, [%r345], 1;
	shr.u32 	%r347, %r342, 6;
	and.b32  	%r348, %r347, 1020;
	add.s32 	%r349, %r26, %r348;
	atom.shared.add.u32 	%r350, [%r349+1024], 1;
	shr.u32 	%r351, %r342, 14;
	and.b32  	%r352, %r351, 1020;
	add.s32 	%r353, %r26, %r352;
	atom.shared.add.u32 	%r354, [%r353+2048], 1;
	shr.u32 	%r355, %r342, 22;
	and.b32  	%r356, %r355, 1020;
	add.s32 	%r357, %r26, %r356;
	atom.shared.add.u32 	%r358, [%r357+3072], 1;
$L__BB66_45:
	bar.sync 	0;
	max.u32 	%r359, %r3, 1024;
	setp.lt.u32 	%p25, %r3, 1024;
	selp.u32 	%r360, 1, 0, %p25;
	add.s32 	%r361, %r3, %r360;
	sub.s32 	%r362, %r359, %r361;
	div.u32 	%r363, %r362, %r1;
	add.s32 	%r84, %r363, %r360;
	and.b32  	%r364, %r84, 3;
	setp.eq.s32 	%p26, %r364, 3;
	mov.u32 	%r609, %r2;
	@%p26 bra 	$L__BB66_48;
	add.s32 	%r365, %r84, 1;
	and.b32  	%r366, %r365, 3;
	shl.b32 	%r367, %r2, 2;
	add.s32 	%r606, %r112, %r367;
	neg.s32 	%r605, %r366;
	mad.lo.s32 	%r609, %r1, %r366, %r2;
$L__BB66_47:
	.pragma "nounroll";
	ld.shared.u32 	%r369, [%r606];
	ld.shared.u32 	%r370, [%r606+4096];
	add.s32 	%r371, %r370, %r369;
	ld.shared.u32 	%r372, [%r606+8192];
	add.s32 	%r373, %r372, %r371;
	ld.shared.u32 	%r374, [%r606+12288];
	add.s32 	%r375, %r374, %r373;
	st.shared.u32 	[%r606], %r375;
	add.s32 	%r606, %r606, %r10;
	add.s32 	%r605, %r605, 1;
	setp.ne.s32 	%p27, %r605, 0;
	@%p27 bra 	$L__BB66_47;
$L__BB66_48:
	setp.lt.u32 	%p28, %r84, 3;
	@%p28 bra 	$L__BB66_51;
	shl.b32 	%r376, %r609, 2;
	add.s32 	%r608, %r112, %r376;
	shl.b32 	%r409, %r1, 4;
$L__BB66_50:
	ld.shared.u32 	%r378, [%r608];
	ld.shared.u32 	%r379, [%r608+4096];
	add.s32 	%r380, %r379, %r378;
	ld.shared.u32 	%r381, [%r608+8192];
	add.s32 	%r382, %r381, %r380;
	ld.shared.u32 	%r383, [%r608+12288];
	add.s32 	%r384, %r383, %r382;
	st.shared.u32 	[%r608], %r384;
	add.s32 	%r385, %r608, %r10;
	ld.shared.u32 	%r386, [%r385];
	ld.shared.u32 	%r387, [%r385+4096];
	add.s32 	%r388, %r387, %r386;
	ld.shared.u32 	%r389, [%r385+8192];
	add.s32 	%r390, %r389, %r388;
	ld.shared.u32 	%r391, [%r385+12288];
	add.s32 	%r392, %r391, %r390;
	st.shared.u32 	[%r385], %r392;
	add.s32 	%r393, %r385, %r10;
	ld.shared.u32 	%r394, [%r393];
	ld.shared.u32 	%r395, [%r393+4096];
	add.s32 	%r396, %r395, %r394;
	ld.shared.u32 	%r397, [%r393+8192];
	add.s32 	%r398, %r397, %r396;
	ld.shared.u32 	%r399, [%r393+12288];
	add.s32 	%r400, %r399, %r398;
	st.shared.u32 	[%r393], %r400;
	add.s32 	%r401, %r393, %r10;
	ld.shared.u32 	%r402, [%r401];
	ld.shared.u32 	%r403, [%r401+4096];
	add.s32 	%r404, %r403, %r402;
	ld.shared.u32 	%r405, [%r401+8192];
	add.s32 	%r406, %r405, %r404;
	ld.shared.u32 	%r407, [%r401+12288];
	add.s32 	%r408, %r407, %r406;
	st.shared.u32 	[%r401], %r408;
	add.s32 	%r609, %r609, %r10;
	add.s32 	%r608, %r608, %r409;
	setp.lt.u32 	%p29, %r609, 1024;
	@%p29 bra 	$L__BB66_50;
$L__BB66_51:
	bar.sync 	0;
	and.b32  	%r98, %r2, 31;
	setp.gt.u32 	%p30, %r2, 127;
	@%p30 bra 	$L__BB66_54;
	ld.param.u64 	%rd26, [_Z35compute_histograms_shared_pipelinedIjLi4ELi8ELi4ELi3EEvPKT_Pjii_param_1];
	shr.u32 	%r610, %r2, 5;
	shr.u32 	%r100, %r1, 5;
	cvt.u64.u32 	%rd2, %r98;
	cvta.to.global.u64 	%rd3, %rd26;
$L__BB66_53:
	shl.b32 	%r411, %r610, 10;
	add.s32 	%r413, %r112, %r411;
	ld.shared.u32 	%r414, [%r413];
	mul.lo.s32 	%r415, %r610, %r104;
	cvt.s64.s32 	%rd22, %r415;
	shl.b32 	%r416, %r98, 2;
	add.s32 	%r417, %r413, %r416;
	ld.shared.u32 	%r418, [%r417];
	shfl.sync.up.b32	%r419|%p31, %r418, 1, 0, -1;
	// begin inline asm
	mov.u32 %r410, %laneid;
	// end inline asm
	setp.eq.s32 	%p32, %r410, 0;
	selp.b32 	%r420, 0, %r419, %p32;
	add.s32 	%r421, %r420, %r418;
	shfl.sync.up.b32	%r422|%p33, %r421, 2, 0, -1;
	setp.lt.u32 	%p34, %r410, 2;
	selp.b32 	%r423, 0, %r422, %p34;
	add.s32 	%r424, %r423, %r421;
	shfl.sync.up.b32	%r425|%p35, %r424, 4, 0, -1;
	setp.lt.u32 	%p36, %r410, 4;
	selp.b32 	%r426, 0, %r425, %p36;
	add.s32 	%r427, %r426, %r424;
	shfl.sync.up.b32	%r428|%p37, %r427, 8, 0, -1;
	setp.lt.u32 	%p38, %r410, 8;
	selp.b32 	%r429, 0, %r428, %p38;
	add.s32 	%r430, %r429, %r427;
	shfl.sync.up.b32	%r431|%p39, %r430, 16, 0, -1;
	setp.lt.u32 	%p40, %r410, 16;
	selp.b32 	%r432, 0, %r431, %p40;
	add.s32 	%r433, %r432, %r430;
	add.s64 	%rd23, %rd2, %rd22;
	shl.b64 	%rd24, %rd23, 2;
	add.s64 	%rd25, %rd3, %rd24;
	sub.s32 	%r434, %r433, %r414;
	atom.global.add.u32 	%r435, [%rd25], %r434;
	shfl.sync.idx.b32	%r436|%p41, %r433, 31, 31, -1;
	ld.shared.u32 	%r437, [%r417+128];
	shfl.sync.up.b32	%r438|%p42, %r437, 1, 0, -1;
	selp.b32 	%r439, 0, %r438, %p32;
	add.s32 	%r440, %r439, %r437;
	shfl.sync.up.b32	%r441|%p43, %r440, 2, 0, -1;
	selp.b32 	%r442, 0, %r441, %p34;
	add.s32 	%r443, %r442, %r440;
	shfl.sync.up.b32	%r444|%p44, %r443, 4, 0, -1;
	selp.b32 	%r445, 0, %r444, %p36;
	add.s32 	%r446, %r445, %r443;
	shfl.sync.up.b32	%r447|%p45, %r446, 8, 0, -1;
	selp.b32 	%r448, 0, %r447, %p38;
	add.s32 	%r449, %r448, %r446;
	shfl.sync.up.b32	%r450|%p46, %r449, 16, 0, -1;
	selp.b32 	%r451, 0, %r450, %p40;
	add.s32 	%r452, %r451, %r449;
	sub.s32 	%r453, %r436, %r414;
	add.s32 	%r454, %r453, %r452;
	atom.global.add.u32 	%r455, [%rd25+128], %r454;
	shfl.sync.idx.b32	%r456|%p47, %r452, 31, 31, -1;
	add.s32 	%r457, %r456, %r436;
	ld.shared.u32 	%r458, [%r417+256];
	shfl.sync.up.b32	%r459|%p48, %r458, 1, 0, -1;
	selp.b32 	%r460, 0, %r459, %p32;
	add.s32 	%r461, %r460, %r458;
	shfl.sync.up.b32	%r462|%p49, %r461, 2, 0, -1;
	selp.b32 	%r463, 0, %r462, %p34;
	add.s32 	%r464, %r463, %r461;
	shfl.sync.up.b32	%r465|%p50, %r464, 4, 0, -1;
	selp.b32 	%r466, 0, %r465, %p36;
	add.s32 	%r467, %r466, %r464;
	shfl.sync.up.b32	%r468|%p51, %r467, 8, 0, -1;
	selp.b32 	%r469, 0, %r468, %p38;
	add.s32 	%r470, %r469, %r467;
	shfl.sync.up.b32	%r471|%p52, %r470, 16, 0, -1;
	selp.b32 	%r472, 0, %r471, %p40;
	add.s32 	%r473, %r472, %r470;
	sub.s32 	%r474, %r457, %r414;
	add.s32 	%r475, %r474, %r473;
	atom.global.add.u32 	%r476, [%rd25+256], %r475;
	shfl.sync.idx.b32	%r477|%p53, %r473, 31, 31, -1;
	add.s32 	%r478, %r477, %r457;
	ld.shared.u32 	%r479, [%r417+384];
	shfl.sync.up.b32	%r480|%p54, %r479, 1, 0, -1;
	selp.b32 	%r481, 0, %r480, %p32;
	add.s32 	%r482, %r481, %r479;
	shfl.sync.up.b32	%r483|%p55, %r482, 2, 0, -1;
	selp.b32 	%r484, 0, %r483, %p34;
	add.s32 	%r485, %r484, %r482;
	shfl.sync.up.b32	%r486|%p56, %r485, 4, 0, -1;
	selp.b32 	%r487, 0, %r486, %p36;
	add.s32 	%r488, %r487, %r485;
	shfl.sync.up.b32	%r489|%p57, %r488, 8, 0, -1;
	selp.b32 	%r490, 0, %r489, %p38;
	add.s32 	%r491, %r490, %r488;
	shfl.sync.up.b32	%r492|%p58, %r491, 16, 0, -1;
	selp.b32 	%r493, 0, %r492, %p40;
	add.s32 	%r494, %r493, %r491;
	sub.s32 	%r495, %r478, %r414;
	add.s32 	%r496, %r495, %r494;
	atom.global.add.u32 	%r497, [%rd25+384], %r496;
	shfl.sync.idx.b32	%r498|%p59, %r494, 31, 31, -1;
	add.s32 	%r499, %r498, %r478;
	ld.shared.u32 	%r500, [%r417+512];
	shfl.sync.up.b32	%r501|%p60, %r500, 1, 0, -1;
	selp.b32 	%r502, 0, %r501, %p32;
	add.s32 	%r503, %r502, %r500;
	shfl.sync.up.b32	%r504|%p61, %r503, 2, 0, -1;
	selp.b32 	%r505, 0, %r504, %p34;
	add.s32 	%r506, %r505, %r503;
	shfl.sync.up.b32	%r507|%p62, %r506, 4, 0, -1;
	selp.b32 	%r508, 0, %r507, %p36;
	add.s32 	%r509, %r508, %r506;
	shfl.sync.up.b32	%r510|%p63, %r509, 8, 0, -1;
	selp.b32 	%r511, 0, %r510, %p38;
	add.s32 	%r512, %r511, %r509;
	shfl.sync.up.b32	%r513|%p64, %r512, 16, 0, -1;
	selp.b32 	%r514, 0, %r513, %p40;
	add.s32 	%r515, %r514, %r512;
	sub.s32 	%r516, %r499, %r414;
	add.s32 	%r517, %r516, %r515;
	atom.global.add.u32 	%r518, [%rd25+512], %r517;
	shfl.sync.idx.b32	%r519|%p65, %r515, 31, 31, -1;
	add.s32 	%r520, %r519, %r499;
	ld.shared.u32 	%r521, [%r417+640];
	shfl.sync.up.b32	%r522|%p66, %r521, 1, 0, -1;
	selp.b32 	%r523, 0, %r522, %p32;
	add.s32 	%r524, %r523, %r521;
	shfl.sync.up.b32	%r525|%p67, %r524, 2, 0, -1;
	selp.b32 	%r526, 0, %r525, %p34;
	add.s32 	%r527, %r526, %r524;
	shfl.sync.up.b32	%r528|%p68, %r527, 4, 0, -1;
	selp.b32 	%r529, 0, %r528, %p36;
	add.s32 	%r530, %r529, %r527;
	shfl.sync.up.b32	%r531|%p69, %r530, 8, 0, -1;
	selp.b32 	%r532, 0, %r531, %p38;
	add.s32 	%r533, %r532, %r530;
	shfl.sync.up.b32	%r534|%p70, %r533, 16, 0, -1;
	selp.b32 	%r535, 0, %r534, %p40;
	add.s32 	%r536, %r535, %r533;
	sub.s32 	%r537, %r520, %r414;
	add.s32 	%r538, %r537, %r536;
	atom.global.add.u32 	%r539, [%rd25+640], %r538;
	shfl.sync.idx.b32	%r540|%p71, %r536, 31, 31, -1;
	add.s32 	%r541, %r540, %r520;
	ld.shared.u32 	%r542, [%r417+768];
	shfl.sync.up.b32	%r543|%p72, %r542, 1, 0, -1;
	selp.b32 	%r544, 0, %r543, %p32;
	add.s32 	%r545, %r544, %r542;
	shfl.sync.up.b32	%r546|%p73, %r545, 2, 0, -1;
	selp.b32 	%r547, 0, %r546, %p34;
	add.s32 	%r548, %r547, %r545;
	shfl.sync.up.b32	%r549|%p74, %r548, 4, 0, -1;
	selp.b32 	%r550, 0, %r549, %p36;
	add.s32 	%r551, %r550, %r548;
	shfl.sync.up.b32	%r552|%p75, %r551, 8, 0, -1;
	selp.b32 	%r553, 0, %r552, %p38;
	add.s32 	%r554, %r553, %r551;
	shfl.sync.up.b32	%r555|%p76, %r554, 16, 0, -1;
	selp.b32 	%r556, 0, %r555, %p40;
	add.s32 	%r557, %r556, %r554;
	sub.s32 	%r558, %r541, %r414;
	add.s32 	%r559, %r558, %r557;
	atom.global.add.u32 	%r560, [%rd25+768], %r559;
	shfl.sync.idx.b32	%r561|%p77, %r557, 31, 31, -1;
	add.s32 	%r562, %r561, %r541;
	ld.shared.u32 	%r563, [%r417+896];
	shfl.sync.up.b32	%r564|%p78, %r563, 1, 0, -1;
	selp.b32 	%r565, 0, %r564, %p32;
	add.s32 	%r566, %r565, %r563;
	shfl.sync.up.b32	%r567|%p79, %r566, 2, 0, -1;
	selp.b32 	%r568, 0, %r567, %p34;
	add.s32 	%r569, %r568, %r566;
	shfl.sync.up.b32	%r570|%p80, %r569, 4, 0, -1;
	selp.b32 	%r571, 0, %r570, %p36;
	add.s32 	%r572, %r571, %r569;
	shfl.sync.up.b32	%r573|%p81, %r572, 8, 0, -1;
	selp.b32 	%r574, 0, %r573, %p38;
	add.s32 	%r575, %r574, %r572;
	shfl.sync.up.b32	%r576|%p82, %r575, 16, 0, -1;
	selp.b32 	%r577, 0, %r576, %p40;
	add.s32 	%r578, %r577, %r575;
	sub.s32 	%r579, %r562, %r414;
	add.s32 	%r580, %r579, %r578;
	atom.global.add.u32 	%r581, [%rd25+896], %r580;
	shfl.sync.idx.b32	%r582|%p83, %r578, 31, 31, -1;
	add.s32 	%r610, %r610, %r100;
	setp.lt.u32 	%p84, %r610, 4;
	@%p84 bra 	$L__BB66_53;
$L__BB66_54:
	ret;

}
	// .globl	_Z35compute_histograms_shared_pipelinedIjLi4ELi8ELi1ELi4EEvPKT_Pjii
.visible .entry _Z35compute_histograms_shared_pipelinedIjLi4ELi8ELi1ELi4EEvPKT_Pjii(
	.param .u64 .ptr .align 1 _Z35compute_histograms_shared_pipelinedIjLi4ELi8ELi1ELi4EEvPKT_Pjii_param_0,
	.param .u64 .ptr .align 1 _Z35compute_histograms_shared_pipelinedIjLi4ELi8ELi1ELi4EEvPKT_Pjii_param_1,
	.param .u32 _Z35compute_histograms_shared_pipelinedIjLi4ELi8ELi1ELi4EEvPKT_Pjii_param_2,
	.param .u32 _Z35compute_histograms_shared_pipelinedIjLi4ELi8ELi1ELi4EEvPKT_Pjii_param_3
)
{
	.reg .pred 	%p<84>;
	.reg .b32 	%r<514>;
	.reg .b64 	%rd<28>;
	// demoted variable
	.shared .align 4 .b8 _ZZ35compute_histograms_shared_pipelinedIjLi4ELi8ELi1ELi4EEvPKT_PjiiE7s_hists[4096];
	ld.param.u64 	%rd4, [_Z35compute_histograms_shared_pipelinedIjLi4ELi8ELi1ELi4EEvPKT_Pjii_param_0];
	ld.param.u64 	%rd5, [_Z35compute_histograms_shared_pipelinedIjLi4ELi8ELi1ELi4EEvPKT_Pjii_param_1];
	ld.param.u32 	%r90, [_Z35compute_histograms_shared_pipelinedIjLi4ELi8ELi1ELi4EEvPKT_Pjii_param_2];
	ld.param.u32 	%r91, [_Z35compute_histograms_shared_pipelinedIjLi4ELi8ELi1ELi4EEvPKT_Pjii_param_3];
	mov.u32 	%r1, %ntid.x;
	mov.u32 	%r2, %tid.x;
	add.s32 	%r92, %r2, %r1;
	max.u32 	%r93, %r92, 1024;
	setp.lt.u32 	%p1, %r92, 1024;
	selp.u32 	%r94, 1, 0, %p1;
	add.s32 	%r95, %r92, %r94;
	sub.s32 	%r96, %r93, %r95;
	div.u32 	%r97, %r96, %r1;
	add.s32 	%r3, %r97, %r94;
	and.b32  	%r98, %r3, 3;
	setp.eq.s32 	%p2, %r98, 3;
	mov.u32 	%r497, %r2;
	@%p2 bra 	$L__BB67_3;
	add.s32 	%r99, %r3, 1;
	and.b32  	%r100, %r99, 3;
	shl.b32 	%r101, %r2, 2;
	mov.u32 	%r102, _ZZ35compute_histograms_shared_pipelinedIjLi4ELi8ELi1ELi4EEvPKT_PjiiE7s_hists;
	add.s32 	%r494, %r102, %r101;
	shl.b32 	%r5, %r1, 2;
	neg.s32 	%r493, %r100;
	mad.lo.s32 	%r497, %r1, %r100, %r2;
$L__BB67_2:
	.pragma "nounroll";
	mov.b32 	%r103, 0;
	st.shared.u32 	[%r494], %r103;
	add.s32 	%r494, %r494, %r5;
	add.s32 	%r493, %r493, 1;
	setp.ne.s32 	%p3, %r493, 0;
	@%p3 bra 	$L__BB67_2;
$L__BB67_3:
	setp.lt.u32 	%p4, %r3, 3;
	@%p4 bra 	$L__BB67_6;
	shl.b32 	%r13, %r1, 2;
	shl.b32 	%r104, %r497, 2;
	mov.u32 	%r105, _ZZ35compute_histograms_shared_pipelinedIjLi4ELi8ELi1ELi4EEvPKT_PjiiE7s_hists;
	add.s32 	%r496, %r105, %r104;
	shl.b32 	%r15, %r1, 4;
	shl.b32 	%r16, %r1, 3;
	mul.lo.s32 	%r17, %r1, 12;
$L__BB67_5:
	mov.b32 	%r106, 0;
	st.shared.u32 	[%r496], %r106;
	add.s32 	%r107, %r496, %r13;
	st.shared.u32 	[%r107], %r106;
	add.s32 	%r108, %r496, %r16;
	st.shared.u32 	[%r108], %r106;
	add.s32 	%r109, %r496, %r17;
	st.shared.u32 	[%r109], %r106;
	add.s32 	%r497, %r497, %r13;
	add.s32 	%r496, %r496, %r15;
	setp.lt.u32 	%p5, %r497, 1024;
	@%p5 bra 	$L__BB67_5;
$L__BB67_6:
	mov.u32 	%r22, %ctaid.x;
	mad.lo.s32 	%r502, %r22, %r1, %r2;
	mov.u32 	%r24, %nctaid.x;
	cvta.to.global.u64 	%rd1, %rd4;
	setp.ge.s32 	%p6, %r502, %r90;
	shl.b32 	%r110, %r2, 2;
	mov.u32 	%r111, s_data;
	add.s32 	%r25, %r111, %r110;
	@%p6 bra 	$L__BB67_8;
	mul.wide.s32 	%rd7, %r502, 4;
	add.s64 	%rd6, %rd1, %rd7;
	// begin inline asm
	cp.async.ca.shared.global [%r25], [%rd6], 4, 4;
	// end inline asm
$L__BB67_8:
	// begin inline asm
	cp.async.commit_group;
	// end inline asm
	mul.lo.s32 	%r26, %r1, %r24;
	add.s32 	%r27, %r502, %r26;
	setp.ge.s32 	%p7, %r27, %r90;
	shl.b32 	%r113, %r1, 2;
	add.s32 	%r28, %r25, %r113;
	@%p7 bra 	$L__BB67_10;
	mul.wide.s32 	%rd9, %r27, 4;
	add.s64 	%rd8, %rd1, %rd9;
	// begin inline asm
	cp.async.ca.shared.global [%r28], [%rd8], 4, 4;
	// end inline asm
$L__BB67_10:
	// begin inline asm
	cp.async.commit_group;
	// end inline asm
	add.s32 	%r29, %r27, %r26;
	setp.ge.s32 	%p8, %r29, %r90;
	add.s32 	%r30, %r28, %r113;
	@%p8 bra 	$L__BB67_12;
	mul.wide.s32 	%rd11, %r29, 4;
	add.s64 	%rd10, %rd1, %rd11;
	// begin inline asm
	cp.async.ca.shared.global [%r30], [%rd10], 4, 4;
	// end inline asm
$L__BB67_12:
	// begin inline asm
	cp.async.commit_group;
	// end inline asm
	add.s32 	%r31, %r29, %r26;
	setp.ge.s32 	%p9, %r31, %r90;
	add.s32 	%r32, %r30, %r113;
	@%p9 bra 	$L__BB67_14;
	mul.wide.s32 	%rd13, %r31, 4;
	add.s64 	%rd12, %rd1, %rd13;
	// begin inline asm
	cp.async.ca.shared.global [%r32], [%rd12], 4, 4;
	// end inline asm
$L__BB67_14:
	// begin inline asm
	cp.async.commit_group;
	// end inline asm
	bar.sync 	0;
	add.s32 	%r119, %r26, %r90;
	add.s32 	%r120, %r119, -1;
	div.s32 	%r33, %r120, %r26;
	setp.lt.s32 	%p10, %r33, 5;
	div.u32 	%r121, %r2, %r1;
	shl.b32 	%r122, %r121, 12;
	mov.u32 	%r123, _ZZ35compute_histograms_shared_pipelinedIjLi4ELi8ELi1ELi4EEvPKT_PjiiE7s_hists;
	add.s32 	%r34, %r123, %r122;
	@%p10 bra 	$L__BB67_42;
	add.s32 	%r125, %r33, -5;
	setp.lt.u32 	%p11, %r125, 3;
	mov.b32 	%r512, 4;
	@%p11 bra 	$L__BB67_35;
	and.b32  	%r127, %r33, 2147483644;
	neg.s32 	%r507, %r127;
	add.s32 	%r128, %r24, %r22;
	mad.lo.s32 	%r505, %r1, %r128, %r2;
	shl.b32 	%r129, %r24, 1;
	add.s32 	%r130, %r22, %r129;
	mad.lo.s32 	%r504, %r1, %r130, %r2;
	mad.lo.s32 	%r131, %r24, 3, %r22;
	mad.lo.s32 	%r503, %r1, %r131, %r2;
	mad.lo.s32 	%r132, %r24, 5, %r22;
	mad.lo.s32 	%r501, %r1, %r132, %r2;
	mad.lo.s32 	%r133, %r24, 6, %r22;
	mad.lo.s32 	%r500, %r1, %r133, %r2;
	mad.lo.s32 	%r134, %r24, 7, %r22;
	mad.lo.s32 	%r499, %r1, %r134, %r2;
	shl.b32 	%r135, %r24, 2;
	add.s32 	%r136, %r22, %r135;
	mad.lo.s32 	%r498, %r1, %r136, %r2;
	mov.b32 	%r506, 0;
$L__BB67_17:
	// begin inline asm
	cp.async.wait_group 3;
	// end inline asm
	setp.ge.s32 	%p12, %r502, %r90;
	@%p12 bra 	$L__BB67_19;
	ld.shared.u32 	%r137, [%r25];
	shl.b32 	%r138, %r137, 2;
	and.b32  	%r139, %r138, 1020;
	add.s32 	%r140, %r34, %r139;
	atom.shared.add.u32 	%r141, [%r140], 1;
	shr.u32 	%r142, %r137, 6;
	and.b32  	%r143, %r142, 1020;
	add.s32 	%r144, %r34, %r143;
	atom.shared.add.u32 	%r145, [%r144+1024], 1;
	shr.u32 	%r146, %r137, 14;
	and.b32  	%r147, %r146, 1020;
	add.s32 	%r148, %r34, %r147;
	atom.shared.add.u32 	%r149, [%r148+2048], 1;
	shr.u32 	%r150, %r137, 22;
	and.b32  	%r151, %r150, 1020;
	add.s32 	%r152, %r34, %r151;
	atom.shared.add.u32 	%r153, [%r152+3072], 1;
$L__BB67_19:
	setp.ge.s32 	%p13, %r498, %r90;
	@%p13 bra 	$L__BB67_21;
	mul.wide.s32 	%rd15, %r498, 4;
	add.s64 	%rd14, %rd1, %rd15;
	// begin inline asm
	cp.async.ca.shared.global [%r25], [%rd14], 4, 4;
	// end inline asm
$L__BB67_21:
	// begin inline asm
	cp.async.commit_group;
	// end inline asm
	// begin inline asm
	cp.async.wait_group 3;
	// end inline asm
	setp.ge.s32 	%p14, %r505, %r90;
	@%p14 bra 	$L__BB67_23;
	ld.shared.u32 	%r155, [%r28];
	shl.b32 	%r156, %r155, 2;
	and.b32  	%r157, %r156, 1020;
	add.s32 	%r158, %r34, %r157;
	atom.shared.add.u32 	%r159, [%r158], 1;
	shr.u32 	%r160, %r155, 6;
	and.b32  	%r161, %r160, 1020;
	add.s32 	%r162, %r34, %r161;
	atom.shared.add.u32 	%r163, [%r162+1024], 1;
	shr.u32 	%r164, %r155, 14;
	and.b32  	%r165, %r164, 1020;
	add.s32 	%r166, %r34, %r165;
	atom.shared.add.u32 	%r167, [%r166+2048], 1;
	shr.u32 	%r168, %r155, 22;
	and.b32  	%r169, %r168, 1020;
	add.s32 	%r170, %r34, %r169;
	atom.shared.add.u32 	%r171, [%r170+3072], 1;
$L__BB67_23:
	setp.ge.s32 	%p15, %r501, %r90;
	@%p15 bra 	$L__BB67_25;
	mul.wide.s32 	%rd17, %r501, 4;
	add.s64 	%rd16, %rd1, %rd17;
	// begin inline asm
	cp.async.ca.shared.global [%r28], [%rd16], 4, 4;
	// end inline asm
$L__BB67_25:
	// begin inline asm
	cp.async.commit_group;
	// end inline asm
	// begin inline asm
	cp.async.wait_group 3;
	// end inline asm
	setp.ge.s32 	%p16, %r504, %r90;
	@%p16 bra 	$L__BB67_27;
	ld.shared.u32 	%r173, [%r30];
	shl.b32 	%r174, %r173, 2;
	and.b32  	%r175, %r174, 1020;
	add.s32 	%r176, %r34, %r175;
	atom.shared.add.u32 	%r177, [%r176], 1;
	shr.u32 	%r178, %r173, 6;
	and.b32  	%r179, %r178, 1020;
	add.s32 	%r180, %r34, %r179;
	atom.shared.add.u32 	%r181, [%r180+1024], 1;
	shr.u32 	%r182, %r173, 14;
	and.b32  	%r183, %r182, 1020;
	add.s32 	%r184, %r34, %r183;
	atom.shared.add.u32 	%r185, [%r184+2048], 1;
	shr.u32 	%r186, %r173, 22;
	and.b32  	%r187, %r186, 1020;
	add.s32 	%r188, %r34, %r187;
	atom.shared.add.u32 	%r189, [%r188+3072], 1;
$L__BB67_27:
	setp.ge.s32 	%p17, %r500, %r90;
	@%p17 bra 	$L__BB67_29;
	mul.wide.s32 	%rd19, %r500, 4;
	add.s64 	%rd18, %rd1, %rd19;
	// begin inline asm
	cp.async.ca.shared.global [%r30], [%rd18], 4, 4;
	// end inline asm
$L__BB67_29:
	// begin inline asm
	cp.async.commit_group;
	// end inline asm
	// begin inline asm
	cp.async.wait_group 3;
	// end inline asm
	setp.ge.s32 	%p18, %r503, %r90;
	@%p18 bra 	$L__BB67_31;
	ld.shared.u32 	%r191, [%r32];
	shl.b32 	%r192, %r191, 2;
	and.b32  	%r193, %r192, 1020;
	add.s32 	%r194, %r34, %r193;
	atom.shared.add.u32 	%r195, [%r194], 1;
	shr.u32 	%r196, %r191, 6;
	and.b32  	%r197, %r196, 1020;
	add.s32 	%r198, %r34, %r197;
	atom.shared.add.u32 	%r199, [%r198+1024], 1;
	shr.u32 	%r200, %r191, 14;
	and.b32  	%r201, %r200, 1020;
	add.s32 	%r202, %r34, %r201;
	atom.shared.add.u32 	%r203, [%r202+2048], 1;
	shr.u32 	%r204, %r191, 22;
	and.b32  	%r205, %r204, 1020;
	add.s32 	%r206, %r34, %r205;
	atom.shared.add.u32 	%r207, [%r206+3072], 1;
$L__BB67_31:
	setp.ge.s32 	%p19, %r499, %r90;
	@%p19 bra 	$L__BB67_33;
	mul.wide.s32 	%rd21, %r499, 4;
	add.s64 	%rd20, %rd1, %rd21;
	// begin inline asm
	cp.async.ca.shared.global [%r32], [%rd20], 4, 4;
	// end inline asm
$L__BB67_33:
	// begin inline asm
	cp.async.commit_group;
	// end inline asm
	add.s32 	%r507, %r507, 4;
	add.s32 	%r506, %r506, 4;
	shl.b32 	%r209, %r26, 2;
	add.s32 	%r505, %r505, %r209;
	add.s32 	%r504, %r504, %r209;
	add.s32 	%r503, %r503, %r209;
	add.s32 	%r502, %r502, %r209;
	add.s32 	%r501, %r501, %r209;
	add.s32 	%r500, %r500, %r209;
	add.s32 	%r499, %r499, %r209;
	add.s32 	%r498, %r498, %r209;
	setp.ne.s32 	%p20, %r507, -4;
	@%p20 bra 	$L__BB67_17;
	add.s32 	%r512, %r506, 4;
$L__BB67_35:
	and.b32  	%r65, %r33, 3;
	setp.eq.s32 	%p21, %r65, 0;
	@%p21 bra 	$L__BB67_42;
	add.s32 	%r210, %r512, -4;
	mad.lo.s32 	%r211, %r24, %r210, %r22;
	mad.lo.s32 	%r511, %r1, %r211, %r2;
	mad.lo.s32 	%r212, %r24, %r512, %r22;
	mad.lo.s32 	%r510, %r1, %r212, %r2;
	neg.s32 	%r509, %r65;
$L__BB67_37:
	.pragma "nounroll";
	// begin inline asm
	cp.async.wait_group 3;
	// end inline asm
	and.b32  	%r213, %r512, 3;
	mul.lo.s32 	%r214, %r213, %r1;
	setp.ge.s32 	%p22, %r511, %r90;
	shl.b32 	%r215, %r214, 2;
	add.s32 	%r73, %r25, %r215;
	@%p22 bra 	$L__BB67_39;
	ld.shared.u32 	%r216, [%r73];
	shl.b32 	%r217, %r216, 2;
	and.b32  	%r218, %r217, 1020;
	add.s32 	%r219, %r34, %r218;
	atom.shared.add.u32 	%r220, [%r219], 1;
	shr.u32 	%r221, %r216, 6;
	and.b32  	%r222, %r221, 1020;
	add.s32 	%r223, %r34, %r222;
	atom.shared.add.u32 	%r224, [%r223+1024], 1;
	shr.u32 	%r225, %r216, 14;
	and.b32  	%r226, %r225, 1020;
	add.s32 	%r227, %r34, %r226;
	atom.shared.add.u32 	%r228, [%r227+2048], 1;
	shr.u32 	%r229, %r216, 22;
	and.b32  	%r230, %r229, 1020;
	add.s32 	%r231, %r34, %r230;
	atom.shared.add.u32 	%r232, [%r231+3072], 1;
$L__BB67_39:
	setp.ge.s32 	%p23, %r510, %r90;
	@%p23 bra 	$L__BB67_41;
	mul.wide.s32 	%rd23, %r510, 4;
	add.s64 	%rd22, %rd1, %rd23;
	// begin inline asm
	cp.async.ca.shared.global [%r73], [%rd22], 4, 4;
	// end inline asm
$L__BB67_41:
	// begin inline asm
	cp.async.commit_group;
	// end inline asm
	add.s32 	%r512, %r512, 1;
	add.s32 	%r511, %r511, %r26;
	add.s32 	%r510, %r510, %r26;
	add.s32 	%r509, %r509, 1;
	setp.ne.s32 	%p24, %r509, 0;
	@%p24 bra 	$L__BB67_37;
$L__BB67_42:
	// begin inline asm
	cp.async.wait_group 0;
	// end inline asm
	max.s32 	%r78, %r33, 4;
	add.s32 	%r234, %r78, -4;
	mad.lo.s32 	%r235, %r234, %r24, %r22;
	mad.lo.s32 	%r79, %r235, %r1, %r2;
	and.b32  	%r80, %r78, 3;
	setp.ge.s32 	%p25, %r79, %r90;
	@%p25 bra 	$L__BB67_44;
	mul.lo.s32 	%r236, %r80, %r1;
	shl.b32 	%r237, %r236, 2;
	add.s32 	%r238, %r25, %r237;
	ld.shared.u32 	%r239, [%r238];
	shl.b32 	%r240, %r239, 2;
	and.b32  	%r241, %r240, 1020;
	add.s32 	%r242, %r34, %r241;
	atom.shared.add.u32 	%r243, [%r242], 1;
	shr.u32 	%r244, %r239, 6;
	and.b32  	%r245, %r244, 1020;
	add.s32 	%r246, %r34, %r245;
	atom.shared.add.u32 	%r247, [%r246+1024], 1;
	shr.u32 	%r248, %r239, 14;
	and.b32  	%r249, %r248, 1020;
	add.s32 	%r250, %r34, %r249;
	atom.shared.add.u32 	%r251, [%r250+2048], 1;
	shr.u32 	%r252, %r239, 22;
	and.b32  	%r253, %r252, 1020;
	add.s32 	%r254, %r34, %r253;
	atom.shared.add.u32 	%r255, [%r254+3072], 1;
$L__BB67_44:
	add.s32 	%r81, %r79, %r26;
	setp.ge.s32 	%p26, %r81, %r90;
	@%p26 bra 	$L__BB67_46;
	add.s32 	%r256, %r78, 1;
	and.b32  	%r257, %r256, 3;
	mul.lo.s32 	%r258, %r257, %r1;
	shl.b32 	%r259, %r258, 2;
	add.s32 	%r260, %r25, %r259;
	ld.shared.u32 	%r261, [%r260];
	shl.b32 	%r262, %r261, 2;
	and.b32  	%r263, %r262, 1020;
	add.s32 	%r264, %r34, %r263;
	atom.shared.add.u32 	%r265, [%r264], 1;
	shr.u32 	%r266, %r261, 6;
	and.b32  	%r267, %r266, 1020;
	add.s32 	%r268, %r34, %r267;
	atom.shared.add.u32 	%r269, [%r268+1024], 1;
	shr.u32 	%r270, %r261, 14;
	and.b32  	%r271, %r270, 1020;
	add.s32 	%r272, %r34, %r271;
	atom.shared.add.u32 	%r273, [%r272+2048], 1;
	shr.u32 	%r274, %r261, 22;
	and.b32  	%r275, %r274, 1020;
	add.s32 	%r276, %r34, %r275;
	atom.shared.add.u32 	%r277, [%r276+3072], 1;
$L__BB67_46:
	add.s32 	%r82, %r81, %r26;
	xor.b32  	%r83, %r80, 2;
	setp.ge.s32 	%p27, %r82, %r90;
	@%p27 bra 	$L__BB67_48;
	mul.lo.s32 	%r278, %r83, %r1;
	shl.b32 	%r279, %r278, 2;
	add.s32 	%r280, %r25, %r279;
	ld.shared.u32 	%r281, [%r280];
	shl.b32 	%r282, %r281, 2;
	and.b32  	%r283, %r282, 1020;
	add.s32 	%r284, %r34, %r283;
	atom.shared.add.u32 	%r285, [%r284], 1;
	shr.u32 	%r286, %r281, 6;
	and.b32  	%r287, %r286, 1020;
	add.s32 	%r288, %r34, %r287;
	atom.shared.add.u32 	%r289, [%r288+1024], 1;
	shr.u32 	%r290, %r281, 14;
	and.b32  	%r291, %r290, 1020;
	add.s32 	%r292, %r34, %r291;
	atom.shared.add.u32 	%r293, [%r292+2048], 1;
	shr.u32 	%r294, %r281, 22;
	and.b32  	%r295, %r294, 1020;
	add.s32 	%r296, %r34, %r295;
	atom.shared.add.u32 	%r297, [%r296+3072], 1;
$L__BB67_48:
	add.s32 	%r298, %r78, -1;
	add.s32 	%r299, %r82, %r26;
	and.b32  	%r84, %r298, 3;
	setp.ge.s32 	%p28, %r299, %r90;
	@%p28 bra 	$L__BB67_50;
	mul.lo.s32 	%r300, %r84, %r1;
	shl.b32 	%r301, %r300, 2;
	add.s32 	%r302, %r25, %r301;
	ld.shared.u32 	%r303, [%r302];
	shl.b32 	%r304, %r303, 2;
	and.b32  	%r305, %r304, 1020;
	add.s32 	%r306, %r34, %r305;
	atom.shared.add.u32 	%r307, [%r306], 1;
	shr.u32 	%r308, %r303, 6;
	and.b32  	%r309, %r308, 1020;
	add.s32 	%r310, %r34, %r309;
	atom.shared.add.u32 	%r311, [%r310+1024], 1;
	shr.u32 	%r312, %r303, 14;
	and.b32  	%r313, %r312, 1020;
	add.s32 	%r314, %r34, %r313;
	atom.shared.add.u32 	%r315, [%r314+2048], 1;
	shr.u32 	%r316, %r303, 22;
	and.b32  	%r317, %r316, 1020;
	add.s32 	%r318, %r34, %r317;
	atom.shared.add.u32 	%r319, [%r318+3072], 1;
$L__BB67_50:
	bar.sync 	0;
	and.b32  	%r85, %r2, 31;
	setp.gt.u32 	%p29, %r2, 127;
	@%p29 bra 	$L__BB67_53;
	shr.u32 	%r513, %r2, 5;
	shr.u32 	%r87, %r1, 5;
	cvt.u64.u32 	%rd2, %r85;
	cvta.to.global.u64 	%rd3, %rd5;
	mov.u32 	%r322, _ZZ35compute_histograms_shared_pipelinedIjLi4ELi8ELi1ELi4EEvPKT_PjiiE7s_hists;
$L__BB67_52:
	shl.b32 	%r321, %r513, 10;
	add.s32 	%r323, %r322, %r321;
	ld.shared.u32 	%r324, [%r323];
	mul.lo.s32 	%r325, %r513, %r91;
	cvt.s64.s32 	%rd24, %r325;
	shl.b32 	%r326, %r85, 2;
	add.s32 	%r327, %r323, %r326;
	ld.shared.u32 	%r328, [%r327];
	shfl.sync.up.b32	%r329|%p30, %r328, 1, 0, -1;
	// begin inline asm
	mov.u32 %r320, %laneid;
	// end inline asm
	setp.eq.s32 	%p31, %r320, 0;
	selp.b32 	%r330, 0, %r329, %p31;
	add.s32 	%r331, %r330, %r328;
	shfl.sync.up.b32	%r332|%p32, %r331, 2, 0, -1;
	setp.lt.u32 	%p33, %r320, 2;
	selp.b32 	%r333, 0, %r332, %p33;
	add.s32 	%r334, %r333, %r331;
	shfl.sync.up.b32	%r335|%p34, %r334, 4, 0, -1;
	setp.lt.u32 	%p35, %r320, 4;
	selp.b32 	%r336, 0, %r335, %p35;
	add.s32 	%r337, %r336, %r334;
	shfl.sync.up.b32	%r338|%p36, %r337, 8, 0, -1;
	setp.lt.u32 	%p37, %r320, 8;
	selp.b32 	%r339, 0, %r338, %p37;
	add.s32 	%r340, %r339, %r337;
	shfl.sync.up.b32	%r341|%p38, %r340, 16, 0, -1;
	setp.lt.u32 	%p39, %r320, 16;
	selp.b32 	%r342, 0, %r341, %p39;
	add.s32 	%r343, %r342, %r340;
	add.s64 	%rd25, %rd2, %rd24;
	shl.b64 	%rd26, %rd25, 2;
	add.s64 	%rd27, %rd3, %rd26;
	sub.s32 	%r344, %r343, %r324;
	atom.global.add.u32 	%r345, [%rd27], %r344;
	shfl.sync.idx.b32	%r346|%p40, %r343, 31, 31, -1;
	ld.shared.u32 	%r347, [%r327+128];
	shfl.sync.up.b32	%r348|%p41, %r347, 1, 0, -1;
	selp.b32 	%r349, 0, %r348, %p31;
	add.s32 	%r350, %r349, %r347;
	shfl.sync.up.b32	%r351|%p42, %r350, 2, 0, -1;
	selp.b32 	%r352, 0, %r351, %p33;
	add.s32 	%r353, %r352, %r350;
	shfl.sync.up.b32	%r354|%p43, %r353, 4, 0, -1;
	selp.b32 	%r355, 0, %r354, %p35;
	add.s32 	%r356, %r355, %r353;
	shfl.sync.up.b32	%r357|%p44, %r356, 8, 0, -1;
	selp.b32 	%r358, 0, %r357, %p37;
	add.s32 	%r359, %r358, %r356;
	shfl.sync.up.b32	%r360|%p45, %r359, 16, 0, -1;
	selp.b32 	%r361, 0, %r360, %p39;
	add.s32 	%r362, %r361, %r359;
	sub.s32 	%r363, %r346, %r324;
	add.s32 	%r364, %r363, %r362;
	atom.global.add.u32 	%r365, [%rd27+128], %r364;
	shfl.sync.idx.b32	%r366|%p46, %r362, 31, 31, -1;
	add.s32 	%r367, %r366, %r346;
	ld.shared.u32 	%r368, [%r327+256];
	shfl.sync.up.b32	%r369|%p47, %r368, 1, 0, -1;
	selp.b32 	%r370, 0, %r369, %p31;
	add.s32 	%r371, %r370, %r368;
	shfl.sync.up.b32	%r372|%p48, %r371, 2, 0, -1;
	selp.b32 	%r373, 0, %r372, %p33;
	add.s32 	%r374, %r373, %r371;
	shfl.sync.up.b32	%r375|%p49, %r374, 4, 0, -1;
	selp.b32 	%r376, 0, %r375, %p35;
	add.s32 	%r377, %r376, %r374;
	shfl.sync.up.b32	%r378|%p50, %r377, 8, 0, -1;
	selp.b32 	%r379, 0, %r378, %p37;
	add.s32 	%r380, %r379, %r377;
	shfl.sync.up.b32	%r381|%p51, %r380, 16, 0, -1;
	selp.b32 	%r382, 0, %r381, %p39;
	add.s32 	%r383, %r382, %r380;
	sub.s32 	%r384, %r367, %r324;
	add.s32 	%r385, %r384, %r383;
	atom.global.add.u32 	%r386, [%rd27+256], %r385;
	shfl.sync.idx.b32	%r387|%p52, %r383, 31, 31, -1;
	add.s32 	%r388, %r387, %r367;
	ld.shared.u32 	%r389, [%r327+384];
	shfl.sync.up.b32	%r390|%p53, %r389, 1, 0, -1;
	selp.b32 	%r391, 0, %r390, %p31;
	add.s32 	%r392, %r391, %r389;
	shfl.sync.up.b32	%r393|%p54, %r392, 2, 0, -1;
	selp.b32 	%r394, 0, %r393, %p33;
	add.s32 	%r395, %r394, %r392;
	shfl.sync.up.b32	%r396|%p55, %r395, 4, 0, -1;
	selp.b32 	%r397, 0, %r396, %p35;
	add.s32 	%r398, %r397, %r395;
	shfl.sync.up.b32	%r399|%p56, %r398, 8, 0, -1;
	selp.b32 	%r400, 0, %r399, %p37;
	add.s32 	%r401, %r400, %r398;
	shfl.sync.up.b32	%r402|%p57, %r401, 16, 0, -1;
	selp.b32 	%r403, 0, %r402, %p39;
	add.s32 	%r404, %r403, %r401;
	sub.s32 	%r405, %r388, %r324;
	add.s32 	%r406, %r405, %r404;
	atom.global.add.u32 	%r407, [%rd27+384], %r406;
	shfl.sync.idx.b32	%r408|%p58, %r404, 31, 31, -1;
	add.s32 	%r409, %r408, %r388;
	ld.shared.u32 	%r410, [%r327+512];
	shfl.sync.up.b32	%r411|%p59, %r410, 1, 0, -1;
	selp.b32 	%r412, 0, %r411, %p31;
	add.s32 	%r413, %r412, %r410;
	shfl.sync.up.b32	%r414|%p60, %r413, 2, 0, -1;
	selp.b32 	%r415, 0, %r414, %p33;
	add.s32 	%r416, %r415, %r413;
	shfl.sync.up.b32	%r417|%p61, %r416, 4, 0, -1;
	selp.b32 	%r418, 0, %r417, %p35;
	add.s32 	%r419, %r418, %r416;
	shfl.sync.up.b32	%r420|%p62, %r419, 8, 0, -1;
	selp.b32 	%r421, 0, %r420, %p37;
	add.s32 	%r422, %r421, %r419;
	shfl.sync.up.b32	%r423|%p63, %r422, 16, 0, -1;
	selp.b32 	%r424, 0, %r423, %p39;
	add.s32 	%r425, %r424, %r422;
	sub.s32 	%r426, %r409, %r324;
	add.s32 	%r427, %r426, %r425;
	atom.global.add.u32 	%r428, [%rd27+512], %r427;
	shfl.sync.idx.b32	%r429|%p64, %r425, 31, 31, -1;
	add.s32 	%r430, %r429, %r409;
	ld.shared.u32 	%r431, [%r327+640];
	shfl.sync.up.b32	%r432|%p65, %r431, 1, 0, -1;
	selp.b32 	%r433, 0, %r432, %p31;
	add.s32 	%r434, %r433, %r431;
	shfl.sync.up.b32	%r435|%p66, %r434, 2, 0, -1;
	selp.b32 	%r436, 0, %r435, %p33;
	add.s32 	%r437, %r436, %r434;
	shfl.sync.up.b32	%r438|%p67, %r437, 4, 0, -1;
	selp.b32 	%r439, 0, %r438, %p35;
	add.s32 	%r440, %r439, %r437;
	shfl.sync.up.b32	%r441|%p68, %r440, 8, 0, -1;
	selp.b32 	%r442, 0, %r441, %p37;
	add.s32 	%r443, %r442, %r440;
	shfl.sync.up.b32	%r444|%p69, %r443, 16, 0, -1;
	selp.b32 	%r445, 0, %r444, %p39;
	add.s32 	%r446, %r445, %r443;
	sub.s32 	%r447, %r430, %r324;
	add.s32 	%r448, %r447, %r446;
	atom.global.add.u32 	%r449, [%rd27+640], %r448;
	shfl.sync.idx.b32	%r450|%p70, %r446, 31, 31, -1;
	add.s32 	%r451, %r450, %r430;
	ld.shared.u32 	%r452, [%r327+768];
	shfl.sync.up.b32	%r453|%p71, %r452, 1, 0, -1;
	selp.b32 	%r454, 0, %r453, %p31;
	add.s32 	%r455, %r454, %r452;
	shfl.sync.up.b32	%r456|%p72, %r455, 2, 0, -1;
	selp.b32 	%r457, 0, %r456, %p33;
	add.s32 	%r458, %r457, %r455;
	shfl.sync.up.b32	%r459|%p73, %r458, 4, 0, -1;
	selp.b32 	%r460, 0, %r459, %p35;
	add.s32 	%r461, %r460, %r458;
	shfl.sync.up.b32	%r462|%p74, %r461, 8, 0, -1;
	selp.b32 	%r463, 0, %r462, %p37;
	add.s32 	%r464, %r463, %r461;
	shfl.sync.up.b32	%r465|%p75, %r464, 16, 0, -1;
	selp.b32 	%r466, 0, %r465, %p39;
	add.s32 	%r467, %r466, %r464;
	sub.s32 	%r468, %r451, %r324;
	add.s32 	%r469, %r468, %r467;
	atom.global.add.u32 	%r470, [%rd27+768], %r469;
	shfl.sync.idx.b32	%r471|%p76, %r467, 31, 31, -1;
	add.s32 	%r472, %r471, %r451;
	ld.shared.u32 	%r473, [%r327+896];
	shfl.sync.up.b32	%r474|%p77, %r473, 1, 0, -1;
	selp.b32 	%r475, 0, %r474, %p31;
	add.s32 	%r476, %r475, %r473;
	shfl.sync.up.b32	%r477|%p78, %r476, 2, 0, -1;
	selp.b32 	%r478, 0, %r477, %p33;
	add.s32 	%r479, %r478, %r476;
	shfl.sync.up.b32	%r480|%p79, %r479, 4, 0, -1;
	selp.b32 	%r481, 0, %r480, %p35;
	add.s32 	%r482, %r481, %r479;
	shfl.sync.up.b32	%r483|%p80, %r482, 8, 0, -1;
	selp.b32 	%r484, 0, %r483, %p37;
	add.s32 	%r485, %r484, %r482;
	shfl.sync.up.b32	%r486|%p81, %r485, 16, 0, -1;
	selp.b32 	%r487, 0, %r486, %p39;
	add.s32 	%r488, %r487, %r485;
	sub.s32 	%r489, %r472, %r324;
	add.s32 	%r490, %r489, %r488;
	atom.global.add.u32 	%r491, [%rd27+896], %r490;
	shfl.sync.idx.b32	%r492|%p82, %r488, 31, 31, -1;
	add.s32 	%r513, %r513, %r87;
	setp.lt.u32 	%p83, %r513, 4;
	@%p83 bra 	$L__BB67_52;
$L__BB67_53:
	ret;

}
	// .globl	_Z35compute_histograms_shared_pipelinedIjLi4ELi8ELi2ELi4EEvPKT_Pjii
.visible .entry _Z35compute_histograms_shared_pipelinedIjLi4ELi8ELi2ELi4EEvPKT_Pjii(
	.param .u64 .ptr .align 1 _Z35compute_histograms_shared_pipelinedIjLi4ELi8ELi2ELi4EEvPKT_Pjii_param_0,
	.param .u64 .ptr .align 1 _Z35compute_histograms_shared_pipelinedIjLi4ELi8ELi2ELi4EEvPKT_Pjii_param_1,
	.param .u32 _Z35compute_histograms_shared_pipelinedIjLi4ELi8ELi2ELi4EEvPKT_Pjii_param_2,
	.param .u32 _Z35compute_histograms_shared_pipelinedIjLi4ELi8ELi2ELi4EEvPKT_Pjii_param_3
)
{
	.reg .pred 	%p<88>;
	.reg .b16 	%rs<6>;
	.reg .b32 	%r<558>;
	.reg .b64 	%rd<29>;
	// demoted variable
	.shared .align 4 .b8 _ZZ35compute_histograms_shared_pipelinedIjLi4ELi8ELi2ELi4EEvPKT_PjiiE7s_hists[8192];
	ld.param.u64 	%rd4, [_Z35compute_histograms_shared_pipelinedIjLi4ELi8ELi2ELi4EEvPKT_Pjii_param_0];
	ld.param.u32 	%r104, [_Z35compute_histograms_shared_pipelinedIjLi4ELi8ELi2ELi4EEvPKT_Pjii_param_2];
	ld.param.u32 	%r105, [_Z35compute_histograms_shared_pipelinedIjLi4ELi8ELi2ELi4EEvPKT_Pjii_param_3];
	mov.u32 	%r1, %ntid.x;
	mov.u32 	%r2, %tid.x;
	add.s32 	%r3, %r2, %r1;
	cvt.u16.u32 	%rs3, %r3;
	sub.s16 	%rs4, 2047, %rs3;
	cvt.u16.u32 	%rs5, %r1;
	div.u16 	%rs1, %rs4, %rs5;
	and.b16  	%rs2, %rs1, 3;
	setp.eq.s16 	%p1, %rs2, 2;
	mov.u32 	%r534, %r2;
	@%p1 bra 	$L__BB68_3;
	cvt.u32.u16 	%r4, %rs2;
	mov.b32 	%r533, 0;
	mov.u32 	%r534, %r2;
$L__BB68_2:
	.pragma "nounroll";
	shl.b32 	%r107, %r534, 2;
	mov.u32 	%r108, _ZZ35compute_histograms_shared_pipelinedIjLi4ELi8ELi2ELi4EEvPKT_PjiiE7s_hists;
	add.s32 	%r109, %r108, %r107;
	mov.b32 	%r110, 0;
	st.shared.u32 	[%r109], %r110;
	add.s32 	%r534, %r534, %r1;
	add.s32 	%r533, %r533, 1;
	xor.b32  	%r111, %r533, %r4;
	setp.ne.s32 	%p2, %r111, 2;
	@%p2 bra 	$L__BB68_2;
$L__BB68_3:
	setp.lt.u16 	%p3, %rs1, 2;
	@%p3 bra 	$L__BB68_6;
	shl.b32 	%r10, %r1, 2;
	shl.b32 	%r112, %r534, 2;
	mov.u32 	%r113, _ZZ35compute_histograms_shared_pipelinedIjLi4ELi8ELi2ELi4EEvPKT_PjiiE7s_hists;
	add.s32 	%r535, %r113, %r112;
	shl.b32 	%r12, %r1, 4;
	shl.b32 	%r13, %r1, 3;
	mul.lo.s32 	%r14, %r1, 12;
$L__BB68_5:
	mov.b32 	%r114, 0;
	st.shared.u32 	[%r535], %r114;
	add.s32 	%r115, %r535, %r10;
	st.shared.u32 	[%r115], %r114;
	add.s32 	%r116, %r535, %r13;
	st.shared.u32 	[%r116], %r114;
	add.s32 	%r117, %r535, %r14;
	st.shared.u32 	[%r117], %r114;
	add.s32 	%r534, %r534, %r10;
	add.s32 	%r535, %r535, %r12;
	setp.lt.u32 	%p4, %r534, 2048;
	@%p4 bra 	$L__BB68_5;
$L__BB68_6:
	mov.u32 	%r19, %ctaid.x;
	mad.lo.s32 	%r541, %r19, %r1, %r2;
	mov.u32 	%r21, %nctaid.x;
	cvta.to.global.u64 	%rd1, %rd4;
	setp.ge.s32 	%p5, %r541, %r104;
	shl.b32 	%r118, %r2, 2;
	mov.u32 	%r119, s_data;
	add.s32 	%r22, %r119, %r118;
	@%p5 bra 	$L__BB68_8;
	mul.wide.s32 	%rd7, %r541, 4;
	add.s64 	%rd6, %rd1, %rd7;
	// begin inline asm
	cp.async.ca.shared.global [%r22], [%rd6], 4, 4;
	// end inline asm
$L__BB68_8:
	// begin inline asm
	cp.async.commit_group;
	// end inline asm
	mul.lo.s32 	%r23, %r1, %r21;
	add.s32 	%r24, %r541, %r23;
	setp.ge.s32 	%p6, %r24, %r104;
	shl.b32 	%r121, %r1, 2;
	add.s32 	%r25, %r22, %r121;
	@%p6 bra 	$L__BB68_10;
	mul.wide.s32 	%rd9, %r24, 4;
	add.s64 	%rd8, %rd1, %rd9;
	// begin inline asm
	cp.async.ca.shared.global [%r25], [%rd8], 4, 4;
	// end inline asm
$L__BB68_10:
	// begin inline asm
	cp.async.commit_group;
	// end inline asm
	add.s32 	%r26, %r24, %r23;
	setp.ge.s32 	%p7, %r26, %r104;
	add.s32 	%r27, %r25, %r121;
	@%p7 bra 	$L__BB68_12;
	mul.wide.s32 	%rd11, %r26, 4;
	add.s64 	%rd10, %rd1, %rd11;
	// begin inline asm
	cp.async.ca.shared.global [%r27], [%rd10], 4, 4;
	// end inline asm
$L__BB68_12:
	// begin inline asm
	cp.async.commit_group;
	// end inline asm
	add.s32 	%r28, %r26, %r23;
	setp.ge.s32 	%p8, %r28, %r104;
	add.s32 	%r29, %r27, %r121;
	@%p8 bra 	$L__BB68_14;
	mul.wide.s32 	%rd13, %r28, 4;
	add.s64 	%rd12, %rd1, %rd13;
	// begin inline asm
	cp.async.ca.shared.global [%r29], [%rd12], 4, 4;
	// end inline asm
$L__BB68_14:
	// begin inline asm
	cp.async.commit_group;
	// end inline asm
	bar.sync 	0;
	add.s32 	%r127, %r23, %r104;
	add.s32 	%r128, %r127, -1;
	div.s32 	%r30, %r128, %r23;
	setp.lt.s32 	%p9, %r30, 5;
	shr.u32 	%r129, %r1, 1;
	div.u32 	%r130, %r2, %r129;
	shl.b32 	%r131, %r130, 12;
	mov.u32 	%r132, _ZZ35compute_histograms_shared_pipelinedIjLi4ELi8ELi2ELi4EEvPKT_PjiiE7s_hists;
	add.s32 	%r31, %r132, %r131;
	@%p9 bra 	$L__BB68_42;
	add.s32 	%r134, %r30, -5;
	setp.lt.u32 	%p10, %r134, 3;
	mov.b32 	%r551, 4;
	@%p10 bra 	$L__BB68_35;
	and.b32  	%r136, %r30, 2147483644;
	neg.s32 	%r546, %r136;
	add.s32 	%r137, %r21, %r19;
	mad.lo.s32 	%r544, %r1, %r137, %r2;
	shl.b32 	%r138, %r21, 1;
	add.s32 	%r139, %r19, %r138;
	mad.lo.s32 	%r543, %r1, %r139, %r2;
	mad.lo.s32 	%r140, %r21, 3, %r19;
	mad.lo.s32 	%r542, %r1, %r140, %r2;
	mad.lo.s32 	%r141, %r21, 5, %r19;
	mad.lo.s32 	%r540, %r1, %r141, %r2;
	mad.lo.s32 	%r142, %r21, 6, %r19;
	mad.lo.s32 	%r539, %r1, %r142, %r2;
	mad.lo.s32 	%r143, %r21, 7, %r19;
	mad.lo.s32 	%r538, %r1, %r143, %r2;
	shl.b32 	%r144, %r21, 2;
	add.s32 	%r145, %r19, %r144;
	mad.lo.s32 	%r537, %r1, %r145, %r2;
	mov.b32 	%r545, 0;
$L__BB68_17:
	// begin inline asm
	cp.async.wait_group 3;
	// end inline asm
	setp.ge.s32 	%p11, %r541, %r104;
	@%p11 bra 	$L__BB68_19;
	ld.shared.u32 	%r146, [%r22];
	shl.b32 	%r147, %r146, 2;
	and.b32  	%r148, %r147, 1020;
	add.s32 	%r149, %r31, %r148;
	atom.shared.add.u32 	%r150, [%r149], 1;
	shr.u32 	%r151, %r146, 6;
	and.b32  	%r152, %r151, 1020;
	add.s32 	%r153, %r31, %r152;
	atom.shared.add.u32 	%r154, [%r153+1024], 1;
	shr.u32 	%r155, %r146, 14;
	and.b32  	%r156, %r155, 1020;
	add.s32 	%r157, %r31, %r156;
	atom.shared.add.u32 	%r158, [%r157+2048], 1;
	shr.u32 	%r159, %r146, 22;
	and.b32  	%r160, %r159, 1020;
	add.s32 	%r161, %r31, %r160;
	atom.shared.add.u32 	%r162, [%r161+3072], 1;
$L__BB68_19:
	setp.ge.s32 	%p12, %r537, %r104;
	@%p12 bra 	$L__BB68_21;
	mul.wide.s32 	%rd15, %r537, 4;
	add.s64 	%rd14, %rd1, %rd15;
	// begin inline asm
	cp.async.ca.shared.global [%r22], [%rd14], 4, 4;
	// end inline asm
$L__BB68_21:
	// begin inline asm
	cp.async.commit_group;
	// end inline asm
	// begin inline asm
	cp.async.wait_group 3;
	// end inline asm
	setp.ge.s32 	%p13, %r544, %r104;
	@%p13 bra 	$L__BB68_23;
	ld.shared.u32 	%r164, [%r25];
	shl.b32 	%r165, %r164, 2;
	and.b32  	%r166, %r165, 1020;
	add.s32 	%r167, %r31, %r166;
	atom.shared.add.u32 	%r168, [%r167], 1;
	shr.u32 	%r169, %r164, 6;
	and.b32  	%r170, %r169, 1020;
	add.s32 	%r171, %r31, %r170;
	atom.shared.add.u32 	%r172, [%r171+1024], 1;
	shr.u32 	%r173, %r164, 14;
	and.b32  	%r174, %r173, 1020;
	add.s32 	%r175, %r31, %r174;
	atom.shared.add.u32 	%r176, [%r175+2048], 1;
	shr.u32 	%r177, %r164, 22;
	and.b32  	%r178, %r177, 1020;
	add.s32 	%r179, %r31, %r178;
	atom.shared.add.u32 	%r180, [%r179+3072], 1;
$L__BB68_23:
	setp.ge.s32 	%p14, %r540, %r104;
	@%p14 bra 	$L__BB68_25;
	mul.wide.s32 	%rd17, %r540, 4;
	add.s64 	%rd16, %rd1, %rd17;
	// begin inline asm
	cp.async.ca.shared.global [%r25], [%rd16], 4, 4;
	// end inline asm
$L__BB68_25:
	// begin inline asm
	cp.async.commit_group;
	// end inline asm
	// begin inline asm
	cp.async.wait_group 3;
	// end inline asm
	setp.ge.s32 	%p15, %r543, %r104;
	@%p15 bra 	$L__BB68_27;
	ld.shared.u32 	%r182, [%r27];
	shl.b32 	%r183, %r182, 2;
	and.b32  	%r184, %r183, 1020;
	add.s32 	%r185, %r31, %r184;
	atom.shared.add.u32 	%r186, [%r185], 1;
	shr.u32 	%r187, %r182, 6;
	and.b32  	%r188, %r187, 1020;
	add.s32 	%r189, %r31, %r188;
	atom.shared.add.u32 	%r190, [%r189+1024], 1;
	shr.u32 	%r191, %r182, 14;
	and.b32  	%r192, %r191, 1020;
	add.s32 	%r193, %r31, %r192;
	atom.shared.add.u32 	%r194, [%r193+2048], 1;
	shr.u32 	%r195, %r182, 22;
	and.b32  	%r196, %r195, 1020;
	add.s32 	%r197, %r31, %r196;
	atom.shared.add.u32 	%r198, [%r197+3072], 1;
$L__BB68_27:
	setp.ge.s32 	%p16, %r539, %r104;
	@%p16 bra 	$L__BB68_29;
	mul.wide.s32 	%rd19, %r539, 4;
	add.s64 	%rd18, %rd1, %rd19;
	// begin inline asm
	cp.async.ca.shared.global [%r27], [%rd18], 4, 4;
	// end inline asm
$L__BB68_29:
	// begin inline asm
	cp.async.commit_group;
	// end inline asm
	// begin inline asm
	cp.async.wait_group 3;
	// end inline asm
	setp.ge.s32 	%p17, %r542, %r104;
	@%p17 bra 	$L__BB68_31;
	ld.shared.u32 	%r200, [%r29];
	shl.b32 	%r201, %r200, 2;
	and.b32  	%r202, %r201, 1020;
	add.s32 	%r203, %r31, %r202;
	atom.shared.add.u32 	%r204, [%r203], 1;
	shr.u32 	%r205, %r200, 6;
	and.b32  	%r206, %r205, 1020;
	add.s32 	%r207, %r31, %r206;
	atom.shared.add.u32 	%r208, [%r207+1024], 1;
	shr.u32 	%r209, %r200, 14;
	and.b32  	%r210, %r209, 1020;
	add.s32 	%r211, %r31, %r210;
	atom.shared.add.u32 	%r212, [%r211+2048], 1;
	shr.u32 	%r213, %r200, 22;
	and.b32  	%r214, %r213, 1020;
	add.s32 	%r215, %r31, %r214;
	atom.shared.add.u32 	%r216, [%r215+3072], 1;
$L__BB68_31:
	setp.ge.s32 	%p18, %r538, %r104;
	@%p18 bra 	$L__BB68_33;
	mul.wide.s32 	%rd21, %r538, 4;
	add.s64 	%rd20, %rd1, %rd21;
	// begin inline asm
	cp.async.ca.shared.global [%r29], [%rd20], 4, 4;
	// end inline asm
$L__BB68_33:
	// begin inline asm
	cp.async.commit_group;
	// end inline asm
	add.s32 	%r546, %r546, 4;
	add.s32 	%r545, %r545, 4;
	shl.b32 	%r218, %r23, 2;
	add.s32 	%r544, %r544, %r218;
	add.s32 	%r543, %r543, %r218;
	add.s32 	%r542, %r542, %r218;
	add.s32 	%r541, %r541, %r218;
	add.s32 	%r540, %r540, %r218;
	add.s32 	%r539, %r539, %r218;
	add.s32 	%r538, %r538, %r218;
	add.s32 	%r537, %r537, %r218;
	setp.ne.s32 	%p19, %r546, -4;
	@%p19 bra 	$L__BB68_17;
	add.s32 	%r551, %r545, 4;
$L__BB68_35:
	and.b32  	%r62, %r30, 3;
	setp.eq.s32 	%p20, %r62, 0;
	@%p20 bra 	$L__BB68_42;
	add.s32 	%r219, %r551, -4;
	mad.lo.s32 	%r220, %r21, %r219, %r19;
	mad.lo.s32 	%r550, %r1, %r220, %r2;
	mad.lo.s32 	%r221, %r21, %r551, %r19;
	mad.lo.s32 	%r549, %r1, %r221, %r2;
	neg.s32 	%r548, %r62;
$L__BB68_37:
	.pragma "nounroll";
	// begin inline asm
	cp.async.wait_group 3;
	// end inline asm
	and.b32  	%r222, %r551, 3;
	mul.lo.s32 	%r223, %r222, %r1;
	setp.ge.s32 	%p21, %r550, %r104;
	shl.b32 	%r224, %r223, 2;
	add.s32 	%r70, %r22, %r224;
	@%p21 bra 	$L__BB68_39;
	ld.shared.u32 	%r225, [%r70];
	shl.b32 	%r226, %r225, 2;
	and.b32  	%r227, %r226, 1020;
	add.s32 	%r228, %r31, %r227;
	atom.shared.add.u32 	%r229, [%r228], 1;
	shr.u32 	%r230, %r225, 6;
	and.b32  	%r231, %r230, 1020;
	add.s32 	%r232, %r31, %r231;
	atom.shared.add.u32 	%r233, [%r232+1024], 1;
	shr.u32 	%r234, %r225, 14;
	and.b32  	%r235, %r234, 1020;
	add.s32 	%r236, %r31, %r235;
	atom.shared.add.u32 	%r237, [%r236+2048], 1;
	shr.u32 	%r238, %r225, 22;
	and.b32  	%r239, %r238, 1020;
	add.s32 	%r240, %r31, %r239;
	atom.shared.add.u32 	%r241, [%r240+3072], 1;
$L__BB68_39:
	setp.ge.s32 	%p22, %r549, %r104;
	@%p22 bra 	$L__BB68_41;
	mul.wide.s32 	%rd23, %r549, 4;
	add.s64 	%rd22, %rd1, %rd23;
	// begin inline asm
	cp.async.ca.shared.global [%r70], [%rd22], 4, 4;
	// end inline asm
$L__BB68_41:
	// begin inline asm
	cp.async.commit_group;
	// end inline asm
	add.s32 	%r551, %r551, 1;
	add.s32 	%r550, %r550, %r23;
	add.s32 	%r549, %r549, %r23;
	add.s32 	%r548, %r548, 1;
	setp.ne.s32 	%p23, %r548, 0;
	@%p23 bra 	$L__BB68_37;
$L__BB68_42:
	// begin inline asm
	cp.async.wait_group 0;
	// end inline asm
	max.s32 	%r75, %r30, 4;
	add.s32 	%r243, %r75, -4;
	mad.lo.s32 	%r244, %r243, %r21, %r19;
	mad.lo.s32 	%r76, %r244, %r1, %r2;
	and.b32  	%r77, %r75, 3;
	setp.ge.s32 	%p24, %r76, %r104;
	@%p24 bra 	$L__BB68_44;
	mul.lo.s32 	%r245, %r77, %r1;
	shl.b32 	%r246, %r245, 2;
	add.s32 	%r247, %r22, %r246;
	ld.shared.u32 	%r248, [%r247];
	shl.b32 	%r249, %r248, 2;
	and.b32  	%r250, %r249, 1020;
	add.s32 	%r251, %r31, %r250;
	atom.shared.add.u32 	%r252, [%r251], 1;
	shr.u32 	%r253, %r248, 6;
	and.b32  	%r254, %r253, 1020;
	add.s32 	%r255, %r31, %r254;
	atom.shared.add.u32 	%r256, [%r255+1024], 1;
	shr.u32 	%r257, %r248, 14;
	and.b32  	%r258, %r257, 1020;
	add.s32 	%r259, %r31, %r258;
	atom.shared.add.u32 	%r260, [%r259+2048], 1;
	shr.u32 	%r261, %r248, 22;
	and.b32  	%r262, %r261, 1020;
	add.s32 	%r263, %r31, %r262;
	atom.shared.add.u32 	%r264, [%r263+3072], 1;
$L__BB68_44:
	add.s32 	%r78, %r76, %r23;
	setp.ge.s32 	%p25, %r78, %r104;
	@%p25 bra 	$L__BB68_46;
	add.s32 	%r265, %r75, 1;
	and.b32  	%r266, %r265, 3;
	mul.lo.s32 	%r267, %r266, %r1;
	shl.b32 	%r268, %r267, 2;
	add.s32 	%r269, %r22, %r268;
	ld.shared.u32 	%r270, [%r269];
	shl.b32 	%r271, %r270, 2;
	and.b32  	%r272, %r271, 1020;
	add.s32 	%r273, %r31, %r272;
	atom.shared.add.u32 	%r274, [%r273], 1;
	shr.u32 	%r275, %r270, 6;
	and.b32  	%r276, %r275, 1020;
	add.s32 	%r277, %r31, %r276;
	atom.shared.add.u32 	%r278, [%r277+1024], 1;
	shr.u32 	%r279, %r270, 14;
	and.b32  	%r280, %r279, 1020;
	add.s32 	%r281, %r31, %r280;
	atom.shared.add.u32 	%r282, [%r281+2048], 1;
	shr.u32 	%r283, %r270, 22;
	and.b32  	%r284, %r283, 1020;
	add.s32 	%r285, %r31, %r284;
	atom.shared.add.u32 	%r286, [%r285+3072], 1;
$L__BB68_46:
	add.s32 	%r79, %r78, %r23;
	xor.b32  	%r80, %r77, 2;
	setp.ge.s32 	%p26, %r79, %r104;
	@%p26 bra 	$L__BB68_48;
	mul.lo.s32 	%r287, %r80, %r1;
	shl.b32 	%r288, %r287, 2;
	add.s32 	%r289, %r22, %r288;
	ld.shared.u32 	%r290, [%r289];
	shl.b32 	%r291, %r290, 2;
	and.b32  	%r292, %r291, 1020;
	add.s32 	%r293, %r31, %r292;
	atom.shared.add.u32 	%r294, [%r293], 1;
	shr.u32 	%r295, %r290, 6;
	and.b32  	%r296, %r295, 1020;
	add.s32 	%r297, %r31, %r296;
	atom.shared.add.u32 	%r298, [%r297+1024], 1;
	shr.u32 	%r299, %r290, 14;
	and.b32  	%r300, %r299, 1020;
	add.s32 	%r301, %r31, %r300;
	atom.shared.add.u32 	%r302, [%r301+2048], 1;
	shr.u32 	%r303, %r290, 22;
	and.b32  	%r304, %r303, 1020;
	add.s32 	%r305, %r31, %r304;
	atom.shared.add.u32 	%r306, [%r305+3072], 1;
$L__BB68_48:
	add.s32 	%r307, %r75, -1;
	add.s32 	%r308, %r79, %r23;
	and.b32  	%r81, %r307, 3;
	setp.ge.s32 	%p27, %r308, %r104;
	@%p27 bra 	$L__BB68_50;
	mul.lo.s32 	%r309, %r81, %r1;
	shl.b32 	%r310, %r309, 2;
	add.s32 	%r311, %r22, %r310;
	ld.shared.u32 	%r312, [%r311];
	shl.b32 	%r313, %r312, 2;
	and.b32  	%r314, %r313, 1020;
	add.s32 	%r315, %r31, %r314;
	atom.shared.add.u32 	%r316, [%r315], 1;
	shr.u32 	%r317, %r312, 6;
	and.b32  	%r318, %r317, 1020;
	add.s32 	%r319, %r31, %r318;
	atom.shared.add.u32 	%r320, [%r319+1024], 1;
	shr.u32 	%r321, %r312, 14;
	and.b32  	%r322, %r321, 1020;
	add.s32 	%r323, %r31, %r322;
	atom.shared.add.u32 	%r324, [%r323+2048], 1;
	shr.u32 	%r325, %r312, 22;
	and.b32  	%r326, %r325, 1020;
	add.s32 	%r327, %r31, %r326;
	atom.shared.add.u32 	%r328, [%r327+3072], 1;
$L__BB68_50:
	bar.sync 	0;
	max.u32 	%r329, %r3, 1024;
	setp.lt.u32 	%p28, %r3, 1024;
	selp.u32 	%r330, 1, 0, %p28;
	add.s32 	%r331, %r3, %r330;
	sub.s32 	%r332, %r329, %r331;
	div.u32 	%r333, %r332, %r1;
	add.s32 	%r82, %r333, %r330;
	and.b32  	%r334, %r82, 3;
	setp.eq.s32 	%p29, %r334, 3;
	mov.u32 	%r556, %r2;
	@%p29 bra 	$L__BB68_53;
	add.s32 	%r335, %r82, 1;
	and.b32  	%r336, %r335, 3;
	mov.u32 	%r338, _ZZ35compute_histograms_shared_pipelinedIjLi4ELi8ELi2ELi4EEvPKT_PjiiE7s_hists;
	add.s32 	%r553, %r338, %r118;
	shl.b32 	%r84, %r1, 2;
	neg.s32 	%r552, %r336;
	mad.lo.s32 	%r556, %r1, %r336, %r2;
$L__BB68_52:
	.pragma "nounroll";
	ld.shared.u32 	%r339, [%r553];
	ld.shared.u32 	%r340, [%r553+4096];
	add.s32 	%r341, %r340, %r339;
	st.shared.u32 	[%r553], %r341;
	add.s32 	%r553, %r553, %r84;
	add.s32 	%r552, %r552, 1;
	setp.ne.s32 	%p30, %r552, 0;
	@%p30 bra 	$L__BB68_52;
$L__BB68_53:
	setp.lt.u32 	%p31, %r82, 3;
	@%p31 bra 	$L__BB68_56;
	shl.b32 	%r92, %r1, 2;
	shl.b32 	%r342, %r556, 2;
	mov.u32 	%r343, _ZZ35compute_histograms_shared_pipelinedIjLi4ELi8ELi2ELi4EEvPKT_PjiiE7s_hists;
	add.s32 	%r555, %r343, %r342;
	shl.b32 	%r94, %r1, 4;
$L__BB68_55:
	ld.shared.u32 	%r344, [%r555];
	ld.shared.u32 	%r345, [%r555+4096];
	add.s32 	%r346, %r345, %r344;
	st.shared.u32 	[%r555], %r346;
	add.s32 	%r347, %r555, %r92;
	ld.shared.u32 	%r348, [%r347];
	ld.shared.u32 	%r349, [%r347+4096];
	add.s32 	%r350, %r349, %r348;
	st.shared.u32 	[%r347], %r350;
	add.s32 	%r351, %r347, %r92;
	ld.shared.u32 	%r352, [%r351];
	ld.shared.u32 	%r353, [%r351+4096];
	add.s32 	%r354, %r353, %r352;
	st.shared.u32 	[%r351], %r354;
	add.s32 	%r355, %r351, %r92;
	ld.shared.u32 	%r356, [%r355];
	ld.shared.u32 	%r357, [%r355+4096];
	add.s32 	%r358, %r357, %r356;
	st.shared.u32 	[%r355], %r358;
	add.s32 	%r556, %r556, %r92;
	add.s32 	%r555, %r555, %r94;
	setp.lt.u32 	%p32, %r556, 1024;
	@%p32 bra 	$L__BB68_55;
$L__BB68_56:
	bar.sync 	0;
	and.b32  	%r99, %r2, 31;
	setp.gt.u32 	%p33, %r2, 127;
	@%p33 bra 	$L__BB68_59;
	ld.param.u64 	%rd28, [_Z35compute_histograms_shared_pipelinedIjLi4ELi8ELi2ELi4EEvPKT_Pjii_param_1];
	shr.u32 	%r557, %r2, 5;
	shr.u32 	%r101, %r1, 5;
	cvt.u64.u32 	%rd2, %r99;
	cvta.to.global.u64 	%rd3, %rd28;
	mov.u32 	%r361, _ZZ35compute_histograms_shared_pipelinedIjLi4ELi8ELi2ELi4EEvPKT_PjiiE7s_hists;
$L__BB68_58:
	shl.b32 	%r360, %r557, 10;
	add.s32 	%r362, %r361, %r360;
	ld.shared.u32 	%r363, [%r362];
	mul.lo.s32 	%r364, %r557, %r105;
	cvt.s64.s32 	%rd24, %r364;
	shl.b32 	%r365, %r99, 2;
	add.s32 	%r366, %r362, %r365;
	ld.shared.u32 	%r367, [%r366];
	shfl.sync.up.b32	%r368|%p34, %r367, 1, 0, -1;
	// begin inline asm
	mov.u32 %r359, %laneid;
	// end inline asm
	setp.eq.s32 	%p35, %r359, 0;
	selp.b32 	%r369, 0, %r368, %p35;
	add.s32 	%r370, %r369, %r367;
	shfl.sync.up.b32	%r371|%p36, %r370, 2, 0, -1;
	setp.lt.u32 	%p37, %r359, 2;
	selp.b32 	%r372, 0, %r371, %p37;
	add.s32 	%r373, %r372, %r370;
	shfl.sync.up.b32	%r374|%p38, %r373, 4, 0, -1;
	setp.lt.u32 	%p39, %r359, 4;
	selp.b32 	%r375, 0, %r374, %p39;
	add.s32 	%r376, %r375, %r373;
	shfl.sync.up.b32	%r377|%p40, %r376, 8, 0, -1;
	setp.lt.u32 	%p41, %r359, 8;
	selp.b32 	%r378, 0, %r377, %p41;
	add.s32 	%r379, %r378, %r376;
	shfl.sync.up.b32	%r380|%p42, %r379, 16, 0, -1;
	setp.lt.u32 	%p43, %r359, 16;
	selp.b32 	%r381, 0, %r380, %p43;
	add.s32 	%r382, %r381, %r379;
	add.s64 	%rd25, %rd2, %rd24;
	shl.b64 	%rd26, %rd25, 2;
	add.s64 	%rd27, %rd3, %rd26;
	sub.s32 	%r383, %r382, %r363;
	atom.global.add.u32 	%r384, [%rd27], %r383;
	shfl.sync.idx.b32	%r385|%p44, %r382, 31, 31, -1;
	ld.shared.u32 	%r386, [%r366+128];
	shfl.sync.up.b32	%r387|%p45, %r386, 1, 0, -1;
	selp.b32 	%r388, 0, %r387, %p35;
	add.s32 	%r389, %r388, %r386;
	shfl.sync.up.b32	%r390|%p46, %r389, 2, 0, -1;
	selp.b32 	%r391, 0, %r390, %p37;
	add.s32 	%r392, %r391, %r389;
	shfl.sync.up.b32	%r393|%p47, %r392, 4, 0, -1;
	selp.b32 	%r394, 0, %r393, %p39;
	add.s32 	%r395, %r394, %r392;
	shfl.sync.up.b32	%r396|%p48, %r395, 8, 0, -1;
	selp.b32 	%r397, 0, %r396, %p41;
	add.s32 	%r398, %r397, %r395;
	shfl.sync.up.b32	%r399|%p49, %r398, 16, 0, -1;
	selp.b32 	%r400, 0, %r399, %p43;
	add.s32 	%r401, %r400, %r398;
	sub.s32 	%r402, %r385, %r363;
	add.s32 	%r403, %r402, %r401;
	atom.global.add.u32 	%r404, [%rd27+128], %r403;
	shfl.sync.idx.b32	%r405|%p50, %r401, 31, 31, -1;
	add.s32 	%r406, %r405, %r385;
	ld.shared.u32 	%r407, [%r366+256];
	shfl.sync.up.b32	%r408|%p51, %r407, 1, 0, -1;
	selp.b32 	%r409, 0, %r408, %p35;
	add.s32 	%r410, %r409, %r407;
	shfl.sync.up.b32	%r411|%p52, %r410, 2, 0, -1;
	selp.b32 	%r412, 0, %r411, %p37;
	add.s32 	%r413, %r412, %r410;
	shfl.sync.up.b32	%r414|%p53, %r413, 4, 0, -1;
	selp.b32 	%r415, 0, %r414, %p39;
	add.s32 	%r416, %r415, %r413;
	shfl.sync.up.b32	%r417|%p54, %r416, 8, 0, -1;
	selp.b32 	%r418, 0, %r417, %p41;
	add.s32 	%r419, %r418, %r416;
	shfl.sync.up.b32	%r420|%p55, %r419, 16, 0, -1;
	selp.b32 	%r421, 0, %r420, %p43;
	add.s32 	%r422, %r421, %r419;
	sub.s32 	%r423, %r406, %r363;
	add.s32 	%r424, %r423, %r422;
	atom.global.add.u32 	%r425, [%rd27+256], %r424;
	shfl.sync.idx.b32	%r426|%p56, %r422, 31, 31, -1;
	add.s32 	%r427, %r426, %r406;
	ld.shared.u32 	%r428, [%r366+384];
	shfl.sync.up.b32	%r429|%p57, %r428, 1, 0, -1;
	selp.b32 	%r430, 0, %r429, %p35;
	add.s32 	%r431, %r430, %r428;
	shfl.sync.up.b32	%r432|%p58, %r431, 2, 0, -1;
	selp.b32 	%r433, 0, %r432, %p37;
	add.s32 	%r434, %r433, %r431;
	shfl.sync.up.b32	%r435|%p59, %r434, 4, 0, -1;
	selp.b32 	%r436, 0, %r435, %p39;
	add.s32 	%r437, %r436, %r434;
	shfl.sync.up.b32	%r438|%p60, %r437, 8, 0, -1;
	selp.b32 	%r439, 0, %r438, %p41;
	add.s32 	%r440, %r439, %r437;
	shfl.sync.up.b32	%r441|%p61, %r440, 16, 0, -1;
	selp.b32 	%r442, 0, %r441, %p43;
	add.s32 	%r443, %r442, %r440;
	sub.s32 	%r444, %r427, %r363;
	add.s32 	%r445, %r444, %r443;
	atom.global.add.u32 	%r446, [%rd27+384], %r445;
	shfl.sync.idx.b32	%r447|%p62, %r443, 31, 31, -1;
	add.s32 	%r448, %r447, %r427;
	ld.shared.u32 	%r449, [%r366+512];
	shfl.sync.up.b32	%r450|%p63, %r449, 1, 0, -1;
	selp.b32 	%r451, 0, %r450, %p35;
	add.s32 	%r452, %r451, %r449;
	shfl.sync.up.b32	%r453|%p64, %r452, 2, 0, -1;
	selp.b32 	%r454, 0, %r453, %p37;
	add.s32 	%r455, %r454, %r452;
	shfl.sync.up.b32	%r456|%p65, %r455, 4, 0, -1;
	selp.b32 	%r457, 0, %r456, %p39;
	add.s32 	%r458, %r457, %r455;
	shfl.sync.up.b32	%r459|%p66, %r458, 8, 0, -1;
	selp.b32 	%r460, 0, %r459, %p41;
	add.s32 	%r461, %r460, %r458;
	shfl.sync.up.b32	%r462|%p67, %r461, 16, 0, -1;
	selp.b32 	%r463, 0, %r462, %p43;
	add.s32 	%r464, %r463, %r461;
	sub.s32 	%r465, %r448, %r363;
	add.s32 	%r466, %r465, %r464;
	atom.global.add.u32 	%r467, [%rd27+512], %r466;
	shfl.sync.idx.b32	%r468|%p68, %r464, 31, 31, -1;
	add.s32 	%r469, %r468, %r448;
	ld.shared.u32 	%r470, [%r366+640];
	shfl.sync.up.b32	%r471|%p69, %r470, 1, 0, -1;
	selp.b32 	%r472, 0, %r471, %p35;
	add.s32 	%r473, %r472, %r470;
	shfl.sync.up.b32	%r474|%p70, %r473, 2, 0, -1;
	selp.b32 	%r475, 0, %r474, %p37;
	add.s32 	%r476, %r475, %r473;
	shfl.sync.up.b32	%r477|%p71, %r476, 4, 0, -1;
	selp.b32 	%r478, 0, %r477, %p39;
	add.s32 	%r479, %r478, %r476;
	shfl.sync.up.b32	%r480|%p72, %r479, 8, 0, -1;
	selp.b32 	%r481, 0, %r480, %p41;
	add.s32 	%r482, %r481, %r479;
	shfl.sync.up.b32	%r483|%p73, %r482, 16, 0, -1;
	selp.b32 	%r484, 0, %r483, %p43;
	add.s32 	%r485, %r484, %r482;
	sub.s32 	%r486, %r469, %r363;
	add.s32 	%r487, %r486, %r485;
	atom.global.add.u32 	%r488, [%rd27+640], %r487;
	shfl.sync.idx.b32	%r489|%p74, %r485, 31, 31, -1;
	add.s32 	%r490, %r489, %r469;
	ld.shared.u32 	%r491, [%r366+768];
	shfl.sync.up.b32	%r492|%p75, %r491, 1, 0, -1;
	selp.b32 	%r493, 0, %r492, %p35;
	add.s32 	%r494, %r493, %r491;
	shfl.sync.up.b32	%r495|%p76, %r494, 2, 0, -1;
	selp.b32 	%r496, 0, %r495, %p37;
	add.s32 	%r497, %r496, %r494;
	shfl.sync.up.b32	%r498|%p77, %r497, 4, 0, -1;
	selp.b32 	%r499, 0, %r498, %p39;
	add.s32 	%r500, %r499, %r497;
	shfl.sync.up.b32	%r501|%p78, %r500, 8, 0, -1;
	selp.b32 	%r502, 0, %r501, %p41;
	add.s32 	%r503, %r502, %r500;
	shfl.sync.up.b32	%r504|%p79, %r503, 16, 0, -1;
	selp.b32 	%r505, 0, %r504, %p43;
	add.s32 	%r506, %r505, %r503;
	sub.s32 	%r507, %r490, %r363;
	add.s32 	%r508, %r507, %r506;
	atom.global.add.u32 	%r509, [%rd27+768], %r508;
	shfl.sync.idx.b32	%r510|%p80, %r506, 31, 31, -1;
	add.s32 	%r511, %r510, %r490;
	ld.shared.u32 	%r512, [%r366+896];
	shfl.sync.up.b32	%r513|%p81, %r512, 1, 0, -1;
	selp.b32 	%r514, 0, %r513, %p35;
	add.s32 	%r515, %r514, %r512;
	shfl.sync.up.b32	%r516|%p82, %r515, 2, 0, -1;
	selp.b32 	%r517, 0, %r516, %p37;
	add.s32 	%r518, %r517, %r515;
	shfl.sync.up.b32	%r519|%p83, %r518, 4, 0, -1;
	selp.b32 	%r520, 0, %r519, %p39;
	add.s32 	%r521, %r520, %r518;
	shfl.sync.up.b32	%r522|%p84, %r521, 8, 0, -1;
	selp.b32 	%r523, 0, %r522, %p41;
	add.s32 	%r524, %r523, %r521;
	shfl.sync.up.b32	%r525|%p85, %r524, 16, 0, -1;
	selp.b32 	%r526, 0, %r525, %p43;
	add.s32 	%r527, %r526, %r524;
	sub.s32 	%r528, %r511, %r363;
	add.s32 	%r529, %r528, %r527;
	atom.global.add.u32 	%r530, [%rd27+896], %r529;
	shfl.sync.idx.b32	%r531|%p86, %r527, 31, 31, -1;
	add.s32 	%r557, %r557, %r101;
	setp.lt.u32 	%p87, %r557, 4;
	@%p87 bra 	$L__BB68_58;
$L__BB68_59:
	ret;

}
	// .globl	_Z35compute_histograms_shared_pipelinedIjLi4ELi8ELi3ELi4EEvPKT_Pjii
.visible .entry _Z35compute_histograms_shared_pipelinedIjLi4ELi8ELi3ELi4EEvPKT_Pjii(
	.param .u64 .ptr .align 1 _Z35compute_histograms_shared_pipelinedIjLi4ELi8ELi3ELi4EEvPKT_Pjii_param_0,
	.param .u64 .ptr .align 1 _Z35compute_histograms_shared_pipelinedIjLi4ELi8ELi3ELi4EEvPKT_Pjii_param_1,
	.param .u32 _Z35compute_histograms_shared_pipelinedIjLi4ELi8ELi3ELi4EEvPKT_Pjii_param_2,
	.param .u32 _Z35compute_histograms_shared_pipelinedIjLi4ELi8ELi3ELi4EEvPKT_Pjii_param_3
)
{
	.reg .pred 	%p<88>;
	.reg .b16 	%rs<8>;
	.reg .b32 	%r<568>;
	.reg .b64 	%rd<29>;
	// demoted variable
	.shared .align 4 .b8 _ZZ35compute_histograms_shared_pipelinedIjLi4ELi8ELi3ELi4EEvPKT_PjiiE7s_hists[12288];
	ld.param.u64 	%rd4, [_Z35compute_histograms_shared_pipelinedIjLi4ELi8ELi3ELi4EEvPKT_Pjii_param_0];
	ld.param.u32 	%r104, [_Z35compute_histograms_shared_pipelinedIjLi4ELi8ELi3ELi4EEvPKT_Pjii_param_2];
	ld.param.u32 	%r105, [_Z35compute_histograms_shared_pipelinedIjLi4ELi8ELi3ELi4EEvPKT_Pjii_param_3];
	mov.u32 	%r1, %ntid.x;
	cvt.u16.u32 	%rs4, %r1;
	mul.hi.u16 	%rs5, %rs4, -21845;
	shr.u16 	%rs1, %rs5, 1;
	mov.u32 	%r2, %tid.x;
	add.s32 	%r3, %r2, %r1;
	cvt.u16.u32 	%rs6, %r3;
	sub.s16 	%rs7, 3071, %rs6;
	div.u16 	%rs2, %rs7, %rs4;
	and.b16  	%rs3, %rs2, 3;
	setp.eq.s16 	%p1, %rs3, 2;
	mov.u32 	%r544, %r2;
	@%p1 bra 	$L__BB69_3;
	cvt.u32.u16 	%r4, %rs3;
	mov.b32 	%r543, 0;
	mov.u32 	%r544, %r2;
$L__BB69_2:
	.pragma "nounroll";
	shl.b32 	%r107, %r544, 2;
	mov.u32 	%r108, _ZZ35compute_histograms_shared_pipelinedIjLi4ELi8ELi3ELi4EEvPKT_PjiiE7s_hists;
	add.s32 	%r109, %r108, %r107;
	mov.b32 	%r110, 0;
	st.shared.u32 	[%r109], %r110;
	add.s32 	%r544, %r544, %r1;
	add.s32 	%r543, %r543, 1;
	xor.b32  	%r111, %r543, %r4;
	setp.ne.s32 	%p2, %r111, 2;
	@%p2 bra 	$L__BB69_2;
$L__BB69_3:
	setp.lt.u16 	%p3, %rs2, 2;
	@%p3 bra 	$L__BB69_6;
	shl.b32 	%r10, %r1, 2;
	shl.b32 	%r112, %r544, 2;
	mov.u32 	%r113, _ZZ35compute_histograms_shared_pipelinedIjLi4ELi8ELi3ELi4EEvPKT_PjiiE7s_hists;
	add.s32 	%r545, %r113, %r112;
	shl.b32 	%r12, %r1, 4;
	shl.b32 	%r13, %r1, 3;
	mul.lo.s32 	%r14, %r1, 12;
$L__BB69_5:
	mov.b32 	%r114, 0;
	st.shared.u32 	[%r545], %r114;
	add.s32 	%r115, %r545, %r10;
	st.shared.u32 	[%r115], %r114;
	add.s32 	%r116, %r545, %r13;
	st.shared.u32 	[%r116], %r114;
	add.s32 	%r117, %r545, %r14;
	st.shared.u32 	[%r117], %r114;
	add.s32 	%r544, %r544, %r10;
	add.s32 	%r545, %r545, %r12;
	setp.lt.u32 	%p4, %r544, 3072;
	@%p4 bra 	$L__BB69_5;
$L__BB69_6:
	mov.u32 	%r19, %ctaid.x;
	mad.lo.s32 	%r551, %r19, %r1, %r2;
	mov.u32 	%r21, %nctaid.x;
	cvta.to.global.u64 	%rd1, %rd4;
	setp.ge.s32 	%p5, %r551, %r104;
	shl.b32 	%r118, %r2, 2;
	mov.u32 	%r119, s_data;
	add.s32 	%r22, %r119, %r118;
	@%p5 bra 	$L__BB69_8;
	mul.wide.s32 	%rd7, %r551, 4;
	add.s64 	%rd6, %rd1, %rd7;
	// begin inline asm
	cp.async.ca.shared.global [%r22], [%rd6], 4, 4;
	// end inline asm
$L__BB69_8:
	// begin inline asm
	cp.async.commit_group;
	// end inline asm
	mul.lo.s32 	%r23, %r1, %r21;
	add.s32 	%r24, %r551, %r23;
	setp.ge.s32 	%p6, %r24, %r104;
	shl.b32 	%r121, %r1, 2;
	add.s32 	%r25, %r22, %r121;
	@%p6 bra 	$L__BB69_10;
	mul.wide.s32 	%rd9, %r24, 4;
	add.s64 	%rd8, %rd1, %rd9;
	// begin inline asm
	cp.async.ca.shared.global [%r25], [%rd8], 4, 4;
	// end inline asm
$L__BB69_10:
	// begin inline asm
	cp.async.commit_group;
	// end inline asm
	add.s32 	%r26, %r24, %r23;
	setp.ge.s32 	%p7, %r26, %r104;
	add.s32 	%r27, %r25, %r121;
	@%p7 bra 	$L__BB69_12;
	mul.wide.s32 	%rd11, %r26, 4;
	add.s64 	%rd10, %rd1, %rd11;
	// begin inline asm
	cp.async.ca.shared.global [%r27], [%rd10], 4, 4;
	// end inline asm
$L__BB69_12:
	// begin inline asm
	cp.async.commit_group;
	// end inline asm
	add.s32 	%r28, %r26, %r23;
	setp.ge.s32 	%p8, %r28, %r104;
	add.s32 	%r29, %r27, %r121;
	@%p8 bra 	$L__BB69_14;
	mul.wide.s32 	%rd13, %r28, 4;
	add.s64 	%rd12, %rd1, %rd13;
	// begin inline asm
	cp.async.ca.shared.global [%r29], [%rd12], 4, 4;
	// end inline asm
$L__BB69_14:
	// begin inline asm
	cp.async.commit_group;
	// end inline asm
	bar.sync 	0;
	add.s32 	%r127, %r23, %r104;
	add.s32 	%r128, %r127, -1;
	div.s32 	%r30, %r128, %r23;
	setp.lt.s32 	%p9, %r30, 5;
	cvt.u32.u16 	%r129, %rs1;
	div.u32 	%r130, %r2, %r129;
	shl.b32 	%r131, %r130, 12;
	mov.u32 	%r132, _ZZ35compute_histograms_shared_pipelinedIjLi4ELi8ELi3ELi4EEvPKT_PjiiE7s_hists;
	add.s32 	%r31, %r132, %r131;
	@%p9 bra 	$L__BB69_42;
	add.s32 	%r134, %r30, -5;
	setp.lt.u32 	%p10, %r134, 3;
	mov.b32 	%r561, 4;
	@%p10 bra 	$L__BB69_35;
	and.b32  	%r136, %r30, 2147483644;
	neg.s32 	%r556, %r136;
	add.s32 	%r137, %r21, %r19;
	mad.lo.s32 	%r554, %r1, %r137, %r2;
	shl.b32 	%r138, %r21, 1;
	add.s32 	%r139, %r19, %r138;
	mad.lo.s32 	%r553, %r1, %r139, %r2;
	mad.lo.s32 	%r140, %r21, 3, %r19;
	mad.lo.s32 	%r552, %r1, %r140, %r2;
	mad.lo.s32 	%r141, %r21, 5, %r19;
	mad.lo.s32 	%r550, %r1, %r141, %r2;
	mad.lo.s32 	%r142, %r21, 6, %r19;
	mad.lo.s32 	%r549, %r1, %r142, %r2;
	mad.lo.s32 	%r143, %r21, 7, %r19;
	mad.lo.s32 	%r548, %r1, %r143, %r2;
	shl.b32 	%r144, %r21, 2;
	add.s32 	%r145, %r19, %r144;
	mad.lo.s32 	%r547, %r1, %r145, %r2;
	mov.b32 	%r555, 0;
$L__BB69_17:
	// begin inline asm
	cp.async.wait_group 3;
	// end inline asm
	setp.ge.s32 	%p11, %r551, %r104;
	@%p11 bra 	$L__BB69_19;
	ld.shared.u32 	%r146, [%r22];
	shl.b32 	%r147, %r146, 2;
	and.b32  	%r148, %r147, 1020;
	add.s32 	%r149, %r31, %r148;
	atom.shared.add.u32 	%r150, [%r149], 1;
	shr.u32 	%r151, %r146, 6;
	and.b32  	%r152, %r151, 1020;
	add.s32 	%r153, %r31, %r152;
	atom.shared.add.u32 	%r154, [%r153+1024], 1;
	shr.u32 	%r155, %r146, 14;
	and.b32  	%r156, %r155, 1020;
	add.s32 	%r157, %r31, %r156;
	atom.shared.add.u32 	%r158, [%r157+2048], 1;
	shr.u32 	%r159, %r146, 22;
	and.b32  	%r160, %r159, 1020;
	add.s32 	%r161, %r31, %r160;
	atom.shared.add.u32 	%r162, [%r161+3072], 1;
$L__BB69_19:
	setp.ge.s32 	%p12, %r547, %r104;
	@%p12 bra 	$L__BB69_21;
	mul.wide.s32 	%rd15, %r547, 4;
	add.s64 	%rd14, %rd1, %rd15;
	// begin inline asm
	cp.async.ca.shared.global [%r22], [%rd14], 4, 4;
	// end inline asm
$L__BB69_21:
	// begin inline asm
	cp.async.commit_group;
	// end inline asm
	// begin inline asm
	cp.async.wait_group 3;
	// end inline asm
	setp.ge.s32 	%p13, %r554, %r104;
	@%p13 bra 	$L__BB69_23;
	ld.shared.u32 	%r164, [%r25];
	shl.b32 	%r165, %r164, 2;
	and.b32  	%r166, %r165, 1020;
	add.s32 	%r167, %r31, %r166;
	atom.shared.add.u32 	%r168, [%r167], 1;
	shr.u32 	%r169, %r164, 6;
	and.b32  	%r170, %r169, 1020;
	add.s32 	%r171, %r31, %r170;
	atom.shared.add.u32 	%r172, [%r171+1024], 1;
	shr.u32 	%r173, %r164, 14;
	and.b32  	%r174, %r173, 1020;
	add.s32 	%r175, %r31, %r174;
	atom.shared.add.u32 	%r176, [%r175+2048], 1;
	shr.u32 	%r177, %r164, 22;
	and.b32  	%r178, %r177, 1020;
	add.s32 	%r179, %r31, %r178;
	atom.shared.add.u32 	%r180, [%r179+3072], 1;
$L__BB69_23:
	setp.ge.s32 	%p14, %r550, %r104;
	@%p14 bra 	$L__BB69_25;
	mul.wide.s32 	%rd17, %r550, 4;
	add.s64 	%rd16, %rd1, %rd17;
	// begin inline asm
	cp.async.ca.shared.global [%r25], [%rd16], 4, 4;
	// end inline asm
$L__BB69_25:
	// begin inline asm
	cp.async.commit_group;
	// end inline asm
	// begin inline asm
	cp.async.wait_group 3;
	// end inline asm
	setp.ge.s32 	%p15, %r553, %r104;
	@%p15 bra 	$L__BB69_27;
	ld.shared.u32 	%r182, [%r27];
	shl.b32 	%r183, %r182, 2;
	and.b32  	%r184, %r183, 1020;
	add.s32 	%r185, %r31, %r184;
	atom.shared.add.u32 	%r186, [%r185], 1;
	shr.u32 	%r187, %r182, 6;
	and.b32  	%r188, %r187, 1020;
	add.s32 	%r189, %r31, %r188;
	atom.shared.add.u32 	%r190, [%r189+1024], 1;
	shr.u32 	%r191, %r182, 14;
	and.b32  	%r192, %r191, 1020;
	add.s32 	%r193, %r31, %r192;
	atom.shared.add.u32 	%r194, [%r193+2048], 1;
	shr.u32 	%r195, %r182, 22;
	and.b32  	%r196, %r195, 1020;
	add.s32 	%r197, %r31, %r196;
	atom.shared.add.u32 	%r198, [%r197+3072], 1;
$L__BB69_27:
	setp.ge.s32 	%p16, %r549, %r104;
	@%p16 bra 	$L__BB69_29;
	mul.wide.s32 	%rd19, %r549, 4;
	add.s64 	%rd18, %rd1, %rd19;
	// begin inline asm
	cp.async.ca.shared.global [%r27], [%rd18], 4, 4;
	// end inline asm
$L__BB69_29:
	// begin inline asm
	cp.async.commit_group;
	// end inline asm
	// begin inline asm
	cp.async.wait_group 3;
	// end inline asm
	setp.ge.s32 	%p17, %r552, %r104;
	@%p17 bra 	$L__BB69_31;
	ld.shared.u32 	%r200, [%r29];
	shl.b32 	%r201, %r200, 2;
	and.b32  	%r202, %r201, 1020;
	add.s32 	%r203, %r31, %r202;
	atom.shared.add.u32 	%r204, [%r203], 1;
	shr.u32 	%r205, %r200, 6;
	and.b32  	%r206, %r205, 1020;
	add.s32 	%r207, %r31, %r206;
	atom.shared.add.u32 	%r208, [%r207+1024], 1;
	shr.u32 	%r209, %r200, 14;
	and.b32  	%r210, %r209, 1020;
	add.s32 	%r211, %r31, %r210;
	atom.shared.add.u32 	%r212, [%r211+2048], 1;
	shr.u32 	%r213, %r200, 22;
	and.b32  	%r214, %r213, 1020;
	add.s32 	%r215, %r31, %r214;
	atom.shared.add.u32 	%r216, [%r215+3072], 1;
$L__BB69_31:
	setp.ge.s32 	%p18, %r548, %r104;
	@%p18 bra 	$L__BB69_33;
	mul.wide.s32 	%rd21, %r548, 4;
	add.s64 	%rd20, %rd1, %rd21;
	// begin inline asm
	cp.async.ca.shared.global [%r29], [%rd20], 4, 4;
	// end inline asm
$L__BB69_33:
	// begin inline asm
	cp.async.commit_group;
	// end inline asm
	add.s32 	%r556, %r556, 4;
	add.s32 	%r555, %r555, 4;
	shl.b32 	%r218, %r23, 2;
	add.s32 	%r554, %r554, %r218;
	add.s32 	%r553, %r553, %r218;
	add.s32 	%r552, %r552, %r218;
	add.s32 	%r551, %r551, %r218;
	add.s32 	%r550, %r550, %r218;
	add.s32 	%r549, %r549, %r218;
	add.s32 	%r548, %r548, %r218;
	add.s32 	%r547, %r547, %r218;
	setp.ne.s32 	%p19, %r556, -4;
	@%p19 bra 	$L__BB69_17;
	add.s32 	%r561, %r555, 4;
$L__BB69_35:
	and.b32  	%r62, %r30, 3;
	setp.eq.s32 	%p20, %r62, 0;
	@%p20 bra 	$L__BB69_42;
	add.s32 	%r219, %r561, -4;
	mad.lo.s32 	%r220, %r21, %r219, %r19;
	mad.lo.s32 	%r560, %r1, %r220, %r2;
	mad.lo.s32 	%r221, %r21, %r561, %r19;
	mad.lo.s32 	%r559, %r1, %r221, %r2;
	neg.s32 	%r558, %r62;
$L__BB69_37:
	.pragma "nounroll";
	// begin inline asm
	cp.async.wait_group 3;
	// end inline asm
	and.b32  	%r222, %r561, 3;
	mul.lo.s32 	%r223, %r222, %r1;
	setp.ge.s32 	%p21, %r560, %r104;
	shl.b32 	%r224, %r223, 2;
	add.s32 	%r70, %r22, %r224;
	@%p21 bra 	$L__BB69_39;
	ld.shared.u32 	%r225, [%r70];
	shl.b32 	%r226, %r225, 2;
	and.b32  	%r227, %r226, 1020;
	add.s32 	%r228, %r31, %r227;
	atom.shared.add.u32 	%r229, [%r228], 1;
	shr.u32 	%r230, %r225, 6;
	and.b32  	%r231, %r230, 1020;
	add.s32 	%r232, %r31, %r231;
	atom.shared.add.u32 	%r233, [%r232+1024], 1;
	shr.u32 	%r234, %r225, 14;
	and.b32  	%r235, %r234, 1020;
	add.s32 	%r236, %r31, %r235;
	atom.shared.add.u32 	%r237, [%r236+2048], 1;
	shr.u32 	%r238, %r225, 22;
	and.b32  	%r239, %r238, 1020;
	add.s32 	%r240, %r31, %r239;
	atom.shared.add.u32 	%r241, [%r240+3072], 1;
$L__BB69_39:
	setp.ge.s32 	%p22, %r559, %r104;
	@%p22 bra 	$L__BB69_41;
	mul.wide.s32 	%rd23, %r559, 4;
	add.s64 	%rd22, %rd1, %rd23;
	// begin inline asm
	cp.async.ca.shared.global [%r70], [%rd22], 4, 4;
	// end inline asm
$L__BB69_41:
	// begin inline asm
	cp.async.commit_group;
	// end inline asm
	add.s32 	%r561, %r561, 1;
	add.s32 	%r560, %r560, %r23;
	add.s32 	%r559, %r559, %r23;
	add.s32 	%r558, %r558, 1;
	setp.ne.s32 	%p23, %r558, 0;
	@%p23 bra 	$L__BB69_37;
$L__BB69_42:
	// begin inline asm
	cp.async.wait_group 0;
	// end inline asm
	max.s32 	%r75, %r30, 4;
	add.s32 	%r243, %r75, -4;
	mad.lo.s32 	%r244, %r243, %r21, %r19;
	mad.lo.s32 	%r76, %r244, %r1, %r2;
	and.b32  	%r77, %r75, 3;
	setp.ge.s32 	%p24, %r76, %r104;
	@%p24 bra 	$L__BB69_44;
	mul.lo.s32 	%r245, %r77, %r1;
	shl.b32 	%r246, %r245, 2;
	add.s32 	%r247, %r22, %r246;
	ld.shared.u32 	%r248, [%r247];
	shl.b32 	%r249, %r248, 2;
	and.b32  	%r250, %r249, 1020;
	add.s32 	%r251, %r31, %r250;
	atom.shared.add.u32 	%r252, [%r251], 1;
	shr.u32 	%r253, %r248, 6;
	and.b32  	%r254, %r253, 1020;
	add.s32 	%r255, %r31, %r254;
	atom.shared.add.u32 	%r256, [%r255+1024], 1;
	shr.u32 	%r257, %r248, 14;
	and.b32  	%r258, %r257, 1020;
	add.s32 	%r259, %r31, %r258;
	atom.shared.add.u32 	%r260, [%r259+2048], 1;
	shr.u32 	%r261, %r248, 22;
	and.b32  	%r262, %r261, 1020;
	add.s32 	%r263, %r31, %r262;
	atom.shared.add.u32 	%r264, [%r263+3072], 1;
$L__BB69_44:
	add.s32 	%r78, %r76, %r23;
	setp.ge.s32 	%p25, %r78, %r104;
	@%p25 bra 	$L__BB69_46;
	add.s32 	%r265, %r75, 1;
	and.b32  	%r266, %r265, 3;
	mul.lo.s32 	%r267, %r266, %r1;
	shl.b32 	%r268, %r267, 2;
	add.s32 	%r269, %r22, %r268;
	ld.shared.u32 	%r270, [%r269];
	shl.b32 	%r271, %r270, 2;
	and.b32  	%r272, %r271, 1020;
	add.s32 	%r273, %r31, %r272;
	atom.shared.add.u32 	%r274, [%r273], 1;
	shr.u32 	%r275, %r270, 6;
	and.b32  	%r276, %r275, 1020;
	add.s32 	%r277, %r31, %r276;
	atom.shared.add.u32 	%r278, [%r277+1024], 1;
	shr.u32 	%r279, %r270, 14;
	and.b32  	%r280, %r279, 1020;
	add.s32 	%r281, %r31, %r280;
	atom.shared.add.u32 	%r282, [%r281+2048], 1;
	shr.u32 	%r283, %r270, 22;
	and.b32  	%r284, %r283, 1020;
	add.s32 	%r285, %r31, %r284;
	atom.shared.add.u32 	%r286, [%r285+3072], 1;
$L__BB69_46:
	add.s32 	%r79, %r78, %r23;
	xor.b32  	%r80, %r77, 2;
	setp.ge.s32 	%p26, %r79, %r104;
	@%p26 bra 	$L__BB69_48;
	mul.lo.s32 	%r287, %r80, %r1;
	shl.b32 	%r288, %r287, 2;
	add.s32 	%r289, %r22, %r288;
	ld.shared.u32 	%r290, [%r289];
	shl.b32 	%r291, %r290, 2;
	and.b32  	%r292, %r291, 1020;
	add.s32 	%r293, %r31, %r292;
	atom.shared.add.u32 	%r294, [%r293], 1;
	shr.u32 	%r295, %r290, 6;
	and.b32  	%r296, %r295, 1020;
	add.s32 	%r297, %r31, %r296;
	atom.shared.add.u32 	%r298, [%r297+1024], 1;
	shr.u32 	%r299, %r290, 14;
	and.b32  	%r300, %r299, 1020;
	add.s32 	%r301, %r31, %r300;
	atom.shared.add.u32 	%r302, [%r301+2048], 1;
	shr.u32 	%r303, %r290, 22;
	and.b32  	%r304, %r303, 1020;
	add.s32 	%r305, %r31, %r304;
	atom.shared.add.u32 	%r306, [%r305+3072], 1;
$L__BB69_48:
	add.s32 	%r307, %r75, -1;
	add.s32 	%r308, %r79, %r23;
	and.b32  	%r81, %r307, 3;
	setp.ge.s32 	%p27, %r308, %r104;
	@%p27 bra 	$L__BB69_50;
	mul.lo.s32 	%r309, %r81, %r1;
	shl.b32 	%r310, %r309, 2;
	add.s32 	%r311, %r22, %r310;
	ld.shared.u32 	%r312, [%r311];
	shl.b32 	%r313, %r312, 2;
	and.b32  	%r314, %r313, 1020;
	add.s32 	%r315, %r31, %r314;
	atom.shared.add.u32 	%r316, [%r315], 1;
	shr.u32 	%r317, %r312, 6;
	and.b32  	%r318, %r317, 1020;
	add.s32 	%r319, %r31, %r318;
	atom.shared.add.u32 	%r320, [%r319+1024], 1;
	shr.u32 	%r321, %r312, 14;
	and.b32  	%r322, %r321, 1020;
	add.s32 	%r323, %r31, %r322;
	atom.shared.add.u32 	%r324, [%r323+2048], 1;
	shr.u32 	%r325, %r312, 22;
	and.b32  	%r326, %r325, 1020;
	add.s32 	%r327, %r31, %r326;
	atom.shared.add.u32 	%r328, [%r327+3072], 1;
$L__BB69_50:
	bar.sync 	0;
	max.u32 	%r329, %r3, 1024;
	setp.lt.u32 	%p28, %r3, 1024;
	selp.u32 	%r330, 1, 0, %p28;
	add.s32 	%r331, %r3, %r330;
	sub.s32 	%r332, %r329, %r331;
	div.u32 	%r333, %r332, %r1;
	add.s32 	%r82, %r333, %r330;
	and.b32  	%r334, %r82, 3;
	setp.eq.s32 	%p29, %r334, 3;
	mov.u32 	%r566, %r2;
	@%p29 bra 	$L__BB69_53;
	add.s32 	%r335, %r82, 1;
	and.b32  	%r336, %r335, 3;
	mov.u32 	%r338, _ZZ35compute_histograms_shared_pipelinedIjLi4ELi8ELi3ELi4EEvPKT_PjiiE7s_hists;
	add.s32 	%r563, %r338, %r118;
	shl.b32 	%r84, %r1, 2;
	neg.s32 	%r562, %r336;
	mad.lo.s32 	%r566, %r1, %r336, %r2;
$L__BB69_52:
	.pragma "nounroll";
	ld.shared.u32 	%r339, [%r563];
	ld.shared.u32 	%r340, [%r563+4096];
	add.s32 	%r341, %r340, %r339;
	ld.shared.u32 	%r342, [%r563+8192];
	add.s32 	%r343, %r342, %r341;
	st.shared.u32 	[%r563], %r343;
	add.s32 	%r563, %r563, %r84;
	add.s32 	%r562, %r562, 1;
	setp.ne.s32 	%p30, %r562, 0;
	@%p30 bra 	$L__BB69_52;
$L__BB69_53:
	setp.lt.u32 	%p31, %r82, 3;
	@%p31 bra 	$L__BB69_56;
	shl.b32 	%r92, %r1, 2;
	shl.b32 	%r344, %r566, 2;
	mov.u32 	%r345, _ZZ35compute_histograms_shared_pipelinedIjLi4ELi8ELi3ELi4EEvPKT_PjiiE7s_hists;
	add.s32 	%r565, %r345, %r344;
	shl.b32 	%r94, %r1, 4;
$L__BB69_55:
	ld.shared.u32 	%r346, [%r565];
	ld.shared.u32 	%r347, [%r565+4096];
	add.s32 	%r348, %r347, %r346;
	ld.shared.u32 	%r349, [%r565+8192];
	add.s32 	%r350, %r349, %r348;
	st.shared.u32 	[%r565], %r350;
	add.s32 	%r351, %r565, %r92;
	ld.shared.u32 	%r352, [%r351];
	ld.shared.u32 	%r353, [%r351+4096];
	add.s32 	%r354, %r353, %r352;
	ld.shared.u32 	%r355, [%r351+8192];
	add.s32 	%r356, %r355, %r354;
	st.shared.u32 	[%r351], %r356;
	add.s32 	%r357, %r351, %r92;
	ld.shared.u32 	%r358, [%r357];
	ld.shared.u32 	%r359, [%r357+4096];
	add.s32 	%r360, %r359, %r358;
	ld.shared.u32 	%r361, [%r357+8192];
	add.s32 	%r362, %r361, %r360;
	st.shared.u32 	[%r357], %r362;
	add.s32 	%r363, %r357, %r92;
	ld.shared.u32 	%r364, [%r363];
	ld.shared.u32 	%r365, [%r363+4096];
	add.s32 	%r366, %r365, %r364;
	ld.shared.u32 	%r367, [%r363+8192];
	add.s32 	%r368, %r367, %r366;
	st.shared.u32 	[%r363], %r368;
	add.s32 	%r566, %r566, %r92;
	add.s32 	%r565, %r565, %r94;
	setp.lt.u32 	%p32, %r566, 1024;
	@%p32 bra 	$L__BB69_55;
$L__BB69_56:
	bar.sync 	0;
	and.b32  	%r99, %r2, 31;
	setp.gt.u32 	%p33, %r2, 127;
	@%p33 bra 	$L__BB69_59;
	ld.param.u64 	%rd28, [_Z35compute_histograms_shared_pipelinedIjLi4ELi8ELi3ELi4EEvPKT_Pjii_param_1];
	shr.u32 	%r567, %r2, 5;
	shr.u32 	%r101, %r1, 5;
	cvt.u64.u32 	%rd2, %r99;
	cvta.to.global.u64 	%rd3, %rd28;
	mov.u32 	%r371, _ZZ35compute_histograms_shared_pipelinedIjLi4ELi8ELi3ELi4EEvPKT_PjiiE7s_hists;
$L__BB69_58:
	shl.b32 	%r370, %r567, 10;
	add.s32 	%r372, %r371, %r370;
	ld.shared.u32 	%r373, [%r372];
	mul.lo.s32 	%r374, %r567, %r105;
	cvt.s64.s32 	%rd24, %r374;
	shl.b32 	%r375, %r99, 2;
	add.s32 	%r376, %r372, %r375;
	ld.shared.u32 	%r377, [%r376];
	shfl.sync.up.b32	%r378|%p34, %r377, 1, 0, -1;
	// begin inline asm
	mov.u32 %r369, %laneid;
	// end inline asm
	setp.eq.s32 	%p35, %r369, 0;
	selp.b32 	%r379, 0, %r378, %p35;
	add.s32 	%r380, %r379, %r377;
	shfl.sync.up.b32	%r381|%p36, %r380, 2, 0, -1;
	setp.lt.u32 	%p37, %r369, 2;
	selp.b32 	%r382, 0, %r381, %p37;
	add.s32 	%r383, %r382, %r380;
	shfl.sync.up.b32	%r384|%p38, %r383, 4, 0, -1;
	setp.lt.u32 	%p39, %r369, 4;
	selp.b32 	%r385, 0, %r384, %p39;
	add.s32 	%r386, %r385, %r383;
	shfl.sync.up.b32	%r387|%p40, %r386, 8, 0, -1;
	setp.lt.u32 	%p41, %r369, 8;
	selp.b32 	%r388, 0, %r387, %p41;
	add.s32 	%r389, %r388, %r386;
	shfl.sync.up.b32	%r390|%p42, %r389, 16, 0, -1;
	setp.lt.u32 	%p43, %r369, 16;
	selp.b32 	%r391, 0, %r390, %p43;
	add.s32 	%r392, %r391, %r389;
	add.s64 	%rd25, %rd2, %rd24;
	shl.b64 	%rd26, %rd25, 2;
	add.s64 	%rd27, %rd3, %rd26;
	sub.s32 	%r393, %r392, %r373;
	atom.global.add.u32 	%r394, [%rd27], %r393;
	shfl.sync.idx.b32	%r395|%p44, %r392, 31, 31, -1;
	ld.shared.u32 	%r396, [%r376+128];
	shfl.sync.up.b32	%r397|%p45, %r396, 1, 0, -1;
	selp.b32 	%r398, 0, %r397, %p35;
	add.s32 	%r399, %r398, %r396;
	shfl.sync.up.b32	%r400|%p46, %r399, 2, 0, -1;
	selp.b32 	%r401, 0, %r400, %p37;
	add.s32 	%r402, %r401, %r399;
	shfl.sync.up.b32	%r403|%p47, %r402, 4, 0, -1;
	selp.b32 	%r404, 0, %r403, %p39;
	add.s32 	%r405, %r404, %r402;
	shfl.sync.up.b32	%r406|%p48, %r405, 8, 0, -1;
	selp.b32 	%r407, 0, %r406, %p41;
	add.s32 	%r408, %r407, %r405;
	shfl.sync.up.b32	%r409|%p49, %r408, 16, 0, -1;
	selp.b32 	%r410, 0, %r409, %p43;
	add.s32 	%r411, %r410, %r408;
	sub.s32 	%r412, %r395, %r373;
	add.s32 	%r413, %r412, %r411;
	atom.global.add.u32 	%r414, [%rd27+128], %r413;
	shfl.sync.idx.b32	%r415|%p50, %r411, 31, 31, -1;
	add.s32 	%r416, %r415, %r395;
	ld.shared.u32 	%r417, [%r376+256];
	shfl.sync.up.b32	%r418|%p51, %r417, 1, 0, -1;
	selp.b32 	%r419, 0, %r418, %p35;
	add.s32 	%r420, %r419, %r417;
	shfl.sync.up.b32	%r421|%p52, %r420, 2, 0, -1;
	selp.b32 	%r422, 0, %r421, %p37;
	add.s32 	%r423, %r422, %r420;
	shfl.sync.up.b32	%r424|%p53, %r423, 4, 0, -1;
	selp.b32 	%r425, 0, %r424, %p39;
	add.s32 	%r426, %r425, %r423;
	shfl.sync.up.b32	%r427|%p54, %r426, 8, 0, -1;
	selp.b32 	%r428, 0, %r427, %p41;
	add.s32 	%r429, %r428, %r426;
	shfl.sync.up.b32	%r430|%p55, %r429, 16, 0, -1;
	selp.b32 	%r431, 0, %r430, %p43;
	add.s32 	%r432, %r431, %r429;
	sub.s32 	%r433, %r416, %r373;
	add.s32 	%r434, %r433, %r432;
	atom.global.add.u32 	%r435, [%rd27+256], %r434;
	shfl.sync.idx.b32	%r436|%p56, %r432, 31, 31, -1;
	add.s32 	%r437, %r436, %r416;
	ld.shared.u32 	%r438, [%r376+384];
	shfl.sync.up.b32	%r439|%p57, %r438, 1, 0, -1;
	selp.b32 	%r440, 0, %r439, %p35;
	add.s32 	%r441, %r440, %r438;
	shfl.sync.up.b32	%r442|%p58, %r441, 2, 0, -1;
	selp.b32 	%r443, 0, %r442, %p37;
	add.s32 	%r444, %r443, %r441;
	shfl.sync.up.b32	%r445|%p59, %r444, 4, 0, -1;
	selp.b32 	%r446, 0, %r445, %p39;
	add.s32 	%r447, %r446, %r444;
	shfl.sync.up.b32	%r448|%p60, %r447, 8, 0, -1;
	selp.b32 	%r449, 0, %r448, %p41;
	add.s32 	%r450, %r449, %r447;
	shfl.sync.up.b32	%r451|%p61, %r450, 16, 0, -1;
	selp.b32 	%r452, 0, %r451, %p43;
	add.s32 	%r453, %r452, %r450;
	sub.s32 	%r454, %r437, %r373;
	add.s32 	%r455, %r454, %r453;
	atom.global.add.u32 	%r456, [%rd27+384], %r455;
	shfl.sync.idx.b32	%r457|%p62, %r453, 31, 31, -1;
	add.s32 	%r458, %r457, %r437;
	ld.shared.u32 	%r459, [%r376+512];
	shfl.sync.up.b32	%r460|%p63, %r459, 1, 0, -1;
	selp.b32 	%r461, 0, %r460, %p35;
	add.s32 	%r462, %r461, %r459;
	shfl.sync.up.b32	%r463|%p64, %r462, 2, 0, -1;
	selp.b32 	%r464, 0, %r463, %p37;
	add.s32 	%r465, %r464, %r462;
	shfl.sync.up.b32	%r466|%p65, %r465, 4, 0, -1;
	selp.b32 	%r467, 0, %r466, %p39;
	add.s32 	%r468, %r467, %r465;
	shfl.sync.up.b32	%r469|%p66, %r468, 8, 0, -1;
	selp.b32 	%r470, 0, %r469, %p41;
	add.s32 	%r471, %r470, %r468;
	shfl.sync.up.b32	%r472|%p67, %r471, 16, 0, -1;
	selp.b32 	%r473, 0, %r472, %p43;
	add.s32 	%r474, %r473, %r471;
	sub.s32 	%r475, %r458, %r373;
	add.s32 	%r476, %r475, %r474;
	atom.global.add.u32 	%r477, [%rd27+512], %r476;
	shfl.sync.idx.b32	%r478|%p68, %r474, 31, 31, -1;
	add.s32 	%r479, %r478, %r458;
	ld.shared.u32 	%r480, [%r376+640];
	shfl.sync.up.b32	%r481|%p69, %r480, 1, 0, -1;
	selp.b32 	%r482, 0, %r481, %p35;
	add.s32 	%r483, %r482, %r480;
	shfl.sync.up.b32	%r484|%p70, %r483, 2, 0, -1;
	selp.b32 	%r485, 0, %r484, %p37;
	add.s32 	%r486, %r485, %r483;
	shfl.sync.up.b32	%r487|%p71, %r486, 4, 0, -1;
	selp.b32 	%r488, 0, %r487, %p39;
	add.s32 	%r489, %r488, %r486;
	shfl.sync.up.b32	%r490|%p72, %r489, 8, 0, -1;
	selp.b32 	%r491, 0, %r490, %p41;
	add.s32 	%r492, %r491, %r489;
	shfl.sync.up.b32	%r493|%p73, %r492, 16, 0, -1;
	selp.b32 	%r494, 0, %r493, %p43;
	add.s32 	%r495, %r494, %r492;
	sub.s32 	%r496, %r479, %r373;
	add.s32 	%r497, %r496, %r495;
	atom.global.add.u32 	%r498, [%rd27+640], %r497;
	shfl.sync.idx.b32	%r499|%p74, %r495, 31, 31, -1;
	add.s32 	%r500, %r499, %r479;
	ld.shared.u32 	%r501, [%r376+768];
	shfl.sync.up.b32	%r502|%p75, %r501, 1, 0, -1;
	selp.b32 	%r503, 0, %r502, %p35;
	add.s32 	%r504, %r503, %r501;
	shfl.sync.up.b32	%r505|%p76, %r504, 2, 0, -1;
	selp.b32 	%r506, 0, %r505, %p37;
	add.s32 	%r507, %r506, %r504;
	shfl.sync.up.b32	%r508|%p77, %r507, 4, 0, -1;
	selp.b32 	%r509, 0, %r508, %p39;
	add.s32 	%r510, %r509, %r507;
	shfl.sync.up.b32	%r511|%p78, %r510, 8, 0, -1;
	selp.b32 	%r512, 0, %r511, %p41;
	add.s32 	%r513, %r512, %r510;
	shfl.sync.up.b32	%r514|%p79, %r513, 16, 0, -1;
	selp.b32 	%r515, 0, %r514, %p43;
	add.s32 	%r516, %r515, %r513;
	sub.s32 	%r517, %r500, %r373;
	add.s32 	%r518, %r517, %r516;
	atom.global.add.u32 	%r519, [%rd27+768], %r518;
	shfl.sync.idx.b32	%r520|%p80, %r516, 31, 31, -1;
	add.s32 	%r521, %r520, %r500;
	ld.shared.u32 	%r522, [%r376+896];
	shfl.sync.up.b32	%r523|%p81, %r522, 1, 0, -1;
	selp.b32 	%r524, 0, %r523, %p35;
	add.s32 	%r525, %r524, %r522;
	shfl.sync.up.b32	%r526|%p82, %r525, 2, 0, -1;
	selp.b32 	%r527, 0, %r526, %p37;
	add.s32 	%r528, %r527, %r525;
	shfl.sync.up.b32	%r529|%p83, %r528, 4, 0, -1;
	selp.b32 	%r530, 0, %r529, %p39;
	add.s32 	%r531, %r530, %r528;
	shfl.sync.up.b32	%r532|%p84, %r531, 8, 0, -1;
	selp.b32 	%r533, 0, %r532, %p41;
	add.s32 	%r534, %r533, %r531;
	shfl.sync.up.b32	%r535|%p85, %r534, 16, 0, -1;
	selp.b32 	%r536, 0, %r535, %p43;
	add.s32 	%r537, %r536, %r534;
	sub.s32 	%r538, %r521, %r373;
	add.s32 	%r539, %r538, %r537;
	atom.global.add.u32 	%r540, [%rd27+896], %r539;
	shfl.sync.idx.b32	%r541|%p86, %r537, 31, 31, -1;
	add.s32 	%r567, %r567, %r101;
	setp.lt.u32 	%p87, %r567, 4;
	@%p87 bra 	$L__BB69_58;
$L__BB69_59:
	ret;

}
	// .globl	_Z35compute_histograms_shared_pipelinedIjLi4ELi8ELi4ELi4EEvPKT_Pjii
.visible .entry _Z35compute_histograms_shared_pipelinedIjLi4ELi8ELi4ELi4EEvPKT_Pjii(
	.param .u64 .ptr .align 1 _Z35compute_histograms_shared_pipelinedIjLi4ELi8ELi4ELi4EEvPKT_Pjii_param_0,
	.param .u64 .ptr .align 1 _Z35compute_histograms_shared_pipelinedIjLi4ELi8ELi4ELi4EEvPKT_Pjii_param_1,
	.param .u32 _Z35compute_histograms_shared_pipelinedIjLi4ELi8ELi4ELi4EEvPKT_Pjii_param_2,
	.param .u32 _Z35compute_histograms_shared_pipelinedIjLi4ELi8ELi4ELi4EEvPKT_Pjii_param_3
)
{
	.reg .pred 	%p<87>;
	.reg .b16 	%rs<6>;
	.reg .b32 	%r<576>;
	.reg .b64 	%rd<29>;
	// demoted variable
	.shared .align 4 .b8 _ZZ35compute_histograms_shared_pipelinedIjLi4ELi8ELi4ELi4EEvPKT_PjiiE7s_hists[16384];
	ld.param.u64 	%rd4, [_Z35compute_histograms_shared_pipelinedIjLi4ELi8ELi4ELi4EEvPKT_Pjii_param_0];
	ld.param.u32 	%r101, [_Z35compute_histograms_shared_pipelinedIjLi4ELi8ELi4ELi4EEvPKT_Pjii_param_2];
	ld.param.u32 	%r102, [_Z35compute_histograms_shared_pipelinedIjLi4ELi8ELi4ELi4EEvPKT_Pjii_param_3];
	mov.u32 	%r1, %ntid.x;
	mov.u32 	%r2, %tid.x;
	add.s32 	%r3, %r2, %r1;
	cvt.u16.u32 	%rs2, %r3;
	xor.b16  	%rs3, %rs2, 4095;
	cvt.u16.u32 	%rs4, %r1;
	div.u16 	%rs5, %rs3, %rs4;
	and.b16  	%rs1, %rs5, 3;
	setp.eq.s16 	%p1, %rs1, 2;
	mov.u32 	%r552, %r2;
	@%p1 bra 	$L__BB70_3;
	cvt.u32.u16 	%r4, %rs1;
	mov.b32 	%r551, 0;
	mov.u32 	%r552, %r2;
$L__BB70_2:
	.pragma "nounroll";
	shl.b32 	%r104, %r552, 2;
	mov.u32 	%r105, _ZZ35compute_histograms_shared_pipelinedIjLi4ELi8ELi4ELi4EEvPKT_PjiiE7s_hists;
	add.s32 	%r106, %r105, %r104;
	mov.b32 	%r107, 0;
	st.shared.u32 	[%r106], %r107;
	add.s32 	%r552, %r552, %r1;
	add.s32 	%r551, %r551, 1;
	xor.b32  	%r108, %r551, %r4;
	setp.ne.s32 	%p2, %r108, 2;
	@%p2 bra 	$L__BB70_2;
$L__BB70_3:
	shl.b32 	%r10, %r1, 2;
	shl.b32 	%r109, %r552, 2;
	mov.u32 	%r110, _ZZ35compute_histograms_shared_pipelinedIjLi4ELi8ELi4ELi4EEvPKT_PjiiE7s_hists;
	add.s32 	%r553, %r110, %r109;
	shl.b32 	%r12, %r1, 4;
	shl.b32 	%r13, %r1, 3;
	mul.lo.s32 	%r14, %r1, 12;
$L__BB70_4:
	mov.b32 	%r111, 0;
	st.shared.u32 	[%r553], %r111;
	add.s32 	%r112, %r553, %r10;
	st.shared.u32 	[%r112], %r111;
	add.s32 	%r113, %r553, %r13;
	st.shared.u32 	[%r113], %r111;
	add.s32 	%r114, %r553, %r14;
	st.shared.u32 	[%r114], %r111;
	add.s32 	%r552, %r552, %r10;
	add.s32 	%r553, %r553, %r12;
	setp.lt.u32 	%p3, %r552, 4096;
	@%p3 bra 	$L__BB70_4;
	mov.u32 	%r19, %ctaid.x;
	mad.lo.s32 	%r559, %r19, %r1, %r2;
	mov.u32 	%r21, %nctaid.x;
	cvta.to.global.u64 	%rd1, %rd4;
	setp.ge.s32 	%p4, %r559, %r101;
	shl.b32 	%r115, %r2, 2;
	mov.u32 	%r116, s_data;
	add.s32 	%r22, %r116, %r115;
	@%p4 bra 	$L__BB70_7;
	mul.wide.s32 	%rd7, %r559, 4;
	add.s64 	%rd6, %rd1, %rd7;
	// begin inline asm
	cp.async.ca.shared.global [%r22], [%rd6], 4, 4;
	// end inline asm
$L__BB70_7:
	// begin inline asm
	cp.async.commit_group;
	// end inline asm
	mul.lo.s32 	%r23, %r1, %r21;
	add.s32 	%r24, %r559, %r23;
	setp.ge.s32 	%p5, %r24, %r101;
	add.s32 	%r25, %r22, %r10;
	@%p5 bra 	$L__BB70_9;
	mul.wide.s32 	%rd9, %r24, 4;
	add.s64 	%rd8, %rd1, %rd9;
	// begin inline asm
	cp.async.ca.shared.global [%r25], [%rd8], 4, 4;
	// end inline asm
$L__BB70_9:
	// begin inline asm
	cp.async.commit_group;
	// end inline asm
	add.s32 	%r26, %r24, %r23;
	setp.ge.s32 	%p6, %r26, %r101;
	add.s32 	%r27, %r25, %r10;
	@%p6 bra 	$L__BB70_11;
	mul.wide.s32 	%rd11, %r26, 4;
	add.s64 	%rd10, %rd1, %rd11;
	// begin inline asm
	cp.async.ca.shared.global [%r27], [%rd10], 4, 4;
	// end inline asm
$L__BB70_11:
	// begin inline asm
	cp.async.commit_group;
	// end inline asm
	add.s32 	%r28, %r26, %r23;
	setp.ge.s32 	%p7, %r28, %r101;
	add.s32 	%r29, %r27, %r10;
	@%p7 bra 	$L__BB70_13;
	mul.wide.s32 	%rd13, %r28, 4;
	add.s64 	%rd12, %rd1, %rd13;
	// begin inline asm
	cp.async.ca.shared.global [%r29], [%rd12], 4, 4;
	// end inline asm
$L__BB70_13:
	// begin inline asm
	cp.async.commit_group;
	// end inline asm
	bar.sync 	0;
	add.s32 	%r124, %r23, %r101;
	add.s32 	%r125, %r124, -1;
	div.s32 	%r30, %r125, %r23;
	setp.lt.s32 	%p8, %r30, 5;
	shr.u32 	%r126, %r1, 2;
	div.u32 	%r127, %r2, %r126;
	shl.b32 	%r128, %r127, 12;
	add.s32 	%r31, %r110, %r128;
	@%p8 bra 	$L__BB70_41;
	add.s32 	%r131, %r30, -5;
	setp.lt.u32 	%p9, %r131, 3;
	mov.b32 	%r569, 4;
	@%p9 bra 	$L__BB70_34;
	and.b32  	%r133, %r30, 2147483644;
	neg.s32 	%r564, %r133;
	add.s32 	%r134, %r21, %r19;
	mad.lo.s32 	%r562, %r1, %r134, %r2;
	shl.b32 	%r135, %r21, 1;
	add.s32 	%r136, %r19, %r135;
	mad.lo.s32 	%r561, %r1, %r136, %r2;
	mad.lo.s32 	%r137, %r21, 3, %r19;
	mad.lo.s32 	%r560, %r1, %r137, %r2;
	mad.lo.s32 	%r138, %r21, 5, %r19;
	mad.lo.s32 	%r558, %r1, %r138, %r2;
	mad.lo.s32 	%r139, %r21, 6, %r19;
	mad.lo.s32 	%r557, %r1, %r139, %r2;
	mad.lo.s32 	%r140, %r21, 7, %r19;
	mad.lo.s32 	%r556, %r1, %r140, %r2;
	shl.b32 	%r141, %r21, 2;
	add.s32 	%r142, %r19, %r141;
	mad.lo.s32 	%r555, %r1, %r142, %r2;
	mov.b32 	%r563, 0;
$L__BB70_16:
	// begin inline asm
	cp.async.wait_group 3;
	// end inline asm
	setp.ge.s32 	%p10, %r559, %r101;
	@%p10 bra 	$L__BB70_18;
	ld.shared.u32 	%r143, [%r22];
	shl.b32 	%r144, %r143, 2;
	and.b32  	%r145, %r144, 1020;
	add.s32 	%r146, %r31, %r145;
	atom.shared.add.u32 	%r147, [%r146], 1;
	shr.u32 	%r148, %r143, 6;
	and.b32  	%r149, %r148, 1020;
	add.s32 	%r150, %r31, %r149;
	atom.shared.add.u32 	%r151, [%r150+1024], 1;
	shr.u32 	%r152, %r143, 14;
	and.b32  	%r153, %r152, 1020;
	add.s32 	%r154, %r31, %r153;
	atom.shared.add.u32 	%r155, [%r154+2048], 1;
	shr.u32 	%r156, %r143, 22;
	and.b32  	%r157, %r156, 1020;
	add.s32 	%r158, %r31, %r157;
	atom.shared.add.u32 	%r159, [%r158+3072], 1;
$L__BB70_18:
	setp.ge.s32 	%p11, %r555, %r101;
	@%p11 bra 	$L__BB70_20;
	mul.wide.s32 	%rd15, %r555, 4;
	add.s64 	%rd14, %rd1, %rd15;
	// begin inline asm
	cp.async.ca.shared.global [%r22], [%rd14], 4, 4;
	// end inline asm
$L__BB70_20:
	// begin inline asm
	cp.async.commit_group;
	// end inline asm
	// begin inline asm
	cp.async.wait_group 3;
	// end inline asm
	setp.ge.s32 	%p12, %r562, %r101;
	@%p12 bra 	$L__BB70_22;
	ld.shared.u32 	%r161, [%r25];
	shl.b32 	%r162, %r161, 2;
	and.b32  	%r163, %r162, 1020;
	add.s32 	%r164, %r31, %r163;
	atom.shared.add.u32 	%r165, [%r164], 1;
	shr.u32 	%r166, %r161, 6;
	and.b32  	%r167, %r166, 1020;
	add.s32 	%r168, %r31, %r167;
	atom.shared.add.u32 	%r169, [%r168+1024], 1;
	shr.u32 	%r170, %r161, 14;
	and.b32  	%r171, %r170, 1020;
	add.s32 	%r172, %r31, %r171;
	atom.shared.add.u32 	%r173, [%r172+2048], 1;
	shr.u32 	%r174, %r161, 22;
	and.b32  	%r175, %r174, 1020;
	add.s32 	%r176, %r31, %r175;
	atom.shared.add.u32 	%r177, [%r176+3072], 1;
$L__BB70_22:
	setp.ge.s32 	%p13, %r558, %r101;
	@%p13 bra 	$L__BB70_24;
	mul.wide.s32 	%rd17, %r558, 4;
	add.s64 	%rd16, %rd1, %rd17;
	// begin inline asm
	cp.async.ca.shared.global [%r25], [%rd16], 4, 4;
	// end inline asm
$L__BB70_24:
	// begin inline asm
	cp.async.commit_group;
	// end inline asm
	// begin inline asm
	cp.async.wait_group 3;
	// end inline asm
	setp.ge.s32 	%p14, %r561, %r101;
	@%p14 bra 	$L__BB70_26;
	ld.shared.u32 	%r179, [%r27];
	shl.b32 	%r180, %r179, 2;
	and.b32  	%r181, %r180, 1020;
	add.s32 	%r182, %r31, %r181;
	atom.shared.add.u32 	%r183, [%r182], 1;
	shr.u32 	%r184, %r179, 6;
	and.b32  	%r185, %r184, 1020;
	add.s32 	%r186, %r31, %r185;
	atom.shared.add.u32 	%r187, [%r186+1024], 1;
	shr.u32 	%r188, %r179, 14;
	and.b32  	%r189, %r188, 1020;
	add.s32 	%r190, %r31, %r189;
	atom.shared.add.u32 	%r191, [%r190+2048], 1;
	shr.u32 	%r192, %r179, 22;
	and.b32  	%r193, %r192, 1020;
	add.s32 	%r194, %r31, %r193;
	atom.shared.add.u32 	%r195, [%r194+3072], 1;
$L__BB70_26:
	setp.ge.s32 	%p15, %r557, %r101;
	@%p15 bra 	$L__BB70_28;
	mul.wide.s32 	%rd19, %r557, 4;
	add.s64 	%rd18, %rd1, %rd19;
	// begin inline asm
	cp.async.ca.shared.global [%r27], [%rd18], 4, 4;
	// end inline asm
$L__BB70_28:
	// begin inline asm
	cp.async.commit_group;
	// end inline asm
	// begin inline asm
	cp.async.wait_group 3;
	// end inline asm
	setp.ge.s32 	%p16, %r560, %r101;
	@%p16 bra 	$L__BB70_30;
	ld.shared.u32 	%r197, [%r29];
	shl.b32 	%r198, %r197, 2;
	and.b32  	%r199, %r198, 1020;
	add.s32 	%r200, %r31, %r199;
	atom.shared.add.u32 	%r201, [%r200], 1;
	shr.u32 	%r202, %r197, 6;
	and.b32  	%r203, %r202, 1020;
	add.s32 	%r204, %r31, %r203;
	atom.shared.add.u32 	%r205, [%r204+1024], 1;
	shr.u32 	%r206, %r197, 14;
	and.b32  	%r207, %r206, 1020;
	add.s32 	%r208, %r31, %r207;
	atom.shared.add.u32 	%r209, [%r208+2048], 1;
	shr.u32 	%r210, %r197, 22;
	and.b32  	%r211, %r210, 1020;
	add.s32 	%r212, %r31, %r211;
	atom.shared.add.u32 	%r213, [%r212+3072], 1;
$L__BB70_30:
	setp.ge.s32 	%p17, %r556, %r101;
	@%p17 bra 	$L__BB70_32;
	mul.wide.s32 	%rd21, %r556, 4;
	add.s64 	%rd20, %rd1, %rd21;
	// begin inline asm
	cp.async.ca.shared.global [%r29], [%rd20], 4, 4;
	// end inline asm
$L__BB70_32:
	// begin inline asm
	cp.async.commit_group;
	// end inline asm
	add.s32 	%r564, %r564, 4;
	add.s32 	%r563, %r563, 4;
	shl.b32 	%r215, %r23, 2;
	add.s32 	%r562, %r562, %r215;
	add.s32 	%r561, %r561, %r215;
	add.s32 	%r560, %r560, %r215;
	add.s32 	%r559, %r559, %r215;
	add.s32 	%r558, %r558, %r215;
	add.s32 	%r557, %r557, %r215;
	add.s32 	%r556, %r556, %r215;
	add.s32 	%r555, %r555, %r215;
	setp.ne.s32 	%p18, %r564, -4;
	@%p18 bra 	$L__BB70_16;
	add.s32 	%r569, %r563, 4;
$L__BB70_34:
	and.b32  	%r62, %r30, 3;
	setp.eq.s32 	%p19, %r62, 0;
	@%p19 bra 	$L__BB70_41;
	add.s32 	%r216, %r569, -4;
	mad.lo.s32 	%r217, %r21, %r216, %r19;
	mad.lo.s32 	%r568, %r1, %r217, %r2;
	mad.lo.s32 	%r218, %r21, %r569, %r19;
	mad.lo.s32 	%r567, %r1, %r218, %r2;
	neg.s32 	%r566, %r62;
$L__BB70_36:
	.pragma "nounroll";
	// begin inline asm
	cp.async.wait_group 3;
	// end inline asm
	and.b32  	%r219, %r569, 3;
	mul.lo.s32 	%r220, %r219, %r1;
	setp.ge.s32 	%p20, %r568, %r101;
	shl.b32 	%r221, %r220, 2;
	add.s32 	%r70, %r22, %r221;
	@%p20 bra 	$L__BB70_38;
	ld.shared.u32 	%r222, [%r70];
	shl.b32 	%r223, %r222, 2;
	and.b32  	%r224, %r223, 1020;
	add.s32 	%r225, %r31, %r224;
	atom.shared.add.u32 	%r226, [%r225], 1;
	shr.u32 	%r227, %r222, 6;
	and.b32  	%r228, %r227, 1020;
	add.s32 	%r229, %r31, %r228;
	atom.shared.add.u32 	%r230, [%r229+1024], 1;
	shr.u32 	%r231, %r222, 14;
	and.b32  	%r232, %r231, 1020;
	add.s32 	%r233, %r31, %r232;
	atom.shared.add.u32 	%r234, [%r233+2048], 1;
	shr.u32 	%r235, %r222, 22;
	and.b32  	%r236, %r235, 1020;
	add.s32 	%r237, %r31, %r236;
	atom.shared.add.u32 	%r238, [%r237+3072], 1;
$L__BB70_38:
	setp.ge.s32 	%p21, %r567, %r101;
	@%p21 bra 	$L__BB70_40;
	mul.wide.s32 	%rd23, %r567, 4;
	add.s64 	%rd22, %rd1, %rd23;
	// begin inline asm
	cp.async.ca.shared.global [%r70], [%rd22], 4, 4;
	// end inline asm
$L__BB70_40:
	// begin inline asm
	cp.async.commit_group;
	// end inline asm
	add.s32 	%r569, %r569, 1;
	add.s32 	%r568, %r568, %r23;
	add.s32 	%r567, %r567, %r23;
	add.s32 	%r566, %r566, 1;
	setp.ne.s32 	%p22, %r566, 0;
	@%p22 bra 	$L__BB70_36;
$L__BB70_41:
	// begin inline asm
	cp.async.wait_group 0;
	// end inline asm
	max.s32 	%r75, %r30, 4;
	add.s32 	%r240, %r75, -4;
	mad.lo.s32 	%r241, %r240, %r21, %r19;
	mad.lo.s32 	%r76, %r241, %r1, %r2;
	and.b32  	%r77, %r75, 3;
	setp.ge.s32 	%p23, %r76, %r101;
	@%p23 bra 	$L__BB70_43;
	mul.lo.s32 	%r242, %r77, %r1;
	shl.b32 	%r243, %r242, 2;
	add.s32 	%r244, %r22, %r243;
	ld.shared.u32 	%r245, [%r244];
	shl.b32 	%r246, %r245, 2;
	and.b32  	%r247, %r246, 1020;
	add.s32 	%r248, %r31, %r247;
	atom.shared.add.u32 	%r249, [%r248], 1;
	shr.u32 	%r250, %r245, 6;
	and.b32  	%r251, %r250, 1020;
	add.s32 	%r252, %r31, %r251;
	atom.shared.add.u32 	%r253, [%r252+1024], 1;
	shr.u32 	%r254, %r245, 14;
	and.b32  	%r255, %r254, 1020;
	add.s32 	%r256, %r31, %r255;
	atom.shared.add.u32 	%r257, [%r256+2048], 1;
	shr.u32 	%r258, %r245, 22;
	and.b32  	%r259, %r258, 1020;
	add.s32 	%r260, %r31, %r259;
	atom.shared.add.u32 	%r261, [%r260+3072], 1;
$L__BB70_43:
	add.s32 	%r78, %r76, %r23;
	setp.ge.s32 	%p24, %r78, %r101;
	@%p24 bra 	$L__BB70_45;
	add.s32 	%r262, %r75, 1;
	and.b32  	%r263, %r262, 3;
	mul.lo.s32 	%r264, %r263, %r1;
	shl.b32 	%r265, %r264, 2;
	add.s32 	%r266, %r22, %r265;
	ld.shared.u32 	%r267, [%r266];
	shl.b32 	%r268, %r267, 2;
	and.b32  	%r269, %r268, 1020;
	add.s32 	%r270, %r31, %r269;
	atom.shared.add.u32 	%r271, [%r270], 1;
	shr.u32 	%r272, %r267, 6;
	and.b32  	%r273, %r272, 1020;
	add.s32 	%r274, %r31, %r273;
	atom.shared.add.u32 	%r275, [%r274+1024], 1;
	shr.u32 	%r276, %r267, 14;
	and.b32  	%r277, %r276, 1020;
	add.s32 	%r278, %r31, %r277;
	atom.shared.add.u32 	%r279, [%r278+2048], 1;
	shr.u32 	%r280, %r267, 22;
	and.b32  	%r281, %r280, 1020;
	add.s32 	%r282, %r31, %r281;
	atom.shared.add.u32 	%r283, [%r282+3072], 1;
$L__BB70_45:
	add.s32 	%r79, %r78, %r23;
	xor.b32  	%r80, %r77, 2;
	setp.ge.s32 	%p25, %r79, %r101;
	@%p25 bra 	$L__BB70_47;
	mul.lo.s32 	%r284, %r80, %r1;
	shl.b32 	%r285, %r284, 2;
	add.s32 	%r286, %r22, %r285;
	ld.shared.u32 	%r287, [%r286];
	shl.b32 	%r288, %r287, 2;
	and.b32  	%r289, %r288, 1020;
	add.s32 	%r290, %r31, %r289;
	atom.shared.add.u32 	%r291, [%r290], 1;
	shr.u32 	%r292, %r287, 6;
	and.b32  	%r293, %r292, 1020;
	add.s32 	%r294, %r31, %r293;
	atom.shared.add.u32 	%r295, [%r294+1024], 1;
	shr.u32 	%r296, %r287, 14;
	and.b32  	%r297, %r296, 1020;
	add.s32 	%r298, %r31, %r297;
	atom.shared.add.u32 	%r299, [%r298+2048], 1;
	shr.u32 	%r300, %r287, 22;
	and.b32  	%r301, %r300, 1020;
	add.s32 	%r302, %r31, %r301;
	atom.shared.add.u32 	%r303, [%r302+3072], 1;
$L__BB70_47:
	add.s32 	%r304, %r75, -1;
	add.s32 	%r305, %r79, %r23;
	and.b32  	%r81, %r304, 3;
	setp.ge.s32 	%p26, %r305, %r101;
	@%p26 bra 	$L__BB70_49;
	mul.lo.s32 	%r306, %r81, %r1;
	shl.b32 	%r307, %r306, 2;
	add.s32 	%r308, %r22, %r307;
	ld.shared.u32 	%r309, [%r308];
	shl.b32 	%r310, %r309, 2;
	and.b32  	%r311, %r310, 1020;
	add.s32 	%r312, %r31, %r311;
	atom.shared.add.u32 	%r313, [%r312], 1;
	shr.u32 	%r314, %r309, 6;
	and.b32  	%r315, %r314, 1020;
	add.s32 	%r316, %r31, %r315;
	atom.shared.add.u32 	%r317, [%r316+1024], 1;
	shr.u32 	%r318, %r309, 14;
	and.b32  	%r319, %r318, 1020;
	add.s32 	%r320, %r31, %r319;
	atom.shared.add.u32 	%r321, [%r320+2048], 1;
	shr.u32 	%r322, %r309, 22;
	and.b32  	%r323, %r322, 1020;
	add.s32 	%r324, %r31, %r323;
	atom.shared.add.u32 	%r325, [%r324+3072], 1;
$L__BB70_49:
	bar.sync 	0;
	max.u32 	%r326, %r3, 1024;
	setp.lt.u32 	%p27, %r3, 1024;
	selp.u32 	%r327, 1, 0, %p27;
	add.s32 	%r328, %r3, %r327;
	sub.s32 	%r329, %r326, %r328;
	div.u32 	%r330, %r329, %r1;
	add.s32 	%r82, %r330, %r327;
	and.b32  	%r331, %r82, 3;
	setp.eq.s32 	%p28, %r331, 3;
	mov.u32 	%r574, %r2;
	@%p28 bra 	$L__BB70_52;
	add.s32 	%r332, %r82, 1;
	and.b32  	%r333, %r332, 3;
	shl.b32 	%r334, %r2, 2;
	mov.u32 	%r335, _ZZ35compute_histograms_shared_pipelinedIjLi4ELi8ELi4ELi4EEvPKT_PjiiE7s_hists;
	add.s32 	%r571, %r335, %r334;
	neg.s32 	%r570, %r333;
	mad.lo.s32 	%r574, %r1, %r333, %r2;
$L__BB70_51:
	.pragma "nounroll";
	ld.shared.u32 	%r336, [%r571];
	ld.shared.u32 	%r337, [%r571+4096];
	add.s32 	%r338, %r337, %r336;
	ld.shared.u32 	%r339, [%r571+8192];
	add.s32 	%r340, %r339, %r338;
	ld.shared.u32 	%r341, [%r571+12288];
	add.s32 	%r342, %r341, %r340;
	st.shared.u32 	[%r571], %r342;
	add.s32 	%r571, %r571, %r10;
	add.s32 	%r570, %r570, 1;
	setp.ne.s32 	%p29, %r570, 0;
	@%p29 bra 	$L__BB70_51;
$L__BB70_52:
	setp.lt.u32 	%p30, %r82, 3;
	@%p30 bra 	$L__BB70_55;
	shl.b32 	%r343, %r574, 2;
	mov.u32 	%r344, _ZZ35compute_histograms_shared_pipelinedIjLi4ELi8ELi4ELi4EEvPKT_PjiiE7s_hists;
	add.s32 	%r573, %r344, %r343;
	shl.b32 	%r376, %r1, 4;
$L__BB70_54:
	ld.shared.u32 	%r345, [%r573];
	ld.shared.u32 	%r346, [%r573+4096];
	add.s32 	%r347, %r346, %r345;
	ld.shared.u32 	%r348, [%r573+8192];
	add.s32 	%r349, %r348, %r347;
	ld.shared.u32 	%r350, [%r573+12288];
	add.s32 	%r351, %r350, %r349;
	st.shared.u32 	[%r573], %r351;
	add.s32 	%r352, %r573, %r10;
	ld.shared.u32 	%r353, [%r352];
	ld.shared.u32 	%r354, [%r352+4096];
	add.s32 	%r355, %r354, %r353;
	ld.shared.u32 	%r356, [%r352+8192];
	add.s32 	%r357, %r356, %r355;
	ld.shared.u32 	%r358, [%r352+12288];
	add.s32 	%r359, %r358, %r357;
	st.shared.u32 	[%r352], %r359;
	add.s32 	%r360, %r352, %r10;
	ld.shared.u32 	%r361, [%r360];
	ld.shared.u32 	%r362, [%r360+4096];
	add.s32 	%r363, %r362, %r361;
	ld.shared.u32 	%r364, [%r360+8192];
	add.s32 	%r365, %r364, %r363;
	ld.shared.u32 	%r366, [%r360+12288];
	add.s32 	%r367, %r366, %r365;
	st.shared.u32 	[%r360], %r367;
	add.s32 	%r368, %r360, %r10;
	ld.shared.u32 	%r369, [%r368];
	ld.shared.u32 	%r370, [%r368+4096];
	add.s32 	%r371, %r370, %r369;
	ld.shared.u32 	%r372, [%r368+8192];
	add.s32 	%r373, %r372, %r371;
	ld.shared.u32 	%r374, [%r368+12288];
	add.s32 	%r375, %r374, %r373;
	st.shared.u32 	[%r368], %r375;
	add.s32 	%r574, %r574, %r10;
	add.s32 	%r573, %r573, %r376;
	setp.lt.u32 	%p31, %r574, 1024;
	@%p31 bra 	$L__BB70_54;
$L__BB70_55:
	bar.sync 	0;
	and.b32  	%r96, %r2, 31;
	setp.gt.u32 	%p32, %r2, 127;
	@%p32 bra 	$L__BB70_58;
	ld.param.u64 	%rd28, [_Z35compute_histograms_shared_pipelinedIjLi4ELi8ELi4ELi4EEvPKT_Pjii_param_1];
	shr.u32 	%r575, %r2, 5;
	shr.u32 	%r98, %r1, 5;
	cvt.u64.u32 	%rd2, %r96;
	cvta.to.global.u64 	%rd3, %rd28;
	mov.u32 	%r379, _ZZ35compute_histograms_shared_pipelinedIjLi4ELi8ELi4ELi4EEvPKT_PjiiE7s_hists;
$L__BB70_57:
	shl.b32 	%r378, %r575, 10;
	add.s32 	%r380, %r379, %r378;
	ld.shared.u32 	%r381, [%r380];
	mul.lo.s32 	%r382, %r575, %r102;
	cvt.s64.s32 	%rd24, %r382;
	shl.b32 	%r383, %r96, 2;
	add.s32 	%r384, %r380, %r383;
	ld.shared.u32 	%r385, [%r384];
	shfl.sync.up.b32	%r386|%p33, %r385, 1, 0, -1;
	// begin inline asm
	mov.u32 %r377, %laneid;
	// end inline asm
	setp.eq.s32 	%p34, %r377, 0;
	selp.b32 	%r387, 0, %r386, %p34;
	add.s32 	%r388, %r387, %r385;
	shfl.sync.up.b32	%r389|%p35, %r388, 2, 0, -1;
	setp.lt.u32 	%p36, %r377, 2;
	selp.b32 	%r390, 0, %r389, %p36;
	add.s32 	%r391, %r390, %r388;
	shfl.sync.up.b32	%r392|%p37, %r391, 4, 0, -1;
	setp.lt.u32 	%p38, %r377, 4;
	selp.b32 	%r393, 0, %r392, %p38;
	add.s32 	%r394, %r393, %r391;
	shfl.sync.up.b32	%r395|%p39, %r394, 8, 0, -1;
	setp.lt.u32 	%p40, %r377, 8;
	selp.b32 	%r396, 0, %r395, %p40;
	add.s32 	%r397, %r396, %r394;
	shfl.sync.up.b32	%r398|%p41, %r397, 16, 0, -1;
	setp.lt.u32 	%p42, %r377, 16;
	selp.b32 	%r399, 0, %r398, %p42;
	add.s32 	%r400, %r399, %r397;
	add.s64 	%rd25, %rd2, %rd24;
	shl.b64 	%rd26, %rd25, 2;
	add.s64 	%rd27, %rd3, %rd26;
	sub.s32 	%r401, %r400, %r381;
	atom.global.add.u32 	%r402, [%rd27], %r401;
	shfl.sync.idx.b32	%r403|%p43, %r400, 31, 31, -1;
	ld.shared.u32 	%r404, [%r384+128];
	shfl.sync.up.b32	%r405|%p44, %r404, 1, 0, -1;
	selp.b32 	%r406, 0, %r405, %p34;
	add.s32 	%r407, %r406, %r404;
	shfl.sync.up.b32	%r408|%p45, %r407, 2, 0, -1;
	selp.b32 	%r409, 0, %r408, %p36;
	add.s32 	%r410, %r409, %r407;
	shfl.sync.up.b32	%r411|%p46, %r410, 4, 0, -1;
	selp.b32 	%r412, 0, %r411, %p38;
	add.s32 	%r413, %r412, %r410;
	shfl.sync.up.b32	%r414|%p47, %r413, 8, 0, -1;
	selp.b32 	%r415, 0, %r414, %p40;
	add.s32 	%r416, %r415, %r413;
	shfl.sync.up.b32	%r417|%p48, %r416, 16, 0, -1;
	selp.b32 	%r418, 0, %r417, %p42;
	add.s32 	%r419, %r418, %r416;
	sub.s32 	%r420, %r403, %r381;
	add.s32 	%r421, %r420, %r419;
	atom.global.add.u32 	%r422, [%rd27+128], %r421;
	shfl.sync.idx.b32	%r423|%p49, %r419, 31, 31, -1;
	add.s32 	%r424, %r423, %r403;
	ld.shared.u32 	%r425, [%r384+256];
	shfl.sync.up.b32	%r426|%p50, %r425, 1, 0, -1;
	selp.b32 	%r427, 0, %r426, %p34;
	add.s32 	%r428, %r427, %r425;
	shfl.sync.up.b32	%r429|%p51, %r428, 2, 0, -1;
	selp.b32 	%r430, 0, %r429, %p36;
	add.s32 	%r431, %r430, %r428;
	shfl.sync.up.b32	%r432|%p52, %r431, 4, 0, -1;
	selp.b32 	%r433, 0, %r432, %p38;
	add.s32 	%r434, %r433, %r431;
	shfl.sync.up.b32	%r435|%p53, %r434, 8, 0, -1;
	selp.b32 	%r436, 0, %r435, %p40;
	add.s32 	%r437, %r436, %r434;
	shfl.sync.up.b32	%r438|%p54, %r437, 16, 0, -1;
	selp.b32 	%r439, 0, %r438, %p42;
	add.s32 	%r440, %r439, %r437;
	sub.s32 	%r441, %r424, %r381;
	add.s32 	%r442, %r441, %r440;
	atom.global.add.u32 	%r443, [%rd27+256], %r442;
	shfl.sync.idx.b32	%r444|%p55, %r440, 31, 31, -1;
	add.s32 	%r445, %r444, %r424;
	ld.shared.u32 	%r446, [%r384+384];
	shfl.sync.up.b32	%r447|%p56, %r446, 1, 0, -1;
	selp.b32 	%r448, 0, %r447, %p34;
	add.s32 	%r449, %r448, %r446;
	shfl.sync.up.b32	%r450|%p57, %r449, 2, 0, -1;
	selp.b32 	%r451, 0, %r450, %p36;
	add.s32 	%r452, %r451, %r449;
	shfl.sync.up.b32	%r453|%p58, %r452, 4, 0, -1;
	selp.b32 	%r454, 0, %r453, %p38;
	add.s32 	%r455, %r454, %r452;
	shfl.sync.up.b32	%r456|%p59, %r455, 8, 0, -1;
	selp.b32 	%r457, 0, %r456, %p40;
	add.s32 	%r458, %r457, %r455;
	shfl.sync.up.b32	%r459|%p60, %r458, 16, 0, -1;
	selp.b32 	%r460, 0, %r459, %p42;
	add.s32 	%r461, %r460, %r458;
	sub.s32 	%r462, %r445, %r381;
	add.s32 	%r463, %r462, %r461;
	atom.global.add.u32 	%r464, [%rd27+384], %r463;
	shfl.sync.idx.b32	%r465|%p61, %r461, 31, 31, -1;
	add.s32 	%r466, %r465, %r445;
	ld.shared.u32 	%r467, [%r384+512];
	shfl.sync.up.b32	%r468|%p62, %r467, 1, 0, -1;
	selp.b32 	%r469, 0, %r468, %p34;
	add.s32 	%r470, %r469, %r467;
	shfl.sync.up.b32	%r471|%p63, %r470, 2, 0, -1;
	selp.b32 	%r472, 0, %r471, %p36;
	add.s32 	%r473, %r472, %r470;
	shfl.sync.up.b32	%r474|%p64, %r473, 4, 0, -1;
	selp.b32 	%r475, 0, %r474, %p38;
	add.s32 	%r476, %r475, %r473;
	shfl.sync.up.b32	%r477|%p65, %r476, 8, 0, -1;
	selp.b32 	%r478, 0, %r477, %p40;
	add.s32 	%r479, %r478, %r476;
	shfl.sync.up.b32	%r480|%p66, %r479, 16, 0, -1;
	selp.b32 	%r481, 0, %r480, %p42;
	add.s32 	%r482, %r481, %r479;
	sub.s32 	%r483, %r466, %r381;
	add.s32 	%r484, %r483, %r482;
	atom.global.add.u32 	%r485, [%rd27+512], %r484;
	shfl.sync.idx.b32	%r486|%p67, %r482, 31, 31, -1;
	add.s32 	%r487, %r486, %r466;
	ld.shared.u32 	%r488, [%r384+640];
	shfl.sync.up.b32	%r489|%p68, %r488, 1, 0, -1;
	selp.b32 	%r490, 0, %r489, %p34;
	add.s32 	%r491, %r490, %r488;
	shfl.sync.up.b32	%r492|%p69, %r491, 2, 0, -1;
	selp.b32 	%r493, 0, %r492, %p36;
	add.s32 	%r494, %r493, %r491;
	shfl.sync.up.b32	%r495|%p70, %r494, 4, 0, -1;
	selp.b32 	%r496, 0, %r495, %p38;
	add.s32 	%r497, %r496, %r494;
	shfl.sync.up.b32	%r498|%p71, %r497, 8, 0, -1;
	selp.b32 	%r499, 0, %r498, %p40;
	add.s32 	%r500, %r499, %r497;
	shfl.sync.up.b32	%r501|%p72, %r500, 16, 0, -1;
	selp.b32 	%r502, 0, %r501, %p42;
	add.s32 	%r503, %r502, %r500;
	sub.s32 	%r504, %r487, %r381;
	add.s32 	%r505, %r504, %r503;
	atom.global.add.u32 	%r506, [%rd27+640], %r505;
	shfl.sync.idx.b32	%r507|%p73, %r503, 31, 31, -1;
	add.s32 	%r508, %r507, %r487;
	ld.shared.u32 	%r509, [%r384+768];
	shfl.sync.up.b32	%r510|%p74, %r509, 1, 0, -1;
	selp.b32 	%r511, 0, %r510, %p34;
	add.s32 	%r512, %r511, %r509;
	shfl.sync.up.b32	%r513|%p75, %r512, 2, 0, -1;
	selp.b32 	%r514, 0, %r513, %p36;
	add.s32 	%r515, %r514, %r512;
	shfl.sync.up.b32	%r516|%p76, %r515, 4, 0, -1;
	selp.b32 	%r517, 0, %r516, %p38;
	add.s32 	%r518, %r517, %r515;
	shfl.sync.up.b32	%r519|%p77, %r518, 8, 0, -1;
	selp.b32 	%r520, 0, %r519, %p40;
	add.s32 	%r521, %r520, %r518;
	shfl.sync.up.b32	%r522|%p78, %r521, 16, 0, -1;
	selp.b32 	%r523, 0, %r522, %p42;
	add.s32 	%r524, %r523, %r521;
	sub.s32 	%r525, %r508, %r381;
	add.s32 	%r526, %r525, %r524;
	atom.global.add.u32 	%r527, [%rd27+768], %r526;
	shfl.sync.idx.b32	%r528|%p79, %r524, 31, 31, -1;
	add.s32 	%r529, %r528, %r508;
	ld.shared.u32 	%r530, [%r384+896];
	shfl.sync.up.b32	%r531|%p80, %r530, 1, 0, -1;
	selp.b32 	%r532, 0, %r531, %p34;
	add.s32 	%r533, %r532, %r530;
	shfl.sync.up.b32	%r534|%p81, %r533, 2, 0, -1;
	selp.b32 	%r535, 0, %r534, %p36;
	add.s32 	%r536, %r535, %r533;
	shfl.sync.up.b32	%r537|%p82, %r536, 4, 0, -1;
	selp.b32 	%r538, 0, %r537, %p38;
	add.s32 	%r539, %r538, %r536;
	shfl.sync.up.b32	%r540|%p83, %r539, 8, 0, -1;
	selp.b32 	%r541, 0, %r540, %p40;
	add.s32 	%r542, %r541, %r539;
	shfl.sync.up.b32	%r543|%p84, %r542, 16, 0, -1;
	selp.b32 	%r544, 0, %r543, %p42;
	add.s32 	%r545, %r544, %r542;
	sub.s32 	%r546, %r529, %r381;
	add.s32 	%r547, %r546, %r545;
	atom.global.add.u32 	%r548, [%rd27+896], %r547;
	shfl.sync.idx.b32	%r549|%p85, %r545, 31, 31, -1;
	add.s32 	%r575, %r575, %r98;
	setp.lt.u32 	%p86, %r575, 4;
	@%p86 bra 	$L__BB70_57;
$L__BB70_58:
	ret;

}


// ===== COMPILED SASS (sm_100) =====

	.target	sm_100

	.elftype	@"ET_EXEC"


//--------------------- .note.nv.tkinfo           --------------------------
	.section	.note.nv.tkinfo,"",@"SHT_NOTE"
	.sectionflags	@"SHF_NOTE_NV_TKINFO"
	.tkinfo
        /*0018*/ 	.word	0x00000002
        /*0030*/ 	.string	""
        /*0030*/ 	.string	"ptxas"
        /*0030*/ 	.string	"Cuda compilation tools, release 13.0, V13.0.88"
        /*0030*/ 	.string	"Build cuda_13.0.r13.0/compiler.36424714_0"
        /*0030*/ 	.string	"-arch sm_100 -m 64 "



//--------------------- .note.nv.cuinfo           --------------------------
	.section	.note.nv.cuinfo,"",@"SHT_NOTE"
	.sectionflags	@"SHF_NOTE_NV_CUINFO"
        /*0018*/ 	.short	0x0002
        /*001a*/ 	.short	0x0064
        /*001c*/ 	.short	0x0082
	.zero		2


//--------------------- .nv.info                  --------------------------
	.section	.nv.info,"",@"SHT_CUDA_INFO"
	.align	4


	//----- nvinfo : EIATTR_REGCOUNT
	.align		4
        /*0000*/ 	.byte	0x04, 0x2f
        /*0002*/ 	.short	(.L_16 - .L_15)
	.align		4
.L_15:
        /*0004*/ 	.word	index@(_Z25compute_histograms_sharedIjLi4ELi8ELi1EEvPKT_Pjii)
        /*0008*/ 	.word	0x0000001d


	//----- nvinfo : EIATTR_FRAME_SIZE
	.align		4
.L_16:
        /*000c*/ 	.byte	0x04, 0x11
        /*000e*/ 	.short	(.L_18 - .L_17)
	.align		4
.L_17:
        /*0010*/ 	.word	index@($__internal_12_$__cuda_sm20_div_u16)
        /*0014*/ 	.word	0x00000000


	//----- nvinfo : EIATTR_FRAME_SIZE
	.align		4
.L_18:
        /*0018*/ 	.byte	0x04, 0x11
        /*001a*/ 	.short	(.L_20 - .L_19)
	.align		4
.L_19:
        /*001c*/ 	.word	index@(_Z25compute_histograms_sharedIjLi4ELi8ELi1EEvPKT_Pjii)
        /*0020*/ 	.word	0x00000000


	//----- nvinfo : EIATTR_REGCOUNT
	.align		4
.L_20:
        /*0024*/ 	.byte	0x04, 0x2f
        /*0026*/ 	.short	(.L_22 - .L_21)
	.align		4
.L_21:
        /*0028*/ 	.word	index@(_Z25compute_histograms_sharedIjLi4ELi8ELi2EEvPKT_Pjii)
        /*002c*/ 	.word	0x0000001d


	//----- nvinfo : EIATTR_FRAME_SIZE
	.align		4
.L_22:
        /*0030*/ 	.byte	0x04, 0x11
        /*0032*/ 	.short	(.L_24 - .L_23)
	.align		4
.L_23:
        /*0034*/ 	.word	index@($__internal_11_$__cuda_sm20_div_u16)
        /*0038*/ 	.word	0x00000000


	//----- nvinfo : EIATTR_FRAME_SIZE
	.align		4
.L_24:
        /*003c*/ 	.byte	0x04, 0x11
        /*003e*/ 	.short	(.L_26 - .L_25)
	.align		4
.L_25:
        /*0040*/ 	.word	index@(_Z25compute_histograms_sharedIjLi4ELi8ELi2EEvPKT_Pjii)
        /*0044*/ 	.word	0x00000000


	//----- nvinfo : EIATTR_REGCOUNT
	.align		4
.L_26:
        /*0048*/ 	.byte	0x04, 0x2f
        /*004a*/ 	.short	(.L_28 - .L_27)
	.align		4
.L_27:
        /*004c*/ 	.word	index@(_Z25compute_histograms_sharedIjLi4ELi8ELi3EEvPKT_Pjii)
        /*0050*/ 	.word	0x0000001d


	//----- nvinfo : EIATTR_FRAME_SIZE
	.align		4
.L_28:
        /*0054*/ 	.byte	0x04, 0x11
        /*0056*/ 	.short	(.L_30 - .L_29)
	.align		4
.L_29:
        /*0058*/ 	.word	index@($__internal_10_$__cuda_sm20_div_u16)
        /*005c*/ 	.word	0x00000000


	//----- nvinfo : EIATTR_FRAME_SIZE
	.align		4
.L_30:
        /*0060*/ 	.byte	0x04, 0x11
        /*0062*/ 	.short	(.L_32 - .L_31)
	.align		4
.L_31:
        /*0064*/ 	.word	index@(_Z25compute_histograms_sharedIjLi4ELi8ELi3EEvPKT_Pjii)
        /*0068*/ 	.word	0x00000000


	//----- nvinfo : EIATTR_REGCOUNT
	.align		4
.L_32:
        /*006c*/ 	.byte	0x04, 0x2f
        /*006e*/ 	.short	(.L_34 - .L_33)
	.align		4
.L_33:
        /*0070*/ 	.word	index@(_Z25compute_histograms_sharedIjLi4ELi8ELi4EEvPKT_Pjii)
        /*0074*/ 	.word	0x0000001d


	//----- nvinfo : EIATTR_FRAME_SIZE
	.align		4
.L_34:
        /*0078*/ 	.byte	0x04, 0x11
        /*007a*/ 	.short	(.L_36 - .L_35)
	.align		4
.L_35:
        /*007c*/ 	.word	index@($__internal_9_$__cuda_sm20_div_u16)
        /*0080*/ 	.word	0x00000000


	//----- nvinfo : EIATTR_FRAME_SIZE
	.align		4
.L_36:
        /*0084*/ 	.byte	0x04, 0x11
        /*0086*/ 	.short	(.L_38 - .L_37)
	.align		4
.L_37:
        /*0088*/ 	.word	index@(_Z25compute_histograms_sharedIjLi4ELi8ELi4EEvPKT_Pjii)
        /*008c*/ 	.word	0x00000000


	//----- nvinfo : EIATTR_REGCOUNT
	.align		4
.L_38:
        /*0090*/ 	.byte	0x04, 0x2f
        /*0092*/ 	.short	(.L_40 - .L_39)
	.align		4
.L_39:
        /*0094*/ 	.word	index@(_Z10radix_passIjLj4294967295ELi8ELi15ELi8EEvPKT_PKjPS0_PjiiPi)
        /*0098*/ 	.word	0x00000048


	//----- nvinfo : EIATTR_FRAME_SIZE
	.align		4
.L_40:
        /*009c*/ 	.byte	0x04, 0x11
        /*009e*/ 	.short	(.L_42 - .L_41)
	.align		4
.L_41:
        /*00a0*/ 	.word	index@(_Z10radix_passIjLj4294967295ELi8ELi15ELi8EEvPKT_PKjPS0_PjiiPi)
        /*00a4*/ 	.word	0x00000008


	//----- nvinfo : EIATTR_REGCOUNT
	.align		4
.L_42:
        /*00a8*/ 	.byte	0x04, 0x2f
        /*00aa*/ 	.short	(.L_44 - .L_43)
	.align		4
.L_43:
        /*00ac*/ 	.word	index@(_Z18compute_histogramsIjLi6ELi5ELi32ELb0EEvPKT_Pji)
        /*00b0*/ 	.word	0x00000019


	//----- nvinfo : EIATTR_FRAME_SIZE
	.align		4
.L_44:
        /*00b4*/ 	.byte	0x04, 0x11
        /*00b6*/ 	.short	(.L_46 - .L_45)
	.align		4
.L_45:
        /*00b8*/ 	.word	index@(_Z18compute_histogramsIjLi6ELi5ELi32ELb0EEvPKT_Pji)
        /*00bc*/ 	.word	0x00000000


	//----- nvinfo : EIATTR_REGCOUNT
	.align		4
.L_46:
        /*00c0*/ 	.byte	0x04, 0x2f
        /*00c2*/ 	.short	(.L_48 - .L_47)
	.align		4
.L_47:
        /*00c4*/ 	.word	index@(_Z18compute_histogramsIjLi6ELi5ELi32ELb1EEvPKT_Pji)
        /*00c8*/ 	.word	0x00000019


	//----- nvinfo : EIATTR_FRAME_SIZE
	.align		4
.L_48:
        /*00cc*/ 	.byte	0x04, 0x11
        /*00ce*/ 	.short	(.L_50 - .L_49)
	.align		4
.L_49:
        /*00d0*/ 	.word	index@(_Z18compute_histogramsIjLi6ELi5ELi32ELb1EEvPKT_Pji)
        /*00d4*/ 	.word	0x00000000


	//----- nvinfo : EIATTR_REGCOUNT
	.align		4
.L_50:
        /*00d8*/ 	.byte	0x04, 0x2f
        /*00da*/ 	.short	(.L_52 - .L_51)
	.align		4
.L_51:
        /*00dc*/ 	.word	index@(_Z18compute_histogramsIjLi6ELi5ELi64ELb0EEvPKT_Pji)
        /*00e0*/ 	.word	0x00000014


	//----- nvinfo : EIATTR_FRAME_SIZE
	.align		4
.L_52:
        /*00e4*/ 	.byte	0x04, 0x11
        /*00e6*/ 	.short	(.L_54 - .L_53)
	.align		4
.L_53:
        /*00e8*/ 	.word	index@(_Z18compute_histogramsIjLi6ELi5ELi64ELb0EEvPKT_Pji)
        /*00ec*/ 	.word	0x00000000


	//----- nvinfo : EIATTR_REGCOUNT
	.align		4
.L_54:
        /*00f0*/ 	.byte	0x04, 0x2f
        /*00f2*/ 	.short	(.L_56 - .L_55)
	.align		4
.L_55:
        /*00f4*/ 	.word	index@(_Z18compute_histogramsIjLi6ELi5ELi64ELb1EEvPKT_Pji)
        /*00f8*/ 	.word	0x00000014


	//----- nvinfo : EIATTR_FRAME_SIZE
	.align		4
.L_56:
        /*00fc*/ 	.byte	0x04, 0x11
        /*00fe*/ 	.short	(.L_58 - .L_57)
	.align		4
.L_57:
        /*0100*/ 	.word	index@(_Z18compute_histogramsIjLi6ELi5ELi64ELb1EEvPKT_Pji)
        /*0104*/ 	.word	0x00000000


	//----- nvinfo : EIATTR_REGCOUNT
	.align		4
.L_58:
        /*0108*/ 	.byte	0x04, 0x2f
        /*010a*/ 	.short	(.L_60 - .L_59)
	.align		4
.L_59:
        /*010c*/ 	.word	index@(_Z18compute_histogramsIjLi6ELi5ELi128ELb0EEvPKT_Pji)
        /*0110*/ 	.word	0x00000014


	//----- nvinfo : EIATTR_FRAME_SIZE
	.align		4
.L_60:
        /*0114*/ 	.byte	0x04, 0x11
        /*0116*/ 	.short	(.L_62 - .L_61)
	.align		4
.L_61:
        /*0118*/ 	.word	index@(_Z18compute_histogramsIjLi6ELi5ELi128ELb0EEvPKT_Pji)
        /*011c*/ 	.word	0x00000000


	//----- nvinfo : EIATTR_REGCOUNT
	.align		4
.L_62:
        /*0120*/ 	.byte	0x04, 0x2f
        /*0122*/ 	.short	(.L_64 - .L_63)
	.align		4
.L_63:
        /*0124*/ 	.word	index@(_Z18compute_histogramsIjLi6ELi5ELi128ELb1EEvPKT_Pji)
        /*0128*/ 	.word	0x00000014


	//----- nvinfo : EIATTR_FRAME_SIZE
	.align		4
.L_64:
        /*012c*/ 	.byte	0x04, 0x11
        /*012e*/ 	.short	(.L_66 - .L_65)
	.align		4
.L_65:
        /*0130*/ 	.word	index@(_Z18compute_histogramsIjLi6ELi5ELi128ELb1EEvPKT_Pji)
        /*0134*/ 	.word	0x00000000


	//----- nvinfo : EIATTR_REGCOUNT
	.align		4
.L_66:
        /*0138*/ 	.byte	0x04, 0x2f
        /*013a*/ 	.short	(.L_68 - .L_67)
	.align		4
.L_67:
        /*013c*/ 	.word	index@(_Z18compute_histogramsIjLi6ELi5ELi256ELb0EEvPKT_Pji)
        /*0140*/ 	.word	0x00000012


	//----- nvinfo : EIATTR_FRAME_SIZE
	.align		4
.L_68:
        /*0144*/ 	.byte	0x04, 0x11
        /*0146*/ 	.short	(.L_70 - .L_69)
	.align		4
.L_69:
        /*0148*/ 	.word	index@(_Z18compute_histogramsIjLi6ELi5ELi256ELb0EEvPKT_Pji)
        /*014c*/ 	.word	0x00000000


	//----- nvinfo : EIATTR_REGCOUNT
	.align		4
.L_70:
        /*0150*/ 	.byte	0x04, 0x2f
        /*0152*/ 	.short	(.L_72 - .L_71)
	.align		4
.L_71:
        /*0154*/ 	.word	index@(_Z18compute_histogramsIjLi6ELi5ELi256ELb1EEvPKT_Pji)
        /*0158*/ 	.word	0x00000014


	//----- nvinfo : EIATTR_FRAME_SIZE
	.align		4
.L_72:
        /*015c*/ 	.byte	0x04, 0x11
        /*015e*/ 	.short	(.L_74 - .L_73)
	.align		4
.L_73:
        /*0160*/ 	.word	index@(_Z18compute_histogramsIjLi6ELi5ELi256ELb1EEvPKT_Pji)
        /*0164*/ 	.word	0x00000000


	//----- nvinfo : EIATTR_REGCOUNT
	.align		4
.L_74:
        /*0168*/ 	.byte	0x04, 0x2f
        /*016a*/ 	.short	(.L_76 - .L_75)
	.align		4
.L_75:
        /*016c*/ 	.word	index@(_Z18compute_histogramsIjLi6ELi5ELi512ELb0EEvPKT_Pji)
        /*0170*/ 	.word	0x00000012


	//----- nvinfo : EIATTR_FRAME_SIZE
	.align		4
.L_76:
        /*0174*/ 	.byte	0x04, 0x11
        /*0176*/ 	.short	(.L_78 - .L_77)
	.align		4
.L_77:
        /*0178*/ 	.word	index@(_Z18compute_histogramsIjLi6ELi5ELi512ELb0EEvPKT_Pji)
        /*017c*/ 	.word	0x00000000


	//----- nvinfo : EIATTR_REGCOUNT
	.align		4
.L_78:
        /*0180*/ 	.byte	0x04, 0x2f
        /*0182*/ 	.short	(.L_80 - .L_79)
	.align		4
.L_79:
        /*0184*/ 	.word	index@(_Z18compute_histogramsIjLi6ELi5ELi512ELb1EEvPKT_Pji)
        /*0188*/ 	.word	0x00000014


	//----- nvinfo : EIATTR_FRAME_SIZE
	.align		4
.L_80:
        /*018c*/ 	.byte	0x04, 0x11
        /*018e*/ 	.short	(.L_82 - .L_81)
	.align		4
.L_81:
        /*0190*/ 	.word	index@(_Z18compute_histogramsIjLi6ELi5ELi512ELb1EEvPKT_Pji)
        /*0194*/ 	.word	0x00000000


	//----- nvinfo : EIATTR_REGCOUNT
	.align		4
.L_82:
        /*0198*/ 	.byte	0x04, 0x2f
        /*019a*/ 	.short	(.L_84 - .L_83)
	.align		4
.L_83:
        /*019c*/ 	.word	index@(_Z18compute_histogramsIjLi5ELi6ELi32ELb0EEvPKT_Pji)
        /*01a0*/ 	.word	0x00000019


	//----- nvinfo : EIATTR_FRAME_SIZE
	.align		4
.L_84:
        /*01a4*/ 	.byte	0x04, 0x11
        /*01a6*/ 	.short	(.L_86 - .L_85)
	.align		4
.L_85:
        /*01a8*/ 	.word	index@(_Z18compute_histogramsIjLi5ELi6ELi32ELb0EEvPKT_Pji)
        /*01ac*/ 	.word	0x00000000


	//----- nvinfo : EIATTR_REGCOUNT
	.align		4
.L_86:
        /*01b0*/ 	.byte	0x04, 0x2f
        /*01b2*/ 	.short	(.L_88 - .L_87)
	.align		4
.L_87:
        /*01b4*/ 	.word	index@(_Z18compute_histogramsIjLi5ELi6ELi32ELb1EEvPKT_Pji)
        /*01b8*/ 	.word	0x00000017


	//----- nvinfo : EIATTR_FRAME_SIZE
	.align		4
.L_88:
        /*01bc*/ 	.byte	0x04, 0x11
        /*01be*/ 	.short	(.L_90 - .L_89)
	.align		4
.L_89:
        /*01c0*/ 	.word	index@(_Z18compute_histogramsIjLi5ELi6ELi32ELb1EEvPKT_Pji)
        /*01c4*/ 	.word	0x00000000


	//----- nvinfo : EIATTR_REGCOUNT
	.align		4
.L_90:
        /*01c8*/ 	.byte	0x04, 0x2f
        /*01ca*/ 	.short	(.L_92 - .L_91)
	.align		4
.L_91:
        /*01cc*/ 	.word	index@(_Z18compute_histogramsIjLi5ELi6ELi64ELb0EEvPKT_Pji)
        /*01d0*/ 	.word	0x0000001a


	//----- nvinfo : EIATTR_FRAME_SIZE
	.align		4
.L_92:
        /*01d4*/ 	.byte	0x04, 0x11
        /*01d6*/ 	.short	(.L_94 - .L_93)
	.align		4
.L_93:
        /*01d8*/ 	.word	index@(_Z18compute_histogramsIjLi5ELi6ELi64ELb0EEvPKT_Pji)
        /*01dc*/ 	.word	0x00000000


	//----- nvinfo : EIATTR_REGCOUNT
	.align		4
.L_94:
        /*01e0*/ 	.byte	0x04, 0x2f
        /*01e2*/ 	.short	(.L_96 - .L_95)
	.align		4
.L_95:
        /*01e4*/ 	.word	index@(_Z18compute_histogramsIjLi5ELi6ELi64ELb1EEvPKT_Pji)
        /*01e8*/ 	.word	0x0000001a


	//----- nvinfo : EIATTR_FRAME_SIZE
	.align		4
.L_96:
        /*01ec*/ 	.byte	0x04, 0x11
        /*01ee*/ 	.short	(.L_98 - .L_97)
	.align		4
.L_97:
        /*01f0*/ 	.word	index@(_Z18compute_histogramsIjLi5ELi6ELi64ELb1EEvPKT_Pji)
        /*01f4*/ 	.word	0x00000000


	//----- nvinfo : EIATTR_REGCOUNT
	.align		4
.L_98:
        /*01f8*/ 	.byte	0x04, 0x2f
        /*01fa*/ 	.short	(.L_100 - .L_99)
	.align		4
.L_99:
        /*01fc*/ 	.word	index@(_Z18compute_histogramsIjLi5ELi6ELi128ELb0EEvPKT_Pji)
        /*0200*/ 	.word	0x00000017


	//----- nvinfo : EIATTR_FRAME_SIZE
	.align		4
.L_100:
        /*0204*/ 	.byte	0x04, 0x11
        /*0206*/ 	.short	(.L_102 - .L_101)
	.align		4
.L_101:
        /*0208*/ 	.word	index@(_Z18compute_histogramsIjLi5ELi6ELi128ELb0EEvPKT_Pji)
        /*020c*/ 	.word	0x00000000


	//----- nvinfo : EIATTR_REGCOUNT
	.align		4
.L_102:
        /*0210*/ 	.byte	0x04, 0x2f
        /*0212*/ 	.short	(.L_104 - .L_103)
	.align		4
.L_103:
        /*0214*/ 	.word	index@(_Z18compute_histogramsIjLi5ELi6ELi128ELb1EEvPKT_Pji)
        /*0218*/ 	.word	0x00000017


	//----- nvinfo : EIATTR_FRAME_SIZE
	.align		4
.L_104:
        /*021c*/ 	.byte	0x04, 0x11
        /*021e*/ 	.short	(.L_106 - .L_105)
	.align		4
.L_105:
        /*0220*/ 	.word	index@(_Z18compute_histogramsIjLi5ELi6ELi128ELb1EEvPKT_Pji)
        /*0224*/ 	.word	0x00000000


	//----- nvinfo : EIATTR_REGCOUNT
	.align		4
.L_106:
        /*0228*/ 	.byte	0x04, 0x2f
        /*022a*/ 	.short	(.L_108 - .L_107)
	.align		4
.L_107:
        /*022c*/ 	.word	index@(_Z18compute_histogramsIjLi5ELi6ELi256ELb0EEvPKT_Pji)
        /*0230*/ 	.word	0x00000014


	//----- nvinfo : EIATTR_FRAME_SIZE
	.align		4
.L_108:
        /*0234*/ 	.byte	0x04, 0x11
        /*0236*/ 	.short	(.L_110 - .L_109)
	.align		4
.L_109:
        /*0238*/ 	.word	index@(_Z18compute_histogramsIjLi5ELi6ELi256ELb0EEvPKT_Pji)
        /*023c*/ 	.word	0x00000000


	//----- nvinfo : EIATTR_REGCOUNT
	.align		4
.L_110:
        /*0240*/ 	.byte	0x04, 0x2f
        /*0242*/ 	.short	(.L_112 - .L_111)
	.align		4
.L_111:
        /*0244*/ 	.word	index@(_Z18compute_histogramsIjLi5ELi6ELi256ELb1EEvPKT_Pji)
        /*0248*/ 	.word	0x00000014


	//----- nvinfo : EIATTR_FRAME_SIZE
	.align		4
.L_112:
        /*024c*/ 	.byte	0x04, 0x11
        /*024e*/ 	.short	(.L_114 - .L_113)
	.align		4
.L_113:
        /*0250*/ 	.word	index@(_Z18compute_histogramsIjLi5ELi6ELi256ELb1EEvPKT_Pji)
        /*0254*/ 	.word	0x00000000


	//----- nvinfo : EIATTR_REGCOUNT
	.align		4
.L_114:
        /*0258*/ 	.byte	0x04, 0x2f
        /*025a*/ 	.short	(.L_116 - .L_115)
	.align		4
.L_115:
        /*025c*/ 	.word	index@(_Z18compute_histogramsIjLi5ELi6ELi512ELb0EEvPKT_Pji)
        /*0260*/ 	.word	0x00000014


	//----- nvinfo : EIATTR_FRAME_SIZE
	.align		4
.L_116:
        /*0264*/ 	.byte	0x04, 0x11
        /*0266*/ 	.short	(.L_118 - .L_117)
	.align		4
.L_117:
        /*0268*/ 	.word	index@(_Z18compute_histogramsIjLi5ELi6ELi512ELb0EEvPKT_Pji)
        /*026c*/ 	.word	0x00000000


	//----- nvinfo : EIATTR_REGCOUNT
	.align		4
.L_118:
        /*0270*/ 	.byte	0x04, 0x2f
        /*0272*/ 	.short	(.L_120 - .L_119)
	.align		4
.L_119:
        /*0274*/ 	.word	index@(_Z18compute_histogramsIjLi5ELi6ELi512ELb1EEvPKT_Pji)
        /*0278*/ 	.word	0x00000014


	//----- nvinfo : EIATTR_FRAME_SIZE
	.align		4
.L_120:
        /*027c*/ 	.byte	0x04, 0x11
        /*027e*/ 	.short	(.L_122 - .L_121)
	.align		4
.L_121:
        /*0280*/ 	.word	index@(_Z18compute_histogramsIjLi5ELi6ELi512ELb1EEvPKT_Pji)
        /*0284*/ 	.word	0x00000000


	//----- nvinfo : EIATTR_REGCOUNT
	.align		4
.L_122:
        /*0288*/ 	.byte	0x04, 0x2f
        /*028a*/ 	.short	(.L_124 - .L_123)
	.align		4
.L_123:
        /*028c*/ 	.word	index@(_Z18compute_histogramsIjLi4ELi7ELi32ELb0EEvPKT_Pji)
        /*0290*/ 	.word	0x0000001a


	//----- nvinfo : EIATTR_FRAME_SIZE
	.align		4
.L_124:
        /*0294*/ 	.byte	0x04, 0x11
        /*0296*/ 	.short	(.L_126 - .L_125)
	.align		4
.L_125:
        /*0298*/ 	.word	index@(_Z18compute_histogramsIjLi4ELi7ELi32ELb0EEvPKT_Pji)
        /*029c*/ 	.word	0x00000000


	//----- nvinfo : EIATTR_REGCOUNT
	.align		4
.L_126:
        /*02a0*/ 	.byte	0x04, 0x2f
        /*02a2*/ 	.short	(.L_128 - .L_127)
	.align		4
.L_127:
        /*02a4*/ 	.word	index@(_Z18compute_histogramsIjLi4ELi7ELi32ELb1EEvPKT_Pji)
        /*02a8*/ 	.word	0x00000017


	//----- nvinfo : EIATTR_FRAME_SIZE
	.align		4
.L_128:
        /*02ac*/ 	.byte	0x04, 0x11
        /*02ae*/ 	.short	(.L_130 - .L_129)
	.align		4
.L_129:
        /*02b0*/ 	.word	index@(_Z18compute_histogramsIjLi4ELi7ELi32ELb1EEvPKT_Pji)
        /*02b4*/ 	.word	0x00000000


	//----- nvinfo : EIATTR_REGCOUNT
	.align		4
.L_130:
        /*02b8*/ 	.byte	0x04, 0x2f
        /*02ba*/ 	.short	(.L_132 - .L_131)
	.align		4
.L_131:
        /*02bc*/ 	.word	index@(_Z18compute_histogramsIjLi4ELi7ELi64ELb0EEvPKT_Pji)
        /*02c0*/ 	.word	0x0000001a


	//----- nvinfo : EIATTR_FRAME_SIZE
	.align		4
.L_132:
        /*02c4*/ 	.byte	0x04, 0x11
        /*02c6*/ 	.short	(.L_134 - .L_133)
	.align		4
.L_133:
        /*02c8*/ 	.word	index@(_Z18compute_histogramsIjLi4ELi7ELi64ELb0EEvPKT_Pji)
        /*02cc*/ 	.word	0x00000000


	//----- nvinfo : EIATTR_REGCOUNT
	.align		4
.L_134:
        /*02d0*/ 	.byte	0x04, 0x2f
        /*02d2*/ 	.short	(.L_136 - .L_135)
	.align		4
.L_135:
        /*02d4*/ 	.word	index@(_Z18compute_histogramsIjLi4ELi7ELi64ELb1EEvPKT_Pji)
        /*02d8*/ 	.word	0x0000001a


	//----- nvinfo : EIATTR_FRAME_SIZE
	.align		4
.L_136:
        /*02dc*/ 	.byte	0x04, 0x11
        /*02de*/ 	.short	(.L_138 - .L_137)
	.align		4
.L_137:
        /*02e0*/ 	.word	index@(_Z18compute_histogramsIjLi4ELi7ELi64ELb1EEvPKT_Pji)
        /*02e4*/ 	.word	0x00000000


	//----- nvinfo : EIATTR_REGCOUNT
	.align		4
.L_138:
        /*02e8*/ 	.byte	0x04, 0x2f
        /*02ea*/ 	.short	(.L_140 - .L_139)
	.align		4
.L_139:
        /*02ec*/ 	.word	index@(_Z18compute_histogramsIjLi4ELi7ELi128ELb0EEvPKT_Pji)
        /*02f0*/ 	.word	0x00000014


	//----- nvinfo : EIATTR_FRAME_SIZE
	.align		4
.L_140:
        /*02f4*/ 	.byte	0x04, 0x11
        /*02f6*/ 	.short	(.L_142 - .L_141)
	.align		4
.L_141:
        /*02f8*/ 	.word	index@(_Z18compute_histogramsIjLi4ELi7ELi128ELb0EEvPKT_Pji)
        /*02fc*/ 	.word	0x00000000


	//----- nvinfo : EIATTR_REGCOUNT
	.align		4
.L_142:
        /*0300*/ 	.byte	0x04, 0x2f
        /*0302*/ 	.short	(.L_144 - .L_143)
	.align		4
.L_143:
        /*0304*/ 	.word	index@(_Z18compute_histogramsIjLi4ELi7ELi128ELb1EEvPKT_Pji)
        /*0308*/ 	.word	0x00000014


	//----- nvinfo : EIATTR_FRAME_SIZE
	.align		4
.L_144:
        /*030c*/ 	.byte	0x04, 0x11
        /*030e*/ 	.short	(.L_146 - .L_145)
	.align		4
.L_145:
        /*0310*/ 	.word	index@(_Z18compute_histogramsIjLi4ELi7ELi128ELb1EEvPKT_Pji)
        /*0314*/ 	.word	0x00000000


	//----- nvinfo : EIATTR_REGCOUNT
	.align		4
.L_146:
        /*0318*/ 	.byte	0x04, 0x2f
        /*031a*/ 	.short	(.L_148 - .L_147)
	.align		4
.L_147:
        /*031c*/ 	.word	index@(_Z18compute_histogramsIjLi4ELi7ELi256ELb0EEvPKT_Pji)
        /*0320*/ 	.word	0x00000014


	//----- nvinfo : EIATTR_FRAME_SIZE
	.align		4
.L_148:
        /*0324*/ 	.byte	0x04, 0x11
        /*0326*/ 	.short	(.L_150 - .L_149)
	.align		4
.L_149:
        /*0328*/ 	.word	index@(_Z18compute_histogramsIjLi4ELi7ELi256ELb0EEvPKT_Pji)
        /*032c*/ 	.word	0x00000000


	//----- nvinfo : EIATTR_REGCOUNT
	.align		4
.L_150:
        /*0330*/ 	.byte	0x04, 0x2f
        /*0332*/ 	.short	(.L_152 - .L_151)
	.align		4
.L_151:
        /*0334*/ 	.word	index@(_Z18compute_histogramsIjLi4ELi7ELi256ELb1EEvPKT_Pji)
        /*0338*/ 	.word	0x00000014


	//----- nvinfo : EIATTR_FRAME_SIZE
	.align		4
.L_152:
        /*033c*/ 	.byte	0x04, 0x11
        /*033e*/ 	.short	(.L_154 - .L_153)
	.align		4
.L_153:
        /*0340*/ 	.word	index@(_Z18compute_histogramsIjLi4ELi7ELi256ELb1EEvPKT_Pji)
        /*0344*/ 	.word	0x00000000


	//----- nvinfo : EIATTR_REGCOUNT
	.align		4
.L_154:
        /*0348*/ 	.byte	0x04, 0x2f
        /*034a*/ 	.short	(.L_156 - .L_155)
	.align		4
.L_155:
        /*034c*/ 	.word	index@(_Z18compute_histogramsIjLi4ELi7ELi512ELb0EEvPKT_Pji)
        /*0350*/ 	.word	0x00000014


	//----- nvinfo : EIATTR_FRAME_SIZE
	.align		4
.L_156:
        /*0354*/ 	.byte	0x04, 0x11
        /*0356*/ 	.short	(.L_158 - .L_157)
	.align		4
.L_157:
        /*0358*/ 	.word	index@(_Z18compute_histogramsIjLi4ELi7ELi512ELb0EEvPKT_Pji)
        /*035c*/ 	.word	0x00000000


	//----- nvinfo : EIATTR_REGCOUNT
	.align		4
.L_158:
        /*0360*/ 	.byte	0x04, 0x2f
        /*0362*/ 	.short	(.L_160 - .L_159)
	.align		4
.L_159:
        /*0364*/ 	.word	index@(_Z18compute_histogramsIjLi4ELi7ELi512ELb1EEvPKT_Pji)
        /*0368*/ 	.word	0x00000014


	//----- nvinfo : EIATTR_FRAME_SIZE
	.align		4
.L_160:
        /*036c*/ 	.byte	0x04, 0x11
        /*036e*/ 	.short	(.L_162 - .L_161)
	.align		4
.L_161:
        /*0370*/ 	.word	index@(_Z18compute_histogramsIjLi4ELi7ELi512ELb1EEvPKT_Pji)
        /*0374*/ 	.word	0x00000000


	//----- nvinfo : EIATTR_REGCOUNT
	.align		4
.L_162:
        /*0378*/ 	.byte	0x04, 0x2f
        /*037a*/ 	.short	(.L_164 - .L_163)
	.align		4
.L_163:
        /*037c*/ 	.word	index@(_Z18compute_histogramsIjLi4ELi8ELi32ELb0EEvPKT_Pji)
        /*0380*/ 	.word	0x0000001c


	//----- nvinfo : EIATTR_FRAME_SIZE
	.align		4
.L_164:
        /*0384*/ 	.byte	0x04, 0x11
        /*0386*/ 	.short	(.L_166 - .L_165)
	.align		4
.L_165:
        /*0388*/ 	.word	index@(_Z18compute_histogramsIjLi4ELi8ELi32ELb0EEvPKT_Pji)
        /*038c*/ 	.word	0x00000000


	//----- nvinfo : EIATTR_REGCOUNT
	.align		4
.L_166:
        /*0390*/ 	.byte	0x04, 0x2f
        /*0392*/ 	.short	(.L_168 - .L_167)
	.align		4
.L_167:
        /*0394*/ 	.word	index@(_Z18compute_histogramsIjLi4ELi8ELi32ELb1EEvPKT_Pji)
        /*0398*/ 	.word	0x00000028


	//----- nvinfo : EIATTR_FRAME_SIZE
	.align		4
.L_168:
        /*039c*/ 	.byte	0x04, 0x11
        /*039e*/ 	.short	(.L_170 - .L_169)
	.align		4
.L_169:
        /*03a0*/ 	.word	index@(_Z18compute_histogramsIjLi4ELi8ELi32ELb1EEvPKT_Pji)
        /*03a4*/ 	.word	0x00000000


	//----- nvinfo : EIATTR_REGCOUNT
	.align		4
.L_170:
        /*03a8*/ 	.byte	0x04, 0x2f
        /*03aa*/ 	.short	(.L_172 - .L_171)
	.align		4
.L_171:
        /*03ac*/ 	.word	index@(_Z18compute_histogramsIjLi4ELi8ELi64ELb0EEvPKT_Pji)
        /*03b0*/ 	.word	0x00000020


	//----- nvinfo : EIATTR_FRAME_SIZE
	.align		4
.L_172:
        /*03b4*/ 	.byte	0x04, 0x11
        /*03b6*/ 	.short	(.L_174 - .L_173)
	.align		4
.L_173:
        /*03b8*/ 	.word	index@(_Z18compute_histogramsIjLi4ELi8ELi64ELb0EEvPKT_Pji)
        /*03bc*/ 	.word	0x00000000


	//----- nvinfo : EIATTR_REGCOUNT
	.align		4
.L_174:
        /*03c0*/ 	.byte	0x04, 0x2f
        /*03c2*/ 	.short	(.L_176 - .L_175)
	.align		4
.L_175:
        /*03c4*/ 	.word	index@(_Z18compute_histogramsIjLi4ELi8ELi64ELb1EEvPKT_Pji)
        /*03c8*/ 	.word	0x00000020


	//----- nvinfo : EIATTR_FRAME_SIZE
	.align		4
.L_176:
        /*03cc*/ 	.byte	0x04, 0x11
        /*03ce*/ 	.short	(.L_178 - .L_177)
	.align		4
.L_177:
        /*03d0*/ 	.word	index@(_Z18compute_histogramsIjLi4ELi8ELi64ELb1EEvPKT_Pji)
        /*03d4*/ 	.word	0x00000000


	//----- nvinfo : EIATTR_REGCOUNT
	.align		4
.L_178:
        /*03d8*/ 	.byte	0x04, 0x2f
        /*03da*/ 	.short	(.L_180 - .L_179)
	.align		4
.L_179:
        /*03dc*/ 	.word	index@(_Z18compute_histogramsIjLi4ELi8ELi128ELb0EEvPKT_Pji)
        /*03e0*/ 	.word	0x00000014


	//----- nvinfo : EIATTR_FRAME_SIZE
	.align		4
.L_180:
        /*03e4*/ 	.byte	0x04, 0x11
        /*03e6*/ 	.short	(.L_182 - .L_181)
	.align		4
.L_181:
        /*03e8*/ 	.word	index@(_Z18compute_histogramsIjLi4ELi8ELi128ELb0EEvPKT_Pji)
        /*03ec*/ 	.word	0x00000000


	//----- nvinfo : EIATTR_REGCOUNT
	.align		4
.L_182:
        /*03f0*/ 	.byte	0x04, 0x2f
        /*03f2*/ 	.short	(.L_184 - .L_183)
	.align		4
.L_183:
        /*03f4*/ 	.word	index@(_Z18compute_histogramsIjLi4ELi8ELi128ELb1EEvPKT_Pji)
        /*03f8*/ 	.word	0x00000014


	//----- nvinfo : EIATTR_FRAME_SIZE
	.align		4
.L_184:
        /*03fc*/ 	.byte	0x04, 0x11
        /*03fe*/ 	.short	(.L_186 - .L_185)
	.align		4
.L_185:
        /*0400*/ 	.word	index@(_Z18compute_histogramsIjLi4ELi8ELi128ELb1EEvPKT_Pji)
        /*0404*/ 	.word	0x00000000


	//----- nvinfo : EIATTR_REGCOUNT
	.align		4
.L_186:
        /*0408*/ 	.byte	0x04, 0x2f
        /*040a*/ 	.short	(.L_188 - .L_187)
	.align		4
.L_187:
        /*040c*/ 	.word	index@(_Z18compute_histogramsIjLi4ELi8ELi256ELb0EEvPKT_Pji)
        /*0410*/ 	.word	0x00000014


	//----- nvinfo : EIATTR_FRAME_SIZE
	.align		4
.L_188:
        /*0414*/ 	.byte	0x04, 0x11
        /*0416*/ 	.short	(.L_190 - .L_189)
	.align		4
.L_189:
        /*0418*/ 	.word	index@(_Z18compute_histogramsIjLi4ELi8ELi256ELb0EEvPKT_Pji)
        /*041c*/ 	.word	0x00000000


	//----- nvinfo : EIATTR_REGCOUNT
	.align		4
.L_190:
        /*0420*/ 	.byte	0x04, 0x2f
        /*0422*/ 	.short	(.L_192 - .L_191)
	.align		4
.L_191:
        /*0424*/ 	.word	index@(_Z18compute_histogramsIjLi4ELi8ELi256ELb1EEvPKT_Pji)
        /*0428*/ 	.word	0x00000014


	//----- nvinfo : EIATTR_FRAME_SIZE
	.align		4
.L_192:
        /*042c*/ 	.byte	0x04, 0x11
        /*042e*/ 	.short	(.L_194 - .L_193)
	.align		4
.L_193:
        /*0430*/ 	.word	index@(_Z18compute_histogramsIjLi4ELi8ELi256ELb1EEvPKT_Pji)
        /*0434*/ 	.word	0x00000000


	//----- nvinfo : EIATTR_REGCOUNT
	.align		4
.L_194:
        /*0438*/ 	.byte	0x04, 0x2f
        /*043a*/ 	.short	(.L_196 - .L_195)
	.align		4
.L_195:
        /*043c*/ 	.word	index@(_Z18compute_histogramsIjLi4ELi8ELi512ELb0EEvPKT_Pji)
        /*0440*/ 	.word	0x00000014


	//----- nvinfo : EIATTR_FRAME_SIZE
	.align		4
.L_196:
        /*0444*/ 	.byte	0x04, 0x11
        /*0446*/ 	.short	(.L_198 - .L_197)
	.align		4
.L_197:
        /*0448*/ 	.word	index@(_Z18compute_histogramsIjLi4ELi8ELi512ELb0EEvPKT_Pji)
        /*044c*/ 	.word	0x00000000


	//----- nvinfo : EIATTR_REGCOUNT
	.align		4
.L_198:
        /*0450*/ 	.byte	0x04, 0x2f
        /*0452*/ 	.short	(.L_200 - .L_199)
	.align		4
.L_199:
        /*0454*/ 	.word	index@(_Z18compute_histogramsIjLi4ELi8ELi512ELb1EEvPKT_Pji)
        /*0458*/ 	.word	0x00000014


	//----- nvinfo : EIATTR_FRAME_SIZE
	.align		4
.L_200:
        /*045c*/ 	.byte	0x04, 0x11
        /*045e*/ 	.short	(.L_202 - .L_201)
	.align		4
.L_201:
        /*0460*/ 	.word	index@(_Z18compute_histogramsIjLi4ELi8ELi512ELb1EEvPKT_Pji)
        /*0464*/ 	.word	0x00000000


	//----- nvinfo : EIATTR_REGCOUNT
	.align		4
.L_202:
        /*0468*/ 	.byte	0x04, 0x2f
        /*046a*/ 	.short	(.L_204 - .L_203)
	.align		4
.L_203:
        /*046c*/ 	.word	index@(_Z18compute_histogramsIjLi3ELi10ELi32ELb0EEvPKT_Pji)
        /*0470*/ 	.word	0x0000002b


	//----- nvinfo : EIATTR_FRAME_SIZE
	.align		4
.L_204:
        /*0474*/ 	.byte	0x04, 0x11
        /*0476*/ 	.short	(.L_206 - .L_205)
	.align		4
.L_205:
        /*0478*/ 	.word	index@(_Z18compute_histogramsIjLi3ELi10ELi32ELb0EEvPKT_Pji)
        /*047c*/ 	.word	0x00000000


	//----- nvinfo : EIATTR_REGCOUNT
	.align		4
.L_206:
        /*0480*/ 	.byte	0x04, 0x2f
        /*0482*/ 	.short	(.L_208 - .L_207)
	.align		4
.L_207:
        /*0484*/ 	.word	index@(_Z18compute_histogramsIjLi3ELi10ELi32ELb1EEvPKT_Pji)
        /*0488*/ 	.word	0x00000028


	//----- nvinfo : EIATTR_FRAME_SIZE
	.align		4
.L_208:
        /*048c*/ 	.byte	0x04, 0x11
        /*048e*/ 	.short	(.L_210 - .L_209)
	.align		4
.L_209:
        /*0490*/ 	.word	index@(_Z18compute_histogramsIjLi3ELi10ELi32ELb1EEvPKT_Pji)
        /*0494*/ 	.word	0x00000000


	//----- nvinfo : EIATTR_REGCOUNT
	.align		4
.L_210:
        /*0498*/ 	.byte	0x04, 0x2f
        /*049a*/ 	.short	(.L_212 - .L_211)
	.align		4
.L_211:
        /*049c*/ 	.word	index@(_Z18compute_histogramsIjLi3ELi10ELi64ELb0EEvPKT_Pji)
        /*04a0*/ 	.word	0x0000002e


	//----- nvinfo : EIATTR_FRAME_SIZE
	.align		4
.L_212:
        /*04a4*/ 	.byte	0x04, 0x11
        /*04a6*/ 	.short	(.L_214 - .L_213)
	.align		4
.L_213:
        /*04a8*/ 	.word	index@(_Z18compute_histogramsIjLi3ELi10ELi64ELb0EEvPKT_Pji)
        /*04ac*/ 	.word	0x00000000


	//----- nvinfo : EIATTR_REGCOUNT
	.align		4
.L_214:
        /*04b0*/ 	.byte	0x04, 0x2f
        /*04b2*/ 	.short	(.L_216 - .L_215)
	.align		4
.L_215:
        /*04b4*/ 	.word	index@(_Z18compute_histogramsIjLi3ELi10ELi64ELb1EEvPKT_Pji)
        /*04b8*/ 	.word	0x0000002e


	//----- nvinfo : EIATTR_FRAME_SIZE
	.align		4
.L_216:
        /*04bc*/ 	.byte	0x04, 0x11
        /*04be*/ 	.short	(.L_218 - .L_217)
	.align		4
.L_217:
        /*04c0*/ 	.word	index@(_Z18compute_histogramsIjLi3ELi10ELi64ELb1EEvPKT_Pji)
        /*04c4*/ 	.word	0x00000000


	//----- nvinfo : EIATTR_REGCOUNT
	.align		4
.L_218:
        /*04c8*/ 	.byte	0x04, 0x2f
        /*04ca*/ 	.short	(.L_220 - .L_219)
	.align		4
.L_219:
        /*04cc*/ 	.word	index@(_Z18compute_histogramsIjLi3ELi10ELi128ELb0EEvPKT_Pji)
        /*04d0*/ 	.word	0x00000016


	//----- nvinfo : EIATTR_FRAME_SIZE
	.align		4
.L_220:
        /*04d4*/ 	.byte	0x04, 0x11
        /*04d6*/ 	.short	(.L_222 - .L_221)
	.align		4
.L_221:
        /*04d8*/ 	.word	index@(_Z18compute_histogramsIjLi3ELi10ELi128ELb0EEvPKT_Pji)
        /*04dc*/ 	.word	0x00000000


	//----- nvinfo : EIATTR_REGCOUNT
	.align		4
.L_222:
        /*04e0*/ 	.byte	0x04, 0x2f
        /*04e2*/ 	.short	(.L_224 - .L_223)
	.align		4
.L_223:
        /*04e4*/ 	.word	index@(_Z18compute_histogramsIjLi3ELi10ELi128ELb1EEvPKT_Pji)
        /*04e8*/ 	.word	0x00000016


	//----- nvinfo : EIATTR_FRAME_SIZE
	.align		4
.L_224:
        /*04ec*/ 	.byte	0x04, 0x11
        /*04ee*/ 	.short	(.L_226 - .L_225)
	.align		4
.L_225:
        /*04f0*/ 	.word	index@(_Z18compute_histogramsIjLi3ELi10ELi128ELb1EEvPKT_Pji)
        /*04f4*/ 	.word	0x00000000


	//----- nvinfo : EIATTR_REGCOUNT
	.align		4
.L_226:
        /*04f8*/ 	.byte	0x04, 0x2f
        /*04fa*/ 	.short	(.L_228 - .L_227)
	.align		4
.L_227:
        /*04fc*/ 	.word	index@(_Z18compute_histogramsIjLi3ELi10ELi256ELb0EEvPKT_Pji)
        /*0500*/ 	.word	0x00000016


	//----- nvinfo : EIATTR_FRAME_SIZE
	.align		4
.L_228:
        /*0504*/ 	.byte	0x04, 0x11
        /*0506*/ 	.short	(.L_230 - .L_229)
	.align		4
.L_229:
        /*0508*/ 	.word	index@(_Z18compute_histogramsIjLi3ELi10ELi256ELb0EEvPKT_Pji)
        /*050c*/ 	.word	0x00000000


	//----- nvinfo : EIATTR_REGCOUNT
	.align		4
.L_230:
        /*0510*/ 	.byte	0x04, 0x2f
        /*0512*/ 	.short	(.L_232 - .L_231)
	.align		4
.L_231:
        /*0514*/ 	.word	index@(_Z18compute_histogramsIjLi3ELi10ELi256ELb1EEvPKT_Pji)
        /*0518*/ 	.word	0x00000016


	//----- nvinfo : EIATTR_FRAME_SIZE
	.align		4
.L_232:
        /*051c*/ 	.byte	0x04, 0x11
        /*051e*/ 	.short	(.L_234 - .L_233)
	.align		4
.L_233:
        /*0520*/ 	.word	index@(_Z18compute_histogramsIjLi3ELi10ELi256ELb1EEvPKT_Pji)
        /*0524*/ 	.word	0x00000000


	//----- nvinfo : EIATTR_REGCOUNT
	.align		4
.L_234:
        /*0528*/ 	.byte	0x04, 0x2f
        /*052a*/ 	.short	(.L_236 - .L_235)
	.align		4
.L_235:
        /*052c*/ 	.word	index@(_Z18compute_histogramsIjLi3ELi10ELi512ELb0EEvPKT_Pji)
        /*0530*/ 	.word	0x00000016


	//----- nvinfo : EIATTR_FRAME_SIZE
	.align		4
.L_236:
        /*0534*/ 	.byte	0x04, 0x11
        /*0536*/ 	.short	(.L_238 - .L_237)
	.align		4
.L_237:
        /*0538*/ 	.word	index@(_Z18compute_histogramsIjLi3ELi10ELi512ELb0EEvPKT_Pji)
        /*053c*/ 	.word	0x00000000


	//----- nvinfo : EIATTR_REGCOUNT
	.align		4
.L_238:
        /*0540*/ 	.byte	0x04, 0x2f
        /*0542*/ 	.short	(.L_240 - .L_239)
	.align		4
.L_239:
        /*0544*/ 	.word	index@(_Z18compute_histogramsIjLi3ELi10ELi512ELb1EEvPKT_Pji)
        /*0548*/ 	.word	0x00000016


	//----- nvinfo : EIATTR_FRAME_SIZE
	.align		4
.L_240:
        /*054c*/ 	.byte	0x04, 0x11
        /*054e*/ 	.short	(.L_242 - .L_241)
	.align		4
.L_241:
        /*0550*/ 	.word	index@(_Z18compute_histogramsIjLi3ELi10ELi512ELb1EEvPKT_Pji)
        /*0554*/ 	.word	0x00000000


	//----- nvinfo : EIATTR_REGCOUNT
	.align		4
.L_242:
        /*0558*/ 	.byte	0x04, 0x2f
        /*055a*/ 	.short	(.L_244 - .L_243)
	.align		4
.L_243:
        /*055c*/ 	.word	index@(_Z28compute_histograms_pipelinedIjLi4ELi8ELi256ELi2ELb0EEvPKT_Pji)
        /*0560*/ 	.word	0x00000019


	//----- nvinfo : EIATTR_FRAME_SIZE
	.align		4
.L_244:
        /*0564*/ 	.byte	0x04, 0x11
        /*0566*/ 	.short	(.L_246 - .L_245)
	.align		4
.L_245:
        /*0568*/ 	.word	index@(_Z28compute_histograms_pipelinedIjLi4ELi8ELi256ELi2ELb0EEvPKT_Pji)
        /*056c*/ 	.word	0x00000000


	//----- nvinfo : EIATTR_REGCOUNT
	.align		4
.L_246:
        /*0570*/ 	.byte	0x04, 0x2f
        /*0572*/ 	.short	(.L_248 - .L_247)
	.align		4
.L_247:
        /*0574*/ 	.word	index@(_Z28compute_histograms_pipelinedIjLi4ELi8ELi256ELi2ELb1EEvPKT_Pji)
        /*0578*/ 	.word	0x0000001a


	//----- nvinfo : EIATTR_FRAME_SIZE
	.align		4
.L_248:
        /*057c*/ 	.byte	0x04, 0x11
        /*057e*/ 	.short	(.L_250 - .L_249)
	.align		4
.L_249:
        /*0580*/ 	.word	index@(_Z28compute_histograms_pipelinedIjLi4ELi8ELi256ELi2ELb1EEvPKT_Pji)
        /*0584*/ 	.word	0x00000000


	//----- nvinfo : EIATTR_REGCOUNT
	.align		4
.L_250:
        /*0588*/ 	.byte	0x04, 0x2f
        /*058a*/ 	.short	(.L_252 - .L_251)
	.align		4
.L_251:
        /*058c*/ 	.word	index@(_Z28compute_histograms_pipelinedIjLi4ELi8ELi256ELi4ELb0EEvPKT_Pji)
        /*0590*/ 	.word	0x00000019


	//----- nvinfo : EIATTR_FRAME_SIZE
	.align		4
.L_252:
        /*0594*/ 	.byte	0x04, 0x11
        /*0596*/ 	.short	(.L_254 - .L_253)
	.align		4
.L_253:
        /*0598*/ 	.word	index@(_Z28compute_histograms_pipelinedIjLi4ELi8ELi256ELi4ELb0EEvPKT_Pji)
        /*059c*/ 	.word	0x00000000


	//----- nvinfo : EIATTR_REGCOUNT
	.align		4
.L_254:
        /*05a0*/ 	.byte	0x04, 0x2f
        /*05a2*/ 	.short	(.L_256 - .L_255)
	.align		4
.L_255:
        /*05a4*/ 	.word	index@(_Z28compute_histograms_pipelinedIjLi4ELi8ELi256ELi4ELb1EEvPKT_Pji)
        /*05a8*/ 	.word	0x0000001a


	//----- nvinfo : EIATTR_FRAME_SIZE
	.align		4
.L_256:
        /*05ac*/ 	.byte	0x04, 0x11
        /*05ae*/ 	.short	(.L_258 - .L_257)
	.align		4
.L_257:
        /*05b0*/ 	.word	index@(_Z28compute_histograms_pipelinedIjLi4ELi8ELi256ELi4ELb1EEvPKT_Pji)
        /*05b4*/ 	.word	0x00000000


	//----- nvinfo : EIATTR_REGCOUNT
	.align		4
.L_258:
        /*05b8*/ 	.byte	0x04, 0x2f
        /*05ba*/ 	.short	(.L_260 - .L_259)
	.align		4
.L_259:
        /*05bc*/ 	.word	index@(_Z35compute_histograms_shared_pipelinedIjLi4ELi8ELi1ELi2EEvPKT_Pjii)
        /*05c0*/ 	.word	0x0000001e


	//----- nvinfo : EIATTR_FRAME_SIZE
	.align		4
.L_260:
        /*05c4*/ 	.byte	0x04, 0x11
        /*05c6*/ 	.short	(.L_262 - .L_261)
	.align		4
.L_261:
        /*05c8*/ 	.word	index@(_Z35compute_histograms_shared_pipelinedIjLi4ELi8ELi1ELi2EEvPKT_Pjii)
        /*05cc*/ 	.word	0x00000000


	//----- nvinfo : EIATTR_REGCOUNT
	.align		4
.L_262:
        /*05d0*/ 	.byte	0x04, 0x2f
        /*05d2*/ 	.short	(.L_264 - .L_263)
	.align		4
.L_263:
        /*05d4*/ 	.word	index@(_Z35compute_histograms_shared_pipelinedIjLi4ELi8ELi2ELi2EEvPKT_Pjii)
        /*05d8*/ 	.word	0x00000020


	//----- nvinfo : EIATTR_FRAME_SIZE
	.align		4
.L_264:
        /*05dc*/ 	.byte	0x04, 0x11
        /*05de*/ 	.short	(.L_266 - .L_265)
	.align		4
.L_265:
        /*05e0*/ 	.word	index@($__internal_8_$__cuda_sm20_div_u16)
        /*05e4*/ 	.word	0x00000000


	//----- nvinfo : EIATTR_FRAME_SIZE
	.align		4
.L_266:
        /*05e8*/ 	.byte	0x04, 0x11
        /*05ea*/ 	.short	(.L_268 - .L_267)
	.align		4
.L_267:
        /*05ec*/ 	.word	index@(_Z35compute_histograms_shared_pipelinedIjLi4ELi8ELi2ELi2EEvPKT_Pjii)
        /*05f0*/ 	.word	0x00000000


	//----- nvinfo : EIATTR_REGCOUNT
	.align		4
.L_268:
        /*05f4*/ 	.byte	0x04, 0x2f
        /*05f6*/ 	.short	(.L_270 - .L_269)
	.align		4
.L_269:
        /*05f8*/ 	.word	index@(_Z35compute_histograms_shared_pipelinedIjLi4ELi8ELi3ELi2EEvPKT_Pjii)
        /*05fc*/ 	.word	0x00000020


	//----- nvinfo : EIATTR_FRAME_SIZE
	.align		4
.L_270:
        /*0600*/ 	.byte	0x04, 0x11
        /*0602*/ 	.short	(.L_272 - .L_271)
	.align		4
.L_271:
        /*0604*/ 	.word	index@($__internal_7_$__cuda_sm20_div_u16)
        /*0608*/ 	.word	0x00000000


	//----- nvinfo : EIATTR_FRAME_SIZE
	.align		4
.L_272:
        /*060c*/ 	.byte	0x04, 0x11
        /*060e*/ 	.short	(.L_274 - .L_273)
	.align		4
.L_273:
        /*0610*/ 	.word	index@(_Z35compute_histograms_shared_pipelinedIjLi4ELi8ELi3ELi2EEvPKT_Pjii)
        /*0614*/ 	.word	0x00000000


	//----- nvinfo : EIATTR_REGCOUNT
	.align		4
.L_274:
        /*0618*/ 	.byte	0x04, 0x2f
        /*061a*/ 	.short	(.L_276 - .L_275)
	.align		4
.L_275:
        /*061c*/ 	.word	index@(_Z35compute_histograms_shared_pipelinedIjLi4ELi8ELi4ELi2EEvPKT_Pjii)
        /*0620*/ 	.word	0x00000020


	//----- nvinfo : EIATTR_FRAME_SIZE
	.align		4
.L_276:
        /*0624*/ 	.byte	0x04, 0x11
        /*0626*/ 	.short	(.L_278 - .L_277)
	.align		4
.L_277:
        /*0628*/ 	.word	index@($__internal_6_$__cuda_sm20_div_u16)
        /*062c*/ 	.word	0x00000000


	//----- nvinfo : EIATTR_FRAME_SIZE
	.align		4
.L_278:
        /*0630*/ 	.byte	0x04, 0x11
        /*0632*/ 	.short	(.L_280 - .L_279)
	.align		4
.L_279:
        /*0634*/ 	.word	index@(_Z35compute_histograms_shared_pipelinedIjLi4ELi8ELi4ELi2EEvPKT_Pjii)
        /*0638*/ 	.word	0x00000000


	//----- nvinfo : EIATTR_REGCOUNT
	.align		4
.L_280:
        /*063c*/ 	.byte	0x04, 0x2f
        /*063e*/ 	.short	(.L_282 - .L_281)
	.align		4
.L_281:
        /*0640*/ 	.word	index@(_Z35compute_histograms_shared_pipelinedIjLi4ELi8ELi1ELi3EEvPKT_Pjii)
        /*0644*/ 	.word	0x00000020


	//----- nvinfo : EIATTR_FRAME_SIZE
	.align		4
.L_282:
        /*0648*/ 	.byte	0x04, 0x11
        /*064a*/ 	.short	(.L_284 - .L_283)
	.align		4
.L_283:
        /*064c*/ 	.word	index@(_Z35compute_histograms_shared_pipelinedIjLi4ELi8ELi1ELi3EEvPKT_Pjii)
        /*0650*/ 	.word	0x00000000


	//----- nvinfo : EIATTR_REGCOUNT
	.align		4
.L_284:
        /*0654*/ 	.byte	0x04, 0x2f
        /*0656*/ 	.short	(.L_286 - .L_285)
	.align		4
.L_285:
        /*0658*/ 	.word	index@(_Z35compute_histograms_shared_pipelinedIjLi4ELi8ELi2ELi3EEvPKT_Pjii)
        /*065c*/ 	.word	0x00000020


	//----- nvinfo : EIATTR_FRAME_SIZE
	.align		4
.L_286:
        /*0660*/ 	.byte	0x04, 0x11
        /*0662*/ 	.short	(.L_288 - .L_287)
	.align		4
.L_287:
        /*0664*/ 	.word	index@($__internal_5_$__cuda_sm20_div_u16)
        /*0668*/ 	.word	0x00000000


	//----- nvinfo : EIATTR_FRAME_SIZE
	.align		4
.L_288:
        /*066c*/ 	.byte	0x04, 0x11
        /*066e*/ 	.short	(.L_290 - .L_289)
	.align		4
.L_289:
        /*0670*/ 	.word	index@(_Z35compute_histograms_shared_pipelinedIjLi4ELi8ELi2ELi3EEvPKT_Pjii)
        /*0674*/ 	.word	0x00000000


	//----- nvinfo : EIATTR_REGCOUNT
	.align		4
.L_290:
        /*0678*/ 	.byte	0x04, 0x2f
        /*067a*/ 	.short	(.L_292 - .L_291)
	.align		4
.L_291:
        /*067c*/ 	.word	index@(_Z35compute_histograms_shared_pipelinedIjLi4ELi8ELi3ELi3EEvPKT_Pjii)
        /*0680*/ 	.word	0x00000020


	//----- nvinfo : EIATTR_FRAME_SIZE
	.align		4
.L_292:
        /*0684*/ 	.byte	0x04, 0x11
        /*0686*/ 	.short	(.L_294 - .L_293)
	.align		4
.L_293:
        /*0688*/ 	.word	index@($__internal_4_$__cuda_sm20_div_u16)
        /*068c*/ 	.word	0x00000000


	//----- nvinfo : EIATTR_FRAME_SIZE
	.align		4
.L_294:
        /*0690*/ 	.byte	0x04, 0x11
        /*0692*/ 	.short	(.L_296 - .L_295)
	.align		4
.L_295:
        /*0694*/ 	.word	index@(_Z35compute_histograms_shared_pipelinedIjLi4ELi8ELi3ELi3EEvPKT_Pjii)
        /*0698*/ 	.word	0x00000000


	//----- nvinfo : EIATTR_REGCOUNT
	.align		4
.L_296:
        /*069c*/ 	.byte	0x04, 0x2f
        /*069e*/ 	.short	(.L_298 - .L_297)
	.align		4
.L_297:
        /*06a0*/ 	.word	index@(_Z35compute_histograms_shared_pipelinedIjLi4ELi8ELi4ELi3EEvPKT_Pjii)
        /*06a4*/ 	.word	0x00000020


	//----- nvinfo : EIATTR_FRAME_SIZE
	.align		4
.L_298:
        /*06a8*/ 	.byte	0x04, 0x11
        /*06aa*/ 	.short	(.L_300 - .L_299)
	.align		4
.L_299:
        /*06ac*/ 	.word	index@($__internal_3_$__cuda_sm20_div_u16)
        /*06b0*/ 	.word	0x00000000


	//----- nvinfo : EIATTR_FRAME_SIZE
	.align		4
.L_300:
        /*06b4*/ 	.byte	0x04, 0x11
        /*06b6*/ 	.short	(.L_302 - .L_301)
	.align		4
.L_301:
        /*06b8*/ 	.word	index@(_Z35compute_histograms_shared_pipelinedIjLi4ELi8ELi4ELi3EEvPKT_Pjii)
        /*06bc*/ 	.word	0x00000000


	//----- nvinfo : EIATTR_REGCOUNT
	.align		4
.L_302:
        /*06c0*/ 	.byte	0x04, 0x2f
        /*06c2*/ 	.short	(.L_304 - .L_303)
	.align		4
.L_303:
        /*06c4*/ 	.word	index@(_Z35compute_histograms_shared_pipelinedIjLi4ELi8ELi1ELi4EEvPKT_Pjii)
        /*06c8*/ 	.word	0x00000020


	//----- nvinfo : EIATTR_FRAME_SIZE
	.align		4
.L_304:
        /*06cc*/ 	.byte	0x04, 0x11
        /*06ce*/ 	.short	(.L_306 - .L_305)
	.align		4
.L_305:
        /*06d0*/ 	.word	index@(_Z35compute_histograms_shared_pipelinedIjLi4ELi8ELi1ELi4EEvPKT_Pjii)
        /*06d4*/ 	.word	0x00000000


	//----- nvinfo : EIATTR_REGCOUNT
	.align		4
.L_306:
        /*06d8*/ 	.byte	0x04, 0x2f
        /*06da*/ 	.short	(.L_308 - .L_307)
	.align		4
.L_307:
        /*06dc*/ 	.word	index@(_Z35compute_histograms_shared_pipelinedIjLi4ELi8ELi2ELi4EEvPKT_Pjii)
        /*06e0*/ 	.word	0x00000020


	//----- nvinfo : EIATTR_FRAME_SIZE
	.align		4
.L_308:
        /*06e4*/ 	.byte	0x04, 0x11
        /*06e6*/ 	.short	(.L_310 - .L_309)
	.align		4
.L_309:
        /*06e8*/ 	.word	index@($__internal_2_$__cuda_sm20_div_u16)
        /*06ec*/ 	.word	0x00000000


	//----- nvinfo : EIATTR_FRAME_SIZE
	.align		4
.L_310:
        /*06f0*/ 	.byte	0x04, 0x11
        /*06f2*/ 	.short	(.L_312 - .L_311)
	.align		4
.L_311:
        /*06f4*/ 	.word	index@(_Z35compute_histograms_shared_pipelinedIjLi4ELi8ELi2ELi4EEvPKT_Pjii)
        /*06f8*/ 	.word	0x00000000


	//----- nvinfo : EIATTR_REGCOUNT
	.align		4
.L_312:
        /*06fc*/ 	.byte	0x04, 0x2f
        /*06fe*/ 	.short	(.L_314 - .L_313)
	.align		4
.L_313:
        /*0700*/ 	.word	index@(_Z35compute_histograms_shared_pipelinedIjLi4ELi8ELi3ELi4EEvPKT_Pjii)
        /*0704*/ 	.word	0x00000020


	//----- nvinfo : EIATTR_FRAME_SIZE
	.align		4
.L_314:
        /*0708*/ 	.byte	0x04, 0x11
        /*070a*/ 	.short	(.L_316 - .L_315)
	.align		4
.L_315:
        /*070c*/ 	.word	index@($__internal_1_$__cuda_sm20_div_u16)
        /*0710*/ 	.word	0x00000000


	//----- nvinfo : EIATTR_FRAME_SIZE
	.align		4
.L_316:
        /*0714*/ 	.byte	0x04, 0x11
        /*0716*/ 	.short	(.L_318 - .L_317)
	.align		4
.L_317:
        /*0718*/ 	.word	index@(_Z35compute_histograms_shared_pipelinedIjLi4ELi8ELi3ELi4EEvPKT_Pjii)
        /*071c*/ 	.word	0x00000000


	//----- nvinfo : EIATTR_REGCOUNT
	.align		4
.L_318:
        /*0720*/ 	.byte	0x04, 0x2f
        /*0722*/ 	.short	(.L_320 - .L_319)
	.align		4
.L_319:
        /*0724*/ 	.word	index@(_Z35compute_histograms_shared_pipelinedIjLi4ELi8ELi4ELi4EEvPKT_Pjii)
        /*0728*/ 	.word	0x00000020


	//----- nvinfo : EIATTR_FRAME_SIZE
	.align		4
.L_320:
        /*072c*/ 	.byte	0x04, 0x11
        /*072e*/ 	.short	(.L_322 - .L_321)
	.align		4
.L_321:
        /*0730*/ 	.word	index@($__internal_0_$__cuda_sm20_div_u16)
        /*0734*/ 	.word	0x00000000


	//----- nvinfo : EIATTR_FRAME_SIZE
	.align		4
.L_322:
        /*0738*/ 	.byte	0x04, 0x11
        /*073a*/ 	.short	(.L_324 - .L_323)
	.align		4
.L_323:
        /*073c*/ 	.word	index@(_Z35compute_histograms_shared_pipelinedIjLi4ELi8ELi4ELi4EEvPKT_Pjii)
        /*0740*/ 	.word	0x00000000


	//----- nvinfo : EIATTR_MIN_STACK_SIZE
	.align		4
.L_324:
        /*0744*/ 	.byte	0x04, 0x12
        /*0746*/ 	.short	(.L_326 - .L_325)
	.align		4
.L_325:
        /*0748*/ 	.word	index@(_Z35compute_histograms_shared_pipelinedIjLi4ELi8ELi4ELi4EEvPKT_Pjii)
        /*074c*/ 	.word	0x00000000


	//----- nvinfo : EIATTR_MIN_STACK_SIZE
	.align		4
.L_326:
        /*0750*/ 	.byte	0x04, 0x12
        /*0752*/ 	.short	(.L_328 - .L_327)
	.align		4
.L_327:
        /*0754*/ 	.word	index@(_Z35compute_histograms_shared_pipelinedIjLi4ELi8ELi3ELi4EEvPKT_Pjii)
        /*0758*/ 	.word	0x00000000


	//----- nvinfo : EIATTR_MIN_STACK_SIZE
	.align		4
.L_328:
        /*075c*/ 	.byte	0x04, 0x12
        /*075e*/ 	.short	(.L_330 - .L_329)
	.align		4
.L_329:
        /*0760*/ 	.word	index@(_Z35compute_histograms_shared_pipelinedIjLi4ELi8ELi2ELi4EEvPKT_Pjii)
        /*0764*/ 	.word	0x00000000


	//----- nvinfo : EIATTR_MIN_STACK_SIZE
	.align		4
.L_330:
        /*0768*/ 	.byte	0x04, 0x12
        /*076a*/ 	.short	(.L_332 - .L_331)
	.align		4
.L_331:
        /*076c*/ 	.word	index@(_Z35compute_histograms_shared_pipelinedIjLi4ELi8ELi1ELi4EEvPKT_Pjii)
        /*0770*/ 	.word	0x00000000


	//----- nvinfo : EIATTR_MIN_STACK_SIZE
	.align		4
.L_332:
        /*0774*/ 	.byte	0x04, 0x12
        /*0776*/ 	.short	(.L_334 - .L_333)
	.align		4
.L_333:
        /*0778*/ 	.word	index@(_Z35compute_histograms_shared_pipelinedIjLi4ELi8ELi4ELi3EEvPKT_Pjii)
        /*077c*/ 	.word	0x00000000


	//----- nvinfo : EIATTR_MIN_STACK_SIZE
	.align		4
.L_334:
        /*0780*/ 	.byte	0x04, 0x12
        /*0782*/ 	.short	(.L_336 - .L_335)
	.align		4
.L_335:
        /*0784*/ 	.word	index@(_Z35compute_histograms_shared_pipelinedIjLi4ELi8ELi3ELi3EEvPKT_Pjii)
        /*0788*/ 	.word	0x00000000


	//----- nvinfo : EIATTR_MIN_STACK_SIZE
	.align		4
.L_336:
        /*078c*/ 	.byte	0x04, 0x12
        /*078e*/ 	.short	(.L_338 - .L_337)
	.align		4
.L_337:
        /*0790*/ 	.word	index@(_Z35compute_histograms_shared_pipelinedIjLi4ELi8ELi2ELi3EEvPKT_Pjii)
        /*0794*/ 	.word	0x00000000


	//----- nvinfo : EIATTR_MIN_STACK_SIZE
	.align		4
.L_338:
        /*0798*/ 	.byte	0x04, 0x12
        /*079a*/ 	.short	(.L_340 - .L_339)
	.align		4
.L_339:
        /*079c*/ 	.word	index@(_Z35compute_histograms_shared_pipelinedIjLi4ELi8ELi1ELi3EEvPKT_Pjii)
        /*07a0*/ 	.word	0x00000000


	//----- nvinfo : EIATTR_MIN_STACK_SIZE
	.align		4
.L_340:
        /*07a4*/ 	.byte	0x04, 0x12
        /*07a6*/ 	.short	(.L_342 - .L_341)
	.align		4
.L_341:
        /*07a8*/ 	.word	index@(_Z35compute_histograms_shared_pipelinedIjLi4ELi8ELi4ELi2EEvPKT_Pjii)
        /*07ac*/ 	.word	0x00000000


	//----- nvinfo : EIATTR_MIN_STACK_SIZE
	.align		4
.L_342:
        /*07b0*/ 	.byte	0x04, 0x12
        /*07b2*/ 	.short	(.L_344 - .L_343)
	.align		4
.L_343:
        /*07b4*/ 	.word	index@(_Z35compute_histograms_shared_pipelinedIjLi4ELi8ELi3ELi2EEvPKT_Pjii)
        /*07b8*/ 	.word	0x00000000


	//----- nvinfo : EIATTR_MIN_STACK_SIZE
	.align		4
.L_344:
        /*07bc*/ 	.byte	0x04, 0x12
        /*07be*/ 	.short	(.L_346 - .L_345)
	.align		4
.L_345:
        /*07c0*/ 	.word	index@(_Z35compute_histograms_shared_pipelinedIjLi4ELi8ELi2ELi2EEvPKT_Pjii)
        /*07c4*/ 	.word	0x00000000


	//----- nvinfo : EIATTR_MIN_STACK_SIZE
	.align		4
.L_346:
        /*07c8*/ 	.byte	0x04, 0x12
        /*07ca*/ 	.short	(.L_348 - .L_347)
	.align		4
.L_347:
        /*07cc*/ 	.word	index@(_Z35compute_histograms_shared_pipelinedIjLi4ELi8ELi1ELi2EEvPKT_Pjii)
        /*07d0*/ 	.word	0x00000000


	//----- nvinfo : EIATTR_MIN_STACK_SIZE
	.align		4
.L_348:
        /*07d4*/ 	.byte	0x04, 0x12
        /*07d6*/ 	.short	(.L_350 - .L_349)
	.align		4
.L_349:
        /*07d8*/ 	.word	index@(_Z28compute_histograms_pipelinedIjLi4ELi8ELi256ELi4ELb1EEvPKT_Pji)
        /*07dc*/ 	.word	0x00000000


	//----- nvinfo : EIATTR_MIN_STACK_SIZE
	.align		4
.L_350:
        /*07e0*/ 	.byte	0x04, 0x12
        /*07e2*/ 	.short	(.L_352 - .L_351)
	.align		4
.L_351:
        /*07e4*/ 	.word	index@(_Z28compute_histograms_pipelinedIjLi4ELi8ELi256ELi4ELb0EEvPKT_Pji)
        /*07e8*/ 	.word	0x00000000


	//----- nvinfo : EIATTR_MIN_STACK_SIZE
	.align		4
.L_352:
        /*07ec*/ 	.byte	0x04, 0x12
        /*07ee*/ 	.short	(.L_354 - .L_353)
	.align		4
.L_353:
        /*07f0*/ 	.word	index@(_Z28compute_histograms_pipelinedIjLi4ELi8ELi256ELi2ELb1EEvPKT_Pji)
        /*07f4*/ 	.word	0x00000000


	//----- nvinfo : EIATTR_MIN_STACK_SIZE
	.align		4
.L_354:
        /*07f8*/ 	.byte	0x04, 0x12
        /*07fa*/ 	.short	(.L_356 - .L_355)
	.align		4
.L_355:
        /*07fc*/ 	.word	index@(_Z28compute_histograms_pipelinedIjLi4ELi8ELi256ELi2ELb0EEvPKT_Pji)
        /*0800*/ 	.word	0x00000000


	//----- nvinfo : EIATTR_MIN_STACK_SIZE
	.align		4
.L_356:
        /*0804*/ 	.byte	0x04, 0x12
        /*0806*/ 	.short	(.L_358 - .L_357)
	.align		4
.L_357:
        /*0808*/ 	.word	index@(_Z18compute_histogramsIjLi3ELi10ELi512ELb1EEvPKT_Pji)
        /*080c*/ 	.word	0x00000000


	//----- nvinfo : EIATTR_MIN_STACK_SIZE
	.align		4
.L_358:
        /*0810*/ 	.byte	0x04, 0x12
        /*0812*/ 	.short	(.L_360 - .L_359)
	.align		4
.L_359:
        /*0814*/ 	.word	index@(_Z18compute_histogramsIjLi3ELi10ELi512ELb0EEvPKT_Pji)
        /*0818*/ 	.word	0x00000000


	//----- nvinfo : EIATTR_MIN_STACK_SIZE
	.align		4
.L_360:
        /*081c*/ 	.byte	0x04, 0x12
        /*081e*/ 	.short	(.L_362 - .L_361)
	.align		4
.L_361:
        /*0820*/ 	.word	index@(_Z18compute_histogramsIjLi3ELi10ELi256ELb1EEvPKT_Pji)
        /*0824*/ 	.word	0x00000000


	//----- nvinfo : EIATTR_MIN_STACK_SIZE
	.align		4
.L_362:
        /*0828*/ 	.byte	0x04, 0x12
        /*082a*/ 	.short	(.L_364 - .L_363)
	.align		4
.L_363:
        /*082c*/ 	.word	index@(_Z18compute_histogramsIjLi3ELi10ELi256ELb0EEvPKT_Pji)
        /*0830*/ 	.word	0x00000000


	//----- nvinfo : EIATTR_MIN_STACK_SIZE
	.align		4
.L_364:
        /*0834*/ 	.byte	0x04, 0x12
        /*0836*/ 	.short	(.L_366 - .L_365)
	.align		4
.L_365:
        /*0838*/ 	.word	index@(_Z18compute_histogramsIjLi3ELi10ELi128ELb1EEvPKT_Pji)
        /*083c*/ 	.word	0x00000000


	//----- nvinfo : EIATTR_MIN_STACK_SIZE
	.align		4
.L_366:
        /*0840*/ 	.byte	0x04, 0x12
        /*0842*/ 	.short	(.L_368 - .L_367)
	.align		4
.L_367:
        /*0844*/ 	.word	index@(_Z18compute_histogramsIjLi3ELi10ELi128ELb0EEvPKT_Pji)
        /*0848*/ 	.word	0x00000000


	//----- nvinfo : EIATTR_MIN_STACK_SIZE
	.align		4
.L_368:
        /*084c*/ 	.byte	0x04, 0x12
        /*084e*/ 	.short	(.L_370 - .L_369)
	.align		4
.L_369:
        /*0850*/ 	.word	index@(_Z18compute_histogramsIjLi3ELi10ELi64ELb1EEvPKT_Pji)
        /*0854*/ 	.word	0x00000000


	//----- nvinfo : EIATTR_MIN_STACK_SIZE
	.align		4
.L_370:
        /*0858*/ 	.byte	0x04, 0x12
        /*085a*/ 	.short	(.L_372 - .L_371)
	.align		4
.L_371:
        /*085c*/ 	.word	index@(_Z18compute_histogramsIjLi3ELi10ELi64ELb0EEvPKT_Pji)
        /*0860*/ 	.word	0x00000000


	//----- nvinfo : EIATTR_MIN_STACK_SIZE
	.align		4
.L_372:
        /*0864*/ 	.byte	0x04, 0x12
        /*0866*/ 	.short	(.L_374 - .L_373)
	.align		4
.L_373:
        /*0868*/ 	.word	index@(_Z18compute_histogramsIjLi3ELi10ELi32ELb1EEvPKT_Pji)
        /*086c*/ 	.word	0x00000000


	//----- nvinfo : EIATTR_MIN_STACK_SIZE
	.align		4
.L_374:
        /*0870*/ 	.byte	0x04, 0x12
        /*0872*/ 	.short	(.L_376 - .L_375)
	.align		4
.L_375:
        /*0874*/ 	.word	index@(_Z18compute_histogramsIjLi3ELi10ELi32ELb0EEvPKT_Pji)
        /*0878*/ 	.word	0x00000000


	//----- nvinfo : EIATTR_MIN_STACK_SIZE
	.align		4
.L_376:
        /*087c*/ 	.byte	0x04, 0x12
        /*087e*/ 	.short	(.L_378 - .L_377)
	.align		4
.L_377:
        /*0880*/ 	.word	index@(_Z18compute_histogramsIjLi4ELi8ELi512ELb1EEvPKT_Pji)
        /*0884*/ 	.word	0x00000000


	//----- nvinfo : EIATTR_MIN_STACK_SIZE
	.align		4
.L_378:
        /*0888*/ 	.byte	0x04, 0x12
        /*088a*/ 	.short	(.L_380 - .L_379)
	.align		4
.L_379:
        /*088c*/ 	.word	index@(_Z18compute_histogramsIjLi4ELi8ELi512ELb0EEvPKT_Pji)
        /*0890*/ 	.word	0x00000000


	//----- nvinfo : EIATTR_MIN_STACK_SIZE
	.align		4
.L_380:
        /*0894*/ 	.byte	0x04, 0x12
        /*0896*/ 	.short	(.L_382 - .L_381)
	.align		4
.L_381:
        /*0898*/ 	.word	index@(_Z18compute_histogramsIjLi4ELi8ELi256ELb1EEvPKT_Pji)
        /*089c*/ 	.word	0x00000000


	//----- nvinfo : EIATTR_MIN_STACK_SIZE
	.align		4
.L_382:
        /*08a0*/ 	.byte	0x04, 0x12
        /*08a2*/ 	.short	(.L_384 - .L_383)
	.align		4
.L_383:
        /*08a4*/ 	.word	index@(_Z18compute_histogramsIjLi4ELi8ELi256ELb0EEvPKT_Pji)
        /*08a8*/ 	.word	0x00000000


	//----- nvinfo : EIATTR_MIN_STACK_SIZE
	.align		4
.L_384:
        /*08ac*/ 	.byte	0x04, 0x12
        /*08ae*/ 	.short	(.L_386 - .L_385)
	.align		4
.L_385:
        /*08b0*/ 	.word	index@(_Z18compute_histogramsIjLi4ELi8ELi128ELb1EEvPKT_Pji)
        /*08b4*/ 	.word	0x00000000


	//----- nvinfo : EIATTR_MIN_STACK_SIZE
	.align		4
.L_386:
        /*08b8*/ 	.byte	0x04, 0x12
        /*08ba*/ 	.short	(.L_388 - .L_387)
	.align		4
.L_387:
        /*08bc*/ 	.word	index@(_Z18compute_histogramsIjLi4ELi8ELi128ELb0EEvPKT_Pji)
        /*08c0*/ 	.word	0x00000000


	//----- nvinfo : EIATTR_MIN_STACK_SIZE
	.align		4
.L_388:
        /*08c4*/ 	.byte	0x04, 0x12
        /*08c6*/ 	.short	(.L_390 - .L_389)
	.align		4
.L_389:
        /*08c8*/ 	.word	index@(_Z18compute_histogramsIjLi4ELi8ELi64ELb1EEvPKT_Pji)
        /*08cc*/ 	.word	0x00000000


	//----- nvinfo : EIATTR_MIN_STACK_SIZE
	.align		4
.L_390:
        /*08d0*/ 	.byte	0x04, 0x12
        /*08d2*/ 	.short	(.L_392 - .L_391)
	.align		4
.L_391:
        /*08d4*/ 	.word	index@(_Z18compute_histogramsIjLi4ELi8ELi64ELb0EEvPKT_Pji)
        /*08d8*/ 	.word	0x00000000


	//----- nvinfo : EIATTR_MIN_STACK_SIZE
	.align		4
.L_392:
        /*08dc*/ 	.byte	0x04, 0x12
        /*08de*/ 	.short	(.L_394 - .L_393)
	.align		4
.L_393:
        /*08e0*/ 	.word	index@(_Z18compute_histogramsIjLi4ELi8ELi32ELb1EEvPKT_Pji)
        /*08e4*/ 	.word	0x00000000


	//----- nvinfo : EIATTR_MIN_STACK_SIZE
	.align		4
.L_394:
        /*08e8*/ 	.byte	0x04, 0x12
        /*08ea*/ 	.short	(.L_396 - .L_395)
	.align		4
.L_395:
        /*08ec*/ 	.word	index@(_Z18compute_histogramsIjLi4ELi8ELi32ELb0EEvPKT_Pji)
        /*08f0*/ 	.word	0x00000000


	//----- nvinfo : EIATTR_MIN_STACK_SIZE
	.align		4
.L_396:
        /*08f4*/ 	.byte	0x04, 0x12
        /*08f6*/ 	.short	(.L_398 - .L_397)
	.align		4
.L_397:
        /*08f8*/ 	.word	index@(_Z18compute_histogramsIjLi4ELi7ELi512ELb1EEvPKT_Pji)
        /*08fc*/ 	.word	0x00000000


	//----- nvinfo : EIATTR_MIN_STACK_SIZE
	.align		4
.L_398:
        /*0900*/ 	.byte	0x04, 0x12
        /*0902*/ 	.short	(.L_400 - .L_399)
	.align		4
.L_399:
        /*0904*/ 	.word	index@(_Z18compute_histogramsIjLi4ELi7ELi512ELb0EEvPKT_Pji)
        /*0908*/ 	.word	0x00000000


	//----- nvinfo : EIATTR_MIN_STACK_SIZE
	.align		4
.L_400:
        /*090c*/ 	.byte	0x04, 0x12
        /*090e*/ 	.short	(.L_402 - .L_401)
	.align		4
.L_401:
        /*0910*/ 	.word	index@(_Z18compute_histogramsIjLi4ELi7ELi256ELb1EEvPKT_Pji)
        /*0914*/ 	.word	0x00000000


	//----- nvinfo : EIATTR_MIN_STACK_SIZE
	.align		4
.L_402:
        /*0918*/ 	.byte	0x04, 0x12
        /*091a*/ 	.short	(.L_404 - .L_403)
	.align		4
.L_403:
        /*091c*/ 	.word	index@(_Z18compute_histogramsIjLi4ELi7ELi256ELb0EEvPKT_Pji)
        /*0920*/ 	.word	0x00000000


	//----- nvinfo : EIATTR_MIN_STACK_SIZE
	.align		4
.L_404:
        /*0924*/ 	.byte	0x04, 0x12
        /*0926*/ 	.short	(.L_406 - .L_405)
	.align		4
.L_405:
        /*0928*/ 	.word	index@(_Z18compute_histogramsIjLi4ELi7ELi128ELb1EEvPKT_Pji)
        /*092c*/ 	.word	0x00000000


	//----- nvinfo : EIATTR_MIN_STACK_SIZE
	.align		4
.L_406:
        /*0930*/ 	.byte	0x04, 0x12
        /*0932*/ 	.short	(.L_408 - .L_407)
	.align		4
.L_407:
        /*0934*/ 	.word	index@(_Z18compute_histogramsIjLi4ELi7ELi128ELb0EEvPKT_Pji)
        /*0938*/ 	.word	0x00000000


	//----- nvinfo : EIATTR_MIN_STACK_SIZE
	.align		4
.L_408:
        /*093c*/ 	.byte	0x04, 0x12
        /*093e*/ 	.short	(.L_410 - .L_409)
	.align		4
.L_409:
        /*0940*/ 	.word	index@(_Z18compute_histogramsIjLi4ELi7ELi64ELb1EEvPKT_Pji)
        /*0944*/ 	.word	0x00000000


	//----- nvinfo : EIATTR_MIN_STACK_SIZE
	.align		4
.L_410:
        /*0948*/ 	.byte	0x04, 0x12
        /*094a*/ 	.short	(.L_412 - .L_411)
	.align		4
.L_411:
        /*094c*/ 	.word	index@(_Z18compute_histogramsIjLi4ELi7ELi64ELb0EEvPKT_Pji)
        /*0950*/ 	.word	0x00000000


	//----- nvinfo : EIATTR_MIN_STACK_SIZE
	.align		4
.L_412:
        /*0954*/ 	.byte	0x04, 0x12
        /*0956*/ 	.short	(.L_414 - .L_413)
	.align		4
.L_413:
        /*0958*/ 	.word	index@(_Z18compute_histogramsIjLi4ELi7ELi32ELb1EEvPKT_Pji)
        /*095c*/ 	.word	0x00000000


	//----- nvinfo : EIATTR_MIN_STACK_SIZE
	.align		4
.L_414:
        /*0960*/ 	.byte	0x04, 0x12
        /*0962*/ 	.short	(.L_416 - .L_415)
	.align		4
.L_415:
        /*0964*/ 	.word	index@(_Z18compute_histogramsIjLi4ELi7ELi32ELb0EEvPKT_Pji)
        /*0968*/ 	.word	0x00000000


	//----- nvinfo : EIATTR_MIN_STACK_SIZE
	.align		4
.L_416:
        /*096c*/ 	.byte	0x04, 0x12
        /*096e*/ 	.short	(.L_418 - .L_417)
	.align		4
.L_417:
        /*0970*/ 	.word	index@(_Z18compute_histogramsIjLi5ELi6ELi512ELb1EEvPKT_Pji)
        /*0974*/ 	.word	0x00000000


	//----- nvinfo : EIATTR_MIN_STACK_SIZE
	.align		4
.L_418:
        /*0978*/ 	.byte	0x04, 0x12
        /*097a*/ 	.short	(.L_420 - .L_419)
	.align		4
.L_419:
        /*097c*/ 	.word	index@(_Z18compute_histogramsIjLi5ELi6ELi512ELb0EEvPKT_Pji)
        /*0980*/ 	.word	0x00000000


	//----- nvinfo : EIATTR_MIN_STACK_SIZE
	.align		4
.L_420:
        /*0984*/ 	.byte	0x04, 0x12
        /*0986*/ 	.short	(.L_422 - .L_421)
	.align		4
.L_421:
        /*0988*/ 	.word	index@(_Z18compute_histogramsIjLi5ELi6ELi256ELb1EEvPKT_Pji)
        /*098c*/ 	.word	0x00000000


	//----- nvinfo : EIATTR_MIN_STACK_SIZE
	.align		4
.L_422:
        /*0990*/ 	.byte	0x04, 0x12
        /*0992*/ 	.short	(.L_424 - .L_423)
	.align		4
.L_423:
        /*0994*/ 	.word	index@(_Z18compute_histogramsIjLi5ELi6ELi256ELb0EEvPKT_Pji)
        /*0998*/ 	.word	0x00000000


	//----- nvinfo : EIATTR_MIN_STACK_SIZE
	.align		4
.L_424:
        /*099c*/ 	.byte	0x04, 0x12
        /*099e*/ 	.short	(.L_426 - .L_425)
	.align		4
.L_425:
        /*09a0*/ 	.word	index@(_Z18compute_histogramsIjLi5ELi6ELi128ELb1EEvPKT_Pji)
        /*09a4*/ 	.word	0x00000000


	//----- nvinfo : EIATTR_MIN_STACK_SIZE
	.align		4
.L_426:
        /*09a8*/ 	.byte	0x04, 0x12
        /*09aa*/ 	.short	(.L_428 - .L_427)
	.align		4
.L_427:
        /*09ac*/ 	.word	index@(_Z18compute_histogramsIjLi5ELi6ELi128ELb0EEvPKT_Pji)
        /*09b0*/ 	.word	0x00000000


	//----- nvinfo : EIATTR_MIN_STACK_SIZE
	.align		4
.L_428:
        /*09b4*/ 	.byte	0x04, 0x12
        /*09b6*/ 	.short	(.L_430 - .L_429)
	.align		4
.L_429:
        /*09b8*/ 	.word	index@(_Z18compute_histogramsIjLi5ELi6ELi64ELb1EEvPKT_Pji)
        /*09bc*/ 	.word	0x00000000


	//----- nvinfo : EIATTR_MIN_STACK_SIZE
	.align		4
.L_430:
        /*09c0*/ 	.byte	0x04, 0x12
        /*09c2*/ 	.short	(.L_432 - .L_431)
	.align		4
.L_431:
        /*09c4*/ 	.word	index@(_Z18compute_histogramsIjLi5ELi6ELi64ELb0EEvPKT_Pji)
        /*09c8*/ 	.word	0x00000000


	//----- nvinfo : EIATTR_MIN_STACK_SIZE
	.align		4
.L_432:
        /*09cc*/ 	.byte	0x04, 0x12
        /*09ce*/ 	.short	(.L_434 - .L_433)
	.align		4
.L_433:
        /*09d0*/ 	.word	index@(_Z18compute_histogramsIjLi5ELi6ELi32ELb1EEvPKT_Pji)
        /*09d4*/ 	.word	0x00000000


	//----- nvinfo : EIATTR_MIN_STACK_SIZE
	.align		4
.L_434:
        /*09d8*/ 	.byte	0x04, 0x12
        /*09da*/ 	.short	(.L_436 - .L_435)
	.align		4
.L_435:
        /*09dc*/ 	.word	index@(_Z18compute_histogramsIjLi5ELi6ELi32ELb0EEvPKT_Pji)
        /*09e0*/ 	.word	0x00000000


	//----- nvinfo : EIATTR_MIN_STACK_SIZE
	.align		4
.L_436:
        /*09e4*/ 	.byte	0x04, 0x12
        /*09e6*/ 	.short	(.L_438 - .L_437)
	.align		4
.L_437:
        /*09e8*/ 	.word	index@(_Z18compute_histogramsIjLi6ELi5ELi512ELb1EEvPKT_Pji)
        /*09ec*/ 	.word	0x00000000


	//----- nvinfo : EIATTR_MIN_STACK_SIZE
	.align		4
.L_438:
        /*09f0*/ 	.byte	0x04, 0x12
        /*09f2*/ 	.short	(.L_440 - .L_439)
	.align		4
.L_439:
        /*09f4*/ 	.word	index@(_Z18compute_histogramsIjLi6ELi5ELi512ELb0EEvPKT_Pji)
        /*09f8*/ 	.word	0x00000000


	//----- nvinfo : EIATTR_MIN_STACK_SIZE
	.align		4
.L_440:
        /*09fc*/ 	.byte	0x04, 0x12
        /*09fe*/ 	.short	(.L_442 - .L_441)
	.align		4
.L_441:
        /*0a00*/ 	.word	index@(_Z18compute_histogramsIjLi6ELi5ELi256ELb1EEvPKT_Pji)
        /*0a04*/ 	.word	0x00000000


	//----- nvinfo : EIATTR_MIN_STACK_SIZE
	.align		4
.L_442:
        /*0a08*/ 	.byte	0x04, 0x12
        /*0a0a*/ 	.short	(.L_444 - .L_443)
	.align		4
.L_443:
        /*0a0c*/ 	.word	index@(_Z18compute_histogramsIjLi6ELi5ELi256ELb0EEvPKT_Pji)
        /*0a10*/ 	.word	0x00000000


	//----- nvinfo : EIATTR_MIN_STACK_SIZE
	.align		4
.L_444:
        /*0a14*/ 	.byte	0x04, 0x12
        /*0a16*/ 	.short	(.L_446 - .L_445)
	.align		4
.L_445:
        /*0a18*/ 	.word	index@(_Z18compute_histogramsIjLi6ELi5ELi128ELb1EEvPKT_Pji)
        /*0a1c*/ 	.word	0x00000000


	//----- nvinfo : EIATTR_MIN_STACK_SIZE
	.align		4
.L_446:
        /*0a20*/ 	.byte	0x04, 0x12
        /*0a22*/ 	.short	(.L_448 - .L_447)
	.align		4
.L_447:
        /*0a24*/ 	.word	index@(_Z18compute_histogramsIjLi6ELi5ELi128ELb0EEvPKT_Pji)
        /*0a28*/ 	.word	0x00000000


	//----- nvinfo : EIATTR_MIN_STACK_SIZE
	.align		4
.L_448:
        /*0a2c*/ 	.byte	0x04, 0x12
        /*0a2e*/ 	.short	(.L_450 - .L_449)
	.align		4
.L_449:
        /*0a30*/ 	.word	index@(_Z18compute_histogramsIjLi6ELi5ELi64ELb1EEvPKT_Pji)
        /*0a34*/ 	.word	0x00000000


	//----- nvinfo : EIATTR_MIN_STACK_SIZE
	.align		4
.L_450:
        /*0a38*/ 	.byte	0x04, 0x12
        /*0a3a*/ 	.short	(.L_452 - .L_451)
	.align		4
.L_451:
        /*0a3c*/ 	.word	index@(_Z18compute_histogramsIjLi6ELi5ELi64ELb0EEvPKT_Pji)
        /*0a40*/ 	.word	0x00000000


	//----- nvinfo : EIATTR_MIN_STACK_SIZE
	.align		4
.L_452:
        /*0a44*/ 	.byte	0x04, 0x12
        /*0a46*/ 	.short	(.L_454 - .L_453)
	.align		4
.L_453:
        /*0a48*/ 	.word	index@(_Z18compute_histogramsIjLi6ELi5ELi32ELb1EEvPKT_Pji)
        /*0a4c*/ 	.word	0x00000000


	//----- nvinfo : EIATTR_MIN_STACK_SIZE
	.align		4
.L_454:
        /*0a50*/ 	.byte	0x04, 0x12
        /*0a52*/ 	.short	(.L_456 - .L_455)
	.align		4
.L_455:
        /*0a54*/ 	.word	index@(_Z18compute_histogramsIjLi6ELi5ELi32ELb0EEvPKT_Pji)
        /*0a58*/ 	.word	0x00000000


	//----- nvinfo : EIATTR_MIN_STACK_SIZE
	.align		4
.L_456:
        /*0a5c*/ 	.byte	0x04, 0x12
        /*0a5e*/ 	.short	(.L_458 - .L_457)
	.align		4
.L_457:
        /*0a60*/ 	.word	index@(_Z10radix_passIjLj4294967295ELi8ELi15ELi8EEvPKT_PKjPS0_PjiiPi)
        /*0a64*/ 	.word	0x00000008


	//----- nvinfo : EIATTR_MIN_STACK_SIZE
	.align		4
.L_458:
        /*0a68*/ 	.byte	0x04, 0x12
        /*0a6a*/ 	.short	(.L_460 - .L_459)
	.align		4
.L_459:
        /*0a6c*/ 	.word	index@(_Z25compute_histograms_sharedIjLi4ELi8ELi4EEvPKT_Pjii)
        /*0a70*/ 	.word	0x00000000


	//----- nvinfo : EIATTR_MIN_STACK_SIZE
	.align		4
.L_460:
        /*0a74*/ 	.byte	0x04, 0x12
        /*0a76*/ 	.short	(.L_462 - .L_461)
	.align		4
.L_461:
        /*0a78*/ 	.word	index@(_Z25compute_histograms_sharedIjLi4ELi8ELi3EEvPKT_Pjii)
        /*0a7c*/ 	.word	0x00000000


	//----- nvinfo : EIATTR_MIN_STACK_SIZE
	.align		4
.L_462:
        /*0a80*/ 	.byte	0x04, 0x12
        /*0a82*/ 	.short	(.L_464 - .L_463)
	.align		4
.L_463:
        /*0a84*/ 	.word	index@(_Z25compute_histograms_sharedIjLi4ELi8ELi2EEvPKT_Pjii)
        /*0a88*/ 	.word	0x00000000


	//----- nvinfo : EIATTR_MIN_STACK_SIZE
	.align		4
.L_464:
        /*0a8c*/ 	.byte	0x04, 0x12
        /*0a8e*/ 	.short	(.L_466 - .L_465)
	.align		4
.L_465:
        /*0a90*/ 	.word	index@(_Z25compute_histograms_sharedIjLi4ELi8ELi1EEvPKT_Pjii)
        /*0a94*/ 	.word	0x00000000
.L_466:


//--------------------- .nv.compat                --------------------------
	.section	.nv.compat,"",@"SHT_CUDA_COMPAT_INFO"
	.align	4
        /*0000*/ 	.byte	0x02, 0x09, 0x00, 0x00, 0x02, 0x02, 0x01, 0x00, 0x02, 0x05, 0x05, 0x00, 0x03, 0x07, 0x01, 0x01
        /*0010*/ 	.byte	0x02, 0x03, 0x00, 0x00, 0x02, 0x06, 0x01, 0x00, 0x04, 0x0b, 0x08, 0x00, 0x01, 0x00, 0x00, 0x00
        /*0020*/ 	.byte	0x00, 0x00, 0x00, 0x00


//--------------------- .nv.info._Z35compute_histograms_shared_pipelinedIjLi4ELi8ELi4ELi4EEvPKT_Pjii --------------------------
	.section	.nv.info._Z35compute_histograms_shared_pipelinedIjLi4ELi8ELi4ELi4EEvPKT_Pjii,"",@"SHT_CUDA_INFO"
	.sectionflags	@""
	.align	4


	//----- nvinfo : EIATTR_CUDA_API_VERSION
	.align		4
        /*0000*/ 	.byte	0x04, 0x37
        /*0002*/ 	.short	(.L_468 - .L_467)
.L_467:
        /*0004*/ 	.word	0x00000082


	//----- nvinfo : EIATTR_KPARAM_INFO
	.align		4
.L_468:
        /*0008*/ 	.byte	0x04, 0x17
        /*000a*/ 	.short	(.L_470 - .L_469)
.L_469:
        /*000c*/ 	.word	0x00000000
        /*0010*/ 	.short	0x0003
        /*0012*/ 	.short	0x0014
        /*0014*/ 	.byte	0x00, 0xf0, 0x11, 0x00


	//----- nvinfo : EIATTR_KPARAM_INFO
	.align		4
.L_470:
        /*0018*/ 	.byte	0x04, 0x17
        /*001a*/ 	.short	(.L_472 - .L_471)
.L_471:
        /*001c*/ 	.word	0x00000000
        /*0020*/ 	.short	0x0002
        /*0022*/ 	.short	0x0010
        /*0024*/ 	.byte	0x00, 0xf0, 0x11, 0x00


	//----- nvinfo : EIATTR_KPARAM_INFO
	.align		4
.L_472:
        /*0028*/ 	.byte	0x04, 0x17
        /*002a*/ 	.short	(.L_474 - .L_473)
.L_473:
        /*002c*/ 	.word	0x00000000
        /*0030*/ 	.short	0x0001
        /*0032*/ 	.short	0x0008
        /*0034*/ 	.byte	0x00, 0xf5, 0x21, 0x00


	//----- nvinfo : EIATTR_KPARAM_INFO
	.align		4
.L_474:
        /*0038*/ 	.byte	0x04, 0x17
        /*003a*/ 	.short	(.L_476 - .L_475)
.L_475:
        /*003c*/ 	.word	0x00000000
        /*0040*/ 	.short	0x0000
        /*0042*/ 	.short	0x0000
        /*0044*/ 	.byte	0x00, 0xf5, 0x21, 0x00


	//----- nvinfo : EIATTR_SPARSE_MMA_MASK
	.align		4
.L_476:
        /*0048*/ 	.byte	0x03, 0x50
        /*004a*/ 	.short	0x0000


	//----- nvinfo : EIATTR_MAXREG_COUNT
	.align		4
        /*004c*/ 	.byte	0x03, 0x1b
        /*004e*/ 	.short	0x00ff


	//----- nvinfo : EIATTR_NUM_BARRIERS
	.align		4
        /*0050*/ 	.byte	0x02, 0x4c
        /*0052*/ 	.byte	0x01
	.zero		1


	//----- nvinfo : EIATTR_MERCURY_ISA_VERSION
	.align		4
        /*0054*/ 	.byte	0x03, 0x5f
        /*0056*/ 	.short	0x0101


	//----- nvinfo : EIATTR_COOP_GROUP_MASK_REGIDS
	.align		4
        /*0058*/ 	.byte	0x04, 0x29
        /*005a*/ 	.short	(.L_478 - .L_477)


	//   ....[0]....
.L_477:
        /*005c*/ 	.word	0xffffffff


	//   ....[1]....
        /*0060*/ 	.word	0xffffffff


	//   ....[2]....
        /*0064*/ 	.word	0xffffffff


	//   ....[3]....
        /*0068*/ 	.word	0xffffffff


	//   ....[4]....
        /*006c*/ 	.word	0xffffffff


	//   ....[5]....
        /*0070*/ 	.word	0xffffffff


	//   ....[6]....
        /*0074*/ 	.word	0xffffffff


	//   ....[7]....
        /*0078*/ 	.word	0xffffffff


	//   ....[8]....
        /*007c*/ 	.word	0xffffffff


	//   ....[9]....
        /*0080*/ 	.word	0xffffffff


	//   ....[10]....
        /*0084*/ 	.word	0xffffffff


	//   ....[11]....
        /*0088*/ 	.word	0xffffffff


	//   ....[12]....
        /*008c*/ 	.word	0xffffffff


	//   ....[13]....
        /*0090*/ 	.word	0xffffffff


	//   ....[14]....
        /*0094*/ 	.word	0xffffffff


	//   ....[15]....
        /*0098*/ 	.word	0xffffffff


	//   ....[16]....
        /*009c*/ 	.word	0xffffffff


	//   ....[17]....
        /*00a0*/ 	.word	0xffffffff


	//   ....[18]....
        /*00a4*/ 	.word	0xffffffff


	//   ....[19]....
        /*00a8*/ 	.word	0xffffffff


	//   ....[20]....
        /*00ac*/ 	.word	0xffffffff


	//   ....[21]....
        /*00b0*/ 	.word	0xffffffff


	//   ....[22]....
        /*00b4*/ 	.word	0xffffffff


	//   ....[23]....
        /*00b8*/ 	.word	0xffffffff


	//   ....[24]....
        /*00bc*/ 	.word	0xffffffff


	//   ....[25]....
        /*00c0*/ 	.word	0xffffffff


	//   ....[26]....
        /*00c4*/ 	.word	0xffffffff


	//   ....[27]....
        /*00c8*/ 	.word	0xffffffff


	//   ....[28]....
        /*00cc*/ 	.word	0xffffffff


	//   ....[29]....
        /*00d0*/ 	.word	0xffffffff


	//   ....[30]....
        /*00d4*/ 	.word	0xffffffff


	//   ....[31]....
        /*00d8*/ 	.word	0xffffffff


	//   ....[32]....
        /*00dc*/ 	.word	0xffffffff


	//   ....[33]....
        /*00e0*/ 	.word	0xffffffff


	//   ....[34]....
        /*00e4*/ 	.word	0xffffffff


	//   ....[35]....
        /*00e8*/ 	.word	0xffffffff


	//   ....[36]....
        /*00ec*/ 	.word	0xffffffff


	//   ....[37]....
        /*00f0*/ 	.word	0xffffffff


	//   ....[38]....
        /*00f4*/ 	.word	0xffffffff


	//   ....[39]....
        /*00f8*/ 	.word	0xffffffff


	//   ....[40]....
        /*00fc*/ 	.word	0xffffffff


	//   ....[41]....
        /*0100*/ 	.word	0xffffffff


	//   ....[42]....
        /*0104*/ 	.word	0xffffffff


	//   ....[43]....
        /*0108*/ 	.word	0xffffffff


	//   ....[44]....
        /*010c*/ 	.word	0xffffffff


	//   ....[45]....
        /*0110*/ 	.word	0xffffffff


	//   ....[46]....
        /*0114*/ 	.word	0xffffffff


	//   ....[47]....
        /*0118*/ 	.word	0x05000009


	//   ....[48]....
        /*011c*/ 	.word	0x05000009


	//   ....[49]....
        /*0120*/ 	.word	0x05000009


	//   ....[50]....
        /*0124*/ 	.word	0x05000009


	//   ....[51]....
        /*0128*/ 	.word	0x05000009


	//   ....[52]....
        /*012c*/ 	.word	0x05000009


	//   ....[53]....
        /*0130*/ 	.word	0x05000009


	//   ....[54]....
        /*0134*/ 	.word	0x05000009


	//   ....[55]....
        /*0138*/ 	.word	0x05000009


	//   ....[56]....
        /*013c*/ 	.word	0x05000009


	//   ....[57]....
        /*0140*/ 	.word	0x05000009


	//   ....[58]....
        /*0144*/ 	.word	0x05000009


	//   ....[59]....
        /*0148*/ 	.word	0x05000009


	//   ....[60]....
        /*014c*/ 	.word	0x05000009


	//   ....[61]....
        /*0150*/ 	.word	0x05000009


	//   ....[62]....
        /*0154*/ 	.word	0x05000009


	//   ....[63]....
        /*0158*/ 	.word	0x05000009


	//   ....[64]....
        /*015c*/ 	.word	0x05000009


	//   ....[65]....
        /*0160*/ 	.word	0x05000009


	//   ....[66]....
        /*0164*/ 	.word	0x05000009


	//   ....[67]....
        /*0168*/ 	.word	0x05000009


	//   ....[68]....
        /*016c*/ 	.word	0x05000009


	//   ....[69]....
        /*0170*/ 	.word	0x05000009


	//   ....[70]....
        /*0174*/ 	.word	0x05000009


	//   ....[71]....
        /*0178*/ 	.word	0x05000009


	//   ....[72]....
        /*017c*/ 	.word	0x05000009


	//   ....[73]....
        /*0180*/ 	.word	0x05000009


	//   ....[74]....
        /*0184*/ 	.word	0x05000009


	//   ....[75]....
        /*0188*/ 	.word	0x05000009


	//   ....[76]....
        /*018c*/ 	.word	0x05000009


	//   ....[77]....
        /*0190*/ 	.word	0x05000009


	//   ....[78]....
        /*0194*/ 	.word	0x05000009


	//   ....[79]....
        /*0198*/ 	.word	0x05000009


	//   ....[80]....
        /*019c*/ 	.word	0x05000009


	//   ....[81]....
        /*01a0*/ 	.word	0x05000009


	//   ....[82]....
        /*01a4*/ 	.word	0x05000009


	//   ....[83]....
        /*01a8*/ 	.word	0x05000009


	//   ....[84]....
        /*01ac*/ 	.word	0x05000009


	//   ....[85]....
        /*01b0*/ 	.word	0x05000009


	//   ....[86]....
        /*01b4*/ 	.word	0x05000009


	//   ....[87]....
        /*01b8*/ 	.word	0x05000009


	//   ....[88]....
        /*01bc*/ 	.word	0x05000009


	//   ....[89]....
        /*01c0*/ 	.word	0x05000009


	//   ....[90]....
        /*01c4*/ 	.word	0x05000009


	//   ....[91]....
        /*01c8*/ 	.word	0x05000009


	//   ....[92]....
        /*01cc*/ 	.word	0x05000009


	//   ....[93]....
        /*01d0*/ 	.word	0x05000009


	//   ....[94]....
        /*01d4*/ 	.word	0x05000009


	//----- nvinfo : EIATTR_COOP_GROUP_INSTR_OFFSETS
	.align		4
.L_478:
        /*01d8*/ 	.byte	0x04, 0x28
        /*01da*/ 	.short	(.L_480 - .L_479)


	//   ....[0]....
.L_479:
        /*01dc*/ 	.word	0x000023e0


	//   ....[1]....
        /*01e0*/ 	.word	0x00002410


	//   ....[2]....
        /*01e4*/ 	.word	0x00002420


	//   ....[3]....
        /*01e8*/ 	.word	0x00002440


	//   ....[4]....
        /*01ec*/ 	.word	0x00002460


	//   ....[5]....
        /*01f0*/ 	.word	0x00002470


	//   ....[6]....
        /*01f4*/ 	.word	0x00002480


	//   ....[7]....
        /*01f8*/ 	.word	0x000024e0


	//   ....[8]....
        /*01fc*/ 	.word	0x00002510


	//   ....[9]....
        /*0200*/ 	.word	0x00002540


	//   ....[10]....
        /*0204*/ 	.word	0x00002560


	//   ....[11]....
        /*0208*/ 	.word	0x00002580


	//   ....[12]....
        /*020c*/ 	.word	0x000025a0


	//   ....[13]....
        /*0210*/ 	.word	0x00002600


	//   ....[14]....
        /*0214*/ 	.word	0x00002630


	//   ....[15]....
        /*0218*/ 	.word	0x00002650


	//   ....[16]....
        /*021c*/ 	.word	0x00002680


	//   ....[17]....
        /*0220*/ 	.word	0x000026a0


	//   ....[18]....
        /*0224*/ 	.word	0x000026c0


	//   ....[19]....
        /*0228*/ 	.word	0x000026d0


	//   ....[20]....
        /*022c*/ 	.word	0x00002730


	//   ....[21]....
        /*0230*/ 	.word	0x00002760


	//   ....[22]....
        /*0234*/ 	.word	0x00002790


	//   ....[23]....
        /*0238*/ 	.word	0x000027c0


	//   ....[24]....
        /*023c*/ 	.word	0x000027f0


	//   ....[25]....
        /*0240*/ 	.word	0x00002810


	//   ....[26]....
        /*0244*/ 	.word	0x00002820


	//   ....[27]....
        /*0248*/ 	.word	0x00002880


	//   ....[28]....
        /*024c*/ 	.word	0x000028b0


	//   ....[29]....
        /*0250*/ 	.word	0x000028e0


	//   ....[30]....
        /*0254*/ 	.word	0x00002910


	//   ....[31]....
        /*0258*/ 	.word	0x00002940


	//   ....[32]....
        /*025c*/ 	.word	0x00002960


	//   ....[33]....
        /*0260*/ 	.word	0x00002970


	//   ....[34]....
        /*0264*/ 	.word	0x000029f0


	//   ....[35]....
        /*0268*/ 	.word	0x00002a10


	//   ....[36]....
        /*026c*/ 	.word	0x00002a40


	//   ....[37]....
        /*0270*/ 	.word	0x00002a80


	//   ....[38]....
        /*0274*/ 	.word	0x00002ab0


	//   ....[39]....
        /*0278*/ 	.word	0x00002af0


	//   ....[40]....
        /*027c*/ 	.word	0x00002b10


	//   ....[41]....
        /*0280*/ 	.word	0x00002c70


	//   ....[42]....
        /*0284*/ 	.word	0x00002ca0


	//   ....[43]....
        /*0288*/ 	.word	0x00002cd0


	//   ....[44]....
        /*028c*/ 	.word	0x00002d00


	//   ....[45]....
        /*0290*/ 	.word	0x00002d10


	//   ....[46]....
        /*0294*/ 	.word	0x00002d40


	//   ....[47]....
        /*0298*/ 	.word	0x00002e50


	//   ....[48]....
        /*029c*/ 	.word	0x00002f40


	//   ....[49]....
        /*02a0*/ 	.word	0x00002fc0


	//   ....[50]....
        /*02a4*/ 	.word	0x00003040


	//   ....[51]....
        /*02a8*/ 	.word	0x000030c0


	//   ....[52]....
        /*02ac*/ 	.word	0x000031d0


	//   ....[53]....
        /*02b0*/ 	.word	0x00003200


	//   ....[54]....
        /*02b4*/ 	.word	0x00003290


	//   ....[55]....
        /*02b8*/ 	.word	0x00003310


	//   ....[56]....
        /*02bc*/ 	.word	0x00003390


	//   ....[57]....
        /*02c0*/ 	.word	0x00003410


	//   ....[58]....
        /*02c4*/ 	.word	0x000034d0


	//   ....[59]....
        /*02c8*/ 	.word	0x00003500


	//   ....[60]....
        /*02cc*/ 	.word	0x00003580


	//   ....[61]....
        /*02d0*/ 	.word	0x00003610


	//   ....[62]....
        /*02d4*/ 	.word	0x00003690


	//   ....[63]....
        /*02d8*/ 	.word	0x00003710


	//   ....[64]....
        /*02dc*/ 	.word	0x000037c0


	//   ....[65]....
        /*02e0*/ 	.word	0x000037f0


	//   ....[66]....
        /*02e4*/ 	.word	0x00003890


	//   ....[67]....
        /*02e8*/ 	.word	0x00003910


	//   ....[68]....
        /*02ec*/ 	.word	0x00003990


	//   ....[69]....
        /*02f0*/ 	.word	0x00003a10


	//   ....[70]....
        /*02f4*/ 	.word	0x00003ac0


	//   ....[71]....
        /*02f8*/ 	.word	0x00003af0


	//   ....[72]....
        /*02fc*/ 	.word	0x00003b90


	//   ....[73]....
        /*0300*/ 	.word	0x00003c10


	//   ....[74]....
        /*0304*/ 	.word	0x00003c90


	//   ....[75]....
        /*0308*/ 	.word	0x00003d20


	//   ....[76]....
        /*030c*/ 	.word	0x00003dc0


	//   ....[77]....
        /*0310*/ 	.word	0x00003df0


	//   ....[78]....
        /*0314*/ 	.word	0x00003ea0


	//   ....[79]....
        /*0318*/ 	.word	0x00003f10


	//   ....[80]....
        /*031c*/ 	.word	0x00003f80


	//   ....[81]....
        /*0320*/ 	.word	0x00003ff0


	//   ....[82]....
        /*0324*/ 	.word	0x000040b0


	//   ....[83]....
        /*0328*/ 	.word	0x000040e0


	//   ....[84]....
        /*032c*/ 	.word	0x00004170


	//   ....[85]....
        /*0330*/ 	.word	0x000041f0


	//   ....[86]....
        /*0334*/ 	.word	0x00004280


	//   ....[87]....
        /*0338*/ 	.word	0x00004300


	//   ....[88]....
        /*033c*/ 	.word	0x000043c0


	//   ....[89]....
        /*0340*/ 	.word	0x000043f0


	//   ....[90]....
        /*0344*/ 	.word	0x00004480


	//   ....[91]....
        /*0348*/ 	.word	0x00004500


	//   ....[92]....
        /*034c*/ 	.word	0x00004570


	//   ....[93]....
        /*0350*/ 	.word	0x000045e0


	//   ....[94]....
        /*0354*/ 	.word	0x00004670


	//----- nvinfo : EIATTR_VRC_CTA_INIT_COUNT
	.align		4
.L_480:
        /*0358*/ 	.byte	0x02, 0x4a
	.zero		1
	.zero		1


	//----- nvinfo : EIATTR_EXIT_INSTR_OFFSETS
	.align		4
        /*035c*/ 	.byte	0x04, 0x1c
        /*035e*/ 	.short	(.L_482 - .L_481)


	//   ....[0]....
.L_481:
        /*0360*/ 	.word	0x00002240


	//   ....[1]....
        /*0364*/ 	.word	0x00002df0


	//----- nvinfo : EIATTR_CRS_STACK_SIZE
	.align		4
.L_482:
        /*0368*/ 	.byte	0x04, 0x1e
        /*036a*/ 	.short	(.L_484 - .L_483)
.L_483:
        /*036c*/ 	.word	0x00000000


	//----- nvinfo : EIATTR_CBANK_PARAM_SIZE
	.align		4
.L_484:
        /*0370*/ 	.byte	0x03, 0x19
        /*0372*/ 	.short	0x0018


	//----- nvinfo : EIATTR_PARAM_CBANK
	.align		4
        /*0374*/ 	.byte	0x04, 0x0a
        /*0376*/ 	.short	(.L_486 - .L_485)
	.align		4
.L_485:
        /*0378*/ 	.word	index@(.nv.constant0._Z35compute_histograms_shared_pipelinedIjLi4ELi8ELi4ELi4EEvPKT_Pjii)
        /*037c*/ 	.short	0x0380
        /*037e*/ 	.short	0x0018


	//----- nvinfo : EIATTR_SW_WAR
	.align		4
.L_486:
        /*0380*/ 	.byte	0x04, 0x36
        /*0382*/ 	.short	(.L_488 - .L_487)
.L_487:
        /*0384*/ 	.word	0x00000008
.L_488:


//--------------------- .nv.info._Z35compute_histograms_shared_pipelinedIjLi4ELi8ELi3ELi4EEvPKT_Pjii --------------------------
	.section	.nv.info._Z35compute_histograms_shared_pipelinedIjLi4ELi8ELi3ELi4EEvPKT_Pjii,"",@"SHT_CUDA_INFO"
	.sectionflags	@""
	.align	4


	//----- nvinfo : EIATTR_CUDA_API_VERSION
	.align		4
        /*0000*/ 	.byte	0x04, 0x37
        /*0002*/ 	.short	(.L_490 - .L_489)
.L_489:
        /*0004*/ 	.word	0x00000082


	//----- nvinfo : EIATTR_KPARAM_INFO
	.align		4
.L_490:
        /*0008*/ 	.byte	0x04, 0x17
        /*000a*/ 	.short	(.L_492 - .L_491)
.L_491:
        /*000c*/ 	.word	0x00000000
        /*0010*/ 	.short	0x0003
        /*0012*/ 	.short	0x0014
        /*0014*/ 	.byte	0x00, 0xf0, 0x11, 0x00


	//----- nvinfo : EIATTR_KPARAM_INFO
	.align		4
.L_492:
        /*0018*/ 	.byte	0x04, 0x17
        /*001a*/ 	.short	(.L_494 - .L_493)
.L_493:
        /*001c*/ 	.word	0x00000000
        /*0020*/ 	.short	0x0002
        /*0022*/ 	.short	0x0010
        /*0024*/ 	.byte	0x00, 0xf0, 0x11, 0x00


	//----- nvinfo : EIATTR_KPARAM_INFO
	.align		4
.L_494:
        /*0028*/ 	.byte	0x04, 0x17
        /*002a*/ 	.short	(.L_496 - .L_495)
.L_495:
        /*002c*/ 	.word	0x00000000
        /*0030*/ 	.short	0x0001
        /*0032*/ 	.short	0x0008
        /*0034*/ 	.byte	0x00, 0xf5, 0x21, 0x00


	//----- nvinfo : EIATTR_KPARAM_INFO
	.align		4
.L_496:
        /*0038*/ 	.byte	0x04, 0x17
        /*003a*/ 	.short	(.L_498 - .L_497)
.L_497:
        /*003c*/ 	.word	0x00000000
        /*0040*/ 	.short	0x0000
        /*0042*/ 	.short	0x0000
        /*0044*/ 	.byte	0x00, 0xf5, 0x21, 0x00


	//----- nvinfo : EIATTR_SPARSE_MMA_MASK
	.align		4
.L_498:
        /*0048*/ 	.byte	0x03, 0x50
        /*004a*/ 	.short	0x0000


	//----- nvinfo : EIATTR_MAXREG_COUNT
	.align		4
        /*004c*/ 	.byte	0x03, 0x1b
        /*004e*/ 	.short	0x00ff


	//----- nvinfo : EIATTR_NUM_BARRIERS
	.align		4
        /*0050*/ 	.byte	0x02, 0x4c
        /*0052*/ 	.byte	0x01
	.zero		1


	//----- nvinfo : EIATTR_MERCURY_ISA_VERSION
	.align		4
        /*0054*/ 	.byte	0x03, 0x5f
        /*0056*/ 	.short	0x0101


	//----- nvinfo : EIATTR_COOP_GROUP_MASK_REGIDS
	.align		4
        /*0058*/ 	.byte	0x04, 0x29
        /*005a*/ 	.short	(.L_500 - .L_499)


	//   ....[0]....
.L_499:
        /*005c*/ 	.word	0xffffffff


	//   ....[1]....
        /*0060*/ 	.word	0xffffffff


	//   ....[2]....
        /*0064*/ 	.word	0xffffffff


	//   ....[3]....
        /*0068*/ 	.word	0xffffffff


	//   ....[4]....
        /*006c*/ 	.word	0xffffffff


	//   ....[5]....
        /*0070*/ 	.word	0xffffffff


	//   ....[6]....
        /*0074*/ 	.word	0xffffffff


	//   ....[7]....
        /*0078*/ 	.word	0xffffffff


	//   ....[8]....
        /*007c*/ 	.word	0xffffffff


	//   ....[9]....
        /*0080*/ 	.word	0xffffffff


	//   ....[10]....
        /*0084*/ 	.word	0xffffffff


	//   ....[11]....
        /*0088*/ 	.word	0xffffffff


	//   ....[12]....
        /*008c*/ 	.word	0xffffffff


	//   ....[13]....
        /*0090*/ 	.word	0xffffffff


	//   ....[14]....
        /*0094*/ 	.word	0xffffffff


	//   ....[15]....
        /*0098*/ 	.word	0xffffffff


	//   ....[16]....
        /*009c*/ 	.word	0xffffffff


	//   ....[17]....
        /*00a0*/ 	.word	0xffffffff


	//   ....[18]....
        /*00a4*/ 	.word	0xffffffff


	//   ....[19]....
        /*00a8*/ 	.word	0xffffffff


	//   ....[20]....
        /*00ac*/ 	.word	0xffffffff


	//   ....[21]....
        /*00b0*/ 	.word	0xffffffff


	//   ....[22]....
        /*00b4*/ 	.word	0xffffffff


	//   ....[23]....
        /*00b8*/ 	.word	0xffffffff


	//   ....[24]....
        /*00bc*/ 	.word	0xffffffff


	//   ....[25]....
        /*00c0*/ 	.word	0xffffffff


	//   ....[26]....
        /*00c4*/ 	.word	0xffffffff


	//   ....[27]....
        /*00c8*/ 	.word	0xffffffff


	//   ....[28]....
        /*00cc*/ 	.word	0xffffffff


	//   ....[29]....
        /*00d0*/ 	.word	0xffffffff


	//   ....[30]....
        /*00d4*/ 	.word	0xffffffff


	//   ....[31]....
        /*00d8*/ 	.word	0xffffffff


	//   ....[32]....
        /*00dc*/ 	.word	0xffffffff


	//   ....[33]....
        /*00e0*/ 	.word	0xffffffff


	//   ....[34]....
        /*00e4*/ 	.word	0xffffffff


	//   ....[35]....
        /*00e8*/ 	.word	0xffffffff


	//   ....[36]....
        /*00ec*/ 	.word	0xffffffff


	//   ....[37]....
        /*00f0*/ 	.word	0xffffffff


	//   ....[38]....
        /*00f4*/ 	.word	0xffffffff


	//   ....[39]....
        /*00f8*/ 	.word	0xffffffff


	//   ....[40]....
        /*00fc*/ 	.word	0xffffffff


	//   ....[41]....
        /*0100*/ 	.word	0xffffffff


	//   ....[42]....
        /*0104*/ 	.word	0xffffffff


	//   ....[43]....
        /*0108*/ 	.word	0xffffffff


	//   ....[44]....
        /*010c*/ 	.word	0xffffffff


	//   ....[45]....
        /*0110*/ 	.word	0xffffffff


	//   ....[46]....
        /*0114*/ 	.word	0xffffffff


	//   ....[47]....
        /*0118*/ 	.word	0x05000009


	//   ....[48]....
        /*011c*/ 	.word	0x05000009


	//   ....[49]....
        /*0120*/ 	.word	0x05000009


	//   ....[50]....
        /*0124*/ 	.word	0x05000009


	//   ....[51]....
        /*0128*/ 	.word	0x05000009


	//   ....[52]....
        /*012c*/ 	.word	0x05000009


	//   ....[53]....
        /*0130*/ 	.word	0x05000009


	//   ....[54]....
        /*0134*/ 	.word	0x05000009


	//   ....[55]....
        /*0138*/ 	.word	0x05000009


	//   ....[56]....
        /*013c*/ 	.word	0x05000009


	//   ....[57]....
        /*0140*/ 	.word	0x05000009


	//   ....[58]....
        /*0144*/ 	.word	0x05000009


	//   ....[59]....
        /*0148*/ 	.word	0x05000009


	//   ....[60]....
        /*014c*/ 	.word	0x05000009


	//   ....[61]....
        /*0150*/ 	.word	0x05000009


	//   ....[62]....
        /*0154*/ 	.word	0x05000009


	//   ....[63]....
        /*0158*/ 	.word	0x05000009


	//   ....[64]....
        /*015c*/ 	.word	0x05000009


	//   ....[65]....
        /*0160*/ 	.word	0x05000009


	//   ....[66]....
        /*0164*/ 	.word	0x05000009


	//   ....[67]....
        /*0168*/ 	.word	0x05000009


	//   ....[68]....
        /*016c*/ 	.word	0x05000009


	//   ....[69]....
        /*0170*/ 	.word	0x05000009


	//   ....[70]....
        /*0174*/ 	.word	0x05000009


	//   ....[71]....
        /*0178*/ 	.word	0x05000009


	//   ....[72]....
        /*017c*/ 	.word	0x05000009


	//   ....[73]....
        /*0180*/ 	.word	0x05000009


	//   ....[74]....
        /*0184*/ 	.word	0x05000009


	//   ....[75]....
        /*0188*/ 	.word	0x05000009


	//   ....[76]....
        /*018c*/ 	.word	0x05000009


	//   ....[77]....
        /*0190*/ 	.word	0x05000009


	//   ....[78]....
        /*0194*/ 	.word	0x05000009


	//   ....[79]....
        /*0198*/ 	.word	0x05000009


	//   ....[80]....
        /*019c*/ 	.word	0x05000009


	//   ....[81]....
        /*01a0*/ 	.word	0x05000009


	//   ....[82]....
        /*01a4*/ 	.word	0x05000009


	//   ....[83]....
        /*01a8*/ 	.word	0x05000009


	//   ....[84]....
        /*01ac*/ 	.word	0x05000009


	//   ....[85]....
        /*01b0*/ 	.word	0x05000009


	//   ....[86]....
        /*01b4*/ 	.word	0x05000009


	//   ....[87]....
        /*01b8*/ 	.word	0x05000009


	//   ....[88]....
        /*01bc*/ 	.word	0x05000009


	//   ....[89]....
        /*01c0*/ 	.word	0x05000009


	//   ....[90]....
        /*01c4*/ 	.word	0x05000009


	//   ....[91]....
        /*01c8*/ 	.word	0x05000009


	//   ....[92]....
        /*01cc*/ 	.word	0x05000009


	//   ....[93]....
        /*01d0*/ 	.word	0x05000009


	//   ....[94]....
        /*01d4*/ 	.word	0x05000009


	//----- nvinfo : EIATTR_COOP_GROUP_INSTR_OFFSETS
	.align		4
.L_500:
        /*01d8*/ 	.byte	0x04, 0x28
        /*01da*/ 	.short	(.L_502 - .L_501)


	//   ....[0]....
.L_501:
        /*01dc*/ 	.word	0x000023c0


	//   ....[1]....
        /*01e0*/ 	.word	0x000023f0


	//   ....[2]....
        /*01e4*/ 	.word	0x00002400


	//   ....[3]....
        /*01e8*/ 	.word	0x00002420


	//   ....[4]....
        /*01ec*/ 	.word	0x00002440


	//   ....[5]....
        /*01f0*/ 	.word	0x00002450


	//   ....[6]....
        /*01f4*/ 	.word	0x00002460


	//   ....[7]....
        /*01f8*/ 	.word	0x000024c0


	//   ....[8]....
        /*01fc*/ 	.word	0x000024f0


	//   ....[9]....
        /*0200*/ 	.word	0x00002520


	//   ....[10]....
        /*0204*/ 	.word	0x00002540


	//   ....[11]....
        /*0208*/ 	.word	0x00002560


	//   ....[12]....
        /*020c*/ 	.word	0x00002580


	//   ....[13]....
        /*0210*/ 	.word	0x000025e0


	//   ....[14]....
        /*0214*/ 	.word	0x00002610


	//   ....[15]....
        /*0218*/ 	.word	0x00002630


	//   ....[16]....
        /*021c*/ 	.word	0x00002660


	//   ....[17]....
        /*0220*/ 	.word	0x00002680


	//   ....[18]....
        /*0224*/ 	.word	0x000026a0


	//   ....[19]....
        /*0228*/ 	.word	0x000026b0


	//   ....[20]....
        /*022c*/ 	.word	0x00002710


	//   ....[21]....
        /*0230*/ 	.word	0x00002740


	//   ....[22]....
        /*0234*/ 	.word	0x00002770


	//   ....[23]....
        /*0238*/ 	.word	0x000027a0


	//   ....[24]....
        /*023c*/ 	.word	0x000027d0


	//   ....[25]....
        /*0240*/ 	.word	0x000027f0


	//   ....[26]....
        /*0244*/ 	.word	0x00002800


	//   ....[27]....
        /*0248*/ 	.word	0x00002860


	//   ....[28]....
        /*024c*/ 	.word	0x00002890


	//   ....[29]....
        /*0250*/ 	.word	0x000028c0


	//   ....[30]....
        /*0254*/ 	.word	0x000028f0


	//   ....[31]....
        /*0258*/ 	.word	0x00002920


	//   ....[32]....
        /*025c*/ 	.word	0x00002940


	//   ....[33]....
        /*0260*/ 	.word	0x00002950


	//   ....[34]....
        /*0264*/ 	.word	0x000029d0


	//   ....[35]....
        /*0268*/ 	.word	0x000029f0


	//   ....[36]....
        /*026c*/ 	.word	0x00002a20


	//   ....[37]....
        /*0270*/ 	.word	0x00002a60


	//   ....[38]....
        /*0274*/ 	.word	0x00002a90


	//   ....[39]....
        /*0278*/ 	.word	0x00002ad0


	//   ....[40]....
        /*027c*/ 	.word	0x00002af0


	//   ....[41]....
        /*0280*/ 	.word	0x00002c50


	//   ....[42]....
        /*0284*/ 	.word	0x00002c80


	//   ....[43]....
        /*0288*/ 	.word	0x00002cb0


	//   ....[44]....
        /*028c*/ 	.word	0x00002ce0


	//   ....[45]....
        /*0290*/ 	.word	0x00002cf0


	//   ....[46]....
        /*0294*/ 	.word	0x00002d20


	//   ....[47]....
        /*0298*/ 	.word	0x00002e30


	//   ....[48]....
        /*029c*/ 	.word	0x00002f20


	//   ....[49]....
        /*02a0*/ 	.word	0x00002fa0


	//   ....[50]....
        /*02a4*/ 	.word	0x00003020


	//   ....[51]....
        /*02a8*/ 	.word	0x000030a0


	//   ....[52]....
        /*02ac*/ 	.word	0x000031b0


	//   ....[53]....
        /*02b0*/ 	.word	0x000031e0


	//   ....[54]....
        /*02b4*/ 	.word	0x00003270


	//   ....[55]....
        /*02b8*/ 	.word	0x000032f0


	//   ....[56]....
        /*02bc*/ 	.word	0x00003370


	//   ....[57]....
        /*02c0*/ 	.word	0x000033f0


	//   ....[58]....
        /*02c4*/ 	.word	0x000034b0


	//   ....[59]....
        /*02c8*/ 	.word	0x000034e0


	//   ....[60]....
        /*02cc*/ 	.word	0x00003560


	//   ....[61]....
        /*02d0*/ 	.word	0x000035f0


	//   ....[62]....
        /*02d4*/ 	.word	0x00003670


	//   ....[63]....
        /*02d8*/ 	.word	0x000036f0


	//   ....[64]....
        /*02dc*/ 	.word	0x000037a0


	//   ....[65]....
        /*02e0*/ 	.word	0x000037d0


	//   ....[66]....
        /*02e4*/ 	.word	0x00003870


	//   ....[67]....
        /*02e8*/ 	.word	0x000038f0


	//   ....[68]....
        /*02ec*/ 	.word	0x00003970


	//   ....[69]....
        /*02f0*/ 	.word	0x000039f0


	//   ....[70]....
        /*02f4*/ 	.word	0x00003aa0


	//   ....[71]....
        /*02f8*/ 	.word	0x00003ad0


	//   ....[72]....
        /*02fc*/ 	.word	0x00003b70


	//   ....[73]....
        /*0300*/ 	.word	0x00003bf0


	//   ....[74]....
        /*0304*/ 	.word	0x00003c70


	//   ....[75]....
        /*0308*/ 	.word	0x00003d00


	//   ....[76]....
        /*030c*/ 	.word	0x00003da0


	//   ....[77]....
        /*0310*/ 	.word	0x00003dd0


	//   ....[78]....
        /*0314*/ 	.word	0x00003e80


	//   ....[79]....
        /*0318*/ 	.word	0x00003ef0


	//   ....[80]....
        /*031c*/ 	.word	0x00003f60


	//   ....[81]....
        /*0320*/ 	.word	0x00003fd0


	//   ....[82]....
        /*0324*/ 	.word	0x00004090


	//   ....[83]....
        /*0328*/ 	.word	0x000040c0


	//   ....[84]....
        /*032c*/ 	.word	0x00004150


	//   ....[85]....
        /*0330*/ 	.word	0x000041d0


	//   ....[86]....
        /*0334*/ 	.word	0x00004260


	//   ....[87]....
        /*0338*/ 	.word	0x000042e0


	//   ....[88]....
        /*033c*/ 	.word	0x000043a0


	//   ....[89]....
        /*0340*/ 	.word	0x000043d0


	//   ....[90]....
        /*0344*/ 	.word	0x00004460


	//   ....[91]....
        /*0348*/ 	.word	0x000044e0


	//   ....[92]....
        /*034c*/ 	.word	0x00004550


	//   ....[93]....
        /*0350*/ 	.word	0x000045c0


	//   ....[94]....
        /*0354*/ 	.word	0x00004650


	//----- nvinfo : EIATTR_VRC_CTA_INIT_COUNT
	.align		4
.L_502:
        /*0358*/ 	.byte	0x02, 0x4a
	.zero		1
	.zero		1


	//----- nvinfo : EIATTR_EXIT_INSTR_OFFSETS
	.align		4
        /*035c*/ 	.byte	0x04, 0x1c
        /*035e*/ 	.short	(.L_504 - .L_503)


	//   ....[0]....
.L_503:
        /*0360*/ 	.word	0x00002220


	//   ....[1]....
        /*0364*/ 	.word	0x00002dd0


	//----- nvinfo : EIATTR_CRS_STACK_SIZE
	.align		4
.L_504:
        /*0368*/ 	.byte	0x04, 0x1e
        /*036a*/ 	.short	(.L_506 - .L_505)
.L_505:
        /*036c*/ 	.word	0x00000000


	//----- nvinfo : EIATTR_CBANK_PARAM_SIZE
	.align		4
.L_506:
        /*0370*/ 	.byte	0x03, 0x19
        /*0372*/ 	.short	0x0018


	//----- nvinfo : EIATTR_PARAM_CBANK
	.align		4
        /*0374*/ 	.byte	0x04, 0x0a
        /*0376*/ 	.short	(.L_508 - .L_507)
	.align		4
.L_507:
        /*0378*/ 	.word	index@(.nv.constant0._Z35compute_histograms_shared_pipelinedIjLi4ELi8ELi3ELi4EEvPKT_Pjii)
        /*037c*/ 	.short	0x0380
        /*037e*/ 	.short	0x0018


	//----- nvinfo : EIATTR_SW_WAR
	.align		4
.L_508:
        /*0380*/ 	.byte	0x04, 0x36
        /*0382*/ 	.short	(.L_510 - .L_509)
.L_509:
        /*0384*/ 	.word	0x00000008
.L_510:


//--------------------- .nv.info._Z35compute_histograms_shared_pipelinedIjLi4ELi8ELi2ELi4EEvPKT_Pjii --------------------------
	.section	.nv.info._Z35compute_histograms_shared_pipelinedIjLi4ELi8ELi2ELi4EEvPKT_Pjii,"",@"SHT_CUDA_INFO"
	.sectionflags	@""
	.align	4


	//----- nvinfo : EIATTR_CUDA_API_VERSION
	.align		4
        /*0000*/ 	.byte	0x04, 0x37
        /*0002*/ 	.short	(.L_512 - .L_511)
.L_511:
        /*0004*/ 	.word	0x00000082


	//----- nvinfo : EIATTR_KPARAM_INFO
	.align		4
.L_512:
        /*0008*/ 	.byte	0x04, 0x17
        /*000a*/ 	.short	(.L_514 - .L_513)
.L_513:
        /*000c*/ 	.word	0x00000000
        /*0010*/ 	.short	0x0003
        /*0012*/ 	.short	0x0014
        /*0014*/ 	.byte	0x00, 0xf0, 0x11, 0x00


	//----- nvinfo : EIATTR_KPARAM_INFO
	.align		4
.L_514:
        /*0018*/ 	.byte	0x04, 0x17
        /*001a*/ 	.short	(.L_516 - .L_515)
.L_515:
        /*001c*/ 	.word	0x00000000
        /*0020*/ 	.short	0x0002
        /*0022*/ 	.short	0x0010
        /*0024*/ 	.byte	0x00, 0xf0, 0x11, 0x00


	//----- nvinfo : EIATTR_KPARAM_INFO
	.align		4
.L_516:
        /*0028*/ 	.byte	0x04, 0x17
        /*002a*/ 	.short	(.L_518 - .L_517)
.L_517:
        /*002c*/ 	.word	0x00000000
        /*0030*/ 	.short	0x0001
        /*0032*/ 	.short	0x0008
        /*0034*/ 	.byte	0x00, 0xf5, 0x21, 0x00


	//----- nvinfo : EIATTR_KPARAM_INFO
	.align		4
.L_518:
        /*0038*/ 	.byte	0x04, 0x17
        /*003a*/ 	.short	(.L_520 - .L_519)
.L_519:
        /*003c*/ 	.word	0x00000000
        /*0040*/ 	.short	0x0000
        /*0042*/ 	.short	0x0000
        /*0044*/ 	.byte	0x00, 0xf5, 0x21, 0x00


	//----- nvinfo : EIATTR_SPARSE_MMA_MASK
	.align		4
.L_520:
        /*0048*/ 	.byte	0x03, 0x50
        /*004a*/ 	.short	0x0000


	//----- nvinfo : EIATTR_MAXREG_COUNT
	.align		4
        /*004c*/ 	.byte	0x03, 0x1b
        /*004e*/ 	.short	0x00ff


	//----- nvinfo : EIATTR_NUM_BARRIERS
	.align		4
        /*0050*/ 	.byte	0x02, 0x4c
        /*0052*/ 	.byte	0x01
	.zero		1


	//----- nvinfo : EIATTR_MERCURY_ISA_VERSION
	.align		4
        /*0054*/ 	.byte	0x03, 0x5f
        /*0056*/ 	.short	0x0101


	//----- nvinfo : EIATTR_COOP_GROUP_MASK_REGIDS
	.align		4
        /*0058*/ 	.byte	0x04, 0x29
        /*005a*/ 	.short	(.L_522 - .L_521)


	//   ....[0]....
.L_521:
        /*005c*/ 	.word	0xffffffff


	//   ....[1]....
        /*0060*/ 	.word	0xffffffff


	//   ....[2]....
        /*0064*/ 	.word	0xffffffff


	//   ....[3]....
        /*0068*/ 	.word	0xffffffff


	//   ....[4]....
        /*006c*/ 	.word	0xffffffff


	//   ....[5]....
        /*0070*/ 	.word	0xffffffff


	//   ....[6]....
        /*0074*/ 	.word	0xffffffff


	//   ....[7]....
        /*0078*/ 	.word	0xffffffff


	//   ....[8]....
        /*007c*/ 	.word	0xffffffff


	//   ....[9]....
        /*0080*/ 	.word	0xffffffff


	//   ....[10]....
        /*0084*/ 	.word	0xffffffff


	//   ....[11]....
        /*0088*/ 	.word	0xffffffff


	//   ....[12]....
        /*008c*/ 	.word	0xffffffff


	//   ....[13]....
        /*0090*/ 	.word	0xffffffff


	//   ....[14]....
        /*0094*/ 	.word	0xffffffff


	//   ....[15]....
        /*0098*/ 	.word	0xffffffff


	//   ....[16]....
        /*009c*/ 	.word	0xffffffff


	//   ....[17]....
        /*00a0*/ 	.word	0xffffffff


	//   ....[18]....
        /*00a4*/ 	.word	0xffffffff


	//   ....[19]....
        /*00a8*/ 	.word	0xffffffff


	//   ....[20]....
        /*00ac*/ 	.word	0xffffffff


	//   ....[21]....
        /*00b0*/ 	.word	0xffffffff


	//   ....[22]....
        /*00b4*/ 	.word	0xffffffff


	//   ....[23]....
        /*00b8*/ 	.word	0xffffffff


	//   ....[24]....
        /*00bc*/ 	.word	0xffffffff


	//   ....[25]....
        /*00c0*/ 	.word	0xffffffff


	//   ....[26]....
        /*00c4*/ 	.word	0xffffffff


	//   ....[27]....
        /*00c8*/ 	.word	0xffffffff


	//   ....[28]....
        /*00cc*/ 	.word	0xffffffff


	//   ....[29]....
        /*00d0*/ 	.word	0xffffffff


	//   ....[30]....
        /*00d4*/ 	.word	0xffffffff


	//   ....[31]....
        /*00d8*/ 	.word	0xffffffff


	//   ....[32]....
        /*00dc*/ 	.word	0xffffffff


	//   ....[33]....
        /*00e0*/ 	.word	0xffffffff


	//   ....[34]....
        /*00e4*/ 	.word	0xffffffff


	//   ....[35]....
        /*00e8*/ 	.word	0xffffffff


	//   ....[36]....
        /*00ec*/ 	.word	0xffffffff


	//   ....[37]....
        /*00f0*/ 	.word	0xffffffff


	//   ....[38]....
        /*00f4*/ 	.word	0xffffffff


	//   ....[39]....
        /*00f8*/ 	.word	0xffffffff


	//   ....[40]....
        /*00fc*/ 	.word	0xffffffff


	//   ....[41]....
        /*0100*/ 	.word	0xffffffff


	//   ....[42]....
        /*0104*/ 	.word	0xffffffff


	//   ....[43]....
        /*0108*/ 	.word	0xffffffff


	//   ....[44]....
        /*010c*/ 	.word	0xffffffff


	//   ....[45]....
        /*0110*/ 	.word	0xffffffff


	//   ....[46]....
        /*0114*/ 	.word	0xffffffff


	//   ....[47]....
        /*0118*/ 	.word	0x05000009


	//   ....[48]....
        /*011c*/ 	.word	0x05000009


	//   ....[49]....
        /*0120*/ 	.word	0x05000009


	//   ....[50]....
        /*0124*/ 	.word	0x05000009


	//   ....[51]....
        /*0128*/ 	.word	0x05000009


	//   ....[52]....
        /*012c*/ 	.word	0x05000009


	//   ....[53]....
        /*0130*/ 	.word	0x05000009


	//   ....[54]....
        /*0134*/ 	.word	0x05000009


	//   ....[55]....
        /*0138*/ 	.word	0x05000009


	//   ....[56]....
        /*013c*/ 	.word	0x05000009


	//   ....[57]....
        /*0140*/ 	.word	0x05000009


	//   ....[58]....
        /*0144*/ 	.word	0x05000009


	//   ....[59]....
        /*0148*/ 	.word	0x05000009


	//   ....[60]....
        /*014c*/ 	.word	0x05000009


	//   ....[61]....
        /*0150*/ 	.word	0x05000009


	//   ....[62]....
        /*0154*/ 	.word	0x05000009


	//   ....[63]....
        /*0158*/ 	.word	0x05000009


	//   ....[64]....
        /*015c*/ 	.word	0x05000009


	//   ....[65]....
        /*0160*/ 	.word	0x05000009


	//   ....[66]....
        /*0164*/ 	.word	0x05000009


	//   ....[67]....
        /*0168*/ 	.word	0x05000009


	//   ....[68]....
        /*016c*/ 	.word	0x05000009


	//   ....[69]....
        /*0170*/ 	.word	0x05000009


	//   ....[70]....
        /*0174*/ 	.word	0x05000009


	//   ....[71]....
        /*0178*/ 	.word	0x05000009


	//   ....[72]....
        /*017c*/ 	.word	0x05000009


	//   ....[73]....
        /*0180*/ 	.word	0x05000009


	//   ....[74]....
        /*0184*/ 	.word	0x05000009


	//   ....[75]....
        /*0188*/ 	.word	0x05000009


	//   ....[76]....
        /*018c*/ 	.word	0x05000009


	//   ....[77]....
        /*0190*/ 	.word	0x05000009


	//   ....[78]....
        /*0194*/ 	.word	0x05000009


	//   ....[79]....
        /*0198*/ 	.word	0x05000009


	//   ....[80]....
        /*019c*/ 	.word	0x05000009


	//   ....[81]....
        /*01a0*/ 	.word	0x05000009


	//   ....[82]....
        /*01a4*/ 	.word	0x05000009


	//   ....[83]....
        /*01a8*/ 	.word	0x05000009


	//   ....[84]....
        /*01ac*/ 	.word	0x05000009


	//   ....[85]....
        /*01b0*/ 	.word	0x05000009


	//   ....[86]....
        /*01b4*/ 	.word	0x05000009


	//   ....[87]....
        /*01b8*/ 	.word	0x05000009


	//   ....[88]....
        /*01bc*/ 	.word	0x05000009


	//   ....[89]....
        /*01c0*/ 	.word	0x05000009


	//   ....[90]....
        /*01c4*/ 	.word	0x05000009


	//   ....[91]....
        /*01c8*/ 	.word	0x05000009


	//   ....[92]....
        /*01cc*/ 	.word	0x05000009


	//   ....[93]....
        /*01d0*/ 	.word	0x05000009


	//   ....[94]....
        /*01d4*/ 	.word	0x05000009


	//----- nvinfo : EIATTR_COOP_GROUP_INSTR_OFFSETS
	.align		4
.L_522:
        /*01d8*/ 	.byte	0x04, 0x28
        /*01da*/ 	.short	(.L_524 - .L_523)


	//   ....[0]....
.L_523:
        /*01dc*/ 	.word	0x00002350


	//   ....[1]....
        /*01e0*/ 	.word	0x00002380


	//   ....[2]....
        /*01e4*/ 	.word	0x00002390


	//   ....[3]....
        /*01e8*/ 	.word	0x000023b0


	//   ....[4]....
        /*01ec*/ 	.word	0x000023d0


	//   ....[5]....
        /*01f0*/ 	.word	0x000023e0


	//   ....[6]....
        /*01f4*/ 	.word	0x000023f0


	//   ....[7]....
        /*01f8*/ 	.word	0x00002450


	//   ....[8]....
        /*01fc*/ 	.word	0x00002480


	//   ....[9]....
        /*0200*/ 	.word	0x000024b0


	//   ....[10]....
        /*0204*/ 	.word	0x000024d0


	//   ....[11]....
        /*0208*/ 	.word	0x000024f0


	//   ....[12]....
        /*020c*/ 	.word	0x00002510


	//   ....[13]....
        /*0210*/ 	.word	0x00002570


	//   ....[14]....
        /*0214*/ 	.word	0x000025a0


	//   ....[15]....
        /*0218*/ 	.word	0x000025c0


	//   ....[16]....
        /*021c*/ 	.word	0x00002600


	//   ....[17]....
        /*0220*/ 	.word	0x00002620


	//   ....[18]....
        /*0224*/ 	.word	0x00002630


	//   ....[19]....
        /*0228*/ 	.word	0x00002650


	//   ....[20]....
        /*022c*/ 	.word	0x000026a0


	//   ....[21]....
        /*0230*/ 	.word	0x000026d0


	//   ....[22]....
        /*0234*/ 	.word	0x00002700


	//   ....[23]....
        /*0238*/ 	.word	0x00002730


	//   ....[24]....
        /*023c*/ 	.word	0x00002760


	//   ....[25]....
        /*0240*/ 	.word	0x00002780


	//   ....[26]....
        /*0244*/ 	.word	0x000027a0


	//   ....[27]....
        /*0248*/ 	.word	0x000027f0


	//   ....[28]....
        /*024c*/ 	.word	0x00002820


	//   ....[29]....
        /*0250*/ 	.word	0x00002850


	//   ....[30]....
        /*0254*/ 	.word	0x000028a0


	//   ....[31]....
        /*0258*/ 	.word	0x000028c0


	//   ....[32]....
        /*025c*/ 	.word	0x000028d0


	//   ....[33]....
        /*0260*/ 	.word	0x000028f0


	//   ....[34]....
        /*0264*/ 	.word	0x00002960


	//   ....[35]....
        /*0268*/ 	.word	0x00002980


	//   ....[36]....
        /*026c*/ 	.word	0x000029c0


	//   ....[37]....
        /*0270*/ 	.word	0x00002a00


	//   ....[38]....
        /*0274*/ 	.word	0x00002a40


	//   ....[39]....
        /*0278*/ 	.word	0x00002a70


	//   ....[40]....
        /*027c*/ 	.word	0x00002a90


	//   ....[41]....
        /*0280*/ 	.word	0x00002be0


	//   ....[42]....
        /*0284*/ 	.word	0x00002c10


	//   ....[43]....
        /*0288*/ 	.word	0x00002c40


	//   ....[44]....
        /*028c*/ 	.word	0x00002c70


	//   ....[45]....
        /*0290*/ 	.word	0x00002c80


	//   ....[46]....
        /*0294*/ 	.word	0x00002cb0


	//   ....[47]....
        /*0298*/ 	.word	0x00002dc0


	//   ....[48]....
        /*029c*/ 	.word	0x00002eb0


	//   ....[49]....
        /*02a0*/ 	.word	0x00002f30


	//   ....[50]....
        /*02a4*/ 	.word	0x00002fb0


	//   ....[51]....
        /*02a8*/ 	.word	0x00003030


	//   ....[52]....
        /*02ac*/ 	.word	0x00003140


	//   ....[53]....
        /*02b0*/ 	.word	0x00003170


	//   ....[54]....
        /*02b4*/ 	.word	0x00003200


	//   ....[55]....
        /*02b8*/ 	.word	0x00003280


	//   ....[56]....
        /*02bc*/ 	.word	0x00003300


	//   ....[57]....
        /*02c0*/ 	.word	0x00003380


	//   ....[58]....
        /*02c4*/ 	.word	0x00003440


	//   ....[59]....
        /*02c8*/ 	.word	0x00003470


	//   ....[60]....
        /*02cc*/ 	.word	0x000034f0


	//   ....[61]....
        /*02d0*/ 	.word	0x00003580


	//   ....[62]....
        /*02d4*/ 	.word	0x00003600


	//   ....[63]....
        /*02d8*/ 	.word	0x00003680


	//   ....[64]....
        /*02dc*/ 	.word	0x00003730


	//   ....[65]....
        /*02e0*/ 	.word	0x00003760


	//   ....[66]....
        /*02e4*/ 	.word	0x00003800


	//   ....[67]....
        /*02e8*/ 	.word	0x00003880


	//   ....[68]....
        /*02ec*/ 	.word	0x00003900


	//   ....[69]....
        /*02f0*/ 	.word	0x00003980


	//   ....[70]....
        /*02f4*/ 	.word	0x00003a30


	//   ....[71]....
        /*02f8*/ 	.word	0x00003a60


	//   ....[72]....
        /*02fc*/ 	.word	0x00003b00


	//   ....[73]....
        /*0300*/ 	.word	0x00003b80


	//   ....[74]....
        /*0304*/ 	.word	0x00003c00


	//   ....[75]....
        /*0308*/ 	.word	0x00003c90


	//   ....[76]....
        /*030c*/ 	.word	0x00003d30


	//   ....[77]....
        /*0310*/ 	.word	0x00003d60


	//   ....[78]....
        /*0314*/ 	.word	0x00003e10


	//   ....[79]....
        /*0318*/ 	.word	0x00003e80


	//   ....[80]....
        /*031c*/ 	.word	0x00003ef0


	//   ....[81]....
        /*0320*/ 	.word	0x00003f60


	//   ....[82]....
        /*0324*/ 	.word	0x00004020


	//   ....[83]....
        /*0328*/ 	.word	0x00004050


	//   ....[84]....
        /*032c*/ 	.word	0x000040e0


	//   ....[85]....
        /*0330*/ 	.word	0x00004160


	//   ....[86]....
        /*0334*/ 	.word	0x000041f0


	//   ....[87]....
        /*0338*/ 	.word	0x00004270


	//   ....[88]....
        /*033c*/ 	.word	0x00004330


	//   ....[89]....
        /*0340*/ 	.word	0x00004360


	//   ....[90]....
        /*0344*/ 	.word	0x000043f0


	//   ....[91]....
        /*0348*/ 	.word	0x00004470


	//   ....[92]....
        /*034c*/ 	.word	0x000044e0


	//   ....[93]....
        /*0350*/ 	.word	0x00004550


	//   ....[94]....
        /*0354*/ 	.word	0x000045e0


	//----- nvinfo : EIATTR_VRC_CTA_INIT_COUNT
	.align		4
.L_524:
        /*0358*/ 	.byte	0x02, 0x4a
	.zero		1
	.zero		1


	//----- nvinfo : EIATTR_EXIT_INSTR_OFFSETS
	.align		4
        /*035c*/ 	.byte	0x04, 0x1c
        /*035e*/ 	.short	(.L_526 - .L_525)


	//   ....[0]....
.L_525:
        /*0360*/ 	.word	0x000021b0


	//   ....[1]....
        /*0364*/ 	.word	0x00002d60


	//----- nvinfo : EIATTR_CRS_STACK_SIZE
	.align		4
.L_526:
        /*0368*/ 	.byte	0x04, 0x1e
        /*036a*/ 	.short	(.L_528 - .L_527)
.L_527:
        /*036c*/ 	.word	0x00000000


	//----- nvinfo : EIATTR_CBANK_PARAM_SIZE
	.align		4
.L_528:
        /*0370*/ 	.byte	0x03, 0x19
        /*0372*/ 	.short	0x0018


	//----- nvinfo : EIATTR_PARAM_CBANK
	.align		4
        /*0374*/ 	.byte	0x04, 0x0a
        /*0376*/ 	.short	(.L_530 - .L_529)
	.align		4
.L_529:
        /*0378*/ 	.word	index@(.nv.constant0._Z35compute_histograms_shared_pipelinedIjLi4ELi8ELi2ELi4EEvPKT_Pjii)
        /*037c*/ 	.short	0x0380
        /*037e*/ 	.short	0x0018


	//----- nvinfo : EIATTR_SW_WAR
	.align		4
.L_530:
        /*0380*/ 	.byte	0x04, 0x36
        /*0382*/ 	.short	(.L_532 - .L_531)
.L_531:
        /*0384*/ 	.word	0x00000008
.L_532:


//--------------------- .nv.info._Z35compute_histograms_shared_pipelinedIjLi4ELi8ELi1ELi4EEvPKT_Pjii --------------------------
	.section	.nv.info._Z35compute_histograms_shared_pipelinedIjLi4ELi8ELi1ELi4EEvPKT_Pjii,"",@"SHT_CUDA_INFO"
	.sectionflags	@""
	.align	4


	//----- nvinfo : EIATTR_CUDA_API_VERSION
	.align		4
        /*0000*/ 	.byte	0x04, 0x37
        /*0002*/ 	.short	(.L_534 - .L_533)
.L_533:
        /*0004*/ 	.word	0x00000082


	//----- nvinfo : EIATTR_KPARAM_INFO
	.align		4
.L_534:
        /*0008*/ 	.byte	0x04, 0x17
        /*000a*/ 	.short	(.L_536 - .L_535)
.L_535:
        /*000c*/ 	.word	0x00000000
        /*0010*/ 	.short	0x0003
        /*0012*/ 	.short	0x0014
        /*0014*/ 	.byte	0x00, 0xf0, 0x11, 0x00


	//----- nvinfo : EIATTR_KPARAM_INFO
	.align		4
.L_536:
        /*0018*/ 	.byte	0x04, 0x17
        /*001a*/ 	.short	(.L_538 - .L_537)
.L_537:
        /*001c*/ 	.word	0x00000000
        /*0020*/ 	.short	0x0002
        /*0022*/ 	.short	0x0010
        /*0024*/ 	.byte	0x00, 0xf0, 0x11, 0x00


	//----- nvinfo : EIATTR_KPARAM_INFO
	.align		4
.L_538:
        /*0028*/ 	.byte	0x04, 0x17
        /*002a*/ 	.short	(.L_540 - .L_539)
.L_539:
        /*002c*/ 	.word	0x00000000
        /*0030*/ 	.short	0x0001
        /*0032*/ 	.short	0x0008
        /*0034*/ 	.byte	0x00, 0xf5, 0x21, 0x00


	//----- nvinfo : EIATTR_KPARAM_INFO
	.align		4
.L_540:
        /*0038*/ 	.byte	0x04, 0x17
        /*003a*/ 	.short	(.L_542 - .L_541)
.L_541:
        /*003c*/ 	.word	0x00000000
        /*0040*/ 	.short	0x0000
        /*0042*/ 	.short	0x0000
        /*0044*/ 	.byte	0x00, 0xf5, 0x21, 0x00


	//----- nvinfo : EIATTR_SPARSE_MMA_MASK
	.align		4
.L_542:
        /*0048*/ 	.byte	0x03, 0x50
        /*004a*/ 	.short	0x0000


	//----- nvinfo : EIATTR_MAXREG_COUNT
	.align		4
        /*004c*/ 	.byte	0x03, 0x1b
        /*004e*/ 	.short	0x00ff


	//----- nvinfo : EIATTR_NUM_BARRIERS
	.align		4
        /*0050*/ 	.byte	0x02, 0x4c
        /*0052*/ 	.byte	0x01
	.zero		1


	//----- nvinfo : EIATTR_MERCURY_ISA_VERSION
	.align		4
        /*0054*/ 	.byte	0x03, 0x5f
        /*0056*/ 	.short	0x0101


	//----- nvinfo : EIATTR_COOP_GROUP_MASK_REGIDS
	.align		4
        /*0058*/ 	.byte	0x04, 0x29
        /*005a*/ 	.short	(.L_544 - .L_543)


	//   ....[0]....
.L_543:
        /*005c*/ 	.word	0xffffffff


	//   ....[1]....
        /*0060*/ 	.word	0xffffffff


	//   ....[2]....
        /*0064*/ 	.word	0xffffffff


	//   ....[3]....
        /*0068*/ 	.word	0xffffffff


	//   ....[4]....
        /*006c*/ 	.word	0xffffffff


	//   ....[5]....
        /*0070*/ 	.word	0xffffffff


	//   ....[6]....
        /*0074*/ 	.word	0xffffffff


	//   ....[7]....
        /*0078*/ 	.word	0xffffffff


	//   ....[8]....
        /*007c*/ 	.word	0xffffffff


	//   ....[9]....
        /*0080*/ 	.word	0xffffffff


	//   ....[10]....
        /*0084*/ 	.word	0xffffffff


	//   ....[11]....
        /*0088*/ 	.word	0xffffffff


	//   ....[12]....
        /*008c*/ 	.word	0xffffffff


	//   ....[13]....
        /*0090*/ 	.word	0xffffffff


	//   ....[14]....
        /*0094*/ 	.word	0xffffffff


	//   ....[15]....
        /*0098*/ 	.word	0xffffffff


	//   ....[16]....
        /*009c*/ 	.word	0xffffffff


	//   ....[17]....
        /*00a0*/ 	.word	0xffffffff


	//   ....[18]....
        /*00a4*/ 	.word	0xffffffff


	//   ....[19]....
        /*00a8*/ 	.word	0xffffffff


	//   ....[20]....
        /*00ac*/ 	.word	0xffffffff


	//   ....[21]....
        /*00b0*/ 	.word	0xffffffff


	//   ....[22]....
        /*00b4*/ 	.word	0xffffffff


	//   ....[23]....
        /*00b8*/ 	.word	0xffffffff


	//   ....[24]....
        /*00bc*/ 	.word	0xffffffff


	//   ....[25]....
        /*00c0*/ 	.word	0xffffffff


	//   ....[26]....
        /*00c4*/ 	.word	0xffffffff


	//   ....[27]....
        /*00c8*/ 	.word	0xffffffff


	//   ....[28]....
        /*00cc*/ 	.word	0xffffffff


	//   ....[29]....
        /*00d0*/ 	.word	0xffffffff


	//   ....[30]....
        /*00d4*/ 	.word	0xffffffff


	//   ....[31]....
        /*00d8*/ 	.word	0xffffffff


	//   ....[32]....
        /*00dc*/ 	.word	0xffffffff


	//   ....[33]....
        /*00e0*/ 	.word	0xffffffff


	//   ....[34]....
        /*00e4*/ 	.word	0xffffffff


	//   ....[35]....
        /*00e8*/ 	.word	0xffffffff


	//   ....[36]....
        /*00ec*/ 	.word	0xffffffff


	//   ....[37]....
        /*00f0*/ 	.word	0xffffffff


	//   ....[38]....
        /*00f4*/ 	.word	0xffffffff


	//   ....[39]....
        /*00f8*/ 	.word	0xffffffff


	//   ....[40]....
        /*00fc*/ 	.word	0xffffffff


	//   ....[41]....
        /*0100*/ 	.word	0xffffffff


	//   ....[42]....
        /*0104*/ 	.word	0xffffffff


	//   ....[43]....
        /*0108*/ 	.word	0xffffffff


	//   ....[44]....
        /*010c*/ 	.word	0xffffffff


	//   ....[45]....
        /*0110*/ 	.word	0xffffffff


	//   ....[46]....
        /*0114*/ 	.word	0xffffffff


	//   ....[47]....
        /*0118*/ 	.word	0x0500000b


	//   ....[48]....
        /*011c*/ 	.word	0x0500000b


	//   ....[49]....
        /*0120*/ 	.word	0x0500000b


	//   ....[50]....
        /*0124*/ 	.word	0x0500000b


	//   ....[51]....
        /*0128*/ 	.word	0x0500000b


	//   ....[52]....
        /*012c*/ 	.word	0x0500000b


	//   ....[53]....
        /*0130*/ 	.word	0x0500000b


	//   ....[54]....
        /*0134*/ 	.word	0x0500000b


	//   ....[55]....
        /*0138*/ 	.word	0x0500000b


	//   ....[56]....
        /*013c*/ 	.word	0x0500000b


	//   ....[57]....
        /*0140*/ 	.word	0x0500000b


	//   ....[58]....
        /*0144*/ 	.word	0x0500000b


	//   ....[59]....
        /*0148*/ 	.word	0x0500000b


	//   ....[60]....
        /*014c*/ 	.word	0x0500000b


	//   ....[61]....
        /*0150*/ 	.word	0x0500000b


	//   ....[62]....
        /*0154*/ 	.word	0x0500000b


	//   ....[63]....
        /*0158*/ 	.word	0x0500000b


	//   ....[64]....
        /*015c*/ 	.word	0x0500000b


	//   ....[65]....
        /*0160*/ 	.word	0x0500000b


	//   ....[66]....
        /*0164*/ 	.word	0x0500000b


	//   ....[67]....
        /*0168*/ 	.word	0x0500000b


	//   ....[68]....
        /*016c*/ 	.word	0x0500000b


	//   ....[69]....
        /*0170*/ 	.word	0x0500000b


	//   ....[70]....
        /*0174*/ 	.word	0x0500000b


	//   ....[71]....
        /*0178*/ 	.word	0x0500000b


	//   ....[72]....
        /*017c*/ 	.word	0x0500000b


	//   ....[73]....
        /*0180*/ 	.word	0x0500000b


	//   ....[74]....
        /*0184*/ 	.word	0x0500000b


	//   ....[75]....
        /*0188*/ 	.word	0x0500000b


	//   ....[76]....
        /*018c*/ 	.word	0x0500000b


	//   ....[77]....
        /*0190*/ 	.word	0x0500000b


	//   ....[78]....
        /*0194*/ 	.word	0x0500000b


	//   ....[79]....
        /*0198*/ 	.word	0x0500000b


	//   ....[80]....
        /*019c*/ 	.word	0x0500000b


	//   ....[81]....
        /*01a0*/ 	.word	0x0500000b


	//   ....[82]....
        /*01a4*/ 	.word	0x0500000b


	//   ....[83]....
        /*01a8*/ 	.word	0x0500000b


	//   ....[84]....
        /*01ac*/ 	.word	0x0500000b


	//   ....[85]....
        /*01b0*/ 	.word	0x0500000b


	//   ....[86]....
        /*01b4*/ 	.word	0x0500000b


	//   ....[87]....
        /*01b8*/ 	.word	0x0500000b


	//   ....[88]....
        /*01bc*/ 	.word	0x0500000b


	//   ....[89]....
        /*01c0*/ 	.word	0x0500000b


	//   ....[90]....
        /*01c4*/ 	.word	0x0500000b


	//   ....[91]....
        /*01c8*/ 	.word	0x0500000b


	//   ....[92]....
        /*01cc*/ 	.word	0x0500000b


	//   ....[93]....
        /*01d0*/ 	.word	0x0500000b


	//   ....[94]....
        /*01d4*/ 	.word	0x0500000b


	//----- nvinfo : EIATTR_COOP_GROUP_INSTR_OFFSETS
	.align		4
.L_544:
        /*01d8*/ 	.byte	0x04, 0x28
        /*01da*/ 	.short	(.L_546 - .L_545)


	//   ....[0]....
.L_545:
        /*01dc*/ 	.word	0x00001ef0


	//   ....[1]....
        /*01e0*/ 	.word	0x00001f10


	//   ....[2]....
        /*01e4*/ 	.word	0x00001f20


	//   ....[3]....
        /*01e8*/ 	.word	0x00001f30


	//   ....[4]....
        /*01ec*/ 	.word	0x00001f50


	//   ....[5]....
        /*01f0*/ 	.word	0x00001f70


	//   ....[6]....
        /*01f4*/ 	.word	0x00001f80


	//   ....[7]....
        /*01f8*/ 	.word	0x00001fe0


	//   ....[8]....
        /*01fc*/ 	.word	0x00002010


	//   ....[9]....
        /*0200*/ 	.word	0x00002040


	//   ....[10]....
        /*0204*/ 	.word	0x00002070


	//   ....[11]....
        /*0208*/ 	.word	0x00002090


	//   ....[12]....
        /*020c*/ 	.word	0x000020a0


	//   ....[13]....
        /*0210*/ 	.word	0x00002100


	//   ....[14]....
        /*0214*/ 	.word	0x00002150


	//   ....[15]....
        /*0218*/ 	.word	0x00002180


	//   ....[16]....
        /*021c*/ 	.word	0x000021a0


	//   ....[17]....
        /*0220*/ 	.word	0x000021b0


	//   ....[18]....
        /*0224*/ 	.word	0x000021c0


	//   ....[19]....
        /*0228*/ 	.word	0x000021e0


	//   ....[20]....
        /*022c*/ 	.word	0x00002210


	//   ....[21]....
        /*0230*/ 	.word	0x00002260


	//   ....[22]....
        /*0234*/ 	.word	0x00002290


	//   ....[23]....
        /*0238*/ 	.word	0x000022b0


	//   ....[24]....
        /*023c*/ 	.word	0x00002300


	//   ....[25]....
        /*0240*/ 	.word	0x00002320


	//   ....[26]....
        /*0244*/ 	.word	0x00002340


	//   ....[27]....
        /*0248*/ 	.word	0x000023a0


	//   ....[28]....
        /*024c*/ 	.word	0x000023c0


	//   ....[29]....
        /*0250*/ 	.word	0x000023e0


	//   ....[30]....
        /*0254*/ 	.word	0x00002430


	//   ....[31]....
        /*0258*/ 	.word	0x00002450


	//   ....[32]....
        /*025c*/ 	.word	0x00002460


	//   ....[33]....
        /*0260*/ 	.word	0x00002480


	//   ....[34]....
        /*0264*/ 	.word	0x000024f0


	//   ....[35]....
        /*0268*/ 	.word	0x00002510


	//   ....[36]....
        /*026c*/ 	.word	0x00002550


	//   ....[37]....
        /*0270*/ 	.word	0x00002590


	//   ....[38]....
        /*0274*/ 	.word	0x000025c0


	//   ....[39]....
        /*0278*/ 	.word	0x000025e0


	//   ....[40]....
        /*027c*/ 	.word	0x00002600


	//   ....[41]....
        /*0280*/ 	.word	0x00002770


	//   ....[42]....
        /*0284*/ 	.word	0x000027a0


	//   ....[43]....
        /*0288*/ 	.word	0x000027d0


	//   ....[44]....
        /*028c*/ 	.word	0x00002800


	//   ....[45]....
        /*0290*/ 	.word	0x00002810


	//   ....[46]....
        /*0294*/ 	.word	0x00002840


	//   ....[47]....
        /*0298*/ 	.word	0x00002950


	//   ....[48]....
        /*029c*/ 	.word	0x00002a40


	//   ....[49]....
        /*02a0*/ 	.word	0x00002ac0


	//   ....[50]....
        /*02a4*/ 	.word	0x00002b40


	//   ....[51]....
        /*02a8*/ 	.word	0x00002bc0


	//   ....[52]....
        /*02ac*/ 	.word	0x00002cc0


	//   ....[53]....
        /*02b0*/ 	.word	0x00002cf0


	//   ....[54]....
        /*02b4*/ 	.word	0x00002d80


	//   ....[55]....
        /*02b8*/ 	.word	0x00002e00


	//   ....[56]....
        /*02bc*/ 	.word	0x00002e80


	//   ....[57]....
        /*02c0*/ 	.word	0x00002f00


	//   ....[58]....
        /*02c4*/ 	.word	0x00002fc0


	//   ....[59]....
        /*02c8*/ 	.word	0x00002ff0


	//   ....[60]....
        /*02cc*/ 	.word	0x00003090


	//   ....[61]....
        /*02d0*/ 	.word	0x00003120


	//   ....[62]....
        /*02d4*/ 	.word	0x000031a0


	//   ....[63]....
        /*02d8*/ 	.word	0x00003220


	//   ....[64]....
        /*02dc*/ 	.word	0x000032d0


	//   ....[65]....
        /*02e0*/ 	.word	0x00003300


	//   ....[66]....
        /*02e4*/ 	.word	0x000033a0


	//   ....[67]....
        /*02e8*/ 	.word	0x00003420


	//   ....[68]....
        /*02ec*/ 	.word	0x000034a0


	//   ....[69]....
        /*02f0*/ 	.word	0x00003520


	//   ....[70]....
        /*02f4*/ 	.word	0x000035d0


	//   ....[71]....
        /*02f8*/ 	.word	0x00003600


	//   ....[72]....
        /*02fc*/ 	.word	0x000036a0


	//   ....[73]....
        /*0300*/ 	.word	0x00003720


	//   ....[74]....
        /*0304*/ 	.word	0x000037a0


	//   ....[75]....
        /*0308*/ 	.word	0x00003830


	//   ....[76]....
        /*030c*/ 	.word	0x000038f0


	//   ....[77]....
        /*0310*/ 	.word	0x00003920


	//   ....[78]....
        /*0314*/ 	.word	0x000039b0


	//   ....[79]....
        /*0318*/ 	.word	0x00003a20


	//   ....[80]....
        /*031c*/ 	.word	0x00003a90


	//   ....[81]....
        /*0320*/ 	.word	0x00003b20


	//   ....[82]....
        /*0324*/ 	.word	0x00003be0


	//   ....[83]....
        /*0328*/ 	.word	0x00003c10


	//   ....[84]....
        /*032c*/ 	.word	0x00003cb0


	//   ....[85]....
        /*0330*/ 	.word	0x00003d30


	//   ....[86]....
        /*0334*/ 	.word	0x00003db0


	//   ....[87]....
        /*0338*/ 	.word	0x00003e20


	//   ....[88]....
        /*033c*/ 	.word	0x00003ed0


	//   ....[89]....
        /*0340*/ 	.word	0x00003f00


	//   ....[90]....
        /*0344*/ 	.word	0x00003f90


	//   ....[91]....
        /*0348*/ 	.word	0x00004010


	//   ....[92]....
        /*034c*/ 	.word	0x00004080


	//   ....[93]....
        /*0350*/ 	.word	0x000040f0


	//   ....[94]....
        /*0354*/ 	.word	0x00004180


	//----- nvinfo : EIATTR_VRC_CTA_INIT_COUNT
	.align		4
.L_546:
        /*0358*/ 	.byte	0x02, 0x4a
	.zero		1
	.zero		1


	//----- nvinfo : EIATTR_EXIT_INSTR_OFFSETS
	.align		4
        /*035c*/ 	.byte	0x04, 0x1c
        /*035e*/ 	.short	(.L_548 - .L_547)


	//   ....[0]....
.L_547:
        /*0360*/ 	.word	0x00001d40


	//   ....[1]....
        /*0364*/ 	.word	0x000028f0


	//----- nvinfo : EIATTR_CRS_STACK_SIZE
	.align		4
.L_548:
        /*0368*/ 	.byte	0x04, 0x1e
        /*036a*/ 	.short	(.L_550 - .L_549)
.L_549:
        /*036c*/ 	.word	0x00000000


	//----- nvinfo : EIATTR_CBANK_PARAM_SIZE
	.align		4
.L_550:
        /*0370*/ 	.byte	0x03, 0x19
        /*0372*/ 	.short	0x0018


	//----- nvinfo : EIATTR_PARAM_CBANK
	.align		4
        /*0374*/ 	.byte	0x04, 0x0a
        /*0376*/ 	.short	(.L_552 - .L_551)
	.align		4
.L_551:
        /*0378*/ 	.word	index@(.nv.constant0._Z35compute_histograms_shared_pipelinedIjLi4ELi8ELi1ELi4EEvPKT_Pjii)
        /*037c*/ 	.short	0x0380
        /*037e*/ 	.short	0x0018


	//----- nvinfo : EIATTR_SW_WAR
	.align		4
.L_552:
        /*0380*/ 	.byte	0x04, 0x36
        /*0382*/ 	.short	(.L_554 - .L_553)
.L_553:
        /*0384*/ 	.word	0x00000008
.L_554:


//--------------------- .nv.info._Z35compute_histograms_shared_pipelinedIjLi4ELi8ELi4ELi3EEvPKT_Pjii --------------------------
	.section	.nv.info._Z35compute_histograms_shared_pipelinedIjLi4ELi8ELi4ELi3EEvPKT_Pjii,"",@"SHT_CUDA_INFO"
	.sectionflags	@""
	.align	4


	//----- nvinfo : EIATTR_CUDA_API_VERSION
	.align		4
        /*0000*/ 	.byte	0x04, 0x37
        /*0002*/ 	.short	(.L_556 - .L_555)
.L_555:
        /*0004*/ 	.word	0x00000082


	//----- nvinfo : EIATTR_KPARAM_INFO
	.align		4
.L_556:
        /*0008*/ 	.byte	0x04, 0x17
        /*000a*/ 	.short	(.L_558 - .L_557)
.L_557:
        /*000c*/ 	.word	0x00000000
        /*0010*/ 	.short	0x0003
        /*0012*/ 	.short	0x0014
        /*0014*/ 	.byte	0x00, 0xf0, 0x11, 0x00


	//----- nvinfo : EIATTR_KPARAM_INFO
	.align		4
.L_558:
        /*0018*/ 	.byte	0x04, 0x17
        /*001a*/ 	.short	(.L_560 - .L_559)
.L_559:
        /*001c*/ 	.word	0x00000000
        /*0020*/ 	.short	0x0002
        /*0022*/ 	.short	0x0010
        /*0024*/ 	.byte	0x00, 0xf0, 0x11, 0x00


	//----- nvinfo : EIATTR_KPARAM_INFO
	.align		4
.L_560:
        /*0028*/ 	.byte	0x04, 0x17
        /*002a*/ 	.short	(.L_562 - .L_561)
.L_561:
        /*002c*/ 	.word	0x00000000
        /*0030*/ 	.short	0x0001
        /*0032*/ 	.short	0x0008
        /*0034*/ 	.byte	0x00, 0xf5, 0x21, 0x00


	//----- nvinfo : EIATTR_KPARAM_INFO
	.align		4
.L_562:
        /*0038*/ 	.byte	0x04, 0x17
        /*003a*/ 	.short	(.L_564 - .L_563)
.L_563:
        /*003c*/ 	.word	0x00000000
        /*0040*/ 	.short	0x0000
        /*0042*/ 	.short	0x0000
        /*0044*/ 	.byte	0x00, 0xf5, 0x21, 0x00


	//----- nvinfo : EIATTR_SPARSE_MMA_MASK
	.align		4
.L_564:
        /*0048*/ 	.byte	0x03, 0x50
        /*004a*/ 	.short	0x0000


	//----- nvinfo : EIATTR_MAXREG_COUNT
	.align		4
        /*004c*/ 	.byte	0x03, 0x1b
        /*004e*/ 	.short	0x00ff


	//----- nvinfo : EIATTR_NUM_BARRIERS
	.align		4
        /*0050*/ 	.byte	0x02, 0x4c
        /*0052*/ 	.byte	0x01
	.zero		1


	//----- nvinfo : EIATTR_MERCURY_ISA_VERSION
	.align		4
        /*0054*/ 	.byte	0x03, 0x5f
        /*0056*/ 	.short	0x0101


	//----- nvinfo : EIATTR_COOP_GROUP_MASK_REGIDS
	.align		4
        /*0058*/ 	.byte	0x04, 0x29
        /*005a*/ 	.short	(.L_566 - .L_565)


	//   ....[0]....
.L_565:
        /*005c*/ 	.word	0xffffffff


	//   ....[1]....
        /*0060*/ 	.word	0xffffffff


	//   ....[2]....
        /*0064*/ 	.word	0xffffffff


	//   ....[3]....
        /*0068*/ 	.word	0xffffffff


	//   ....[4]....
        /*006c*/ 	.word	0xffffffff


	//   ....[5]....
        /*0070*/ 	.word	0xffffffff


	//   ....[6]....
        /*0074*/ 	.word	0xffffffff


	//   ....[7]....
        /*0078*/ 	.word	0xffffffff


	//   ....[8]....
        /*007c*/ 	.word	0xffffffff


	//   ....[9]....
        /*0080*/ 	.word	0xffffffff


	//   ....[10]....
        /*0084*/ 	.word	0xffffffff


	//   ....[11]....
        /*0088*/ 	.word	0xffffffff


	//   ....[12]....
        /*008c*/ 	.word	0xffffffff


	//   ....[13]....
        /*0090*/ 	.word	0xffffffff


	//   ....[14]....
        /*0094*/ 	.word	0xffffffff


	//   ....[15]....
        /*0098*/ 	.word	0xffffffff


	//   ....[16]....
        /*009c*/ 	.word	0xffffffff


	//   ....[17]....
        /*00a0*/ 	.word	0xffffffff


	//   ....[18]....
        /*00a4*/ 	.word	0xffffffff


	//   ....[19]....
        /*00a8*/ 	.word	0xffffffff


	//   ....[20]....
        /*00ac*/ 	.word	0xffffffff


	//   ....[21]....
        /*00b0*/ 	.word	0xffffffff


	//   ....[22]....
        /*00b4*/ 	.word	0xffffffff


	//   ....[23]....
        /*00b8*/ 	.word	0xffffffff


	//   ....[24]....
        /*00bc*/ 	.word	0xffffffff


	//   ....[25]....
        /*00c0*/ 	.word	0xffffffff


	//   ....[26]....
        /*00c4*/ 	.word	0xffffffff


	//   ....[27]....
        /*00c8*/ 	.word	0xffffffff


	//   ....[28]....
        /*00cc*/ 	.word	0xffffffff


	//   ....[29]....
        /*00d0*/ 	.word	0xffffffff


	//   ....[30]....
        /*00d4*/ 	.word	0xffffffff


	//   ....[31]....
        /*00d8*/ 	.word	0xffffffff


	//   ....[32]....
        /*00dc*/ 	.word	0xffffffff


	//   ....[33]....
        /*00e0*/ 	.word	0xffffffff


	//   ....[34]....
        /*00e4*/ 	.word	0xffffffff


	//   ....[35]....
        /*00e8*/ 	.word	0xffffffff


	//   ....[36]....
        /*00ec*/ 	.word	0xffffffff


	//   ....[37]....
        /*00f0*/ 	.word	0xffffffff


	//   ....[38]....
        /*00f4*/ 	.word	0xffffffff


	//   ....[39]....
        /*00f8*/ 	.word	0xffffffff


	//   ....[40]....
        /*00fc*/ 	.word	0xffffffff


	//   ....[41]....
        /*0100*/ 	.word	0xffffffff


	//   ....[42]....
        /*0104*/ 	.word	0xffffffff


	//   ....[43]....
        /*0108*/ 	.word	0xffffffff


	//   ....[44]....
        /*010c*/ 	.word	0xffffffff


	//   ....[45]....
        /*0110*/ 	.word	0xffffffff


	//   ....[46]....
        /*0114*/ 	.word	0xffffffff


	//   ....[47]....
        /*0118*/ 	.word	0x0500000b


	//   ....[48]....
        /*011c*/ 	.word	0x0500000b


	//   ....[49]....
        /*0120*/ 	.word	0x0500000b


	//   ....[50]....
        /*0124*/ 	.word	0x0500000b


	//   ....[51]....
        /*0128*/ 	.word	0x0500000b


	//   ....[52]....
        /*012c*/ 	.word	0x0500000b


	//   ....[53]....
        /*0130*/ 	.word	0x0500000b


	//   ....[54]....
        /*0134*/ 	.word	0x0500000b


	//   ....[55]....
        /*0138*/ 	.word	0x0500000b


	//   ....[56]....
        /*013c*/ 	.word	0x0500000b


	//   ....[57]....
        /*0140*/ 	.word	0x0500000b


	//   ....[58]....
        /*0144*/ 	.word	0x0500000b


	//   ....[59]....
        /*0148*/ 	.word	0x0500000b


	//   ....[60]....
        /*014c*/ 	.word	0x0500000b


	//   ....[61]....
        /*0150*/ 	.word	0x0500000b


	//   ....[62]....
        /*0154*/ 	.word	0x0500000b


	//   ....[63]....
        /*0158*/ 	.word	0x0500000b


	//   ....[64]....
        /*015c*/ 	.word	0x0500000b


	//   ....[65]....
        /*0160*/ 	.word	0x0500000b


	//   ....[66]....
        /*0164*/ 	.word	0x0500000b


	//   ....[67]....
        /*0168*/ 	.word	0x0500000b


	//   ....[68]....
        /*016c*/ 	.word	0x0500000b


	//   ....[69]....
        /*0170*/ 	.word	0x0500000b


	//   ....[70]....
        /*0174*/ 	.word	0x0500000b


	//   ....[71]....
        /*0178*/ 	.word	0x0500000b


	//   ....[72]....
        /*017c*/ 	.word	0x0500000b


	//   ....[73]....
        /*0180*/ 	.word	0x0500000b


	//   ....[74]....
        /*0184*/ 	.word	0x0500000b


	//   ....[75]....
        /*0188*/ 	.word	0x0500000b


	//   ....[76]....
        /*018c*/ 	.word	0x0500000b


	//   ....[77]....
        /*0190*/ 	.word	0x0500000b


	//   ....[78]....
        /*0194*/ 	.word	0x0500000b


	//   ....[79]....
        /*0198*/ 	.word	0x0500000b


	//   ....[80]....
        /*019c*/ 	.word	0x0500000b


	//   ....[81]....
        /*01a0*/ 	.word	0x0500000b


	//   ....[82]....
        /*01a4*/ 	.word	0x0500000b


	//   ....[83]....
        /*01a8*/ 	.word	0x0500000b


	//   ....[84]....
        /*01ac*/ 	.word	0x0500000b


	//   ....[85]....
        /*01b0*/ 	.word	0x0500000b


	//   ....[86]....
        /*01b4*/ 	.word	0x0500000b


	//   ....[87]....
        /*01b8*/ 	.word	0x0500000b


	//   ....[88]....
        /*01bc*/ 	.word	0x0500000b


	//   ....[89]....
        /*01c0*/ 	.word	0x0500000b


	//   ....[90]....
        /*01c4*/ 	.word	0x0500000b


	//   ....[91]....
        /*01c8*/ 	.word	0x0500000b


	//   ....[92]....
        /*01cc*/ 	.word	0x0500000b


	//   ....[93]....
        /*01d0*/ 	.word	0x0500000b


	//   ....[94]....
        /*01d4*/ 	.word	0x0500000b


	//----- nvinfo : EIATTR_COOP_GROUP_INSTR_OFFSETS
	.align		4
.L_566:
        /*01d8*/ 	.byte	0x04, 0x28
        /*01da*/ 	.short	(.L_568 - .L_567)


	//   ....[0]....
.L_567:
        /*01dc*/ 	.word	0x000025a0


	//   ....[1]....
        /*01e0*/ 	.word	0x000025d0


	//   ....[2]....
        /*01e4*/ 	.word	0x000025e0


	//   ....[3]....
        /*01e8*/ 	.word	0x00002600


	//   ....[4]....
        /*01ec*/ 	.word	0x00002620


	//   ....[5]....
        /*01f0*/ 	.word	0x00002630


	//   ....[6]....
        /*01f4*/ 	.word	0x00002640


	//   ....[7]....
        /*01f8*/ 	.word	0x00002690


	//   ....[8]....
        /*01fc*/ 	.word	0x000026d0


	//   ....[9]....
        /*0200*/ 	.word	0x00002700


	//   ....[10]....
        /*0204*/ 	.word	0x00002730


	//   ....[11]....
        /*0208*/ 	.word	0x00002750


	//   ....[12]....
        /*020c*/ 	.word	0x00002760


	//   ....[13]....
        /*0210*/ 	.word	0x000027b0


	//   ....[14]....
        /*0214*/ 	.word	0x00002810


	//   ....[15]....
        /*0218*/ 	.word	0x00002840


	//   ....[16]....
        /*021c*/ 	.word	0x00002860


	//   ....[17]....
        /*0220*/ 	.word	0x00002870


	//   ....[18]....
        /*0224*/ 	.word	0x00002890


	//   ....[19]....
        /*0228*/ 	.word	0x000028b0


	//   ....[20]....
        /*022c*/ 	.word	0x000028d0


	//   ....[21]....
        /*0230*/ 	.word	0x00002920


	//   ....[22]....
        /*0234*/ 	.word	0x00002950


	//   ....[23]....
        /*0238*/ 	.word	0x00002980


	//   ....[24]....
        /*023c*/ 	.word	0x000029b0


	//   ....[25]....
        /*0240*/ 	.word	0x000029e0


	//   ....[26]....
        /*0244*/ 	.word	0x000029f0


	//   ....[27]....
        /*0248*/ 	.word	0x00002a20


	//   ....[28]....
        /*024c*/ 	.word	0x00002a70


	//   ....[29]....
        /*0250*/ 	.word	0x00002aa0


	//   ....[30]....
        /*0254*/ 	.word	0x00002af0


	//   ....[31]....
        /*0258*/ 	.word	0x00002b10


	//   ....[32]....
        /*025c*/ 	.word	0x00002b30


	//   ....[33]....
        /*0260*/ 	.word	0x00002b40


	//   ....[34]....
        /*0264*/ 	.word	0x00002bb0


	//   ....[35]....
        /*0268*/ 	.word	0x00002bd0


	//   ....[36]....
        /*026c*/ 	.word	0x00002c00


	//   ....[37]....
        /*0270*/ 	.word	0x00002c40


	//   ....[38]....
        /*0274*/ 	.word	0x00002c60


	//   ....[39]....
        /*0278*/ 	.word	0x00002c90


	//   ....[40]....
        /*027c*/ 	.word	0x00002cc0


	//   ....[41]....
        /*0280*/ 	.word	0x00002e30


	//   ....[42]....
        /*0284*/ 	.word	0x00002e60


	//   ....[43]....
        /*0288*/ 	.word	0x00002e90


	//   ....[44]....
        /*028c*/ 	.word	0x00002ec0


	//   ....[45]....
        /*0290*/ 	.word	0x00002ed0


	//   ....[46]....
        /*0294*/ 	.word	0x00002f00


	//   ....[47]....
        /*0298*/ 	.word	0x00003020


	//   ....[48]....
        /*029c*/ 	.word	0x000030f0


	//   ....[49]....
        /*02a0*/ 	.word	0x00003170


	//   ....[50]....
        /*02a4*/ 	.word	0x000031f0


	//   ....[51]....
        /*02a8*/ 	.word	0x00003270


	//   ....[52]....
        /*02ac*/ 	.word	0x00003390


	//   ....[53]....
        /*02b0*/ 	.word	0x000033c0


	//   ....[54]....
        /*02b4*/ 	.word	0x00003450


	//   ....[55]....
        /*02b8*/ 	.word	0x000034d0


	//   ....[56]....
        /*02bc*/ 	.word	0x00003550


	//   ....[57]....
        /*02c0*/ 	.word	0x000035d0


	//   ....[58]....
        /*02c4*/ 	.word	0x000036a0


	//   ....[59]....
        /*02c8*/ 	.word	0x000036d0


	//   ....[60]....
        /*02cc*/ 	.word	0x00003770


	//   ....[61]....
        /*02d0*/ 	.word	0x00003800


	//   ....[62]....
        /*02d4*/ 	.word	0x00003890


	//   ....[63]....
        /*02d8*/ 	.word	0x00003910


	//   ....[64]....
        /*02dc*/ 	.word	0x000039c0


	//   ....[65]....
        /*02e0*/ 	.word	0x000039f0


	//   ....[66]....
        /*02e4*/ 	.word	0x00003a90


	//   ....[67]....
        /*02e8*/ 	.word	0x00003b10


	//   ....[68]....
        /*02ec*/ 	.word	0x00003b90


	//   ....[69]....
        /*02f0*/ 	.word	0x00003c10


	//   ....[70]....
        /*02f4*/ 	.word	0x00003cc0


	//   ....[71]....
        /*02f8*/ 	.word	0x00003cf0


	//   ....[72]....
        /*02fc*/ 	.word	0x00003d90


	//   ....[73]....
        /*0300*/ 	.word	0x00003e10


	//   ....[74]....
        /*0304*/ 	.word	0x00003e90


	//   ....[75]....
        /*0308*/ 	.word	0x00003f10


	//   ....[76]....
        /*030c*/ 	.word	0x00003fb0


	//   ....[77]....
        /*0310*/ 	.word	0x00003fe0


	//   ....[78]....
        /*0314*/ 	.word	0x00004090


	//   ....[79]....
        /*0318*/ 	.word	0x00004100


	//   ....[80]....
        /*031c*/ 	.word	0x00004170


	//   ....[81]....
        /*0320*/ 	.word	0x000041e0


	//   ....[82]....
        /*0324*/ 	.word	0x00004290


	//   ....[83]....
        /*0328*/ 	.word	0x000042c0


	//   ....[84]....
        /*032c*/ 	.word	0x00004360


	//   ....[85]....
        /*0330*/ 	.word	0x000043e0


	//   ....[86]....
        /*0334*/ 	.word	0x00004460


	//   ....[87]....
        /*0338*/ 	.word	0x000044e0


	//   ....[88]....
        /*033c*/ 	.word	0x000045a0


	//   ....[89]....
        /*0340*/ 	.word	0x000045d0


	//   ....[90]....
        /*0344*/ 	.word	0x00004660


	//   ....[91]....
        /*0348*/ 	.word	0x000046e0


	//   ....[92]....
        /*034c*/ 	.word	0x00004750


	//   ....[93]....
        /*0350*/ 	.word	0x000047c0


	//   ....[94]....
        /*0354*/ 	.word	0x00004850


	//----- nvinfo : EIATTR_VRC_CTA_INIT_COUNT
	.align		4
.L_568:
        /*0358*/ 	.byte	0x02, 0x4a
	.zero		1
	.zero		1


	//----- nvinfo : EIATTR_EXIT_INSTR_OFFSETS
	.align		4
        /*035c*/ 	.byte	0x04, 0x1c
        /*035e*/ 	.short	(.L_570 - .L_569)


	//   ....[0]....
.L_569:
        /*0360*/ 	.word	0x00002430


	//   ....[1]....
        /*0364*/ 	.word	0x00002fc0


	//----- nvinfo : EIATTR_CRS_STACK_SIZE
	.align		4
.L_570:
        /*0368*/ 	.byte	0x04, 0x1e
        /*036a*/ 	.short	(.L_572 - .L_571)
.L_571:
        /*036c*/ 	.word	0x00000000


	//----- nvinfo : EIATTR_CBANK_PARAM_SIZE
	.align		4
.L_572:
        /*0370*/ 	.byte	0x03, 0x19
        /*0372*/ 	.short	0x0018


	//----- nvinfo : EIATTR_PARAM_CBANK
	.align		4
        /*0374*/ 	.byte	0x04, 0x0a
        /*0376*/ 	.short	(.L_574 - .L_573)
	.align		4
.L_573:
        /*0378*/ 	.word	index@(.nv.constant0._Z35compute_histograms_shared_pipelinedIjLi4ELi8ELi4ELi3EEvPKT_Pjii)
        /*037c*/ 	.short	0x0380
        /*037e*/ 	.short	0x0018


	//----- nvinfo : EIATTR_SW_WAR
	.align		4
.L_574:
        /*0380*/ 	.byte	0x04, 0x36
        /*0382*/ 	.short	(.L_576 - .L_575)
.L_575:
        /*0384*/ 	.word	0x00000008
.L_576:


//--------------------- .nv.info._Z35compute_histograms_shared_pipelinedIjLi4ELi8ELi3ELi3EEvPKT_Pjii --------------------------
	.section	.nv.info._Z35compute_histograms_shared_pipelinedIjLi4ELi8ELi3ELi3EEvPKT_Pjii,"",@"SHT_CUDA_INFO"
	.sectionflags	@""
	.align	4


	//----- nvinfo : EIATTR_CUDA_API_VERSION
	.align		4
        /*0000*/ 	.byte	0x04, 0x37
        /*0002*/ 	.short	(.L_578 - .L_577)
.L_577:
        /*0004*/ 	.word	0x00000082


	//----- nvinfo : EIATTR_KPARAM_INFO
	.align		4
.L_578:
        /*0008*/ 	.byte	0x04, 0x17
        /*000a*/ 	.short	(.L_580 - .L_579)
.L_579:
        /*000c*/ 	.word	0x00000000
        /*0010*/ 	.short	0x0003
        /*0012*/ 	.short	0x0014
        /*0014*/ 	.byte	0x00, 0xf0, 0x11, 0x00


	//----- nvinfo : EIATTR_KPARAM_INFO
	.align		4
.L_580:
        /*0018*/ 	.byte	0x04, 0x17
        /*001a*/ 	.short	(.L_582 - .L_581)
.L_581:
        /*001c*/ 	.word	0x00000000
        /*0020*/ 	.short	0x0002
        /*0022*/ 	.short	0x0010
        /*0024*/ 	.byte	0x00, 0xf0, 0x11, 0x00


	//----- nvinfo : EIATTR_KPARAM_INFO
	.align		4
.L_582:
        /*0028*/ 	.byte	0x04, 0x17
        /*002a*/ 	.short	(.L_584 - .L_583)
.L_583:
        /*002c*/ 	.word	0x00000000
        /*0030*/ 	.short	0x0001
        /*0032*/ 	.short	0x0008
        /*0034*/ 	.byte	0x00, 0xf5, 0x21, 0x00


	//----- nvinfo : EIATTR_KPARAM_INFO
	.align		4
.L_584:
        /*0038*/ 	.byte	0x04, 0x17
        /*003a*/ 	.short	(.L_586 - .L_585)
.L_585:
        /*003c*/ 	.word	0x00000000
        /*0040*/ 	.short	0x0000
        /*0042*/ 	.short	0x0000
        /*0044*/ 	.byte	0x00, 0xf5, 0x21, 0x00


	//----- nvinfo : EIATTR_SPARSE_MMA_MASK
	.align		4
.L_586:
        /*0048*/ 	.byte	0x03, 0x50
        /*004a*/ 	.short	0x0000


	//----- nvinfo : EIATTR_MAXREG_COUNT
	.align		4
        /*004c*/ 	.byte	0x03, 0x1b
        /*004e*/ 	.short	0x00ff


	//----- nvinfo : EIATTR_NUM_BARRIERS
	.align		4
        /*0050*/ 	.byte	0x02, 0x4c
        /*0052*/ 	.byte	0x01
	.zero		1


	//----- nvinfo : EIATTR_MERCURY_ISA_VERSION
	.align		4
        /*0054*/ 	.byte	0x03, 0x5f
        /*0056*/ 	.short	0x0101


	//----- nvinfo : EIATTR_COOP_GROUP_MASK_REGIDS
	.align		4
        /*0058*/ 	.byte	0x04, 0x29
        /*005a*/ 	.short	(.L_588 - .L_587)


	//   ....[0]....
.L_587:
        /*005c*/ 	.word	0xffffffff


	//   ....[1]....
        /*0060*/ 	.word	0xffffffff


	//   ....[2]....
        /*0064*/ 	.word	0xffffffff


	//   ....[3]....
        /*0068*/ 	.word	0xffffffff


	//   ....[4]....
        /*006c*/ 	.word	0xffffffff


	//   ....[5]....
        /*0070*/ 	.word	0xffffffff


	//   ....[6]....
        /*0074*/ 	.word	0xffffffff


	//   ....[7]....
        /*0078*/ 	.word	0xffffffff


	//   ....[8]....
        /*007c*/ 	.word	0xffffffff


	//   ....[9]....
        /*0080*/ 	.word	0xffffffff


	//   ....[10]....
        /*0084*/ 	.word	0xffffffff


	//   ....[11]....
        /*0088*/ 	.word	0xffffffff


	//   ....[12]....
        /*008c*/ 	.word	0xffffffff


	//   ....[13]....
        /*0090*/ 	.word	0xffffffff


	//   ....[14]....
        /*0094*/ 	.word	0xffffffff


	//   ....[15]....
        /*0098*/ 	.word	0xffffffff


	//   ....[16]....
        /*009c*/ 	.word	0xffffffff


	//   ....[17]....
        /*00a0*/ 	.word	0xffffffff


	//   ....[18]....
        /*00a4*/ 	.word	0xffffffff


	//   ....[19]....
        /*00a8*/ 	.word	0xffffffff


	//   ....[20]....
        /*00ac*/ 	.word	0xffffffff


	//   ....[21]....
        /*00b0*/ 	.word	0xffffffff


	//   ....[22]....
        /*00b4*/ 	.word	0xffffffff


	//   ....[23]....
        /*00b8*/ 	.word	0xffffffff


	//   ....[24]....
        /*00bc*/ 	.word	0xffffffff


	//   ....[25]....
        /*00c0*/ 	.word	0xffffffff


	//   ....[26]....
        /*00c4*/ 	.word	0xffffffff


	//   ....[27]....
        /*00c8*/ 	.word	0xffffffff


	//   ....[28]....
        /*00cc*/ 	.word	0xffffffff


	//   ....[29]....
        /*00d0*/ 	.word	0xffffffff


	//   ....[30]....
        /*00d4*/ 	.word	0xffffffff


	//   ....[31]....
        /*00d8*/ 	.word	0xffffffff


	//   ....[32]....
        /*00dc*/ 	.word	0xffffffff


	//   ....[33]....
        /*00e0*/ 	.word	0xffffffff


	//   ....[34]....
        /*00e4*/ 	.word	0xffffffff


	//   ....[35]....
        /*00e8*/ 	.word	0xffffffff


	//   ....[36]....
        /*00ec*/ 	.word	0xffffffff


	//   ....[37]....
        /*00f0*/ 	.word	0xffffffff


	//   ....[38]....
        /*00f4*/ 	.word	0xffffffff


	//   ....[39]....
        /*00f8*/ 	.word	0xffffffff


	//   ....[40]....
        /*00fc*/ 	.word	0xffffffff


	//   ....[41]....
        /*0100*/ 	.word	0xffffffff


	//   ....[42]....
        /*0104*/ 	.word	0xffffffff


	//   ....[43]....
        /*0108*/ 	.word	0xffffffff


	//   ....[44]....
        /*010c*/ 	.word	0xffffffff


	//   ....[45]....
        /*0110*/ 	.word	0xffffffff


	//   ....[46]....
        /*0114*/ 	.word	0xffffffff


	//   ....[47]....
        /*0118*/ 	.word	0x05000006


	//   ....[48]....
        /*011c*/ 	.word	0x05000006


	//   ....[49]....
        /*0120*/ 	.word	0x05000006


	//   ....[50]....
        /*0124*/ 	.word	0x05000006


	//   ....[51]....
        /*0128*/ 	.word	0x05000006


	//   ....[52]....
        /*012c*/ 	.word	0x05000006


	//   ....[53]....
        /*0130*/ 	.word	0x05000006


	//   ....[54]....
        /*0134*/ 	.word	0x05000006


	//   ....[55]....
        /*0138*/ 	.word	0x05000006


	//   ....[56]....
        /*013c*/ 	.word	0x05000006


	//   ....[57]....
        /*0140*/ 	.word	0x05000006


	//   ....[58]....
        /*0144*/ 	.word	0x05000006


	//   ....[59]....
        /*0148*/ 	.word	0x05000006


	//   ....[60]....
        /*014c*/ 	.word	0x05000006


	//   ....[61]....
        /*0150*/ 	.word	0x05000006


	//   ....[62]....
        /*0154*/ 	.word	0x05000006


	//   ....[63]....
        /*0158*/ 	.word	0x05000006


	//   ....[64]....
        /*015c*/ 	.word	0x05000006


	//   ....[65]....
        /*0160*/ 	.word	0x05000006


	//   ....[66]....
        /*0164*/ 	.word	0x05000006


	//   ....[67]....
        /*0168*/ 	.word	0x05000006


	//   ....[68]....
        /*016c*/ 	.word	0x05000006


	//   ....[69]....
        /*0170*/ 	.word	0x05000006


	//   ....[70]....
        /*0174*/ 	.word	0x05000006


	//   ....[71]....
        /*0178*/ 	.word	0x05000006


	//   ....[72]....
        /*017c*/ 	.word	0x05000006


	//   ....[73]....
        /*0180*/ 	.word	0x05000006


	//   ....[74]....
        /*0184*/ 	.word	0x05000006


	//   ....[75]....
        /*0188*/ 	.word	0x05000006


	//   ....[76]....
        /*018c*/ 	.word	0x05000006


	//   ....[77]....
        /*0190*/ 	.word	0x05000006


	//   ....[78]....
        /*0194*/ 	.word	0x05000006


	//   ....[79]....
        /*0198*/ 	.word	0x05000006


	//   ....[80]....
        /*019c*/ 	.word	0x05000006


	//   ....[81]....
        /*01a0*/ 	.word	0x05000006


	//   ....[82]....
        /*01a4*/ 	.word	0x05000006


	//   ....[83]....
        /*01a8*/ 	.word	0x05000006


	//   ....[84]....
        /*01ac*/ 	.word	0x05000006


	//   ....[85]....
        /*01b0*/ 	.word	0x05000006


	//   ....[86]....
        /*01b4*/ 	.word	0x05000006


	//   ....[87]....
        /*01b8*/ 	.word	0x05000006


	//   ....[88]....
        /*01bc*/ 	.word	0x05000006


	//   ....[89]....
        /*01c0*/ 	.word	0x05000006


	//   ....[90]....
        /*01c4*/ 	.word	0x05000006


	//   ....[91]....
        /*01c8*/ 	.word	0x05000006


	//   ....[92]....
        /*01cc*/ 	.word	0x05000006


	//   ....[93]....
        /*01d0*/ 	.word	0x05000006


	//   ....[94]....
        /*01d4*/ 	.word	0x05000006


	//----- nvinfo : EIATTR_COOP_GROUP_INSTR_OFFSETS
	.align		4
.L_588:
        /*01d8*/ 	.byte	0x04, 0x28
        /*01da*/ 	.short	(.L_590 - .L_589)


	//   ....[0]....
.L_589:
        /*01dc*/ 	.word	0x000025e0


	//   ....[1]....
        /*01e0*/ 	.word	0x00002610


	//   ....[2]....
        /*01e4*/ 	.word	0x00002620


	//   ....[3]....
        /*01e8*/ 	.word	0x00002640


	//   ....[4]....
        /*01ec*/ 	.word	0x00002660


	//   ....[5]....
        /*01f0*/ 	.word	0x00002670


	//   ....[6]....
        /*01f4*/ 	.word	0x00002680


	//   ....[7]....
        /*01f8*/ 	.word	0x000026d0


	//   ....[8]....
        /*01fc*/ 	.word	0x00002710


	//   ....[9]....
        /*0200*/ 	.word	0x00002740


	//   ....[10]....
        /*0204*/ 	.word	0x00002760


	//   ....[11]....
        /*0208*/ 	.word	0x00002780


	//   ....[12]....
        /*020c*/ 	.word	0x000027a0


	//   ....[13]....
        /*0210*/ 	.word	0x000027f0


	//   ....[14]....
        /*0214*/ 	.word	0x00002830


	//   ....[15]....
        /*0218*/ 	.word	0x00002860


	//   ....[16]....
        /*021c*/ 	.word	0x00002880


	//   ....[17]....
        /*0220*/ 	.word	0x000028b0


	//   ....[18]....
        /*0224*/ 	.word	0x000028c0


	//   ....[19]....
        /*0228*/ 	.word	0x000028e0


	//   ....[20]....
        /*022c*/ 	.word	0x00002940


	//   ....[21]....
        /*0230*/ 	.word	0x00002970


	//   ....[22]....
        /*0234*/ 	.word	0x000029a0


	//   ....[23]....
        /*0238*/ 	.word	0x000029d0


	//   ....[24]....
        /*023c*/ 	.word	0x000029f0


	//   ....[25]....
        /*0240*/ 	.word	0x00002a10


	//   ....[26]....
        /*0244*/ 	.word	0x00002a20


	//   ....[27]....
        /*0248*/ 	.word	0x00002a80


	//   ....[28]....
        /*024c*/ 	.word	0x00002ab0


	//   ....[29]....
        /*0250*/ 	.word	0x00002ae0


	//   ....[30]....
        /*0254*/ 	.word	0x00002b10


	//   ....[31]....
        /*0258*/ 	.word	0x00002b40


	//   ....[32]....
        /*025c*/ 	.word	0x00002b50


	//   ....[33]....
        /*0260*/ 	.word	0x00002b80


	//   ....[34]....
        /*0264*/ 	.word	0x00002bf0


	//   ....[35]....
        /*0268*/ 	.word	0x00002c10


	//   ....[36]....
        /*026c*/ 	.word	0x00002c50


	//   ....[37]....
        /*0270*/ 	.word	0x00002c80


	//   ....[38]....
        /*0274*/ 	.word	0x00002cc0


	//   ....[39]....
        /*0278*/ 	.word	0x00002cf0


	//   ....[40]....
        /*027c*/ 	.word	0x00002d10


	//   ....[41]....
        /*0280*/ 	.word	0x00002e70


	//   ....[42]....
        /*0284*/ 	.word	0x00002ea0


	//   ....[43]....
        /*0288*/ 	.word	0x00002ed0


	//   ....[44]....
        /*028c*/ 	.word	0x00002f00


	//   ....[45]....
        /*0290*/ 	.word	0x00002f10


	//   ....[46]....
        /*0294*/ 	.word	0x00002f40


	//   ....[47]....
        /*0298*/ 	.word	0x00003070


	//   ....[48]....
        /*029c*/ 	.word	0x00003160


	//   ....[49]....
        /*02a0*/ 	.word	0x000031e0


	//   ....[50]....
        /*02a4*/ 	.word	0x00003260


	//   ....[51]....
        /*02a8*/ 	.word	0x000032e0


	//   ....[52]....
        /*02ac*/ 	.word	0x000033f0


	//   ....[53]....
        /*02b0*/ 	.word	0x00003430


	//   ....[54]....
        /*02b4*/ 	.word	0x000034b0


	//   ....[55]....
        /*02b8*/ 	.word	0x00003530


	//   ....[56]....
        /*02bc*/ 	.word	0x000035b0


	//   ....[57]....
        /*02c0*/ 	.word	0x00003630


	//   ....[58]....
        /*02c4*/ 	.word	0x000036e0


	//   ....[59]....
        /*02c8*/ 	.word	0x00003730


	//   ....[60]....
        /*02cc*/ 	.word	0x000037c0


	//   ....[61]....
        /*02d0*/ 	.word	0x00003840


	//   ....[62]....
        /*02d4*/ 	.word	0x000038c0


	//   ....[63]....
        /*02d8*/ 	.word	0x00003940


	//   ....[64]....
        /*02dc*/ 	.word	0x000039f0


	//   ....[65]....
        /*02e0*/ 	.word	0x00003a30


	//   ....[66]....
        /*02e4*/ 	.word	0x00003ac0


	//   ....[67]....
        /*02e8*/ 	.word	0x00003b40


	//   ....[68]....
        /*02ec*/ 	.word	0x00003bc0


	//   ....[69]....
        /*02f0*/ 	.word	0x00003c40


	//   ....[70]....
        /*02f4*/ 	.word	0x00003cf0


	//   ....[71]....
        /*02f8*/ 	.word	0x00003d30


	//   ....[72]....
        /*02fc*/ 	.word	0x00003dc0


	//   ....[73]....
        /*0300*/ 	.word	0x00003e40


	//   ....[74]....
        /*0304*/ 	.word	0x00003ec0


	//   ....[75]....
        /*0308*/ 	.word	0x00003f40


	//   ....[76]....
        /*030c*/ 	.word	0x00003ff0


	//   ....[77]....
        /*0310*/ 	.word	0x00004030


	//   ....[78]....
        /*0314*/ 	.word	0x000040b0


	//   ....[79]....
        /*0318*/ 	.word	0x00004120


	//   ....[80]....
        /*031c*/ 	.word	0x00004190


	//   ....[81]....
        /*0320*/ 	.word	0x00004220


	//   ....[82]....
        /*0324*/ 	.word	0x000042e0


	//   ....[83]....
        /*0328*/ 	.word	0x00004320


	//   ....[84]....
        /*032c*/ 	.word	0x000043a0


	//   ....[85]....
        /*0330*/ 	.word	0x00004430


	//   ....[86]....
        /*0334*/ 	.word	0x000044b0


	//   ....[87]....
        /*0338*/ 	.word	0x00004530


	//   ....[88]....
        /*033c*/ 	.word	0x000045f0


	//   ....[89]....
        /*0340*/ 	.word	0x00004630


	//   ....[90]....
        /*0344*/ 	.word	0x000046a0


	//   ....[91]....
        /*0348*/ 	.word	0x00004710


	//   ....[92]....
        /*034c*/ 	.word	0x00004780


	//   ....[93]....
        /*0350*/ 	.word	0x000047f0


	//   ....[94]....
        /*0354*/ 	.word	0x00004880


	//----- nvinfo : EIATTR_VRC_CTA_INIT_COUNT
	.align		4
.L_590:
        /*0358*/ 	.byte	0x02, 0x4a
	.zero		1
	.zero		1


	//----- nvinfo : EIATTR_EXIT_INSTR_OFFSETS
	.align		4
        /*035c*/ 	.byte	0x04, 0x1c
        /*035e*/ 	.short	(.L_592 - .L_591)


	//   ....[0]....
.L_591:
        /*0360*/ 	.word	0x00002440


	//   ....[1]....
        /*0364*/ 	.word	0x00003000


	//----- nvinfo : EIATTR_CRS_STACK_SIZE
	.align		4
.L_592:
        /*0368*/ 	.byte	0x04, 0x1e
        /*036a*/ 	.short	(.L_594 - .L_593)
.L_593:
        /*036c*/ 	.word	0x00000000


	//----- nvinfo : EIATTR_CBANK_PARAM_SIZE
	.align		4
.L_594:
        /*0370*/ 	.byte	0x03, 0x19
        /*0372*/ 	.short	0x0018


	//----- nvinfo : EIATTR_PARAM_CBANK
	.align		4
        /*0374*/ 	.byte	0x04, 0x0a
        /*0376*/ 	.short	(.L_596 - .L_595)
	.align		4
.L_595:
        /*0378*/ 	.word	index@(.nv.constant0._Z35compute_histograms_shared_pipelinedIjLi4ELi8ELi3ELi3EEvPKT_Pjii)
        /*037c*/ 	.short	0x0380
        /*037e*/ 	.short	0x0018


	//----- nvinfo : EIATTR_SW_WAR
	.align		4
.L_596:
        /*0380*/ 	.byte	0x04, 0x36
        /*0382*/ 	.short	(.L_598 - .L_597)
.L_597:
        /*0384*/ 	.word	0x00000008
.L_598:


//--------------------- .nv.info._Z35compute_histograms_shared_pipelinedIjLi4ELi8ELi2ELi3EEvPKT_Pjii --------------------------
	.section	.nv.info._Z35compute_histograms_shared_pipelinedIjLi4ELi8ELi2ELi3EEvPKT_Pjii,"",@"SHT_CUDA_INFO"
	.sectionflags	@""
	.align	4


	//----- nvinfo : EIATTR_CUDA_API_VERSION
	.align		4
        /*0000*/ 	.byte	0x04, 0x37
        /*0002*/ 	.short	(.L_600 - .L_599)
.L_599:
        /*0004*/ 	.word	0x00000082


	//----- nvinfo : EIATTR_KPARAM_INFO
	.align		4
.L_600:
        /*0008*/ 	.byte	0x04, 0x17
        /*000a*/ 	.short	(.L_602 - .L_601)
.L_601:
        /*000c*/ 	.word	0x00000000
        /*0010*/ 	.short	0x0003
        /*0012*/ 	.short	0x0014
        /*0014*/ 	.byte	0x00, 0xf0, 0x11, 0x00


	//----- nvinfo : EIATTR_KPARAM_INFO
	.align		4
.L_602:
        /*0018*/ 	.byte	0x04, 0x17
        /*001a*/ 	.short	(.L_604 - .L_603)
.L_603:
        /*001c*/ 	.word	0x00000000
        /*0020*/ 	.short	0x0002
        /*0022*/ 	.short	0x0010
        /*0024*/ 	.byte	0x00, 0xf0, 0x11, 0x00


	//----- nvinfo : EIATTR_KPARAM_INFO
	.align		4
.L_604:
        /*0028*/ 	.byte	0x04, 0x17
        /*002a*/ 	.short	(.L_606 - .L_605)
.L_605:
        /*002c*/ 	.word	0x00000000
        /*0030*/ 	.short	0x0001
        /*0032*/ 	.short	0x0008
        /*0034*/ 	.byte	0x00, 0xf5, 0x21, 0x00


	//----- nvinfo : EIATTR_KPARAM_INFO
	.align		4
.L_606:
        /*0038*/ 	.byte	0x04, 0x17
        /*003a*/ 	.short	(.L_608 - .L_607)
.L_607:
        /*003c*/ 	.word	0x00000000
        /*0040*/ 	.short	0x0000
        /*0042*/ 	.short	0x0000
        /*0044*/ 	.byte	0x00, 0xf5, 0x21, 0x00


	//----- nvinfo : EIATTR_SPARSE_MMA_MASK
	.align		4
.L_608:
        /*0048*/ 	.byte	0x03, 0x50
        /*004a*/ 	.short	0x0000


	//----- nvinfo : EIATTR_MAXREG_COUNT
	.align		4
        /*004c*/ 	.byte	0x03, 0x1b
        /*004e*/ 	.short	0x00ff


	//----- nvinfo : EIATTR_NUM_BARRIERS
	.align		4
        /*0050*/ 	.byte	0x02, 0x4c
        /*0052*/ 	.byte	0x01
	.zero		1


	//----- nvinfo : EIATTR_MERCURY_ISA_VERSION
	.align		4
        /*0054*/ 	.byte	0x03, 0x5f
        /*0056*/ 	.short	0x0101


	//----- nvinfo : EIATTR_COOP_GROUP_MASK_REGIDS
	.align		4
        /*0058*/ 	.byte	0x04, 0x29
        /*005a*/ 	.short	(.L_610 - .L_609)


	//   ....[0]....
.L_609:
        /*005c*/ 	.word	0xffffffff


	//   ....[1]....
        /*0060*/ 	.word	0xffffffff


	//   ....[2]....
        /*0064*/ 	.word	0xffffffff


	//   ....[3]....
        /*0068*/ 	.word	0xffffffff


	//   ....[4]....
        /*006c*/ 	.word	0xffffffff


	//   ....[5]....
        /*0070*/ 	.word	0xffffffff


	//   ....[6]....
        /*0074*/ 	.word	0xffffffff


	//   ....[7]....
        /*0078*/ 	.word	0xffffffff


	//   ....[8]....
        /*007c*/ 	.word	0xffffffff


	//   ....[9]....
        /*0080*/ 	.word	0xffffffff


	//   ....[10]....
        /*0084*/ 	.word	0xffffffff


	//   ....[11]....
        /*0088*/ 	.word	0xffffffff


	//   ....[12]....
        /*008c*/ 	.word	0xffffffff


	//   ....[13]....
        /*0090*/ 	.word	0xffffffff


	//   ....[14]....
        /*0094*/ 	.word	0xffffffff


	//   ....[15]....
        /*0098*/ 	.word	0xffffffff


	//   ....[16]....
        /*009c*/ 	.word	0xffffffff


	//   ....[17]....
        /*00a0*/ 	.word	0xffffffff


	//   ....[18]....
        /*00a4*/ 	.word	0xffffffff


	//   ....[19]....
        /*00a8*/ 	.word	0xffffffff


	//   ....[20]....
        /*00ac*/ 	.word	0xffffffff


	//   ....[21]....
        /*00b0*/ 	.word	0xffffffff


	//   ....[22]....
        /*00b4*/ 	.word	0xffffffff


	//   ....[23]....
        /*00b8*/ 	.word	0xffffffff


	//   ....[24]....
        /*00bc*/ 	.word	0xffffffff


	//   ....[25]....
        /*00c0*/ 	.word	0xffffffff


	//   ....[26]....
        /*00c4*/ 	.word	0xffffffff


	//   ....[27]....
        /*00c8*/ 	.word	0xffffffff


	//   ....[28]....
        /*00cc*/ 	.word	0xffffffff


	//   ....[29]....
        /*00d0*/ 	.word	0xffffffff


	//   ....[30]....
        /*00d4*/ 	.word	0xffffffff


	//   ....[31]....
        /*00d8*/ 	.word	0xffffffff


	//   ....[32]....
        /*00dc*/ 	.word	0xffffffff


	//   ....[33]....
        /*00e0*/ 	.word	0xffffffff


	//   ....[34]....
        /*00e4*/ 	.word	0xffffffff


	//   ....[35]....
        /*00e8*/ 	.word	0xffffffff


	//   ....[36]....
        /*00ec*/ 	.word	0xffffffff


	//   ....[37]....
        /*00f0*/ 	.word	0xffffffff


	//   ....[38]....
        /*00f4*/ 	.word	0xffffffff


	//   ....[39]....
        /*00f8*/ 	.word	0xffffffff


	//   ....[40]....
        /*00fc*/ 	.word	0xffffffff


	//   ....[41]....
        /*0100*/ 	.word	0xffffffff


	//   ....[42]....
        /*0104*/ 	.word	0xffffffff


	//   ....[43]....
        /*0108*/ 	.word	0xffffffff


	//   ....[44]....
        /*010c*/ 	.word	0xffffffff


	//   ....[45]....
        /*0110*/ 	.word	0xffffffff


	//   ....[46]....
        /*0114*/ 	.word	0xffffffff


	//   ....[47]....
        /*0118*/ 	.word	0x05000006


	//   ....[48]....
        /*011c*/ 	.word	0x05000006


	//   ....[49]....
        /*0120*/ 	.word	0x05000006


	//   ....[50]....
        /*0124*/ 	.word	0x05000006


	//   ....[51]....
        /*0128*/ 	.word	0x05000006


	//   ....[52]....
        /*012c*/ 	.word	0x05000006


	//   ....[53]....
        /*0130*/ 	.word	0x05000006


	//   ....[54]....
        /*0134*/ 	.word	0x05000006


	//   ....[55]....
        /*0138*/ 	.word	0x05000006


	//   ....[56]....
        /*013c*/ 	.word	0x05000006


	//   ....[57]....
        /*0140*/ 	.word	0x05000006


	//   ....[58]....
        /*0144*/ 	.word	0x05000006


	//   ....[59]....
        /*0148*/ 	.word	0x05000006


	//   ....[60]....
        /*014c*/ 	.word	0x05000006


	//   ....[61]....
        /*0150*/ 	.word	0x05000006


	//   ....[62]....
        /*0154*/ 	.word	0x05000006


	//   ....[63]....
        /*0158*/ 	.word	0x05000006


	//   ....[64]....
        /*015c*/ 	.word	0x05000006


	//   ....[65]....
        /*0160*/ 	.word	0x05000006


	//   ....[66]....
        /*0164*/ 	.word	0x05000006


	//   ....[67]....
        /*0168*/ 	.word	0x05000006


	//   ....[68]....
        /*016c*/ 	.word	0x05000006


	//   ....[69]....
        /*0170*/ 	.word	0x05000006


	//   ....[70]....
        /*0174*/ 	.word	0x05000006


	//   ....[71]....
        /*0178*/ 	.word	0x05000006


	//   ....[72]....
        /*017c*/ 	.word	0x05000006


	//   ....[73]....
        /*0180*/ 	.word	0x05000006


	//   ....[74]....
        /*0184*/ 	.word	0x05000006


	//   ....[75]....
        /*0188*/ 	.word	0x05000006


	//   ....[76]....
        /*018c*/ 	.word	0x05000006


	//   ....[77]....
        /*0190*/ 	.word	0x05000006


	//   ....[78]....
        /*0194*/ 	.word	0x05000006


	//   ....[79]....
        /*0198*/ 	.word	0x05000006


	//   ....[80]....
        /*019c*/ 	.word	0x05000006


	//   ....[81]....
        /*01a0*/ 	.word	0x05000006


	//   ....[82]....
        /*01a4*/ 	.word	0x05000006


	//   ....[83]....
        /*01a8*/ 	.word	0x05000006


	//   ....[84]....
        /*01ac*/ 	.word	0x05000006


	//   ....[85]....
        /*01b0*/ 	.word	0x05000006


	//   ....[86]....
        /*01b4*/ 	.word	0x05000006


	//   ....[87]....
        /*01b8*/ 	.word	0x05000006


	//   ....[88]....
        /*01bc*/ 	.word	0x05000006


	//   ....[89]....
        /*01c0*/ 	.word	0x05000006


	//   ....[90]....
        /*01c4*/ 	.word	0x05000006


	//   ....[91]....
        /*01c8*/ 	.word	0x05000006


	//   ....[92]....
        /*01cc*/ 	.word	0x05000006


	//   ....[93]....
        /*01d0*/ 	.word	0x05000006


	//   ....[94]....
        /*01d4*/ 	.word	0x05000006


	//----- nvinfo : EIATTR_COOP_GROUP_INSTR_OFFSETS
	.align		4
.L_610:
        /*01d8*/ 	.byte	0x04, 0x28
        /*01da*/ 	.short	(.L_612 - .L_611)


	//   ....[0]....
.L_611:
        /*01dc*/ 	.word	0x00002590


	//   ....[1]....
        /*01e0*/ 	.word	0x000025b0


	//   ....[2]....
        /*01e4*/ 	.word	0x000025c0


	//   ....[3]....
        /*01e8*/ 	.word	0x000025d0


	//   ....[4]....
        /*01ec*/ 	.word	0x000025f0


	//   ....[5]....
        /*01f0*/ 	.word	0x00002610


	//   ....[6]....
        /*01f4*/ 	.word	0x00002620


	//   ....[7]....
        /*01f8*/ 	.word	0x00002680


	//   ....[8]....
        /*01fc*/ 	.word	0x000026b0


	//   ....[9]....
        /*0200*/ 	.word	0x000026d0


	//   ....[10]....
        /*0204*/ 	.word	0x00002700


	//   ....[11]....
        /*0208*/ 	.word	0x00002720


	//   ....[12]....
        /*020c*/ 	.word	0x00002740


	//   ....[13]....
        /*0210*/ 	.word	0x000027a0


	//   ....[14]....
        /*0214*/ 	.word	0x000027d0


	//   ....[15]....
        /*0218*/ 	.word	0x00002800


	//   ....[16]....
        /*021c*/ 	.word	0x00002830


	//   ....[17]....
        /*0220*/ 	.word	0x00002850


	//   ....[18]....
        /*0224*/ 	.word	0x00002860


	//   ....[19]....
        /*0228*/ 	.word	0x00002880


	//   ....[20]....
        /*022c*/ 	.word	0x000028d0


	//   ....[21]....
        /*0230*/ 	.word	0x00002900


	//   ....[22]....
        /*0234*/ 	.word	0x00002930


	//   ....[23]....
        /*0238*/ 	.word	0x00002960


	//   ....[24]....
        /*023c*/ 	.word	0x00002990


	//   ....[25]....
        /*0240*/ 	.word	0x000029b0


	//   ....[26]....
        /*0244*/ 	.word	0x000029c0


	//   ....[27]....
        /*0248*/ 	.word	0x00002a20


	//   ....[28]....
        /*024c*/ 	.word	0x00002a50


	//   ....[29]....
        /*0250*/ 	.word	0x00002a80


	//   ....[30]....
        /*0254*/ 	.word	0x00002ab0


	//   ....[31]....
        /*0258*/ 	.word	0x00002ae0


	//   ....[32]....
        /*025c*/ 	.word	0x00002b00


	//   ....[33]....
        /*0260*/ 	.word	0x00002b10


	//   ....[34]....
        /*0264*/ 	.word	0x00002b90


	//   ....[35]....
        /*0268*/ 	.word	0x00002bc0


	//   ....[36]....
        /*026c*/ 	.word	0x00002bf0


	//   ....[37]....
        /*0270*/ 	.word	0x00002c20


	//   ....[38]....
        /*0274*/ 	.word	0x00002c60


	//   ....[39]....
        /*0278*/ 	.word	0x00002c90


	//   ....[40]....
        /*027c*/ 	.word	0x00002cd0


	//   ....[41]....
        /*0280*/ 	.word	0x00002e10


	//   ....[42]....
        /*0284*/ 	.word	0x00002e40


	//   ....[43]....
        /*0288*/ 	.word	0x00002e70


	//   ....[44]....
        /*028c*/ 	.word	0x00002ea0


	//   ....[45]....
        /*0290*/ 	.word	0x00002eb0


	//   ....[46]....
        /*0294*/ 	.word	0x00002ee0


	//   ....[47]....
        /*0298*/ 	.word	0x00003010


	//   ....[48]....
        /*029c*/ 	.word	0x00003100


	//   ....[49]....
        /*02a0*/ 	.word	0x00003180


	//   ....[50]....
        /*02a4*/ 	.word	0x00003200


	//   ....[51]....
        /*02a8*/ 	.word	0x00003280


	//   ....[52]....
        /*02ac*/ 	.word	0x00003390


	//   ....[53]....
        /*02b0*/ 	.word	0x000033d0


	//   ....[54]....
        /*02b4*/ 	.word	0x00003450


	//   ....[55]....
        /*02b8*/ 	.word	0x000034d0


	//   ....[56]....
        /*02bc*/ 	.word	0x00003550


	//   ....[57]....
        /*02c0*/ 	.word	0x000035d0


	//   ....[58]....
        /*02c4*/ 	.word	0x00003680


	//   ....[59]....
        /*02c8*/ 	.word	0x000036d0


	//   ....[60]....
        /*02cc*/ 	.word	0x00003760


	//   ....[61]....
        /*02d0*/ 	.word	0x000037e0


	//   ....[62]....
        /*02d4*/ 	.word	0x00003860


	//   ....[63]....
        /*02d8*/ 	.word	0x000038e0


	//   ....[64]....
        /*02dc*/ 	.word	0x00003990


	//   ....[65]....
        /*02e0*/ 	.word	0x000039d0


	//   ....[66]....
        /*02e4*/ 	.word	0x00003a60


	//   ....[67]....
        /*02e8*/ 	.word	0x00003ae0


	//   ....[68]....
        /*02ec*/ 	.word	0x00003b60


	//   ....[69]....
        /*02f0*/ 	.word	0x00003be0


	//   ....[70]....
        /*02f4*/ 	.word	0x00003c90


	//   ....[71]....
        /*02f8*/ 	.word	0x00003cd0


	//   ....[72]....
        /*02fc*/ 	.word	0x00003d60


	//   ....[73]....
        /*0300*/ 	.word	0x00003de0


	//   ....[74]....
        /*0304*/ 	.word	0x00003e60


	//   ....[75]....
        /*0308*/ 	.word	0x00003ee0


	//   ....[76]....
        /*030c*/ 	.word	0x00003f90


	//   ....[77]....
        /*0310*/ 	.word	0x00003fd0


	//   ....[78]....
        /*0314*/ 	.word	0x00004050


	//   ....[79]....
        /*0318*/ 	.word	0x000040c0


	//   ....[80]....
        /*031c*/ 	.word	0x00004130


	//   ....[81]....
        /*0320*/ 	.word	0x000041c0


	//   ....[82]....
        /*0324*/ 	.word	0x00004280


	//   ....[83]....
        /*0328*/ 	.word	0x000042c0


	//   ....[84]....
        /*032c*/ 	.word	0x00004340


	//   ....[85]....
        /*0330*/ 	.word	0x000043d0


	//   ....[86]....
        /*0334*/ 	.word	0x00004450


	//   ....[87]....
        /*0338*/ 	.word	0x000044d0


	//   ....[88]....
        /*033c*/ 	.word	0x00004590


	//   ....[89]....
        /*0340*/ 	.word	0x000045d0


	//   ....[90]....
        /*0344*/ 	.word	0x00004640


	//   ....[91]....
        /*0348*/ 	.word	0x000046b0


	//   ....[92]....
        /*034c*/ 	.word	0x00004720


	//   ....[93]....
        /*0350*/ 	.word	0x00004790


	//   ....[94]....
        /*0354*/ 	.word	0x00004820


	//----- nvinfo : EIATTR_VRC_CTA_INIT_COUNT
	.align		4
.L_612:
        /*0358*/ 	.byte	0x02, 0x4a
	.zero		1
	.zero		1


	//----- nvinfo : EIATTR_EXIT_INSTR_OFFSETS
	.align		4
        /*035c*/ 	.byte	0x04, 0x1c
        /*035e*/ 	.short	(.L_614 - .L_613)


	//   ....[0]....
.L_613:
        /*0360*/ 	.word	0x000023e0


	//   ....[1]....
        /*0364*/ 	.word	0x00002fa0


	//----- nvinfo : EIATTR_CRS_STACK_SIZE
	.align		4
.L_614:
        /*0368*/ 	.byte	0x04, 0x1e
        /*036a*/ 	.short	(.L_616 - .L_615)
.L_615:
        /*036c*/ 	.word	0x00000000


	//----- nvinfo : EIATTR_CBANK_PARAM_SIZE
	.align		4
.L_616:
        /*0370*/ 	.byte	0x03, 0x19
        /*0372*/ 	.short	0x0018


	//----- nvinfo : EIATTR_PARAM_CBANK
	.align		4
        /*0374*/ 	.byte	0x04, 0x0a
        /*0376*/ 	.short	(.L_618 - .L_617)
	.align		4
.L_617:
        /*0378*/ 	.word	index@(.nv.constant0._Z35compute_histograms_shared_pipelinedIjLi4ELi8ELi2ELi3EEvPKT_Pjii)
        /*037c*/ 	.short	0x0380
        /*037e*/ 	.short	0x0018


	//----- nvinfo : EIATTR_SW_WAR
	.align		4
.L_618:
        /*0380*/ 	.byte	0x04, 0x36
        /*0382*/ 	.short	(.L_620 - .L_619)
.L_619:
        /*0384*/ 	.word	0x00000008
.L_620:


//--------------------- .nv.info._Z35compute_histograms_shared_pipelinedIjLi4ELi8ELi1ELi3EEvPKT_Pjii --------------------------
	.section	.nv.info._Z35compute_histograms_shared_pipelinedIjLi4ELi8ELi1ELi3EEvPKT_Pjii,"",@"SHT_CUDA_INFO"
	.sectionflags	@""
	.align	4


	//----- nvinfo : EIATTR_CUDA_API_VERSION
	.align		4
        /*0000*/ 	.byte	0x04, 0x37
        /*0002*/ 	.short	(.L_622 - .L_621)
.L_621:
        /*0004*/ 	.word	0x00000082


	//----- nvinfo : EIATTR_KPARAM_INFO
	.align		4
.L_622:
        /*0008*/ 	.byte	0x04, 0x17
        /*000a*/ 	.short	(.L_624 - .L_623)
.L_623:
        /*000c*/ 	.word	0x00000000
        /*0010*/ 	.short	0x0003
        /*0012*/ 	.short	0x0014
        /*0014*/ 	.byte	0x00, 0xf0, 0x11, 0x00


	//----- nvinfo : EIATTR_KPARAM_INFO
	.align		4
.L_624:
        /*0018*/ 	.byte	0x04, 0x17
        /*001a*/ 	.short	(.L_626 - .L_625)
.L_625:
        /*001c*/ 	.word	0x00000000
        /*0020*/ 	.short	0x0002
        /*0022*/ 	.short	0x0010
        /*0024*/ 	.byte	0x00, 0xf0, 0x11, 0x00


	//----- nvinfo : EIATTR_KPARAM_INFO
	.align		4
.L_626:
        /*0028*/ 	.byte	0x04, 0x17
        /*002a*/ 	.short	(.L_628 - .L_627)
.L_627:
        /*002c*/ 	.word	0x00000000
        /*0030*/ 	.short	0x0001
        /*0032*/ 	.short	0x0008
        /*0034*/ 	.byte	0x00, 0xf5, 0x21, 0x00


	//----- nvinfo : EIATTR_KPARAM_INFO
	.align		4
.L_628:
        /*0038*/ 	.byte	0x04, 0x17
        /*003a*/ 	.short	(.L_630 - .L_629)
.L_629:
        /*003c*/ 	.word	0x00000000
        /*0040*/ 	.short	0x0000
        /*0042*/ 	.short	0x0000
        /*0044*/ 	.byte	0x00, 0xf5, 0x21, 0x00


	//----- nvinfo : EIATTR_SPARSE_MMA_MASK
	.align		4
.L_630:
        /*0048*/ 	.byte	0x03, 0x50
        /*004a*/ 	.short	0x0000


	//----- nvinfo : EIATTR_MAXREG_COUNT
	.align		4
        /*004c*/ 	.byte	0x03, 0x1b
        /*004e*/ 	.short	0x00ff


	//----- nvinfo : EIATTR_NUM_BARRIERS
	.align		4
        /*0050*/ 	.byte	0x02, 0x4c
        /*0052*/ 	.byte	0x01
	.zero		1


	//----- nvinfo : EIATTR_MERCURY_ISA_VERSION
	.align		4
        /*0054*/ 	.byte	0x03, 0x5f
        /*0056*/ 	.short	0x0101


	//----- nvinfo : EIATTR_COOP_GROUP_MASK_REGIDS
	.align		4
        /*0058*/ 	.byte	0x04, 0x29
        /*005a*/ 	.short	(.L_632 - .L_631)


	//   ....[0]....
.L_631:
        /*005c*/ 	.word	0xffffffff


	//   ....[1]....
        /*0060*/ 	.word	0xffffffff


	//   ....[2]....
        /*0064*/ 	.word	0xffffffff


	//   ....[3]....
        /*0068*/ 	.word	0xffffffff


	//   ....[4]....
        /*006c*/ 	.word	0xffffffff


	//   ....[5]....
        /*0070*/ 	.word	0xffffffff


	//   ....[6]....
        /*0074*/ 	.word	0xffffffff


	//   ....[7]....
        /*0078*/ 	.word	0xffffffff


	//   ....[8]....
        /*007c*/ 	.word	0xffffffff


	//   ....[9]....
        /*0080*/ 	.word	0xffffffff


	//   ....[10]....
        /*0084*/ 	.word	0xffffffff


	//   ....[11]....
        /*0088*/ 	.word	0xffffffff


	//   ....[12]....
        /*008c*/ 	.word	0xffffffff


	//   ....[13]....
        /*0090*/ 	.word	0xffffffff


	//   ....[14]....
        /*0094*/ 	.word	0xffffffff


	//   ....[15]....
        /*0098*/ 	.word	0xffffffff


	//   ....[16]....
        /*009c*/ 	.word	0xffffffff


	//   ....[17]....
        /*00a0*/ 	.word	0xffffffff


	//   ....[18]....
        /*00a4*/ 	.word	0xffffffff


	//   ....[19]....
        /*00a8*/ 	.word	0xffffffff


	//   ....[20]....
        /*00ac*/ 	.word	0xffffffff


	//   ....[21]....
        /*00b0*/ 	.word	0xffffffff


	//   ....[22]....
        /*00b4*/ 	.word	0xffffffff


	//   ....[23]....
        /*00b8*/ 	.word	0xffffffff


	//   ....[24]....
        /*00bc*/ 	.word	0xffffffff


	//   ....[25]....
        /*00c0*/ 	.word	0xffffffff


	//   ....[26]....
        /*00c4*/ 	.word	0xffffffff


	//   ....[27]....
        /*00c8*/ 	.word	0xffffffff


	//   ....[28]....
        /*00cc*/ 	.word	0xffffffff


	//   ....[29]....
        /*00d0*/ 	.word	0xffffffff


	//   ....[30]....
        /*00d4*/ 	.word	0xffffffff


	//   ....[31]....
        /*00d8*/ 	.word	0xffffffff


	//   ....[32]....
        /*00dc*/ 	.word	0xffffffff


	//   ....[33]....
        /*00e0*/ 	.word	0xffffffff


	//   ....[34]....
        /*00e4*/ 	.word	0xffffffff


	//   ....[35]....
        /*00e8*/ 	.word	0xffffffff


	//   ....[36]....
        /*00ec*/ 	.word	0xffffffff


	//   ....[37]....
        /*00f0*/ 	.word	0xffffffff


	//   ....[38]....
        /*00f4*/ 	.word	0xffffffff


	//   ....[39]....
        /*00f8*/ 	.word	0xffffffff


	//   ....[40]....
        /*00fc*/ 	.word	0xffffffff


	//   ....[41]....
        /*0100*/ 	.word	0xffffffff


	//   ....[42]....
        /*0104*/ 	.word	0xffffffff


	//   ....[43]....
        /*0108*/ 	.word	0xffffffff


	//   ....[44]....
        /*010c*/ 	.word	0xffffffff


	//   ....[45]....
        /*0110*/ 	.word	0xffffffff


	//   ....[46]....
        /*0114*/ 	.word	0xffffffff


	//   ....[47]....
        /*0118*/ 	.word	0x05000007


	//   ....[48]....
        /*011c*/ 	.word	0x05000007


	//   ....[49]....
        /*0120*/ 	.word	0x05000007


	//   ....[50]....
        /*0124*/ 	.word	0x05000007


	//   ....[51]....
        /*0128*/ 	.word	0x05000007


	//   ....[52]....
        /*012c*/ 	.word	0x05000007


	//   ....[53]....
        /*0130*/ 	.word	0x05000007


	//   ....[54]....
        /*0134*/ 	.word	0x05000007


	//   ....[55]....
        /*0138*/ 	.word	0x05000007


	//   ....[56]....
        /*013c*/ 	.word	0x05000007


	//   ....[57]....
        /*0140*/ 	.word	0x05000007


	//   ....[58]....
        /*0144*/ 	.word	0x05000007


	//   ....[59]....
        /*0148*/ 	.word	0x05000007


	//   ....[60]....
        /*014c*/ 	.word	0x05000007


	//   ....[61]....
        /*0150*/ 	.word	0x05000007


	//   ....[62]....
        /*0154*/ 	.word	0x05000007


	//   ....[63]....
        /*0158*/ 	.word	0x05000007


	//   ....[64]....
        /*015c*/ 	.word	0x05000007


	//   ....[65]....
        /*0160*/ 	.word	0x05000007


	//   ....[66]....
        /*0164*/ 	.word	0x05000007


	//   ....[67]....
        /*0168*/ 	.word	0x05000007


	//   ....[68]....
        /*016c*/ 	.word	0x05000007


	//   ....[69]....
        /*0170*/ 	.word	0x05000007


	//   ....[70]....
        /*0174*/ 	.word	0x05000007


	//   ....[71]....
        /*0178*/ 	.word	0x05000007


	//   ....[72]....
        /*017c*/ 	.word	0x05000007


	//   ....[73]....
        /*0180*/ 	.word	0x05000007


	//   ....[74]....
        /*0184*/ 	.word	0x05000007


	//   ....[75]....
        /*0188*/ 	.word	0x05000007


	//   ....[76]....
        /*018c*/ 	.word	0x05000007


	//   ....[77]....
        /*0190*/ 	.word	0x05000007


	//   ....[78]....
        /*0194*/ 	.word	0x05000007


	//   ....[79]....
        /*0198*/ 	.word	0x05000007


	//   ....[80]....
        /*019c*/ 	.word	0x05000007


	//   ....[81]....
        /*01a0*/ 	.word	0x05000007


	//   ....[82]....
        /*01a4*/ 	.word	0x05000007


	//   ....[83]....
        /*01a8*/ 	.word	0x05000007


	//   ....[84]....
        /*01ac*/ 	.word	0x05000007


	//   ....[85]....
        /*01b0*/ 	.word	0x05000007


	//   ....[86]....
        /*01b4*/ 	.word	0x05000007


	//   ....[87]....
        /*01b8*/ 	.word	0x05000007


	//   ....[88]....
        /*01bc*/ 	.word	0x05000007


	//   ....[89]....
        /*01c0*/ 	.word	0x05000007


	//   ....[90]....
        /*01c4*/ 	.word	0x05000007


	//   ....[91]....
        /*01c8*/ 	.word	0x05000007


	//   ....[92]....
        /*01cc*/ 	.word	0x05000007


	//   ....[93]....
        /*01d0*/ 	.word	0x05000007


	//   ....[94]....
        /*01d4*/ 	.word	0x05000007


	//----- nvinfo : EIATTR_COOP_GROUP_INSTR_OFFSETS
	.align		4
.L_632:
        /*01d8*/ 	.byte	0x04, 0x28
        /*01da*/ 	.short	(.L_634 - .L_633)


	//   ....[0]....
.L_633:
        /*01dc*/ 	.word	0x000020e0


	//   ....[1]....
        /*01e0*/ 	.word	0x00002110


	//   ....[2]....
        /*01e4*/ 	.word	0x00002120


	//   ....[3]....
        /*01e8*/ 	.word	0x00002140


	//   ....[4]....
        /*01ec*/ 	.word	0x00002160


	//   ....[5]....
        /*01f0*/ 	.word	0x00002170


	//   ....[6]....
        /*01f4*/ 	.word	0x00002180


	//   ....[7]....
        /*01f8*/ 	.word	0x000021d0


	//   ....[8]....
        /*01fc*/ 	.word	0x00002210


	//   ....[9]....
        /*0200*/ 	.word	0x00002240


	//   ....[10]....
        /*0204*/ 	.word	0x00002270


	//   ....[11]....
        /*0208*/ 	.word	0x00002290


	//   ....[12]....
        /*020c*/ 	.word	0x000022a0


	//   ....[13]....
        /*0210*/ 	.word	0x000022e0


	//   ....[14]....
        /*0214*/ 	.word	0x00002310


	//   ....[15]....
        /*0218*/ 	.word	0x00002360


	//   ....[16]....
        /*021c*/ 	.word	0x00002390


	//   ....[17]....
        /*0220*/ 	.word	0x000023b0


	//   ....[18]....
        /*0224*/ 	.word	0x000023c0


	//   ....[19]....
        /*0228*/ 	.word	0x000023e0


	//   ....[20]....
        /*022c*/ 	.word	0x00002420


	//   ....[21]....
        /*0230*/ 	.word	0x00002460


	//   ....[22]....
        /*0234*/ 	.word	0x00002490


	//   ....[23]....
        /*0238*/ 	.word	0x000024c0


	//   ....[24]....
        /*023c*/ 	.word	0x000024f0


	//   ....[25]....
        /*0240*/ 	.word	0x00002510


	//   ....[26]....
        /*0244*/ 	.word	0x00002530


	//   ....[27]....
        /*0248*/ 	.word	0x00002580


	//   ....[28]....
        /*024c*/ 	.word	0x000025b0


	//   ....[29]....
        /*0250*/ 	.word	0x000025e0


	//   ....[30]....
        /*0254*/ 	.word	0x00002610


	//   ....[31]....
        /*0258*/ 	.word	0x00002640


	//   ....[32]....
        /*025c*/ 	.word	0x00002660


	//   ....[33]....
        /*0260*/ 	.word	0x00002680


	//   ....[34]....
        /*0264*/ 	.word	0x000026f0


	//   ....[35]....
        /*0268*/ 	.word	0x00002710


	//   ....[36]....
        /*026c*/ 	.word	0x00002740


	//   ....[37]....
        /*0270*/ 	.word	0x00002780


	//   ....[38]....
        /*0274*/ 	.word	0x000027c0


	//   ....[39]....
        /*0278*/ 	.word	0x000027e0


	//   ....[40]....
        /*027c*/ 	.word	0x00002800


	//   ....[41]....
        /*0280*/ 	.word	0x00002970


	//   ....[42]....
        /*0284*/ 	.word	0x00002980


	//   ....[43]....
        /*0288*/ 	.word	0x000029b0


	//   ....[44]....
        /*028c*/ 	.word	0x000029e0


	//   ....[45]....
        /*0290*/ 	.word	0x00002a10


	//   ....[46]....
        /*0294*/ 	.word	0x00002a40


	//   ....[47]....
        /*0298*/ 	.word	0x00002b70


	//   ....[48]....
        /*029c*/ 	.word	0x00002c60


	//   ....[49]....
        /*02a0*/ 	.word	0x00002ce0


	//   ....[50]....
        /*02a4*/ 	.word	0x00002d60


	//   ....[51]....
        /*02a8*/ 	.word	0x00002de0


	//   ....[52]....
        /*02ac*/ 	.word	0x00002ef0


	//   ....[53]....
        /*02b0*/ 	.word	0x00002f30


	//   ....[54]....
        /*02b4*/ 	.word	0x00002fb0


	//   ....[55]....
        /*02b8*/ 	.word	0x00003030


	//   ....[56]....
        /*02bc*/ 	.word	0x000030b0


	//   ....[57]....
        /*02c0*/ 	.word	0x00003130


	//   ....[58]....
        /*02c4*/ 	.word	0x00003200


	//   ....[59]....
        /*02c8*/ 	.word	0x00003250


	//   ....[60]....
        /*02cc*/ 	.word	0x000032e0


	//   ....[61]....
        /*02d0*/ 	.word	0x00003360


	//   ....[62]....
        /*02d4*/ 	.word	0x000033e0


	//   ....[63]....
        /*02d8*/ 	.word	0x00003460


	//   ....[64]....
        /*02dc*/ 	.word	0x00003520


	//   ....[65]....
        /*02e0*/ 	.word	0x00003560


	//   ....[66]....
        /*02e4*/ 	.word	0x000035f0


	//   ....[67]....
        /*02e8*/ 	.word	0x00003670


	//   ....[68]....
        /*02ec*/ 	.word	0x000036f0


	//   ....[69]....
        /*02f0*/ 	.word	0x00003770


	//   ....[70]....
        /*02f4*/ 	.word	0x00003820


	//   ....[71]....
        /*02f8*/ 	.word	0x00003860


	//   ....[72]....
        /*02fc*/ 	.word	0x000038f0


	//   ....[73]....
        /*0300*/ 	.word	0x00003970


	//   ....[74]....
        /*0304*/ 	.word	0x000039f0


	//   ....[75]....
        /*0308*/ 	.word	0x00003a70


	//   ....[76]....
        /*030c*/ 	.word	0x00003b40


	//   ....[77]....
        /*0310*/ 	.word	0x00003b80


	//   ....[78]....
        /*0314*/ 	.word	0x00003c00


	//   ....[79]....
        /*0318*/ 	.word	0x00003c70


	//   ....[80]....
        /*031c*/ 	.word	0x00003ce0


	//   ....[81]....
        /*0320*/ 	.word	0x00003d70


	//   ....[82]....
        /*0324*/ 	.word	0x00003e10


	//   ....[83]....
        /*0328*/ 	.word	0x00003e50


	//   ....[84]....
        /*032c*/ 	.word	0x00003ed0


	//   ....[85]....
        /*0330*/ 	.word	0x00003f60


	//   ....[86]....
        /*0334*/ 	.word	0x00003fe0


	//   ....[87]....
        /*0338*/ 	.word	0x00004060


	//   ....[88]....
        /*033c*/ 	.word	0x00004120


	//   ....[89]....
        /*0340*/ 	.word	0x00004160


	//   ....[90]....
        /*0344*/ 	.word	0x000041d0


	//   ....[91]....
        /*0348*/ 	.word	0x00004240


	//   ....[92]....
        /*034c*/ 	.word	0x000042b0


	//   ....[93]....
        /*0350*/ 	.word	0x00004320


	//   ....[94]....
        /*0354*/ 	.word	0x000043b0


	//----- nvinfo : EIATTR_VRC_CTA_INIT_COUNT
	.align		4
.L_634:
        /*0358*/ 	.byte	0x02, 0x4a
	.zero		1
	.zero		1


	//----- nvinfo : EIATTR_EXIT_INSTR_OFFSETS
	.align		4
        /*035c*/ 	.byte	0x04, 0x1c
        /*035e*/ 	.short	(.L_636 - .L_635)


	//   ....[0]....
.L_635:
        /*0360*/ 	.word	0x00001f40


	//   ....[1]....
        /*0364*/ 	.word	0x00002b00


	//----- nvinfo : EIATTR_CRS_STACK_SIZE
	.align		4
.L_636:
        /*0368*/ 	.byte	0x04, 0x1e
        /*036a*/ 	.short	(.L_638 - .L_637)
.L_637:
        /*036c*/ 	.word	0x00000000


	//----- nvinfo : EIATTR_CBANK_PARAM_SIZE
	.align		4
.L_638:
        /*0370*/ 	.byte	0x03, 0x19
        /*0372*/ 	.short	0x0018


	//----- nvinfo : EIATTR_PARAM_CBANK
	.align		4
        /*0374*/ 	.byte	0x04, 0x0a
        /*0376*/ 	.short	(.L_640 - .L_639)
	.align		4
.L_639:
        /*0378*/ 	.word	index@(.nv.constant0._Z35compute_histograms_shared_pipelinedIjLi4ELi8ELi1ELi3EEvPKT_Pjii)
        /*037c*/ 	.short	0x0380
        /*037e*/ 	.short	0x0018


	//----- nvinfo : EIATTR_SW_WAR
	.align		4
.L_640:
        /*0380*/ 	.byte	0x04, 0x36
        /*0382*/ 	.short	(.L_642 - .L_641)
.L_641:
        /*0384*/ 	.word	0x00000008
.L_642:


//--------------------- .nv.info._Z35compute_histograms_shared_pipelinedIjLi4ELi8ELi4ELi2EEvPKT_Pjii --------------------------
	.section	.nv.info._Z35compute_histograms_shared_pipelinedIjLi4ELi8ELi4ELi2EEvPKT_Pjii,"",@"SHT_CUDA_INFO"
	.sectionflags	@""
	.align	4


	//----- nvinfo : EIATTR_CUDA_API_VERSION
	.align		4
        /*0000*/ 	.byte	0x04, 0x37
        /*0002*/ 	.short	(.L_644 - .L_643)
.L_643:
        /*0004*/ 	.word	0x00000082


	//----- nvinfo : EIATTR_KPARAM_INFO
	.align		4
.L_644:
        /*0008*/ 	.byte	0x04, 0x17
        /*000a*/ 	.short	(.L_646 - .L_645)
.L_645:
        /*000c*/ 	.word	0x00000000
        /*0010*/ 	.short	0x0003
        /*0012*/ 	.short	0x0014
        /*0014*/ 	.byte	0x00, 0xf0, 0x11, 0x00


	//----- nvinfo : EIATTR_KPARAM_INFO
	.align		4
.L_646:
        /*0018*/ 	.byte	0x04, 0x17
        /*001a*/ 	.short	(.L_648 - .L_647)
.L_647:
        /*001c*/ 	.word	0x00000000
        /*0020*/ 	.short	0x0002
        /*0022*/ 	.short	0x0010
        /*0024*/ 	.byte	0x00, 0xf0, 0x11, 0x00


	//----- nvinfo : EIATTR_KPARAM_INFO
	.align		4
.L_648:
        /*0028*/ 	.byte	0x04, 0x17
        /*002a*/ 	.short	(.L_650 - .L_649)
.L_649:
        /*002c*/ 	.word	0x00000000
        /*0030*/ 	.short	0x0001
        /*0032*/ 	.short	0x0008
        /*0034*/ 	.byte	0x00, 0xf5, 0x21, 0x00


	//----- nvinfo : EIATTR_KPARAM_INFO
	.align		4
.L_650:
        /*0038*/ 	.byte	0x04, 0x17
        /*003a*/ 	.short	(.L_652 - .L_651)
.L_651:
        /*003c*/ 	.word	0x00000000
        /*0040*/ 	.short	0x0000
        /*0042*/ 	.short	0x0000
        /*0044*/ 	.byte	0x00, 0xf5, 0x21, 0x00


	//----- nvinfo : EIATTR_SPARSE_MMA_MASK
	.align		4
.L_652:
        /*0048*/ 	.byte	0x03, 0x50
        /*004a*/ 	.short	0x0000


	//----- nvinfo : EIATTR_MAXREG_COUNT
	.align		4
        /*004c*/ 	.byte	0x03, 0x1b
        /*004e*/ 	.short	0x00ff


	//----- nvinfo : EIATTR_NUM_BARRIERS
	.align		4
        /*0050*/ 	.byte	0x02, 0x4c
        /*0052*/ 	.byte	0x01
	.zero		1


	//----- nvinfo : EIATTR_MERCURY_ISA_VERSION
	.align		4
        /*0054*/ 	.byte	0x03, 0x5f
        /*0056*/ 	.short	0x0101


	//----- nvinfo : EIATTR_COOP_GROUP_MASK_REGIDS
	.align		4
        /*0058*/ 	.byte	0x04, 0x29
        /*005a*/ 	.short	(.L_654 - .L_653)


	//   ....[0]....
.L_653:
        /*005c*/ 	.word	0xffffffff


	//   ....[1]....
        /*0060*/ 	.word	0xffffffff


	//   ....[2]....
        /*0064*/ 	.word	0xffffffff


	//   ....[3]....
        /*0068*/ 	.word	0xffffffff


	//   ....[4]....
        /*006c*/ 	.word	0xffffffff


	//   ....[5]....
        /*0070*/ 	.word	0xffffffff


	//   ....[6]....
        /*0074*/ 	.word	0xffffffff


	//   ....[7]....
        /*0078*/ 	.word	0xffffffff


	//   ....[8]....
        /*007c*/ 	.word	0xffffffff


	//   ....[9]....
        /*0080*/ 	.word	0xffffffff


	//   ....[10]....
        /*0084*/ 	.word	0xffffffff


	//   ....[11]....
        /*0088*/ 	.word	0xffffffff


	//   ....[12]....
        /*008c*/ 	.word	0xffffffff


	//   ....[13]....
        /*0090*/ 	.word	0xffffffff


	//   ....[14]....
        /*0094*/ 	.word	0xffffffff


	//   ....[15]....
        /*0098*/ 	.word	0xffffffff


	//   ....[16]....
        /*009c*/ 	.word	0xffffffff


	//   ....[17]....
        /*00a0*/ 	.word	0xffffffff


	//   ....[18]....
        /*00a4*/ 	.word	0xffffffff


	//   ....[19]....
        /*00a8*/ 	.word	0xffffffff


	//   ....[20]....
        /*00ac*/ 	.word	0xffffffff


	//   ....[21]....
        /*00b0*/ 	.word	0xffffffff


	//   ....[22]....
        /*00b4*/ 	.word	0xffffffff


	//   ....[23]....
        /*00b8*/ 	.word	0xffffffff


	//   ....[24]....
        /*00bc*/ 	.word	0xffffffff


	//   ....[25]....
        /*00c0*/ 	.word	0xffffffff


	//   ....[26]....
        /*00c4*/ 	.word	0xffffffff


	//   ....[27]....
        /*00c8*/ 	.word	0xffffffff


	//   ....[28]....
        /*00cc*/ 	.word	0xffffffff


	//   ....[29]....
        /*00d0*/ 	.word	0xffffffff


	//   ....[30]....
        /*00d4*/ 	.word	0xffffffff


	//   ....[31]....
        /*00d8*/ 	.word	0xffffffff


	//   ....[32]....
        /*00dc*/ 	.word	0xffffffff


	//   ....[33]....
        /*00e0*/ 	.word	0xffffffff


	//   ....[34]....
        /*00e4*/ 	.word	0xffffffff


	//   ....[35]....
        /*00e8*/ 	.word	0xffffffff


	//   ....[36]....
        /*00ec*/ 	.word	0xffffffff


	//   ....[37]....
        /*00f0*/ 	.word	0xffffffff


	//   ....[38]....
        /*00f4*/ 	.word	0xffffffff


	//   ....[39]....
        /*00f8*/ 	.word	0xffffffff


	//   ....[40]....
        /*00fc*/ 	.word	0xffffffff


	//   ....[41]....
        /*0100*/ 	.word	0xffffffff


	//   ....[42]....
        /*0104*/ 	.word	0xffffffff


	//   ....[43]....
        /*0108*/ 	.word	0xffffffff


	//   ....[44]....
        /*010c*/ 	.word	0xffffffff


	//   ....[45]....
        /*0110*/ 	.word	0xffffffff


	//   ....[46]....
        /*0114*/ 	.word	0xffffffff


	//   ....[47]....
        /*0118*/ 	.word	0x0500000b


	//   ....[48]....
        /*011c*/ 	.word	0x0500000b


	//   ....[49]....
        /*0120*/ 	.word	0x0500000b


	//   ....[50]....
        /*0124*/ 	.word	0x0500000b


	//   ....[51]....
        /*0128*/ 	.word	0x0500000b


	//   ....[52]....
        /*012c*/ 	.word	0x0500000b


	//   ....[53]....
        /*0130*/ 	.word	0x0500000b


	//   ....[54]....
        /*0134*/ 	.word	0x0500000b


	//   ....[55]....
        /*0138*/ 	.word	0x0500000b


	//   ....[56]....
        /*013c*/ 	.word	0x0500000b


	//   ....[57]....
        /*0140*/ 	.word	0x0500000b


	//   ....[58]....
        /*0144*/ 	.word	0x0500000b


	//   ....[59]....
        /*0148*/ 	.word	0x0500000b


	//   ....[60]....
        /*014c*/ 	.word	0x0500000b


	//   ....[61]....
        /*0150*/ 	.word	0x0500000b


	//   ....[62]....
        /*0154*/ 	.word	0x0500000b


	//   ....[63]....
        /*0158*/ 	.word	0x0500000b


	//   ....[64]....
        /*015c*/ 	.word	0x0500000b


	//   ....[65]....
        /*0160*/ 	.word	0x0500000b


	//   ....[66]....
        /*0164*/ 	.word	0x0500000b


	//   ....[67]....
        /*0168*/ 	.word	0x0500000b


	//   ....[68]....
        /*016c*/ 	.word	0x0500000b


	//   ....[69]....
        /*0170*/ 	.word	0x0500000b


	//   ....[70]....
        /*0174*/ 	.word	0x0500000b


	//   ....[71]....
        /*0178*/ 	.word	0x0500000b


	//   ....[72]....
        /*017c*/ 	.word	0x0500000b


	//   ....[73]....
        /*0180*/ 	.word	0x0500000b


	//   ....[74]....
        /*0184*/ 	.word	0x0500000b


	//   ....[75]....
        /*0188*/ 	.word	0x0500000b


	//   ....[76]....
        /*018c*/ 	.word	0x0500000b


	//   ....[77]....
        /*0190*/ 	.word	0x0500000b


	//   ....[78]....
        /*0194*/ 	.word	0x0500000b


	//   ....[79]....
        /*0198*/ 	.word	0x0500000b


	//   ....[80]....
        /*019c*/ 	.word	0x0500000b


	//   ....[81]....
        /*01a0*/ 	.word	0x0500000b


	//   ....[82]....
        /*01a4*/ 	.word	0x0500000b


	//   ....[83]....
        /*01a8*/ 	.word	0x0500000b


	//   ....[84]....
        /*01ac*/ 	.word	0x0500000b


	//   ....[85]....
        /*01b0*/ 	.word	0x0500000b


	//   ....[86]....
        /*01b4*/ 	.word	0x0500000b


	//   ....[87]....
        /*01b8*/ 	.word	0x0500000b


	//   ....[88]....
        /*01bc*/ 	.word	0x0500000b


	//   ....[89]....
        /*01c0*/ 	.word	0x0500000b


	//   ....[90]....
        /*01c4*/ 	.word	0x0500000b


	//   ....[91]....
        /*01c8*/ 	.word	0x0500000b


	//   ....[92]....
        /*01cc*/ 	.word	0x0500000b


	//   ....[93]....
        /*01d0*/ 	.word	0x0500000b


	//   ....[94]....
        /*01d4*/ 	.word	0x0500000b


	//----- nvinfo : EIATTR_COOP_GROUP_INSTR_OFFSETS
	.align		4
.L_654:
        /*01d8*/ 	.byte	0x04, 0x28
        /*01da*/ 	.short	(.L_656 - .L_655)


	//   ....[0]....
.L_655:
        /*01dc*/ 	.word	0x00001f40


	//   ....[1]....
        /*01e0*/ 	.word	0x00001f70


	//   ....[2]....
        /*01e4*/ 	.word	0x00001f80


	//   ....[3]....
        /*01e8*/ 	.word	0x00001fa0


	//   ....[4]....
        /*01ec*/ 	.word	0x00001fc0


	//   ....[5]....
        /*01f0*/ 	.word	0x00001fd0


	//   ....[6]....
        /*01f4*/ 	.word	0x00001fe0


	//   ....[7]....
        /*01f8*/ 	.word	0x00002040


	//   ....[8]....
        /*01fc*/ 	.word	0x00002070


	//   ....[9]....
        /*0200*/ 	.word	0x00002090


	//   ....[10]....
        /*0204*/ 	.word	0x000020c0


	//   ....[11]....
        /*0208*/ 	.word	0x000020e0


	//   ....[12]....
        /*020c*/ 	.word	0x00002100


	//   ....[13]....
        /*0210*/ 	.word	0x00002160


	//   ....[14]....
        /*0214*/ 	.word	0x00002190


	//   ....[15]....
        /*0218*/ 	.word	0x000021b0


	//   ....[16]....
        /*021c*/ 	.word	0x000021e0


	//   ....[17]....
        /*0220*/ 	.word	0x00002200


	//   ....[18]....
        /*0224*/ 	.word	0x00002220


	//   ....[19]....
        /*0228*/ 	.word	0x00002230


	//   ....[20]....
        /*022c*/ 	.word	0x00002290


	//   ....[21]....
        /*0230*/ 	.word	0x000022c0


	//   ....[22]....
        /*0234*/ 	.word	0x000022f0


	//   ....[23]....
        /*0238*/ 	.word	0x00002320


	//   ....[24]....
        /*023c*/ 	.word	0x00002350


	//   ....[25]....
        /*0240*/ 	.word	0x00002370


	//   ....[26]....
        /*0244*/ 	.word	0x00002380


	//   ....[27]....
        /*0248*/ 	.word	0x000023d0


	//   ....[28]....
        /*024c*/ 	.word	0x00002420


	//   ....[29]....
        /*0250*/ 	.word	0x00002460


	//   ....[30]....
        /*0254*/ 	.word	0x00002490


	//   ....[31]....
        /*0258*/ 	.word	0x000024b0


	//   ....[32]....
        /*025c*/ 	.word	0x000024c0


	//   ....[33]....
        /*0260*/ 	.word	0x000024e0


	//   ....[34]....
        /*0264*/ 	.word	0x00002550


	//   ....[35]....
        /*0268*/ 	.word	0x00002580


	//   ....[36]....
        /*026c*/ 	.word	0x000025b0


	//   ....[37]....
        /*0270*/ 	.word	0x000025e0


	//   ....[38]....
        /*0274*/ 	.word	0x00002610


	//   ....[39]....
        /*0278*/ 	.word	0x00002630


	//   ....[40]....
        /*027c*/ 	.word	0x00002660


	//   ....[41]....
        /*0280*/ 	.word	0x000027d0


	//   ....[42]....
        /*0284*/ 	.word	0x00002800


	//   ....[43]....
        /*0288*/ 	.word	0x00002830


	//   ....[44]....
        /*028c*/ 	.word	0x00002860


	//   ....[45]....
        /*0290*/ 	.word	0x00002870


	//   ....[46]....
        /*0294*/ 	.word	0x000028a0


	//   ....[47]....
        /*0298*/ 	.word	0x000029b0


	//   ....[48]....
        /*029c*/ 	.word	0x00002a90


	//   ....[49]....
        /*02a0*/ 	.word	0x00002b10


	//   ....[50]....
        /*02a4*/ 	.word	0x00002b90


	//   ....[51]....
        /*02a8*/ 	.word	0x00002c10


	//   ....[52]....
        /*02ac*/ 	.word	0x00002d20


	//   ....[53]....
        /*02b0*/ 	.word	0x00002d50


	//   ....[54]....
        /*02b4*/ 	.word	0x00002de0


	//   ....[55]....
        /*02b8*/ 	.word	0x00002e60


	//   ....[56]....
        /*02bc*/ 	.word	0x00002ee0


	//   ....[57]....
        /*02c0*/ 	.word	0x00002f60


	//   ....[58]....
        /*02c4*/ 	.word	0x00003030


	//   ....[59]....
        /*02c8*/ 	.word	0x00003060


	//   ....[60]....
        /*02cc*/ 	.word	0x00003100


	//   ....[61]....
        /*02d0*/ 	.word	0x00003190


	//   ....[62]....
        /*02d4*/ 	.word	0x00003220


	//   ....[63]....
        /*02d8*/ 	.word	0x000032a0


	//   ....[64]....
        /*02dc*/ 	.word	0x00003350


	//   ....[65]....
        /*02e0*/ 	.word	0x00003380


	//   ....[66]....
        /*02e4*/ 	.word	0x00003420


	//   ....[67]....
        /*02e8*/ 	.word	0x000034a0


	//   ....[68]....
        /*02ec*/ 	.word	0x00003520


	//   ....[69]....
        /*02f0*/ 	.word	0x000035a0


	//   ....[70]....
        /*02f4*/ 	.word	0x00003650


	//   ....[71]....
        /*02f8*/ 	.word	0x00003680


	//   ....[72]....
        /*02fc*/ 	.word	0x00003720


	//   ....[73]....
        /*0300*/ 	.word	0x000037a0


	//   ....[74]....
        /*0304*/ 	.word	0x00003820


	//   ....[75]....
        /*0308*/ 	.word	0x000038a0


	//   ....[76]....
        /*030c*/ 	.word	0x00003940


	//   ....[77]....
        /*0310*/ 	.word	0x00003970


	//   ....[78]....
        /*0314*/ 	.word	0x00003a20


	//   ....[79]....
        /*0318*/ 	.word	0x00003a90


	//   ....[80]....
        /*031c*/ 	.word	0x00003b00


	//   ....[81]....
        /*0320*/ 	.word	0x00003b70


	//   ....[82]....
        /*0324*/ 	.word	0x00003c20


	//   ....[83]....
        /*0328*/ 	.word	0x00003c50


	//   ....[84]....
        /*032c*/ 	.word	0x00003cf0


	//   ....[85]....
        /*0330*/ 	.word	0x00003d70


	//   ....[86]....
        /*0334*/ 	.word	0x00003df0


	//   ....[87]....
        /*0338*/ 	.word	0x00003e70


	//   ....[88]....
        /*033c*/ 	.word	0x00003f30


	//   ....[89]....
        /*0340*/ 	.word	0x00003f60


	//   ....[90]....
        /*0344*/ 	.word	0x00003ff0


	//   ....[91]....
        /*0348*/ 	.word	0x00004070


	//   ....[92]....
        /*034c*/ 	.word	0x000040e0


	//   ....[93]....
        /*0350*/ 	.word	0x00004150


	//   ....[94]....
        /*0354*/ 	.word	0x000041e0


	//----- nvinfo : EIATTR_VRC_CTA_INIT_COUNT
	.align		4
.L_656:
        /*0358*/ 	.byte	0x02, 0x4a
	.zero		1
	.zero		1


	//----- nvinfo : EIATTR_EXIT_INSTR_OFFSETS
	.align		4
        /*035c*/ 	.byte	0x04, 0x1c
        /*035e*/ 	.short	(.L_658 - .L_657)


	//   ....[0]....
.L_657:
        /*0360*/ 	.word	0x00001da0


	//   ....[1]....
        /*0364*/ 	.word	0x00002950


	//----- nvinfo : EIATTR_CRS_STACK_SIZE
	.align		4
.L_658:
        /*0368*/ 	.byte	0x04, 0x1e
        /*036a*/ 	.short	(.L_660 - .L_659)
.L_659:
        /*036c*/ 	.word	0x00000000


	//----- nvinfo : EIATTR_CBANK_PARAM_SIZE
	.align		4
.L_660:
        /*0370*/ 	.byte	0x03, 0x19
        /*0372*/ 	.short	0x0018


	//----- nvinfo : EIATTR_PARAM_CBANK
	.align		4
        /*0374*/ 	.byte	0x04, 0x0a
        /*0376*/ 	.short	(.L_662 - .L_661)
	.align		4
.L_661:
        /*0378*/ 	.word	index@(.nv.constant0._Z35compute_histograms_shared_pipelinedIjLi4ELi8ELi4ELi2EEvPKT_Pjii)
        /*037c*/ 	.short	0x0380
        /*037e*/ 	.short	0x0018


	//----- nvinfo : EIATTR_SW_WAR
	.align		4
.L_662:
        /*0380*/ 	.byte	0x04, 0x36
        /*0382*/ 	.short	(.L_664 - .L_663)
.L_663:
        /*0384*/ 	.word	0x00000008
.L_664:


//--------------------- .nv.info._Z35compute_histograms_shared_pipelinedIjLi4ELi8ELi3ELi2EEvPKT_Pjii --------------------------
	.section	.nv.info._Z35compute_histograms_shared_pipelinedIjLi4ELi8ELi3ELi2EEvPKT_Pjii,"",@"SHT_CUDA_INFO"
	.sectionflags	@""
	.align	4


	//----- nvinfo : EIATTR_CUDA_API_VERSION
	.align		4
        /*0000*/ 	.byte	0x04, 0x37
        /*0002*/ 	.short	(.L_666 - .L_665)
.L_665:
        /*0004*/ 	.word	0x00000082


	//----- nvinfo : EIATTR_KPARAM_INFO
	.align		4
.L_666:
        /*0008*/ 	.byte	0x04, 0x17
        /*000a*/ 	.short	(.L_668 - .L_667)
.L_667:
        /*000c*/ 	.word	0x00000000
        /*0010*/ 	.short	0x0003
        /*0012*/ 	.short	0x0014
        /*0014*/ 	.byte	0x00, 0xf0, 0x11, 0x00


	//----- nvinfo : EIATTR_KPARAM_INFO
	.align		4
.L_668:
        /*0018*/ 	.byte	0x04, 0x17
        /*001a*/ 	.short	(.L_670 - .L_669)
.L_669:
        /*001c*/ 	.word	0x00000000
        /*0020*/ 	.short	0x0002
        /*0022*/ 	.short	0x0010
        /*0024*/ 	.byte	0x00, 0xf0, 0x11, 0x00


	//----- nvinfo : EIATTR_KPARAM_INFO
	.align		4
.L_670:
        /*0028*/ 	.byte	0x04, 0x17
        /*002a*/ 	.short	(.L_672 - .L_671)
.L_671:
        /*002c*/ 	.word	0x00000000
        /*0030*/ 	.short	0x0001
        /*0032*/ 	.short	0x0008
        /*0034*/ 	.byte	0x00, 0xf5, 0x21, 0x00


	//----- nvinfo : EIATTR_KPARAM_INFO
	.align		4
.L_672:
        /*0038*/ 	.byte	0x04, 0x17
        /*003a*/ 	.short	(.L_674 - .L_673)
.L_673:
        /*003c*/ 	.word	0x00000000
        /*0040*/ 	.short	0x0000
        /*0042*/ 	.short	0x0000
        /*0044*/ 	.byte	0x00, 0xf5, 0x21, 0x00


	//----- nvinfo : EIATTR_SPARSE_MMA_MASK
	.align		4
.L_674:
        /*0048*/ 	.byte	0x03, 0x50
        /*004a*/ 	.short	0x0000


	//----- nvinfo : EIATTR_MAXREG_COUNT
	.align		4
        /*004c*/ 	.byte	0x03, 0x1b
        /*004e*/ 	.short	0x00ff


	//----- nvinfo : EIATTR_NUM_BARRIERS
	.align		4
        /*0050*/ 	.byte	0x02, 0x4c
        /*0052*/ 	.byte	0x01
	.zero		1


	//----- nvinfo : EIATTR_MERCURY_ISA_VERSION
	.align		4
        /*0054*/ 	.byte	0x03, 0x5f
        /*0056*/ 	.short	0x0101


	//----- nvinfo : EIATTR_COOP_GROUP_MASK_REGIDS
	.align		4
        /*0058*/ 	.byte	0x04, 0x29
        /*005a*/ 	.short	(.L_676 - .L_675)


	//   ....[0]....
.L_675:
        /*005c*/ 	.word	0xffffffff


	//   ....[1]....
        /*0060*/ 	.word	0xffffffff


	//   ....[2]....
        /*0064*/ 	.word	0xffffffff


	//   ....[3]....
        /*0068*/ 	.word	0xffffffff


	//   ....[4]....
        /*006c*/ 	.word	0xffffffff


	//   ....[5]....
        /*0070*/ 	.word	0xffffffff


	//   ....[6]....
        /*0074*/ 	.word	0xffffffff


	//   ....[7]....
        /*0078*/ 	.word	0xffffffff


	//   ....[8]....
        /*007c*/ 	.word	0xffffffff


	//   ....[9]....
        /*0080*/ 	.word	0xffffffff


	//   ....[10]....
        /*0084*/ 	.word	0xffffffff


	//   ....[11]....
        /*0088*/ 	.word	0xffffffff


	//   ....[12]....
        /*008c*/ 	.word	0xffffffff


	//   ....[13]....
        /*0090*/ 	.word	0xffffffff


	//   ....[14]....
        /*0094*/ 	.word	0xffffffff


	//   ....[15]....
        /*0098*/ 	.word	0xffffffff


	//   ....[16]....
        /*009c*/ 	.word	0xffffffff


	//   ....[17]....
        /*00a0*/ 	.word	0xffffffff


	//   ....[18]....
        /*00a4*/ 	.word	0xffffffff


	//   ....[19]....
        /*00a8*/ 	.word	0xffffffff


	//   ....[20]....
        /*00ac*/ 	.word	0xffffffff


	//   ....[21]....
        /*00b0*/ 	.word	0xffffffff


	//   ....[22]....
        /*00b4*/ 	.word	0xffffffff


	//   ....[23]....
        /*00b8*/ 	.word	0xffffffff


	//   ....[24]....
        /*00bc*/ 	.word	0xffffffff


	//   ....[25]....
        /*00c0*/ 	.word	0xffffffff


	//   ....[26]....
        /*00c4*/ 	.word	0xffffffff


	//   ....[27]....
        /*00c8*/ 	.word	0xffffffff


	//   ....[28]....
        /*00cc*/ 	.word	0xffffffff


	//   ....[29]....
        /*00d0*/ 	.word	0xffffffff


	//   ....[30]....
        /*00d4*/ 	.word	0xffffffff


	//   ....[31]....
        /*00d8*/ 	.word	0xffffffff


	//   ....[32]....
        /*00dc*/ 	.word	0xffffffff


	//   ....[33]....
        /*00e0*/ 	.word	0xffffffff


	//   ....[34]....
        /*00e4*/ 	.word	0xffffffff


	//   ....[35]....
        /*00e8*/ 	.word	0xffffffff


	//   ....[36]....
        /*00ec*/ 	.word	0xffffffff


	//   ....[37]....
        /*00f0*/ 	.word	0xffffffff


	//   ....[38]....
        /*00f4*/ 	.word	0xffffffff


	//   ....[39]....
        /*00f8*/ 	.word	0xffffffff


	//   ....[40]....
        /*00fc*/ 	.word	0xffffffff


	//   ....[41]....
        /*0100*/ 	.word	0xffffffff


	//   ....[42]....
        /*0104*/ 	.word	0xffffffff


	//   ....[43]....
        /*0108*/ 	.word	0xffffffff


	//   ....[44]....
        /*010c*/ 	.word	0xffffffff


	//   ....[45]....
        /*0110*/ 	.word	0xffffffff


	//   ....[46]....
        /*0114*/ 	.word	0xffffffff


	//   ....[47]....
        /*0118*/ 	.word	0x0500000b


	//   ....[48]....
        /*011c*/ 	.word	0x0500000b


	//   ....[49]....
        /*0120*/ 	.word	0x0500000b


	//   ....[50]....
        /*0124*/ 	.word	0x0500000b


	//   ....[51]....
        /*0128*/ 	.word	0x0500000b


	//   ....[52]....
        /*012c*/ 	.word	0x0500000b


	//   ....[53]....
        /*0130*/ 	.word	0x0500000b


	//   ....[54]....
        /*0134*/ 	.word	0x0500000b


	//   ....[55]....
        /*0138*/ 	.word	0x0500000b


	//   ....[56]....
        /*013c*/ 	.word	0x0500000b


	//   ....[57]....
        /*0140*/ 	.word	0x0500000b


	//   ....[58]....
        /*0144*/ 	.word	0x0500000b


	//   ....[59]....
        /*0148*/ 	.word	0x0500000b


	//   ....[60]....
        /*014c*/ 	.word	0x0500000b


	//   ....[61]....
        /*0150*/ 	.word	0x0500000b


	//   ....[62]....
        /*0154*/ 	.word	0x0500000b


	//   ....[63]....
        /*0158*/ 	.word	0x0500000b


	//   ....[64]....
        /*015c*/ 	.word	0x0500000b


	//   ....[65]....
        /*0160*/ 	.word	0x0500000b


	//   ....[66]....
        /*0164*/ 	.word	0x0500000b


	//   ....[67]....
        /*0168*/ 	.word	0x0500000b


	//   ....[68]....
        /*016c*/ 	.word	0x0500000b


	//   ....[69]....
        /*0170*/ 	.word	0x0500000b


	//   ....[70]....
        /*0174*/ 	.word	0x0500000b


	//   ....[71]....
        /*0178*/ 	.word	0x0500000b


	//   ....[72]....
        /*017c*/ 	.word	0x0500000b


	//   ....[73]....
        /*0180*/ 	.word	0x0500000b


	//   ....[74]....
        /*0184*/ 	.word	0x0500000b


	//   ....[75]....
        /*0188*/ 	.word	0x0500000b


	//   ....[76]....
        /*018c*/ 	.word	0x0500000b


	//   ....[77]....
        /*0190*/ 	.word	0x0500000b


	//   ....[78]....
        /*0194*/ 	.word	0x0500000b


	//   ....[79]....
        /*0198*/ 	.word	0x0500000b


	//   ....[80]....
        /*019c*/ 	.word	0x0500000b


	//   ....[81]....
        /*01a0*/ 	.word	0x0500000b


	//   ....[82]....
        /*01a4*/ 	.word	0x0500000b


	//   ....[83]....
        /*01a8*/ 	.word	0x0500000b


	//   ....[84]....
        /*01ac*/ 	.word	0x0500000b


	//   ....[85]....
        /*01b0*/ 	.word	0x0500000b


	//   ....[86]....
        /*01b4*/ 	.word	0x0500000b


	//   ....[87]....
        /*01b8*/ 	.word	0x0500000b


	//   ....[88]....
        /*01bc*/ 	.word	0x0500000b


	//   ....[89]....
        /*01c0*/ 	.word	0x0500000b


	//   ....[90]....
        /*01c4*/ 	.word	0x0500000b


	//   ....[91]....
        /*01c8*/ 	.word	0x0500000b


	//   ....[92]....
        /*01cc*/ 	.word	0x0500000b


	//   ....[93]....
        /*01d0*/ 	.word	0x0500000b


	//   ....[94]....
        /*01d4*/ 	.word	0x0500000b


	//----- nvinfo : EIATTR_COOP_GROUP_INSTR_OFFSETS
	.align		4
.L_676:
        /*01d8*/ 	.byte	0x04, 0x28
        /*01da*/ 	.short	(.L_678 - .L_677)


	//   ....[0]....
.L_677:
        /*01dc*/ 	.word	0x00001f50


	//   ....[1]....
        /*01e0*/ 	.word	0x00001f80


	//   ....[2]....
        /*01e4*/ 	.word	0x00001f90


	//   ....[3]....
        /*01e8*/ 	.word	0x00001fb0


	//   ....[4]....
        /*01ec*/ 	.word	0x00001fd0


	//   ....[5]....
        /*01f0*/ 	.word	0x00001fe0


	//   ....[6]....
        /*01f4*/ 	.word	0x00001ff0


	//   ....[7]....
        /*01f8*/ 	.word	0x00002040


	//   ....[8]....
        /*01fc*/ 	.word	0x00002080


	//   ....[9]....
        /*0200*/ 	.word	0x000020b0


	//   ....[10]....
        /*0204*/ 	.word	0x000020e0


	//   ....[11]....
        /*0208*/ 	.word	0x00002100


	//   ....[12]....
        /*020c*/ 	.word	0x00002110


	//   ....[13]....
        /*0210*/ 	.word	0x00002160


	//   ....[14]....
        /*0214*/ 	.word	0x000021a0


	//   ....[15]....
        /*0218*/ 	.word	0x000021d0


	//   ....[16]....
        /*021c*/ 	.word	0x00002200


	//   ....[17]....
        /*0220*/ 	.word	0x00002220


	//   ....[18]....
        /*0224*/ 	.word	0x00002230


	//   ....[19]....
        /*0228*/ 	.word	0x00002250


	//   ....[20]....
        /*022c*/ 	.word	0x00002290


	//   ....[21]....
        /*0230*/ 	.word	0x000022d0


	//   ....[22]....
        /*0234*/ 	.word	0x00002300


	//   ....[23]....
        /*0238*/ 	.word	0x00002330


	//   ....[24]....
        /*023c*/ 	.word	0x00002360


	//   ....[25]....
        /*0240*/ 	.word	0x00002380


	//   ....[26]....
        /*0244*/ 	.word	0x000023a0


	//   ....[27]....
        /*0248*/ 	.word	0x000023d0


	//   ....[28]....
        /*024c*/ 	.word	0x00002430


	//   ....[29]....
        /*0250*/ 	.word	0x00002460


	//   ....[30]....
        /*0254*/ 	.word	0x000024a0


	//   ....[31]....
        /*0258*/ 	.word	0x000024d0


	//   ....[32]....
        /*025c*/ 	.word	0x000024e0


	//   ....[33]....
        /*0260*/ 	.word	0x000024f0


	//   ....[34]....
        /*0264*/ 	.word	0x00002560


	//   ....[35]....
        /*0268*/ 	.word	0x00002590


	//   ....[36]....
        /*026c*/ 	.word	0x000025b0


	//   ....[37]....
        /*0270*/ 	.word	0x000025f0


	//   ....[38]....
        /*0274*/ 	.word	0x00002620


	//   ....[39]....
        /*0278*/ 	.word	0x00002640


	//   ....[40]....
        /*027c*/ 	.word	0x00002670


	//   ....[41]....
        /*0280*/ 	.word	0x000027e0


	//   ....[42]....
        /*0284*/ 	.word	0x00002810


	//   ....[43]....
        /*0288*/ 	.word	0x00002840


	//   ....[44]....
        /*028c*/ 	.word	0x00002870


	//   ....[45]....
        /*0290*/ 	.word	0x00002880


	//   ....[46]....
        /*0294*/ 	.word	0x000028b0


	//   ....[47]....
        /*0298*/ 	.word	0x000029c0


	//   ....[48]....
        /*029c*/ 	.word	0x00002a90


	//   ....[49]....
        /*02a0*/ 	.word	0x00002b10


	//   ....[50]....
        /*02a4*/ 	.word	0x00002b90


	//   ....[51]....
        /*02a8*/ 	.word	0x00002c10


	//   ....[52]....
        /*02ac*/ 	.word	0x00002d30


	//   ....[53]....
        /*02b0*/ 	.word	0x00002d60


	//   ....[54]....
        /*02b4*/ 	.word	0x00002df0


	//   ....[55]....
        /*02b8*/ 	.word	0x00002e70


	//   ....[56]....
        /*02bc*/ 	.word	0x00002ef0


	//   ....[57]....
        /*02c0*/ 	.word	0x00002f70


	//   ....[58]....
        /*02c4*/ 	.word	0x00003040


	//   ....[59]....
        /*02c8*/ 	.word	0x00003070


	//   ....[60]....
        /*02cc*/ 	.word	0x00003110


	//   ....[61]....
        /*02d0*/ 	.word	0x000031a0


	//   ....[62]....
        /*02d4*/ 	.word	0x00003230


	//   ....[63]....
        /*02d8*/ 	.word	0x000032b0


	//   ....[64]....
        /*02dc*/ 	.word	0x00003360


	//   ....[65]....
        /*02e0*/ 	.word	0x00003390


	//   ....[66]....
        /*02e4*/ 	.word	0x00003430


	//   ....[67]....
        /*02e8*/ 	.word	0x000034b0


	//   ....[68]....
        /*02ec*/ 	.word	0x00003530


	//   ....[69]....
        /*02f0*/ 	.word	0x000035b0


	//   ....[70]....
        /*02f4*/ 	.word	0x00003660


	//   ....[71]....
        /*02f8*/ 	.word	0x00003690


	//   ....[72]....
        /*02fc*/ 	.word	0x00003730


	//   ....[73]....
        /*0300*/ 	.word	0x000037b0


	//   ....[74]....
        /*0304*/ 	.word	0x00003830


	//   ....[75]....
        /*0308*/ 	.word	0x000038b0


	//   ....[76]....
        /*030c*/ 	.word	0x00003950


	//   ....[77]....
        /*0310*/ 	.word	0x00003980


	//   ....[78]....
        /*0314*/ 	.word	0x00003a30


	//   ....[79]....
        /*0318*/ 	.word	0x00003aa0


	//   ....[80]....
        /*031c*/ 	.word	0x00003b10


	//   ....[81]....
        /*0320*/ 	.word	0x00003b80


	//   ....[82]....
        /*0324*/ 	.word	0x00003c30


	//   ....[83]....
        /*0328*/ 	.word	0x00003c60


	//   ....[84]....
        /*032c*/ 	.word	0x00003d00


	//   ....[85]....
        /*0330*/ 	.word	0x00003d80


	//   ....[86]....
        /*0334*/ 	.word	0x00003e00


	//   ....[87]....
        /*0338*/ 	.word	0x00003e80


	//   ....[88]....
        /*033c*/ 	.word	0x00003f40


	//   ....[89]....
        /*0340*/ 	.word	0x00003f70


	//   ....[90]....
        /*0344*/ 	.word	0x00004000


	//   ....[91]....
        /*0348*/ 	.word	0x00004080


	//   ....[92]....
        /*034c*/ 	.word	0x000040f0


	//   ....[93]....
        /*0350*/ 	.word	0x00004160


	//   ....[94]....
        /*0354*/ 	.word	0x000041f0


	//----- nvinfo : EIATTR_VRC_CTA_INIT_COUNT
	.align		4
.L_678:
        /*0358*/ 	.byte	0x02, 0x4a
	.zero		1
	.zero		1


	//----- nvinfo : EIATTR_EXIT_INSTR_OFFSETS
	.align		4
        /*035c*/ 	.byte	0x04, 0x1c
        /*035e*/ 	.short	(.L_680 - .L_679)


	//   ....[0]....
.L_679:
        /*0360*/ 	.word	0x00001db0


	//   ....[1]....
        /*0364*/ 	.word	0x00002960


	//----- nvinfo : EIATTR_CRS_STACK_SIZE
	.align		4
.L_680:
        /*0368*/ 	.byte	0x04, 0x1e
        /*036a*/ 	.short	(.L_682 - .L_681)
.L_681:
        /*036c*/ 	.word	0x00000000


	//----- nvinfo : EIATTR_CBANK_PARAM_SIZE
	.align		4
.L_682:
        /*0370*/ 	.byte	0x03, 0x19
        /*0372*/ 	.short	0x0018


	//----- nvinfo : EIATTR_PARAM_CBANK
	.align		4
        /*0374*/ 	.byte	0x04, 0x0a
        /*0376*/ 	.short	(.L_684 - .L_683)
	.align		4
.L_683:
        /*0378*/ 	.word	index@(.nv.constant0._Z35compute_histograms_shared_pipelinedIjLi4ELi8ELi3ELi2EEvPKT_Pjii)
        /*037c*/ 	.short	0x0380
        /*037e*/ 	.short	0x0018


	//----- nvinfo : EIATTR_SW_WAR
	.align		4
.L_684:
        /*0380*/ 	.byte	0x04, 0x36
        /*0382*/ 	.short	(.L_686 - .L_685)
.L_685:
        /*0384*/ 	.word	0x00000008
.L_686:


//--------------------- .nv.info._Z35compute_histograms_shared_pipelinedIjLi4ELi8ELi2ELi2EEvPKT_Pjii --------------------------
	.section	.nv.info._Z35compute_histograms_shared_pipelinedIjLi4ELi8ELi2ELi2EEvPKT_Pjii,"",@"SHT_CUDA_INFO"
	.sectionflags	@""
	.align	4


	//----- nvinfo : EIATTR_CUDA_API_VERSION
	.align		4
        /*0000*/ 	.byte	0x04, 0x37
        /*0002*/ 	.short	(.L_688 - .L_687)
.L_687:
        /*0004*/ 	.word	0x00000082


	//----- nvinfo : EIATTR_KPARAM_INFO
	.align		4
.L_688:
        /*0008*/ 	.byte	0x04, 0x17
        /*000a*/ 	.short	(.L_690 - .L_689)
.L_689:
        /*000c*/ 	.word	0x00000000
        /*0010*/ 	.short	0x0003
        /*0012*/ 	.short	0x0014
        /*0014*/ 	.byte	0x00, 0xf0, 0x11, 0x00


	//----- nvinfo : EIATTR_KPARAM_INFO
	.align		4
.L_690:
        /*0018*/ 	.byte	0x04, 0x17
        /*001a*/ 	.short	(.L_692 - .L_691)
.L_691:
        /*001c*/ 	.word	0x00000000
        /*0020*/ 	.short	0x0002
        /*0022*/ 	.short	0x0010
        /*0024*/ 	.byte	0x00, 0xf0, 0x11, 0x00


	//----- nvinfo : EIATTR_KPARAM_INFO
	.align		4
.L_692:
        /*0028*/ 	.byte	0x04, 0x17
        /*002a*/ 	.short	(.L_694 - .L_693)
.L_693:
        /*002c*/ 	.word	0x00000000
        /*0030*/ 	.short	0x0001
        /*0032*/ 	.short	0x0008
        /*0034*/ 	.byte	0x00, 0xf5, 0x21, 0x00


	//----- nvinfo : EIATTR_KPARAM_INFO
	.align		4
.L_694:
        /*0038*/ 	.byte	0x04, 0x17
        /*003a*/ 	.short	(.L_696 - .L_695)
.L_695:
        /*003c*/ 	.word	0x00000000
        /*0040*/ 	.short	0x0000
        /*0042*/ 	.short	0x0000
        /*0044*/ 	.byte	0x00, 0xf5, 0x21, 0x00


	//----- nvinfo : EIATTR_SPARSE_MMA_MASK
	.align		4
.L_696:
        /*0048*/ 	.byte	0x03, 0x50
        /*004a*/ 	.short	0x0000


	//----- nvinfo : EIATTR_MAXREG_COUNT
	.align		4
        /*004c*/ 	.byte	0x03, 0x1b
        /*004e*/ 	.short	0x00ff


	//----- nvinfo : EIATTR_NUM_BARRIERS
	.align		4
        /*0050*/ 	.byte	0x02, 0x4c
        /*0052*/ 	.byte	0x01
	.zero		1


	//----- nvinfo : EIATTR_MERCURY_ISA_VERSION
	.align		4
        /*0054*/ 	.byte	0x03, 0x5f
        /*0056*/ 	.short	0x0101


	//----- nvinfo : EIATTR_COOP_GROUP_MASK_REGIDS
	.align		4
        /*0058*/ 	.byte	0x04, 0x29
        /*005a*/ 	.short	(.L_698 - .L_697)


	//   ....[0]....
.L_697:
        /*005c*/ 	.word	0xffffffff


	//   ....[1]....
        /*0060*/ 	.word	0xffffffff


	//   ....[2]....
        /*0064*/ 	.word	0xffffffff


	//   ....[3]....
        /*0068*/ 	.word	0xffffffff


	//   ....[4]....
        /*006c*/ 	.word	0xffffffff


	//   ....[5]....
        /*0070*/ 	.word	0xffffffff


	//   ....[6]....
        /*0074*/ 	.word	0xffffffff


	//   ....[7]....
        /*0078*/ 	.word	0xffffffff


	//   ....[8]....
        /*007c*/ 	.word	0xffffffff


	//   ....[9]....
        /*0080*/ 	.word	0xffffffff


	//   ....[10]....
        /*0084*/ 	.word	0xffffffff


	//   ....[11]....
        /*0088*/ 	.word	0xffffffff


	//   ....[12]....
        /*008c*/ 	.word	0xffffffff


	//   ....[13]....
        /*0090*/ 	.word	0xffffffff


	//   ....[14]....
        /*0094*/ 	.word	0xffffffff


	//   ....[15]....
        /*0098*/ 	.word	0xffffffff


	//   ....[16]....
        /*009c*/ 	.word	0xffffffff


	//   ....[17]....
        /*00a0*/ 	.word	0xffffffff


	//   ....[18]....
        /*00a4*/ 	.word	0xffffffff


	//   ....[19]....
        /*00a8*/ 	.word	0xffffffff


	//   ....[20]....
        /*00ac*/ 	.word	0xffffffff


	//   ....[21]....
        /*00b0*/ 	.word	0xffffffff


	//   ....[22]....
        /*00b4*/ 	.word	0xffffffff


	//   ....[23]....
        /*00b8*/ 	.word	0xffffffff


	//   ....[24]....
        /*00bc*/ 	.word	0xffffffff


	//   ....[25]....
        /*00c0*/ 	.word	0xffffffff


	//   ....[26]....
        /*00c4*/ 	.word	0xffffffff


	//   ....[27]....
        /*00c8*/ 	.word	0xffffffff


	//   ....[28]....
        /*00cc*/ 	.word	0xffffffff


	//   ....[29]....
        /*00d0*/ 	.word	0xffffffff


	//   ....[30]....
        /*00d4*/ 	.word	0xffffffff


	//   ....[31]....
        /*00d8*/ 	.word	0xffffffff


	//   ....[32]....
        /*00dc*/ 	.word	0xffffffff


	//   ....[33]....
        /*00e0*/ 	.word	0xffffffff


	//   ....[34]....
        /*00e4*/ 	.word	0xffffffff


	//   ....[35]....
        /*00e8*/ 	.word	0xffffffff


	//   ....[36]....
        /*00ec*/ 	.word	0xffffffff


	//   ....[37]....
        /*00f0*/ 	.word	0xffffffff


	//   ....[38]....
        /*00f4*/ 	.word	0xffffffff


	//   ....[39]....
        /*00f8*/ 	.word	0xffffffff


	//   ....[40]....
        /*00fc*/ 	.word	0xffffffff


	//   ....[41]....
        /*0100*/ 	.word	0xffffffff


	//   ....[42]....
        /*0104*/ 	.word	0xffffffff


	//   ....[43]....
        /*0108*/ 	.word	0xffffffff


	//   ....[44]....
        /*010c*/ 	.word	0xffffffff


	//   ....[45]....
        /*0110*/ 	.word	0xffffffff


	//   ....[46]....
        /*0114*/ 	.word	0xffffffff


	//   ....[47]....
        /*0118*/ 	.word	0x0500000b


	//   ....[48]....
        /*011c*/ 	.word	0x0500000b


	//   ....[49]....
        /*0120*/ 	.word	0x0500000b


	//   ....[50]....
        /*0124*/ 	.word	0x0500000b


	//   ....[51]....
        /*0128*/ 	.word	0x0500000b


	//   ....[52]....
        /*012c*/ 	.word	0x0500000b


	//   ....[53]....
        /*0130*/ 	.word	0x0500000b


	//   ....[54]....
        /*0134*/ 	.word	0x0500000b


	//   ....[55]....
        /*0138*/ 	.word	0x0500000b


	//   ....[56]....
        /*013c*/ 	.word	0x0500000b


	//   ....[57]....
        /*0140*/ 	.word	0x0500000b


	//   ....[58]....
        /*0144*/ 	.word	0x0500000b


	//   ....[59]....
        /*0148*/ 	.word	0x0500000b


	//   ....[60]....
        /*014c*/ 	.word	0x0500000b


	//   ....[61]....
        /*0150*/ 	.word	0x0500000b


	//   ....[62]....
        /*0154*/ 	.word	0x0500000b


	//   ....[63]....
        /*0158*/ 	.word	0x0500000b


	//   ....[64]....
        /*015c*/ 	.word	0x0500000b


	//   ....[65]....
        /*0160*/ 	.word	0x0500000b


	//   ....[66]....
        /*0164*/ 	.word	0x0500000b


	//   ....[67]....
        /*0168*/ 	.word	0x0500000b


	//   ....[68]....
        /*016c*/ 	.word	0x0500000b


	//   ....[69]....
        /*0170*/ 	.word	0x0500000b


	//   ....[70]....
        /*0174*/ 	.word	0x0500000b


	//   ....[71]....
        /*0178*/ 	.word	0x0500000b


	//   ....[72]....
        /*017c*/ 	.word	0x0500000b


	//   ....[73]....
        /*0180*/ 	.word	0x0500000b


	//   ....[74]....
        /*0184*/ 	.word	0x0500000b


	//   ....[75]....
        /*0188*/ 	.word	0x0500000b


	//   ....[76]....
        /*018c*/ 	.word	0x0500000b


	//   ....[77]....
        /*0190*/ 	.word	0x0500000b


	//   ....[78]....
        /*0194*/ 	.word	0x0500000b


	//   ....[79]....
        /*0198*/ 	.word	0x0500000b


	//   ....[80]....
        /*019c*/ 	.word	0x0500000b


	//   ....[81]....
        /*01a0*/ 	.word	0x0500000b


	//   ....[82]....
        /*01a4*/ 	.word	0x0500000b


	//   ....[83]....
        /*01a8*/ 	.word	0x0500000b


	//   ....[84]....
        /*01ac*/ 	.word	0x0500000b


	//   ....[85]....
        /*01b0*/ 	.word	0x0500000b


	//   ....[86]....
        /*01b4*/ 	.word	0x0500000b


	//   ....[87]....
        /*01b8*/ 	.word	0x0500000b


	//   ....[88]....
        /*01bc*/ 	.word	0x0500000b


	//   ....[89]....
        /*01c0*/ 	.word	0x0500000b


	//   ....[90]....
        /*01c4*/ 	.word	0x0500000b


	//   ....[91]....
        /*01c8*/ 	.word	0x0500000b


	//   ....[92]....
        /*01cc*/ 	.word	0x0500000b


	//   ....[93]....
        /*01d0*/ 	.word	0x0500000b


	//   ....[94]....
        /*01d4*/ 	.word	0x0500000b


	//----- nvinfo : EIATTR_COOP_GROUP_INSTR_OFFSETS
	.align		4
.L_698:
        /*01d8*/ 	.byte	0x04, 0x28
        /*01da*/ 	.short	(.L_700 - .L_699)


	//   ....[0]....
.L_699:
        /*01dc*/ 	.word	0x00001ef0


	//   ....[1]....
        /*01e0*/ 	.word	0x00001f20


	//   ....[2]....
        /*01e4*/ 	.word	0x00001f30


	//   ....[3]....
        /*01e8*/ 	.word	0x00001f50


	//   ....[4]....
        /*01ec*/ 	.word	0x00001f70


	//   ....[5]....
        /*01f0*/ 	.word	0x00001f80


	//   ....[6]....
        /*01f4*/ 	.word	0x00001f90


	//   ....[7]....
        /*01f8*/ 	.word	0x00001ff0


	//   ....[8]....
        /*01fc*/ 	.word	0x00002020


	//   ....[9]....
        /*0200*/ 	.word	0x00002050


	//   ....[10]....
        /*0204*/ 	.word	0x00002070


	//   ....[11]....
        /*0208*/ 	.word	0x00002090


	//   ....[12]....
        /*020c*/ 	.word	0x000020b0


	//   ....[13]....
        /*0210*/ 	.word	0x00002100


	//   ....[14]....
        /*0214*/ 	.word	0x00002160


	//   ....[15]....
        /*0218*/ 	.word	0x00002190


	//   ....[16]....
        /*021c*/ 	.word	0x000021b0


	//   ....[17]....
        /*0220*/ 	.word	0x000021c0


	//   ....[18]....
        /*0224*/ 	.word	0x000021d0


	//   ....[19]....
        /*0228*/ 	.word	0x000021f0


	//   ....[20]....
        /*022c*/ 	.word	0x00002220


	//   ....[21]....
        /*0230*/ 	.word	0x00002270


	//   ....[22]....
        /*0234*/ 	.word	0x000022a0


	//   ....[23]....
        /*0238*/ 	.word	0x000022d0


	//   ....[24]....
        /*023c*/ 	.word	0x00002300


	//   ....[25]....
        /*0240*/ 	.word	0x00002320


	//   ....[26]....
        /*0244*/ 	.word	0x00002340


	//   ....[27]....
        /*0248*/ 	.word	0x00002370


	//   ....[28]....
        /*024c*/ 	.word	0x000023c0


	//   ....[29]....
        /*0250*/ 	.word	0x000023f0


	//   ....[30]....
        /*0254*/ 	.word	0x00002440


	//   ....[31]....
        /*0258*/ 	.word	0x00002460


	//   ....[32]....
        /*025c*/ 	.word	0x00002480


	//   ....[33]....
        /*0260*/ 	.word	0x00002490


	//   ....[34]....
        /*0264*/ 	.word	0x000024f0


	//   ....[35]....
        /*0268*/ 	.word	0x00002510


	//   ....[36]....
        /*026c*/ 	.word	0x00002540


	//   ....[37]....
        /*0270*/ 	.word	0x00002570


	//   ....[38]....
        /*0274*/ 	.word	0x000025a0


	//   ....[39]....
        /*0278*/ 	.word	0x000025d0


	//   ....[40]....
        /*027c*/ 	.word	0x000025f0


	//   ....[41]....
        /*0280*/ 	.word	0x00002780


	//   ....[42]....
        /*0284*/ 	.word	0x000027b0


	//   ....[43]....
        /*0288*/ 	.word	0x000027e0


	//   ....[44]....
        /*028c*/ 	.word	0x00002810


	//   ....[45]....
        /*0290*/ 	.word	0x00002820


	//   ....[46]....
        /*0294*/ 	.word	0x00002850


	//   ....[47]....
        /*0298*/ 	.word	0x00002960


	//   ....[48]....
        /*029c*/ 	.word	0x00002a40


	//   ....[49]....
        /*02a0*/ 	.word	0x00002ac0


	//   ....[50]....
        /*02a4*/ 	.word	0x00002b40


	//   ....[51]....
        /*02a8*/ 	.word	0x00002bc0


	//   ....[52]....
        /*02ac*/ 	.word	0x00002cd0


	//   ....[53]....
        /*02b0*/ 	.word	0x00002d00


	//   ....[54]....
        /*02b4*/ 	.word	0x00002d90


	//   ....[55]....
        /*02b8*/ 	.word	0x00002e10


	//   ....[56]....
        /*02bc*/ 	.word	0x00002e90


	//   ....[57]....
        /*02c0*/ 	.word	0x00002f10


	//   ....[58]....
        /*02c4*/ 	.word	0x00002fe0


	//   ....[59]....
        /*02c8*/ 	.word	0x00003010


	//   ....[60]....
        /*02cc*/ 	.word	0x000030b0


	//   ....[61]....
        /*02d0*/ 	.word	0x00003140


	//   ....[62]....
        /*02d4*/ 	.word	0x000031d0


	//   ....[63]....
        /*02d8*/ 	.word	0x00003250


	//   ....[64]....
        /*02dc*/ 	.word	0x00003300


	//   ....[65]....
        /*02e0*/ 	.word	0x00003330


	//   ....[66]....
        /*02e4*/ 	.word	0x000033d0


	//   ....[67]....
        /*02e8*/ 	.word	0x00003450


	//   ....[68]....
        /*02ec*/ 	.word	0x000034d0


	//   ....[69]....
        /*02f0*/ 	.word	0x00003550


	//   ....[70]....
        /*02f4*/ 	.word	0x00003600


	//   ....[71]....
        /*02f8*/ 	.word	0x00003630


	//   ....[72]....
        /*02fc*/ 	.word	0x000036d0


	//   ....[73]....
        /*0300*/ 	.word	0x00003750


	//   ....[74]....
        /*0304*/ 	.word	0x000037d0


	//   ....[75]....
        /*0308*/ 	.word	0x00003850


	//   ....[76]....
        /*030c*/ 	.word	0x000038f0


	//   ....[77]....
        /*0310*/ 	.word	0x00003920


	//   ....[78]....
        /*0314*/ 	.word	0x000039d0


	//   ....[79]....
        /*0318*/ 	.word	0x00003a40


	//   ....[80]....
        /*031c*/ 	.word	0x00003ab0


	//   ....[81]....
        /*0320*/ 	.word	0x00003b20


	//   ....[82]....
        /*0324*/ 	.word	0x00003bd0


	//   ....[83]....
        /*0328*/ 	.word	0x00003c00


	//   ....[84]....
        /*032c*/ 	.word	0x00003ca0


	//   ....[85]....
        /*0330*/ 	.word	0x00003d20


	//   ....[86]....
        /*0334*/ 	.word	0x00003da0


	//   ....[87]....
        /*0338*/ 	.word	0x00003e20


	//   ....[88]....
        /*033c*/ 	.word	0x00003ee0


	//   ....[89]....
        /*0340*/ 	.word	0x00003f10


	//   ....[90]....
        /*0344*/ 	.word	0x00003fa0


	//   ....[91]....
        /*0348*/ 	.word	0x00004020


	//   ....[92]....
        /*034c*/ 	.word	0x00004090


	//   ....[93]....
        /*0350*/ 	.word	0x00004100


	//   ....[94]....
        /*0354*/ 	.word	0x00004190


	//----- nvinfo : EIATTR_VRC_CTA_INIT_COUNT
	.align		4
.L_700:
        /*0358*/ 	.byte	0x02, 0x4a
	.zero		1
	.zero		1


	//----- nvinfo : EIATTR_EXIT_INSTR_OFFSETS
	.align		4
        /*035c*/ 	.byte	0x04, 0x1c
        /*035e*/ 	.short	(.L_702 - .L_701)


	//   ....[0]....
.L_701:
        /*0360*/ 	.word	0x00001d50


	//   ....[1]....
        /*0364*/ 	.word	0x00002900


	//----- nvinfo : EIATTR_CRS_STACK_SIZE
	.align		4
.L_702:
        /*0368*/ 	.byte	0x04, 0x1e
        /*036a*/ 	.short	(.L_704 - .L_703)
.L_703:
        /*036c*/ 	.word	0x00000000


	//----- nvinfo : EIATTR_CBANK_PARAM_SIZE
	.align		4
.L_704:
        /*0370*/ 	.byte	0x03, 0x19
        /*0372*/ 	.short	0x0018


	//----- nvinfo : EIATTR_PARAM_CBANK
	.align		4
        /*0374*/ 	.byte	0x04, 0x0a
        /*0376*/ 	.short	(.L_706 - .L_705)
	.align		4
.L_705:
        /*0378*/ 	.word	index@(.nv.constant0._Z35compute_histograms_shared_pipelinedIjLi4ELi8ELi2ELi2EEvPKT_Pjii)
        /*037c*/ 	.short	0x0380
        /*037e*/ 	.short	0x0018


	//----- nvinfo : EIATTR_SW_WAR
	.align		4
.L_706:
        /*0380*/ 	.byte	0x04, 0x36
        /*0382*/ 	.short	(.L_708 - .L_707)
.L_707:
        /*0384*/ 	.word	0x00000008
.L_708:


//--------------------- .nv.info._Z35compute_histograms_shared_pipelinedIjLi4ELi8ELi1ELi2EEvPKT_Pjii --------------------------
	.section	.nv.info._Z35compute_histograms_shared_pipelinedIjLi4ELi8ELi1ELi2EEvPKT_Pjii,"",@"SHT_CUDA_INFO"
	.sectionflags	@""
	.align	4


	//----- nvinfo : EIATTR_CUDA_API_VERSION
	.align		4
        /*0000*/ 	.byte	0x04, 0x37
        /*0002*/ 	.short	(.L_710 - .L_709)
.L_709:
        /*0004*/ 	.word	0x00000082


	//----- nvinfo : EIATTR_KPARAM_INFO
	.align		4
.L_710:
        /*0008*/ 	.byte	0x04, 0x17
        /*000a*/ 	.short	(.L_712 - .L_711)
.L_711:
        /*000c*/ 	.word	0x00000000
        /*0010*/ 	.short	0x0003
        /*0012*/ 	.short	0x0014
        /*0014*/ 	.byte	0x00, 0xf0, 0x11, 0x00


	//----- nvinfo : EIATTR_KPARAM_INFO
	.align		4
.L_712:
        /*0018*/ 	.byte	0x04, 0x17
        /*001a*/ 	.short	(.L_714 - .L_713)
.L_713:
        /*001c*/ 	.word	0x00000000
        /*0020*/ 	.short	0x0002
        /*0022*/ 	.short	0x0010
        /*0024*/ 	.byte	0x00, 0xf0, 0x11, 0x00


	//----- nvinfo : EIATTR_KPARAM_INFO
	.align		4
.L_714:
        /*0028*/ 	.byte	0x04, 0x17
        /*002a*/ 	.short	(.L_716 - .L_715)
.L_715:
        /*002c*/ 	.word	0x00000000
        /*0030*/ 	.short	0x0001
        /*0032*/ 	.short	0x0008
        /*0034*/ 	.byte	0x00, 0xf5, 0x21, 0x00


	//----- nvinfo : EIATTR_KPARAM_INFO
	.align		4
.L_716:
        /*0038*/ 	.byte	0x04, 0x17
        /*003a*/ 	.short	(.L_718 - .L_717)
.L_717:
        /*003c*/ 	.word	0x00000000
        /*0040*/ 	.short	0x0000
        /*0042*/ 	.short	0x0000
        /*0044*/ 	.byte	0x00, 0xf5, 0x21, 0x00


	//----- nvinfo : EIATTR_SPARSE_MMA_MASK
	.align		4
.L_718:
        /*0048*/ 	.byte	0x03, 0x50
        /*004a*/ 	.short	0x0000


	//----- nvinfo : EIATTR_MAXREG_COUNT
	.align		4
        /*004c*/ 	.byte	0x03, 0x1b
        /*004e*/ 	.short	0x00ff


	//----- nvinfo : EIATTR_NUM_BARRIERS
	.align		4
        /*0050*/ 	.byte	0x02, 0x4c
        /*0052*/ 	.byte	0x01
	.zero		1


	//----- nvinfo : EIATTR_MERCURY_ISA_VERSION
	.align		4
        /*0054*/ 	.byte	0x03, 0x5f
        /*0056*/ 	.short	0x0101


	//----- nvinfo : EIATTR_COOP_GROUP_MASK_REGIDS
	.align		4
        /*0058*/ 	.byte	0x04, 0x29
        /*005a*/ 	.short	(.L_720 - .L_719)


	//   ....[0]....
.L_719:
        /*005c*/ 	.word	0xffffffff


	//   ....[1]....
        /*0060*/ 	.word	0xffffffff


	//   ....[2]....
        /*0064*/ 	.word	0xffffffff


	//   ....[3]....
        /*0068*/ 	.word	0xffffffff


	//   ....[4]....
        /*006c*/ 	.word	0xffffffff


	//   ....[5]....
        /*0070*/ 	.word	0xffffffff


	//   ....[6]....
        /*0074*/ 	.word	0xffffffff


	//   ....[7]....
        /*0078*/ 	.word	0xffffffff


	//   ....[8]....
        /*007c*/ 	.word	0xffffffff


	//   ....[9]....
        /*0080*/ 	.word	0xffffffff


	//   ....[10]....
        /*0084*/ 	.word	0xffffffff


	//   ....[11]....
        /*0088*/ 	.word	0xffffffff


	//   ....[12]....
        /*008c*/ 	.word	0xffffffff


	//   ....[13]....
        /*0090*/ 	.word	0xffffffff


	//   ....[14]....
        /*0094*/ 	.word	0xffffffff


	//   ....[15]....
        /*0098*/ 	.word	0xffffffff


	//   ....[16]....
        /*009c*/ 	.word	0xffffffff


	//   ....[17]....
        /*00a0*/ 	.word	0xffffffff


	//   ....[18]....
        /*00a4*/ 	.word	0xffffffff


	//   ....[19]....
        /*00a8*/ 	.word	0xffffffff


	//   ....[20]....
        /*00ac*/ 	.word	0xffffffff


	//   ....[21]....
        /*00b0*/ 	.word	0xffffffff


	//   ....[22]....
        /*00b4*/ 	.word	0xffffffff


	//   ....[23]....
        /*00b8*/ 	.word	0xffffffff


	//   ....[24]....
        /*00bc*/ 	.word	0xffffffff


	//   ....[25]....
        /*00c0*/ 	.word	0xffffffff


	//   ....[26]....
        /*00c4*/ 	.word	0xffffffff


	//   ....[27]....
        /*00c8*/ 	.word	0xffffffff


	//   ....[28]....
        /*00cc*/ 	.word	0xffffffff


	//   ....[29]....
        /*00d0*/ 	.word	0xffffffff


	//   ....[30]....
        /*00d4*/ 	.word	0xffffffff


	//   ....[31]....
        /*00d8*/ 	.word	0xffffffff


	//   ....[32]....
        /*00dc*/ 	.word	0xffffffff


	//   ....[33]....
        /*00e0*/ 	.word	0xffffffff


	//   ....[34]....
        /*00e4*/ 	.word	0xffffffff


	//   ....[35]....
        /*00e8*/ 	.word	0xffffffff


	//   ....[36]....
        /*00ec*/ 	.word	0xffffffff


	//   ....[37]....
        /*00f0*/ 	.word	0xffffffff


	//   ....[38]....
        /*00f4*/ 	.word	0xffffffff


	//   ....[39]....
        /*00f8*/ 	.word	0xffffffff


	//   ....[40]....
        /*00fc*/ 	.word	0xffffffff


	//   ....[41]....
        /*0100*/ 	.word	0xffffffff


	//   ....[42]....
        /*0104*/ 	.word	0xffffffff


	//   ....[43]....
        /*0108*/ 	.word	0xffffffff


	//   ....[44]....
        /*010c*/ 	.word	0xffffffff


	//   ....[45]....
        /*0110*/ 	.word	0xffffffff


	//   ....[46]....
        /*0114*/ 	.word	0xffffffff


	//   ....[47]....
        /*0118*/ 	.word	0x05000009


	//   ....[48]....
        /*011c*/ 	.word	0x05000009


	//   ....[49]....
        /*0120*/ 	.word	0x05000009


	//   ....[50]....
        /*0124*/ 	.word	0x05000009


	//   ....[51]....
        /*0128*/ 	.word	0x05000009


	//   ....[52]....
        /*012c*/ 	.word	0x05000009


	//   ....[53]....
        /*0130*/ 	.word	0x05000009


	//   ....[54]....
        /*0134*/ 	.word	0x05000009


	//   ....[55]....
        /*0138*/ 	.word	0x05000009


	//   ....[56]....
        /*013c*/ 	.word	0x05000009


	//   ....[57]....
        /*0140*/ 	.word	0x05000009


	//   ....[58]....
        /*0144*/ 	.word	0x05000009


	//   ....[59]....
        /*0148*/ 	.word	0x05000009


	//   ....[60]....
        /*014c*/ 	.word	0x05000009


	//   ....[61]....
        /*0150*/ 	.word	0x05000009


	//   ....[62]....
        /*0154*/ 	.word	0x05000009


	//   ....[63]....
        /*0158*/ 	.word	0x05000009


	//   ....[64]....
        /*015c*/ 	.word	0x05000009


	//   ....[65]....
        /*0160*/ 	.word	0x05000009


	//   ....[66]....
        /*0164*/ 	.word	0x05000009


	//   ....[67]....
        /*0168*/ 	.word	0x05000009


	//   ....[68]....
        /*016c*/ 	.word	0x05000009


	//   ....[69]....
        /*0170*/ 	.word	0x05000009


	//   ....[70]....
        /*0174*/ 	.word	0x05000009


	//   ....[71]....
        /*0178*/ 	.word	0x05000009


	//   ....[72]....
        /*017c*/ 	.word	0x05000009


	//   ....[73]....
        /*0180*/ 	.word	0x05000009


	//   ....[74]....
        /*0184*/ 	.word	0x05000009


	//   ....[75]....
        /*0188*/ 	.word	0x05000009


	//   ....[76]....
        /*018c*/ 	.word	0x05000009


	//   ....[77]....
        /*0190*/ 	.word	0x05000009


	//   ....[78]....
        /*0194*/ 	.word	0x05000009


	//   ....[79]....
        /*0198*/ 	.word	0x05000009


	//   ....[80]....
        /*019c*/ 	.word	0x05000009


	//   ....[81]....
        /*01a0*/ 	.word	0x05000009


	//   ....[82]....
        /*01a4*/ 	.word	0x05000009


	//   ....[83]....
        /*01a8*/ 	.word	0x05000009


	//   ....[84]....
        /*01ac*/ 	.word	0x05000009


	//   ....[85]....
        /*01b0*/ 	.word	0x05000009


	//   ....[86]....
        /*01b4*/ 	.word	0x05000009


	//   ....[87]....
        /*01b8*/ 	.word	0x05000009


	//   ....[88]....
        /*01bc*/ 	.word	0x05000009


	//   ....[89]....
        /*01c0*/ 	.word	0x05000009


	//   ....[90]....
        /*01c4*/ 	.word	0x05000009


	//   ....[91]....
        /*01c8*/ 	.word	0x05000009


	//   ....[92]....
        /*01cc*/ 	.word	0x05000009


	//   ....[93]....
        /*01d0*/ 	.word	0x05000009


	//   ....[94]....
        /*01d4*/ 	.word	0x05000009


	//----- nvinfo : EIATTR_COOP_GROUP_INSTR_OFFSETS
	.align		4
.L_720:
        /*01d8*/ 	.byte	0x04, 0x28
        /*01da*/ 	.short	(.L_722 - .L_721)


	//   ....[0]....
.L_721:
        /*01dc*/ 	.word	0x00001a50


	//   ....[1]....
        /*01e0*/ 	.word	0x00001a80


	//   ....[2]....
        /*01e4*/ 	.word	0x00001a90


	//   ....[3]....
        /*01e8*/ 	.word	0x00001ab0


	//   ....[4]....
        /*01ec*/ 	.word	0x00001ad0


	//   ....[5]....
        /*01f0*/ 	.word	0x00001ae0


	//   ....[6]....
        /*01f4*/ 	.word	0x00001af0


	//   ....[7]....
        /*01f8*/ 	.word	0x00001b50


	//   ....[8]....
        /*01fc*/ 	.word	0x00001b80


	//   ....[9]....
        /*0200*/ 	.word	0x00001bb0


	//   ....[10]....
        /*0204*/ 	.word	0x00001be0


	//   ....[11]....
        /*0208*/ 	.word	0x00001c00


	//   ....[12]....
        /*020c*/ 	.word	0x00001c10


	//   ....[13]....
        /*0210*/ 	.word	0x00001c60


	//   ....[14]....
        /*0214*/ 	.word	0x00001ca0


	//   ....[15]....
        /*0218*/ 	.word	0x00001cd0


	//   ....[16]....
        /*021c*/ 	.word	0x00001d00


	//   ....[17]....
        /*0220*/ 	.word	0x00001d20


	//   ....[18]....
        /*0224*/ 	.word	0x00001d30


	//   ....[19]....
        /*0228*/ 	.word	0x00001d50


	//   ....[20]....
        /*022c*/ 	.word	0x00001da0


	//   ....[21]....
        /*0230*/ 	.word	0x00001dd0


	//   ....[22]....
        /*0234*/ 	.word	0x00001e00


	//   ....[23]....
        /*0238*/ 	.word	0x00001e30


	//   ....[24]....
        /*023c*/ 	.word	0x00001e60


	//   ....[25]....
        /*0240*/ 	.word	0x00001e80


	//   ....[26]....
        /*0244*/ 	.word	0x00001ea0


	//   ....[27]....
        /*0248*/ 	.word	0x00001ef0


	//   ....[28]....
        /*024c*/ 	.word	0x00001f20


	//   ....[29]....
        /*0250*/ 	.word	0x00001f50


	//   ....[30]....
        /*0254*/ 	.word	0x00001f80


	//   ....[31]....
        /*0258*/ 	.word	0x00001fb0


	//   ....[32]....
        /*025c*/ 	.word	0x00001fd0


	//   ....[33]....
        /*0260*/ 	.word	0x00001ff0


	//   ....[34]....
        /*0264*/ 	.word	0x00002060


	//   ....[35]....
        /*0268*/ 	.word	0x000020a0


	//   ....[36]....
        /*026c*/ 	.word	0x000020e0


	//   ....[37]....
        /*0270*/ 	.word	0x00002110


	//   ....[38]....
        /*0274*/ 	.word	0x00002140


	//   ....[39]....
        /*0278*/ 	.word	0x00002180


	//   ....[40]....
        /*027c*/ 	.word	0x00002190


	//   ....[41]....
        /*0280*/ 	.word	0x000022e0


	//   ....[42]....
        /*0284*/ 	.word	0x00002310


	//   ....[43]....
        /*0288*/ 	.word	0x00002340


	//   ....[44]....
        /*028c*/ 	.word	0x00002370


	//   ....[45]....
        /*0290*/ 	.word	0x00002380


	//   ....[46]....
        /*0294*/ 	.word	0x000023b0


	//   ....[47]....
        /*0298*/ 	.word	0x000024c0


	//   ....[48]....
        /*029c*/ 	.word	0x000025b0


	//   ....[49]....
        /*02a0*/ 	.word	0x00002630


	//   ....[50]....
        /*02a4*/ 	.word	0x000026b0


	//   ....[51]....
        /*02a8*/ 	.word	0x00002730


	//   ....[52]....
        /*02ac*/ 	.word	0x00002840


	//   ....[53]....
        /*02b0*/ 	.word	0x00002870


	//   ....[54]....
        /*02b4*/ 	.word	0x00002900


	//   ....[55]....
        /*02b8*/ 	.word	0x00002980


	//   ....[56]....
        /*02bc*/ 	.word	0x00002a00


	//   ....[57]....
        /*02c0*/ 	.word	0x00002a80


	//   ....[58]....
        /*02c4*/ 	.word	0x00002b40


	//   ....[59]....
        /*02c8*/ 	.word	0x00002b70


	//   ....[60]....
        /*02cc*/ 	.word	0x00002bf0


	//   ....[61]....
        /*02d0*/ 	.word	0x00002c80


	//   ....[62]....
        /*02d4*/ 	.word	0x00002d00


	//   ....[63]....
        /*02d8*/ 	.word	0x00002d80


	//   ....[64]....
        /*02dc*/ 	.word	0x00002e30


	//   ....[65]....
        /*02e0*/ 	.word	0x00002e60


	//   ....[66]....
        /*02e4*/ 	.word	0x00002f00


	//   ....[67]....
        /*02e8*/ 	.word	0x00002f80


	//   ....[68]....
        /*02ec*/ 	.word	0x00003000


	//   ....[69]....
        /*02f0*/ 	.word	0x00003080


	//   ....[70]....
        /*02f4*/ 	.word	0x00003130


	//   ....[71]....
        /*02f8*/ 	.word	0x00003160


	//   ....[72]....
        /*02fc*/ 	.word	0x00003200


	//   ....[73]....
        /*0300*/ 	.word	0x00003280


	//   ....[74]....
        /*0304*/ 	.word	0x00003300


	//   ....[75]....
        /*0308*/ 	.word	0x00003390


	//   ....[76]....
        /*030c*/ 	.word	0x00003430


	//   ....[77]....
        /*0310*/ 	.word	0x00003460


	//   ....[78]....
        /*0314*/ 	.word	0x00003510


	//   ....[79]....
        /*0318*/ 	.word	0x00003580


	//   ....[80]....
        /*031c*/ 	.word	0x000035f0


	//   ....[81]....
        /*0320*/ 	.word	0x00003660


	//   ....[82]....
        /*0324*/ 	.word	0x00003720


	//   ....[83]....
        /*0328*/ 	.word	0x00003750


	//   ....[84]....
        /*032c*/ 	.word	0x000037e0


	//   ....[85]....
        /*0330*/ 	.word	0x00003860


	//   ....[86]....
        /*0334*/ 	.word	0x000038f0


	//   ....[87]....
        /*0338*/ 	.word	0x00003970


	//   ....[88]....
        /*033c*/ 	.word	0x00003a30


	//   ....[89]....
        /*0340*/ 	.word	0x00003a60


	//   ....[90]....
        /*0344*/ 	.word	0x00003af0


	//   ....[91]....
        /*0348*/ 	.word	0x00003b70


	//   ....[92]....
        /*034c*/ 	.word	0x00003be0


	//   ....[93]....
        /*0350*/ 	.word	0x00003c50


	//   ....[94]....
        /*0354*/ 	.word	0x00003ce0


	//----- nvinfo : EIATTR_VRC_CTA_INIT_COUNT
	.align		4
.L_722:
        /*0358*/ 	.byte	0x02, 0x4a
	.zero		1
	.zero		1


	//----- nvinfo : EIATTR_EXIT_INSTR_OFFSETS
	.align		4
        /*035c*/ 	.byte	0x04, 0x1c
        /*035e*/ 	.short	(.L_724 - .L_723)


	//   ....[0]....
.L_723:
        /*0360*/ 	.word	0x000018e0


	//   ....[1]....
        /*0364*/ 	.word	0x00002460


	//----- nvinfo : EIATTR_CRS_STACK_SIZE
	.align		4
.L_724:
        /*0368*/ 	.byte	0x04, 0x1e
        /*036a*/ 	.short	(.L_726 - .L_725)
.L_725:
        /*036c*/ 	.word	0x00000000


	//----- nvinfo : EIATTR_CBANK_PARAM_SIZE
	.align		4
.L_726:
        /*0370*/ 	.byte	0x03, 0x19
        /*0372*/ 	.short	0x0018


	//----- nvinfo : EIATTR_PARAM_CBANK
	.align		4
        /*0374*/ 	.byte	0x04, 0x0a
        /*0376*/ 	.short	(.L_728 - .L_727)
	.align		4
.L_727:
        /*0378*/ 	.word	index@(.nv.constant0._Z35compute_histograms_shared_pipelinedIjLi4ELi8ELi1ELi2EEvPKT_Pjii)
        /*037c*/ 	.short	0x0380
        /*037e*/ 	.short	0x0018


	//----- nvinfo : EIATTR_SW_WAR
	.align		4
.L_728:
        /*0380*/ 	.byte	0x04, 0x36
        /*0382*/ 	.short	(.L_730 - .L_729)
.L_729:
        /*0384*/ 	.word	0x00000008
.L_730:


//--------------------- .nv.info._Z28compute_histograms_pipelinedIjLi4ELi8ELi256ELi4ELb1EEvPKT_Pji --------------------------
	.section	.nv.info._Z28compute_histograms_pipelinedIjLi4ELi8ELi256ELi4ELb1EEvPKT_Pji,"",@"SHT_CUDA_INFO"
	.sectionflags	@""
	.align	4


	//----- nvinfo : EIATTR_CUDA_API_VERSION
	.align		4
        /*0000*/ 	.byte	0x04, 0x37
        /*0002*/ 	.short	(.L_732 - .L_731)
.L_731:
        /*0004*/ 	.word	0x00000082


	//----- nvinfo : EIATTR_KPARAM_INFO
	.align		4
.L_732:
        /*0008*/ 	.byte	0x04, 0x17
        /*000a*/ 	.short	(.L_734 - .L_733)
.L_733:
        /*000c*/ 	.word	0x00000000
        /*0010*/ 	.short	0x0002
        /*0012*/ 	.short	0x0010
        /*0014*/ 	.byte	0x00, 0xf0, 0x11, 0x00


	//----- nvinfo : EIATTR_KPARAM_INFO
	.align		4
.L_734:
        /*0018*/ 	.byte	0x04, 0x17
        /*001a*/ 	.short	(.L_736 - .L_735)
.L_735:
        /*001c*/ 	.word	0x00000000
        /*0020*/ 	.short	0x0001
        /*0022*/ 	.short	0x0008
        /*0024*/ 	.byte	0x00, 0xf5, 0x21, 0x00


	//----- nvinfo : EIATTR_KPARAM_INFO
	.align		4
.L_736:
        /*0028*/ 	.byte	0x04, 0x17
        /*002a*/ 	.short	(.L_738 - .L_737)
.L_737:
        /*002c*/ 	.word	0x00000000
        /*0030*/ 	.short	0x0000
        /*0032*/ 	.short	0x0000
        /*0034*/ 	.byte	0x00, 0xf5, 0x21, 0x00


	//----- nvinfo : EIATTR_SPARSE_MMA_MASK
	.align		4
.L_738:
        /*0038*/ 	.byte	0x03, 0x50
        /*003a*/ 	.short	0x0000


	//----- nvinfo : EIATTR_MAXREG_COUNT
	.align		4
        /*003c*/ 	.byte	0x03, 0x1b
        /*003e*/ 	.short	0x00ff


	//----- nvinfo : EIATTR_NUM_BARRIERS
	.align		4
        /*0040*/ 	.byte	0x02, 0x4c
        /*0042*/ 	.byte	0x01
	.zero		1


	//----- nvinfo : EIATTR_MERCURY_ISA_VERSION
	.align		4
        /*0044*/ 	.byte	0x03, 0x5f
        /*0046*/ 	.short	0x0101


	//----- nvinfo : EIATTR_INT_WARP_WIDE_INSTR_OFFSETS
	.align		4
        /*0048*/ 	.byte	0x04, 0x31
        /*004a*/ 	.short	(.L_740 - .L_739)


	//   ....[0]....
.L_739:
        /*004c*/ 	.word	0x00002a30


	//   ....[1]....
        /*0050*/ 	.word	0x00002bc0


	//----- nvinfo : EIATTR_COOP_GROUP_MASK_REGIDS
	.align		4
.L_740:
        /*0054*/ 	.byte	0x04, 0x29
        /*0056*/ 	.short	(.L_742 - .L_741)


	//   ....[0]....
.L_741:
        /*0058*/ 	.word	0xffffffff


	//   ....[1]....
        /*005c*/ 	.word	0xffffffff


	//   ....[2]....
        /*0060*/ 	.word	0xffffffff


	//   ....[3]....
        /*0064*/ 	.word	0xffffffff


	//   ....[4]....
        /*0068*/ 	.word	0xffffffff


	//   ....[5]....
        /*006c*/ 	.word	0xffffffff


	//   ....[6]....
        /*0070*/ 	.word	0xffffffff


	//   ....[7]....
        /*0074*/ 	.word	0xffffffff


	//   ....[8]....
        /*0078*/ 	.word	0xffffffff


	//   ....[9]....
        /*007c*/ 	.word	0xffffffff


	//   ....[10]....
        /*0080*/ 	.word	0xffffffff


	//   ....[11]....
        /*0084*/ 	.word	0xffffffff


	//   ....[12]....
        /*0088*/ 	.word	0xffffffff


	//   ....[13]....
        /*008c*/ 	.word	0xffffffff


	//   ....[14]....
        /*0090*/ 	.word	0xffffffff


	//   ....[15]....
        /*0094*/ 	.word	0xffffffff


	//   ....[16]....
        /*0098*/ 	.word	0xffffffff


	//   ....[17]....
        /*009c*/ 	.word	0xffffffff


	//   ....[18]....
        /*00a0*/ 	.word	0xffffffff


	//   ....[19]....
        /*00a4*/ 	.word	0xffffffff


	//   ....[20]....
        /*00a8*/ 	.word	0xffffffff


	//   ....[21]....
        /*00ac*/ 	.word	0xffffffff


	//   ....[22]....
        /*00b0*/ 	.word	0xffffffff


	//   ....[23]....
        /*00b4*/ 	.word	0xffffffff


	//   ....[24]....
        /*00b8*/ 	.word	0xffffffff


	//   ....[25]....
        /*00bc*/ 	.word	0xffffffff


	//   ....[26]....
        /*00c0*/ 	.word	0xffffffff


	//   ....[27]....
        /*00c4*/ 	.word	0xffffffff


	//   ....[28]....
        /*00c8*/ 	.word	0xffffffff


	//   ....[29]....
        /*00cc*/ 	.word	0xffffffff


	//   ....[30]....
        /*00d0*/ 	.word	0xffffffff


	//   ....[31]....
        /*00d4*/ 	.word	0xffffffff


	//   ....[32]....
        /*00d8*/ 	.word	0xffffffff


	//   ....[33]....
        /*00dc*/ 	.word	0xffffffff


	//   ....[34]....
        /*00e0*/ 	.word	0xffffffff


	//   ....[35]....
        /*00e4*/ 	.word	0xffffffff


	//   ....[36]....
        /*00e8*/ 	.word	0xffffffff


	//   ....[37]....
        /*00ec*/ 	.word	0xffffffff


	//   ....[38]....
        /*00f0*/ 	.word	0xffffffff


	//   ....[39]....
        /*00f4*/ 	.word	0xffffffff


	//   ....[40]....
        /*00f8*/ 	.word	0xffffffff


	//   ....[41]....
        /*00fc*/ 	.word	0xffffffff


	//   ....[42]....
        /*0100*/ 	.word	0xffffffff


	//   ....[43]....
        /*0104*/ 	.word	0xffffffff


	//   ....[44]....
        /*0108*/ 	.word	0xffffffff


	//   ....[45]....
        /*010c*/ 	.word	0xffffffff


	//   ....[46]....
        /*0110*/ 	.word	0xffffffff


	//   ....[47]....
        /*0114*/ 	.word	0xffffffff


	//   ....[48]....
        /*0118*/ 	.word	0xffffffff


	//   ....[49]....
        /*011c*/ 	.word	0xffffffff


	//   ....[50]....
        /*0120*/ 	.word	0xffffffff


	//   ....[51]....
        /*0124*/ 	.word	0xffffffff


	//   ....[52]....
        /*0128*/ 	.word	0xffffffff


	//   ....[53]....
        /*012c*/ 	.word	0xffffffff


	//   ....[54]....
        /*0130*/ 	.word	0xffffffff


	//   ....[55]....
        /*0134*/ 	.word	0xffffffff


	//   ....[56]....
        /*0138*/ 	.word	0xffffffff


	//   ....[57]....
        /*013c*/ 	.word	0xffffffff


	//   ....[58]....
        /*0140*/ 	.word	0xffffffff


	//   ....[59]....
        /*0144*/ 	.word	0xffffffff


	//   ....[60]....
        /*0148*/ 	.word	0xffffffff


	//   ....[61]....
        /*014c*/ 	.word	0xffffffff


	//   ....[62]....
        /*0150*/ 	.word	0xffffffff


	//   ....[63]....
        /*0154*/ 	.word	0xffffffff


	//   ....[64]....
        /*0158*/ 	.word	0xffffffff


	//   ....[65]....
        /*015c*/ 	.word	0xffffffff


	//   ....[66]....
        /*0160*/ 	.word	0xffffffff


	//   ....[67]....
        /*0164*/ 	.word	0xffffffff


	//   ....[68]....
        /*0168*/ 	.word	0xffffffff


	//   ....[69]....
        /*016c*/ 	.word	0xffffffff


	//   ....[70]....
        /*0170*/ 	.word	0xffffffff


	//   ....[71]....
        /*0174*/ 	.word	0xffffffff


	//   ....[72]....
        /*0178*/ 	.word	0xffffffff


	//   ....[73]....
        /*017c*/ 	.word	0xffffffff


	//   ....[74]....
        /*0180*/ 	.word	0xffffffff


	//   ....[75]....
        /*0184*/ 	.word	0xffffffff


	//   ....[76]....
        /*0188*/ 	.word	0xffffffff


	//   ....[77]....
        /*018c*/ 	.word	0xffffffff


	//   ....[78]....
        /*0190*/ 	.word	0xffffffff


	//   ....[79]....
        /*0194*/ 	.word	0xffffffff


	//   ....[80]....
        /*0198*/ 	.word	0x0500000c


	//   ....[81]....
        /*019c*/ 	.word	0x0500000c


	//   ....[82]....
        /*01a0*/ 	.word	0x0500000c


	//   ....[83]....
        /*01a4*/ 	.word	0x0500000c


	//   ....[84]....
        /*01a8*/ 	.word	0x0500000c


	//----- nvinfo : EIATTR_COOP_GROUP_INSTR_OFFSETS
	.align		4
.L_742:
        /*01ac*/ 	.byte	0x04, 0x28
        /*01ae*/ 	.short	(.L_744 - .L_743)


	//   ....[0]....
.L_743:
        /*01b0*/ 	.word	0x00000710


	//   ....[1]....
        /*01b4*/ 	.word	0x00000740


	//   ....[2]....
        /*01b8*/ 	.word	0x000007a0


	//   ....[3]....
        /*01bc*/ 	.word	0x000007f0


	//   ....[4]....
        /*01c0*/ 	.word	0x00000860


	//   ....[5]....
        /*01c4*/ 	.word	0x000008d0


	//   ....[6]....
        /*01c8*/ 	.word	0x00000930


	//   ....[7]....
        /*01cc*/ 	.word	0x00000950


	//   ....[8]....
        /*01d0*/ 	.word	0x00000960


	//   ....[9]....
        /*01d4*/ 	.word	0x00000b10


	//   ....[10]....
        /*01d8*/ 	.word	0x00000b30


	//   ....[11]....
        /*01dc*/ 	.word	0x00000b90


	//   ....[12]....
        /*01e0*/ 	.word	0x00000c00


	//   ....[13]....
        /*01e4*/ 	.word	0x00000c80


	//   ....[14]....
        /*01e8*/ 	.word	0x00000ce0


	//   ....[15]....
        /*01ec*/ 	.word	0x00000d30


	//   ....[16]....
        /*01f0*/ 	.word	0x00000d60


	//   ....[17]....
        /*01f4*/ 	.word	0x00000d70


	//   ....[18]....
        /*01f8*/ 	.word	0x00000f10


	//   ....[19]....
        /*01fc*/ 	.word	0x00000f30


	//   ....[20]....
        /*0200*/ 	.word	0x00000f90


	//   ....[21]....
        /*0204*/ 	.word	0x00000ff0


	//   ....[22]....
        /*0208*/ 	.word	0x00001080


	//   ....[23]....
        /*020c*/ 	.word	0x000010e0


	//   ....[24]....
        /*0210*/ 	.word	0x00001130


	//   ....[25]....
        /*0214*/ 	.word	0x00001170


	//   ....[26]....
        /*0218*/ 	.word	0x00001180


	//   ....[27]....
        /*021c*/ 	.word	0x00001310


	//   ....[28]....
        /*0220*/ 	.word	0x00001330


	//   ....[29]....
        /*0224*/ 	.word	0x000013c0


	//   ....[30]....
        /*0228*/ 	.word	0x00001410


	//   ....[31]....
        /*022c*/ 	.word	0x00001480


	//   ....[32]....
        /*0230*/ 	.word	0x000014c0


	//   ....[33]....
        /*0234*/ 	.word	0x00001510


	//   ....[34]....
        /*0238*/ 	.word	0x00001560


	//   ....[35]....
        /*023c*/ 	.word	0x00001570


	//   ....[36]....
        /*0240*/ 	.word	0x00001900


	//   ....[37]....
        /*0244*/ 	.word	0x00001910


	//   ....[38]....
        /*0248*/ 	.word	0x00001970


	//   ....[39]....
        /*024c*/ 	.word	0x000019d0


	//   ....[40]....
        /*0250*/ 	.word	0x00001a20


	//   ....[41]....
        /*0254*/ 	.word	0x00001a70


	//   ....[42]....
        /*0258*/ 	.word	0x00001ae0


	//   ....[43]....
        /*025c*/ 	.word	0x00001b10


	//   ....[44]....
        /*0260*/ 	.word	0x00001b20


	//   ....[45]....
        /*0264*/ 	.word	0x00001cf0


	//   ....[46]....
        /*0268*/ 	.word	0x00001d10


	//   ....[47]....
        /*026c*/ 	.word	0x00001d50


	//   ....[48]....
        /*0270*/ 	.word	0x00001db0


	//   ....[49]....
        /*0274*/ 	.word	0x00001e20


	//   ....[50]....
        /*0278*/ 	.word	0x00001e70


	//   ....[51]....
        /*027c*/ 	.word	0x00001ee0


	//   ....[52]....
        /*0280*/ 	.word	0x00001f10


	//   ....[53]....
        /*0284*/ 	.word	0x00001f20


	//   ....[54]....
        /*0288*/ 	.word	0x00002100


	//   ....[55]....
        /*028c*/ 	.word	0x00002110


	//   ....[56]....
        /*0290*/ 	.word	0x00002160


	//   ....[57]....
        /*0294*/ 	.word	0x000021a0


	//   ....[58]....
        /*0298*/ 	.word	0x00002230


	//   ....[59]....
        /*029c*/ 	.word	0x00002290


	//   ....[60]....
        /*02a0*/ 	.word	0x000022f0


	//   ....[61]....
        /*02a4*/ 	.word	0x00002330


	//   ....[62]....
        /*02a8*/ 	.word	0x00002340


	//   ....[63]....
        /*02ac*/ 	.word	0x000024e0


	//   ....[64]....
        /*02b0*/ 	.word	0x00002500


	//   ....[65]....
        /*02b4*/ 	.word	0x00002560


	//   ....[66]....
        /*02b8*/ 	.word	0x000025d0


	//   ....[67]....
        /*02bc*/ 	.word	0x00002630


	//   ....[68]....
        /*02c0*/ 	.word	0x00002680


	//   ....[69]....
        /*02c4*/ 	.word	0x000026e0


	//   ....[70]....
        /*02c8*/ 	.word	0x00002720


	//   ....[71]....
        /*02cc*/ 	.word	0x00002730


	//   ....[72]....
        /*02d0*/ 	.word	0x00002980


	//   ....[73]....
        /*02d4*/ 	.word	0x00002c50


	//   ....[74]....
        /*02d8*/ 	.word	0x00002e00


	//   ....[75]....
        /*02dc*/ 	.word	0x00002e30


	//   ....[76]....
        /*02e0*/ 	.word	0x00002e60


	//   ....[77]....
        /*02e4*/ 	.word	0x00002e90


	//   ....[78]....
        /*02e8*/ 	.word	0x00002ec0


	//   ....[79]....
        /*02ec*/ 	.word	0x00002f40


	//   ....[80]....
        /*02f0*/ 	.word	0x00003020


	//   ....[81]....
        /*02f4*/ 	.word	0x000030a0


	//   ....[82]....
        /*02f8*/ 	.word	0x00003120


	//   ....[83]....
        /*02fc*/ 	.word	0x000031a0


	//   ....[84]....
        /*0300*/ 	.word	0x00003220


	//----- nvinfo : EIATTR_VRC_CTA_INIT_COUNT
	.align		4
.L_744:
        /*0304*/ 	.byte	0x02, 0x4a
	.zero		1
	.zero		1


	//----- nvinfo : EIATTR_EXIT_INSTR_OFFSETS
	.align		4
        /*0308*/ 	.byte	0x04, 0x1c
        /*030a*/ 	.short	(.L_746 - .L_745)


	//   ....[0]....
.L_745:
        /*030c*/ 	.word	0x00002c60


	//   ....[1]....
        /*0310*/ 	.word	0x00002fc0


	//----- nvinfo : EIATTR_MAX_THREADS
	.align		4
.L_746:
        /*0314*/ 	.byte	0x04, 0x05
        /*0316*/ 	.short	(.L_748 - .L_747)
.L_747:
        /*0318*/ 	.word	0x00000100
        /*031c*/ 	.word	0x00000001
        /*0320*/ 	.word	0x00000001


	//----- nvinfo : EIATTR_CRS_STACK_SIZE
	.align		4
.L_748:
        /*0324*/ 	.byte	0x04, 0x1e
        /*0326*/ 	.short	(.L_750 - .L_749)
.L_749:
        /*0328*/ 	.word	0x00000000


	//----- nvinfo : EIATTR_CBANK_PARAM_SIZE
	.align		4
.L_750:
        /*032c*/ 	.byte	0x03, 0x19
        /*032e*/ 	.short	0x0014


	//----- nvinfo : EIATTR_PARAM_CBANK
	.align		4
        /*0330*/ 	.byte	0x04, 0x0a
        /*0332*/ 	.short	(.L_752 - .L_751)
	.align		4
.L_751:
        /*0334*/ 	.word	index@(.nv.constant0._Z28compute_histograms_pipelinedIjLi4ELi8ELi256ELi4ELb1EEvPKT_Pji)
        /*0338*/ 	.short	0x0380
        /*033a*/ 	.short	0x0014


	//----- nvinfo : EIATTR_SW_WAR
	.align		4
.L_752:
        /*033c*/ 	.byte	0x04, 0x36
        /*033e*/ 	.short	(.L_754 - .L_753)
.L_753:
        /*0340*/ 	.word	0x00000008
.L_754:


//--------------------- .nv.info._Z28compute_histograms_pipelinedIjLi4ELi8ELi256ELi4ELb0EEvPKT_Pji --------------------------
	.section	.nv.info._Z28compute_histograms_pipelinedIjLi4ELi8ELi256ELi4ELb0EEvPKT_Pji,"",@"SHT_CUDA_INFO"
	.sectionflags	@""
	.align	4


	//----- nvinfo : EIATTR_CUDA_API_VERSION
	.align		4
        /*0000*/ 	.byte	0x04, 0x37
        /*0002*/ 	.short	(.L_756 - .L_755)
.L_755:
        /*0004*/ 	.word	0x00000082


	//----- nvinfo : EIATTR_KPARAM_INFO
	.align		4
.L_756:
        /*0008*/ 	.byte	0x04, 0x17
        /*000a*/ 	.short	(.L_758 - .L_757)
.L_757:
        /*000c*/ 	.word	0x00000000
        /*0010*/ 	.short	0x0002
        /*0012*/ 	.short	0x0010
        /*0014*/ 	.byte	0x00, 0xf0, 0x11, 0x00


	//----- nvinfo : EIATTR_KPARAM_INFO
	.align		4
.L_758:
        /*0018*/ 	.byte	0x04, 0x17
        /*001a*/ 	.short	(.L_760 - .L_759)
.L_759:
        /*001c*/ 	.word	0x00000000
        /*0020*/ 	.short	0x0001
        /*0022*/ 	.short	0x0008
        /*0024*/ 	.byte	0x00, 0xf5, 0x21, 0x00


	//----- nvinfo : EIATTR_KPARAM_INFO
	.align		4
.L_760:
        /*0028*/ 	.byte	0x04, 0x17
        /*002a*/ 	.short	(.L_762 - .L_761)
.L_761:
        /*002c*/ 	.word	0x00000000
        /*0030*/ 	.short	0x0000
        /*0032*/ 	.short	0x0000
        /*0034*/ 	.byte	0x00, 0xf5, 0x21, 0x00


	//----- nvinfo : EIATTR_SPARSE_MMA_MASK
	.align		4
.L_762:
        /*0038*/ 	.byte	0x03, 0x50
        /*003a*/ 	.short	0x0000


	//----- nvinfo : EIATTR_MAXREG_COUNT
	.align		4
        /*003c*/ 	.byte	0x03, 0x1b
        /*003e*/ 	.short	0x00ff


	//----- nvinfo : EIATTR_NUM_BARRIERS
	.align		4
        /*0040*/ 	.byte	0x02, 0x4c
        /*0042*/ 	.byte	0x01
	.zero		1


	//----- nvinfo : EIATTR_MERCURY_ISA_VERSION
	.align		4
        /*0044*/ 	.byte	0x03, 0x5f
        /*0046*/ 	.short	0x0101


	//----- nvinfo : EIATTR_COOP_GROUP_MASK_REGIDS
	.align		4
        /*0048*/ 	.byte	0x04, 0x29
        /*004a*/ 	.short	(.L_764 - .L_763)


	//   ....[0]....
.L_763:
        /*004c*/ 	.word	0xffffffff


	//   ....[1]....
        /*0050*/ 	.word	0xffffffff


	//   ....[2]....
        /*0054*/ 	.word	0xffffffff


	//   ....[3]....
        /*0058*/ 	.word	0xffffffff


	//   ....[4]....
        /*005c*/ 	.word	0xffffffff


	//   ....[5]....
        /*0060*/ 	.word	0xffffffff


	//   ....[6]....
        /*0064*/ 	.word	0xffffffff


	//   ....[7]....
        /*0068*/ 	.word	0xffffffff


	//   ....[8]....
        /*006c*/ 	.word	0xffffffff


	//   ....[9]....
        /*0070*/ 	.word	0xffffffff


	//   ....[10]....
        /*0074*/ 	.word	0xffffffff


	//   ....[11]....
        /*0078*/ 	.word	0xffffffff


	//   ....[12]....
        /*007c*/ 	.word	0xffffffff


	//   ....[13]....
        /*0080*/ 	.word	0xffffffff


	//   ....[14]....
        /*0084*/ 	.word	0xffffffff


	//   ....[15]....
        /*0088*/ 	.word	0xffffffff


	//   ....[16]....
        /*008c*/ 	.word	0xffffffff


	//   ....[17]....
        /*0090*/ 	.word	0xffffffff


	//   ....[18]....
        /*0094*/ 	.word	0xffffffff


	//   ....[19]....
        /*0098*/ 	.word	0xffffffff


	//   ....[20]....
        /*009c*/ 	.word	0xffffffff


	//   ....[21]....
        /*00a0*/ 	.word	0xffffffff


	//   ....[22]....
        /*00a4*/ 	.word	0xffffffff


	//   ....[23]....
        /*00a8*/ 	.word	0xffffffff


	//   ....[24]....
        /*00ac*/ 	.word	0xffffffff


	//   ....[25]....
        /*00b0*/ 	.word	0xffffffff


	//   ....[26]....
        /*00b4*/ 	.word	0xffffffff


	//   ....[27]....
        /*00b8*/ 	.word	0xffffffff


	//   ....[28]....
        /*00bc*/ 	.word	0xffffffff


	//   ....[29]....
        /*00c0*/ 	.word	0xffffffff


	//   ....[30]....
        /*00c4*/ 	.word	0xffffffff


	//   ....[31]....
        /*00c8*/ 	.word	0xffffffff


	//   ....[32]....
        /*00cc*/ 	.word	0xffffffff


	//   ....[33]....
        /*00d0*/ 	.word	0xffffffff


	//   ....[34]....
        /*00d4*/ 	.word	0xffffffff


	//   ....[35]....
        /*00d8*/ 	.word	0xffffffff


	//   ....[36]....
        /*00dc*/ 	.word	0xffffffff


	//   ....[37]....
        /*00e0*/ 	.word	0xffffffff


	//   ....[38]....
        /*00e4*/ 	.word	0xffffffff


	//   ....[39]....
        /*00e8*/ 	.word	0xffffffff


	//   ....[40]....
        /*00ec*/ 	.word	0xffffffff


	//   ....[41]....
        /*00f0*/ 	.word	0xffffffff


	//   ....[42]....
        /*00f4*/ 	.word	0xffffffff


	//   ....[43]....
        /*00f8*/ 	.word	0xffffffff


	//   ....[44]....
        /*00fc*/ 	.word	0xffffffff


	//   ....[45]....
        /*0100*/ 	.word	0xffffffff


	//   ....[46]....
        /*0104*/ 	.word	0xffffffff


	//   ....[47]....
        /*0108*/ 	.word	0xffffffff


	//   ....[48]....
        /*010c*/ 	.word	0xffffffff


	//   ....[49]....
        /*0110*/ 	.word	0xffffffff


	//   ....[50]....
        /*0114*/ 	.word	0xffffffff


	//   ....[51]....
        /*0118*/ 	.word	0xffffffff


	//   ....[52]....
        /*011c*/ 	.word	0xffffffff


	//   ....[53]....
        /*0120*/ 	.word	0xffffffff


	//   ....[54]....
        /*0124*/ 	.word	0xffffffff


	//   ....[55]....
        /*0128*/ 	.word	0xffffffff


	//   ....[56]....
        /*012c*/ 	.word	0xffffffff


	//   ....[57]....
        /*0130*/ 	.word	0xffffffff


	//   ....[58]....
        /*0134*/ 	.word	0xffffffff


	//   ....[59]....
        /*0138*/ 	.word	0xffffffff


	//   ....[60]....
        /*013c*/ 	.word	0xffffffff


	//   ....[61]....
        /*0140*/ 	.word	0xffffffff


	//   ....[62]....
        /*0144*/ 	.word	0xffffffff


	//   ....[63]....
        /*0148*/ 	.word	0xffffffff


	//   ....[64]....
        /*014c*/ 	.word	0xffffffff


	//   ....[65]....
        /*0150*/ 	.word	0xffffffff


	//   ....[66]....
        /*0154*/ 	.word	0xffffffff


	//   ....[67]....
        /*0158*/ 	.word	0xffffffff


	//   ....[68]....
        /*015c*/ 	.word	0xffffffff


	//   ....[69]....
        /*0160*/ 	.word	0xffffffff


	//   ....[70]....
        /*0164*/ 	.word	0xffffffff


	//   ....[71]....
        /*0168*/ 	.word	0xffffffff


	//   ....[72]....
        /*016c*/ 	.word	0xffffffff


	//   ....[73]....
        /*0170*/ 	.word	0xffffffff


	//   ....[74]....
        /*0174*/ 	.word	0xffffffff


	//   ....[75]....
        /*0178*/ 	.word	0xffffffff


	//   ....[76]....
        /*017c*/ 	.word	0xffffffff


	//   ....[77]....
        /*0180*/ 	.word	0xffffffff


	//   ....[78]....
        /*0184*/ 	.word	0x0500000c


	//   ....[79]....
        /*0188*/ 	.word	0x0500000c


	//   ....[80]....
        /*018c*/ 	.word	0x0500000c


	//   ....[81]....
        /*0190*/ 	.word	0x0500000c


	//   ....[82]....
        /*0194*/ 	.word	0x0500000c


	//----- nvinfo : EIATTR_COOP_GROUP_INSTR_OFFSETS
	.align		4
.L_764:
        /*0198*/ 	.byte	0x04, 0x28
        /*019a*/ 	.short	(.L_766 - .L_765)


	//   ....[0]....
.L_765:
        /*019c*/ 	.word	0x00000680


	//   ....[1]....
        /*01a0*/ 	.word	0x000006b0


	//   ....[2]....
        /*01a4*/ 	.word	0x000006f0


	//   ....[3]....
        /*01a8*/ 	.word	0x00000740


	//   ....[4]....
        /*01ac*/ 	.word	0x000007d0


	//   ....[5]....
        /*01b0*/ 	.word	0x00000830


	//   ....[6]....
        /*01b4*/ 	.word	0x00000890


	//   ....[7]....
        /*01b8*/ 	.word	0x000008c0


	//   ....[8]....
        /*01bc*/ 	.word	0x000008d0


	//   ....[9]....
        /*01c0*/ 	.word	0x00000a70


	//   ....[10]....
        /*01c4*/ 	.word	0x00000a90


	//   ....[11]....
        /*01c8*/ 	.word	0x00000b10


	//   ....[12]....
        /*01cc*/ 	.word	0x00000b50


	//   ....[13]....
        /*01d0*/ 	.word	0x00000bd0


	//   ....[14]....
        /*01d4*/ 	.word	0x00000c40


	//   ....[15]....
        /*01d8*/ 	.word	0x00000c90


	//   ....[16]....
        /*01dc*/ 	.word	0x00000cc0


	//   ....[17]....
        /*01e0*/ 	.word	0x00000cd0


	//   ....[18]....
        /*01e4*/ 	.word	0x00000e70


	//   ....[19]....
        /*01e8*/ 	.word	0x00000e90


	//   ....[20]....
        /*01ec*/ 	.word	0x00000f00


	//   ....[21]....
        /*01f0*/ 	.word	0x00000f50


	//   ....[22]....
        /*01f4*/ 	.word	0x00000fd0


	//   ....[23]....
        /*01f8*/ 	.word	0x00001040


	//   ....[24]....
        /*01fc*/ 	.word	0x00001090


	//   ....[25]....
        /*0200*/ 	.word	0x000010d0


	//   ....[26]....
        /*0204*/ 	.word	0x000010e0


	//   ....[27]....
        /*0208*/ 	.word	0x00001290


	//   ....[28]....
        /*020c*/ 	.word	0x000012b0


	//   ....[29]....
        /*0210*/ 	.word	0x00001320


	//   ....[30]....
        /*0214*/ 	.word	0x00001360


	//   ....[31]....
        /*0218*/ 	.word	0x000013d0


	//   ....[32]....
        /*021c*/ 	.word	0x00001430


	//   ....[33]....
        /*0220*/ 	.word	0x00001480


	//   ....[34]....
        /*0224*/ 	.word	0x000014c0


	//   ....[35]....
        /*0228*/ 	.word	0x000014d0


	//   ....[36]....
        /*022c*/ 	.word	0x00001840


	//   ....[37]....
        /*0230*/ 	.word	0x00001870


	//   ....[38]....
        /*0234*/ 	.word	0x000018d0


	//   ....[39]....
        /*0238*/ 	.word	0x00001910


	//   ....[40]....
        /*023c*/ 	.word	0x00001990


	//   ....[41]....
        /*0240*/ 	.word	0x00001a00


	//   ....[42]....
        /*0244*/ 	.word	0x00001a60


	//   ....[43]....
        /*0248*/ 	.word	0x00001a90


	//   ....[44]....
        /*024c*/ 	.word	0x00001aa0


	//   ....[45]....
        /*0250*/ 	.word	0x00001c60


	//   ....[46]....
        /*0254*/ 	.word	0x00001c80


	//   ....[47]....
        /*0258*/ 	.word	0x00001cc0


	//   ....[48]....
        /*025c*/ 	.word	0x00001d20


	//   ....[49]....
        /*0260*/ 	.word	0x00001d90


	//   ....[50]....
        /*0264*/ 	.word	0x00001de0


	//   ....[51]....
        /*0268*/ 	.word	0x00001e50


	//   ....[52]....
        /*026c*/ 	.word	0x00001e90


	//   ....[53]....
        /*0270*/ 	.word	0x00001ea0


	//   ....[54]....
        /*0274*/ 	.word	0x00002060


	//   ....[55]....
        /*0278*/ 	.word	0x00002080


	//   ....[56]....
        /*027c*/ 	.word	0x000020c0


	//   ....[57]....
        /*0280*/ 	.word	0x00002120


	//   ....[58]....
        /*0284*/ 	.word	0x00002190


	//   ....[59]....
        /*0288*/ 	.word	0x000021e0


	//   ....[60]....
        /*028c*/ 	.word	0x00002250


	//   ....[61]....
        /*0290*/ 	.word	0x00002290


	//   ....[62]....
        /*0294*/ 	.word	0x000022a0


	//   ....[63]....
        /*0298*/ 	.word	0x00002450


	//   ....[64]....
        /*029c*/ 	.word	0x00002470


	//   ....[65]....
        /*02a0*/ 	.word	0x000024d0


	//   ....[66]....
        /*02a4*/ 	.word	0x00002540


	//   ....[67]....
        /*02a8*/ 	.word	0x000025a0


	//   ....[68]....
        /*02ac*/ 	.word	0x000025f0


	//   ....[69]....
        /*02b0*/ 	.word	0x00002650


	//   ....[70]....
        /*02b4*/ 	.word	0x00002690


	//   ....[71]....
        /*02b8*/ 	.word	0x000026a0


	//   ....[72]....
        /*02bc*/ 	.word	0x00002990


	//   ....[73]....
        /*02c0*/ 	.word	0x000029c0


	//   ....[74]....
        /*02c4*/ 	.word	0x000029f0


	//   ....[75]....
        /*02c8*/ 	.word	0x00002a20


	//   ....[76]....
        /*02cc*/ 	.word	0x00002a50


	//   ....[77]....
        /*02d0*/ 	.word	0x00002ad0


	//   ....[78]....
        /*02d4*/ 	.word	0x00002bb0


	//   ....[79]....
        /*02d8*/ 	.word	0x00002c30


	//   ....[80]....
        /*02dc*/ 	.word	0x00002cb0


	//   ....[81]....
        /*02e0*/ 	.word	0x00002d30


	//   ....[82]....
        /*02e4*/ 	.word	0x00002db0


	//----- nvinfo : EIATTR_VRC_CTA_INIT_COUNT
	.align		4
.L_766:
        /*02e8*/ 	.byte	0x02, 0x4a
	.zero		1
	.zero		1


	//----- nvinfo : EIATTR_EXIT_INSTR_OFFSETS
	.align		4
        /*02ec*/ 	.byte	0x04, 0x1c
        /*02ee*/ 	.short	(.L_768 - .L_767)


	//   ....[0]....
.L_767:
        /*02f0*/ 	.word	0x000027f0


	//   ....[1]....
        /*02f4*/ 	.word	0x00002b50


	//----- nvinfo : EIATTR_MAX_THREADS
	.align		4
.L_768:
        /*02f8*/ 	.byte	0x04, 0x05
        /*02fa*/ 	.short	(.L_770 - .L_769)
.L_769:
        /*02fc*/ 	.word	0x00000100
        /*0300*/ 	.word	0x00000001
        /*0304*/ 	.word	0x00000001


	//----- nvinfo : EIATTR_CRS_STACK_SIZE
	.align		4
.L_770:
        /*0308*/ 	.byte	0x04, 0x1e
        /*030a*/ 	.short	(.L_772 - .L_771)
.L_771:
        /*030c*/ 	.word	0x00000000


	//----- nvinfo : EIATTR_CBANK_PARAM_SIZE
	.align		4
.L_772:
        /*0310*/ 	.byte	0x03, 0x19
        /*0312*/ 	.short	0x0014


	//----- nvinfo : EIATTR_PARAM_CBANK
	.align		4
        /*0314*/ 	.byte	0x04, 0x0a
        /*0316*/ 	.short	(.L_774 - .L_773)
	.align		4
.L_773:
        /*0318*/ 	.word	index@(.nv.constant0._Z28compute_histograms_pipelinedIjLi4ELi8ELi256ELi4ELb0EEvPKT_Pji)
        /*031c*/ 	.short	0x0380
        /*031e*/ 	.short	0x0014


	//----- nvinfo : EIATTR_SW_WAR
	.align		4
.L_774:
        /*0320*/ 	.byte	0x04, 0x36
        /*0322*/ 	.short	(.L_776 - .L_775)
.L_775:
        /*0324*/ 	.word	0x00000008
.L_776:


//--------------------- .nv.info._Z28compute_histograms_pipelinedIjLi4ELi8ELi256ELi2ELb1EEvPKT_Pji --------------------------
	.section	.nv.info._Z28compute_histograms_pipelinedIjLi4ELi8ELi256ELi2ELb1EEvPKT_Pji,"",@"SHT_CUDA_INFO"
	.sectionflags	@""
	.align	4


	//----- nvinfo : EIATTR_CUDA_API_VERSION
	.align		4
        /*0000*/ 	.byte	0x04, 0x37
        /*0002*/ 	.short	(.L_778 - .L_777)
.L_777:
        /*0004*/ 	.word	0x00000082


	//----- nvinfo : EIATTR_KPARAM_INFO
	.align		4
.L_778:
        /*0008*/ 	.byte	0x04, 0x17
        /*000a*/ 	.short	(.L_780 - .L_779)
.L_779:
        /*000c*/ 	.word	0x00000000
        /*0010*/ 	.short	0x0002
        /*0012*/ 	.short	0x0010
        /*0014*/ 	.byte	0x00, 0xf0, 0x11, 0x00


	//----- nvinfo : EIATTR_KPARAM_INFO
	.align		4
.L_780:
        /*0018*/ 	.byte	0x04, 0x17
        /*001a*/ 	.short	(.L_782 - .L_781)
.L_781:
        /*001c*/ 	.word	0x00000000
        /*0020*/ 	.short	0x0001
        /*0022*/ 	.short	0x0008
        /*0024*/ 	.byte	0x00, 0xf5, 0x21, 0x00


	//----- nvinfo : EIATTR_KPARAM_INFO
	.align		4
.L_782:
        /*0028*/ 	.byte	0x04, 0x17
        /*002a*/ 	.short	(.L_784 - .L_783)
.L_783:
        /*002c*/ 	.word	0x00000000
        /*0030*/ 	.short	0x0000
        /*0032*/ 	.short	0x0000
        /*0034*/ 	.byte	0x00, 0xf5, 0x21, 0x00


	//----- nvinfo : EIATTR_SPARSE_MMA_MASK
	.align		4
.L_784:
        /*0038*/ 	.byte	0x03, 0x50
        /*003a*/ 	.short	0x0000


	//----- nvinfo : EIATTR_MAXREG_COUNT
	.align		4
        /*003c*/ 	.byte	0x03, 0x1b
        /*003e*/ 	.short	0x00ff


	//----- nvinfo : EIATTR_NUM_BARRIERS
	.align		4
        /*0040*/ 	.byte	0x02, 0x4c
        /*0042*/ 	.byte	0x01
	.zero		1


	//----- nvinfo : EIATTR_MERCURY_ISA_VERSION
	.align		4
        /*0044*/ 	.byte	0x03, 0x5f
        /*0046*/ 	.short	0x0101


	//----- nvinfo : EIATTR_INT_WARP_WIDE_INSTR_OFFSETS
	.align		4
        /*0048*/ 	.byte	0x04, 0x31
        /*004a*/ 	.short	(.L_786 - .L_785)


	//   ....[0]....
.L_785:
        /*004c*/ 	.word	0x00002950


	//   ....[1]....
        /*0050*/ 	.word	0x00002ae0


	//----- nvinfo : EIATTR_COOP_GROUP_MASK_REGIDS
	.align		4
.L_786:
        /*0054*/ 	.byte	0x04, 0x29
        /*0056*/ 	.short	(.L_788 - .L_787)


	//   ....[0]....
.L_787:
        /*0058*/ 	.word	0xffffffff


	//   ....[1]....
        /*005c*/ 	.word	0xffffffff


	//   ....[2]....
        /*0060*/ 	.word	0xffffffff


	//   ....[3]....
        /*0064*/ 	.word	0xffffffff


	//   ....[4]....
        /*0068*/ 	.word	0xffffffff


	//   ....[5]....
        /*006c*/ 	.word	0xffffffff


	//   ....[6]....
        /*0070*/ 	.word	0xffffffff


	//   ....[7]....
        /*0074*/ 	.word	0xffffffff


	//   ....[8]....
        /*0078*/ 	.word	0xffffffff


	//   ....[9]....
        /*007c*/ 	.word	0xffffffff


	//   ....[10]....
        /*0080*/ 	.word	0xffffffff


	//   ....[11]....
        /*0084*/ 	.word	0xffffffff


	//   ....[12]....
        /*0088*/ 	.word	0xffffffff


	//   ....[13]....
        /*008c*/ 	.word	0xffffffff


	//   ....[14]....
        /*0090*/ 	.word	0xffffffff


	//   ....[15]....
        /*0094*/ 	.word	0xffffffff


	//   ....[16]....
        /*0098*/ 	.word	0xffffffff


	//   ....[17]....
        /*009c*/ 	.word	0xffffffff


	//   ....[18]....
        /*00a0*/ 	.word	0xffffffff


	//   ....[19]....
        /*00a4*/ 	.word	0xffffffff


	//   ....[20]....
        /*00a8*/ 	.word	0xffffffff


	//   ....[21]....
        /*00ac*/ 	.word	0xffffffff


	//   ....[22]....
        /*00b0*/ 	.word	0xffffffff


	//   ....[23]....
        /*00b4*/ 	.word	0xffffffff


	//   ....[24]....
        /*00b8*/ 	.word	0xffffffff


	//   ....[25]....
        /*00bc*/ 	.word	0xffffffff


	//   ....[26]....
        /*00c0*/ 	.word	0xffffffff


	//   ....[27]....
        /*00c4*/ 	.word	0xffffffff


	//   ....[28]....
        /*00c8*/ 	.word	0xffffffff


	//   ....[29]....
        /*00cc*/ 	.word	0xffffffff


	//   ....[30]....
        /*00d0*/ 	.word	0xffffffff


	//   ....[31]....
        /*00d4*/ 	.word	0xffffffff


	//   ....[32]....
        /*00d8*/ 	.word	0xffffffff


	//   ....[33]....
        /*00dc*/ 	.word	0xffffffff


	//   ....[34]....
        /*00e0*/ 	.word	0xffffffff


	//   ....[35]....
        /*00e4*/ 	.word	0xffffffff


	//   ....[36]....
        /*00e8*/ 	.word	0xffffffff


	//   ....[37]....
        /*00ec*/ 	.word	0xffffffff


	//   ....[38]....
        /*00f0*/ 	.word	0xffffffff


	//   ....[39]....
        /*00f4*/ 	.word	0xffffffff


	//   ....[40]....
        /*00f8*/ 	.word	0xffffffff


	//   ....[41]....
        /*00fc*/ 	.word	0xffffffff


	//   ....[42]....
        /*0100*/ 	.word	0xffffffff


	//   ....[43]....
        /*0104*/ 	.word	0xffffffff


	//   ....[44]....
        /*0108*/ 	.word	0xffffffff


	//   ....[45]....
        /*010c*/ 	.word	0xffffffff


	//   ....[46]....
        /*0110*/ 	.word	0xffffffff


	//   ....[47]....
        /*0114*/ 	.word	0xffffffff


	//   ....[48]....
        /*0118*/ 	.word	0xffffffff


	//   ....[49]....
        /*011c*/ 	.word	0xffffffff


	//   ....[50]....
        /*0120*/ 	.word	0xffffffff


	//   ....[51]....
        /*0124*/ 	.word	0xffffffff


	//   ....[52]....
        /*0128*/ 	.word	0xffffffff


	//   ....[53]....
        /*012c*/ 	.word	0xffffffff


	//   ....[54]....
        /*0130*/ 	.word	0xffffffff


	//   ....[55]....
        /*0134*/ 	.word	0xffffffff


	//   ....[56]....
        /*0138*/ 	.word	0xffffffff


	//   ....[57]....
        /*013c*/ 	.word	0xffffffff


	//   ....[58]....
        /*0140*/ 	.word	0xffffffff


	//   ....[59]....
        /*0144*/ 	.word	0xffffffff


	//   ....[60]....
        /*0148*/ 	.word	0xffffffff


	//   ....[61]....
        /*014c*/ 	.word	0xffffffff


	//   ....[62]....
        /*0150*/ 	.word	0xffffffff


	//   ....[63]....
        /*0154*/ 	.word	0xffffffff


	//   ....[64]....
        /*0158*/ 	.word	0xffffffff


	//   ....[65]....
        /*015c*/ 	.word	0xffffffff


	//   ....[66]....
        /*0160*/ 	.word	0xffffffff


	//   ....[67]....
        /*0164*/ 	.word	0xffffffff


	//   ....[68]....
        /*0168*/ 	.word	0xffffffff


	//   ....[69]....
        /*016c*/ 	.word	0xffffffff


	//   ....[70]....
        /*0170*/ 	.word	0xffffffff


	//   ....[71]....
        /*0174*/ 	.word	0xffffffff


	//   ....[72]....
        /*0178*/ 	.word	0xffffffff


	//   ....[73]....
        /*017c*/ 	.word	0xffffffff


	//   ....[74]....
        /*0180*/ 	.word	0xffffffff


	//   ....[75]....
        /*0184*/ 	.word	0xffffffff


	//   ....[76]....
        /*0188*/ 	.word	0xffffffff


	//   ....[77]....
        /*018c*/ 	.word	0xffffffff


	//   ....[78]....
        /*0190*/ 	.word	0xffffffff


	//   ....[79]....
        /*0194*/ 	.word	0xffffffff


	//   ....[80]....
        /*0198*/ 	.word	0x0500000c


	//   ....[81]....
        /*019c*/ 	.word	0x0500000c


	//   ....[82]....
        /*01a0*/ 	.word	0x0500000c


	//   ....[83]....
        /*01a4*/ 	.word	0x0500000c


	//   ....[84]....
        /*01a8*/ 	.word	0x0500000c


	//----- nvinfo : EIATTR_COOP_GROUP_INSTR_OFFSETS
	.align		4
.L_788:
        /*01ac*/ 	.byte	0x04, 0x28
        /*01ae*/ 	.short	(.L_790 - .L_789)


	//   ....[0]....
.L_789:
        /*01b0*/ 	.word	0x00000630


	//   ....[1]....
        /*01b4*/ 	.word	0x00000660


	//   ....[2]....
        /*01b8*/ 	.word	0x000006c0


	//   ....[3]....
        /*01bc*/ 	.word	0x00000710


	//   ....[4]....
        /*01c0*/ 	.word	0x00000780


	//   ....[5]....
        /*01c4*/ 	.word	0x000007f0


	//   ....[6]....
        /*01c8*/ 	.word	0x00000850


	//   ....[7]....
        /*01cc*/ 	.word	0x00000870


	//   ....[8]....
        /*01d0*/ 	.word	0x00000880


	//   ....[9]....
        /*01d4*/ 	.word	0x00000a30


	//   ....[10]....
        /*01d8*/ 	.word	0x00000a50


	//   ....[11]....
        /*01dc*/ 	.word	0x00000ab0


	//   ....[12]....
        /*01e0*/ 	.word	0x00000b20


	//   ....[13]....
        /*01e4*/ 	.word	0x00000ba0


	//   ....[14]....
        /*01e8*/ 	.word	0x00000c00


	//   ....[15]....
        /*01ec*/ 	.word	0x00000c50


	//   ....[16]....
        /*01f0*/ 	.word	0x00000c80


	//   ....[17]....
        /*01f4*/ 	.word	0x00000c90


	//   ....[18]....
        /*01f8*/ 	.word	0x00000e30


	//   ....[19]....
        /*01fc*/ 	.word	0x00000e50


	//   ....[20]....
        /*0200*/ 	.word	0x00000eb0


	//   ....[21]....
        /*0204*/ 	.word	0x00000f10


	//   ....[22]....
        /*0208*/ 	.word	0x00000fa0


	//   ....[23]....
        /*020c*/ 	.word	0x00001000


	//   ....[24]....
        /*0210*/ 	.word	0x00001050


	//   ....[25]....
        /*0214*/ 	.word	0x00001090


	//   ....[26]....
        /*0218*/ 	.word	0x000010a0


	//   ....[27]....
        /*021c*/ 	.word	0x00001230


	//   ....[28]....
        /*0220*/ 	.word	0x00001250


	//   ....[29]....
        /*0224*/ 	.word	0x000012e0


	//   ....[30]....
        /*0228*/ 	.word	0x00001330


	//   ....[31]....
        /*022c*/ 	.word	0x000013a0


	//   ....[32]....
        /*0230*/ 	.word	0x000013e0


	//   ....[33]....
        /*0234*/ 	.word	0x00001430


	//   ....[34]....
        /*0238*/ 	.word	0x00001480


	//   ....[35]....
        /*023c*/ 	.word	0x00001490


	//   ....[36]....
        /*0240*/ 	.word	0x00001820


	//   ....[37]....
        /*0244*/ 	.word	0x00001830


	//   ....[38]....
        /*0248*/ 	.word	0x00001890


	//   ....[39]....
        /*024c*/ 	.word	0x000018f0


	//   ....[40]....
        /*0250*/ 	.word	0x00001940


	//   ....[41]....
        /*0254*/ 	.word	0x00001990


	//   ....[42]....
        /*0258*/ 	.word	0x00001a00


	//   ....[43]....
        /*025c*/ 	.word	0x00001a30


	//   ....[44]....
        /*0260*/ 	.word	0x00001a40


	//   ....[45]....
        /*0264*/ 	.word	0x00001c10


	//   ....[46]....
        /*0268*/ 	.word	0x00001c30


	//   ....[47]....
        /*026c*/ 	.word	0x00001c70


	//   ....[48]....
        /*0270*/ 	.word	0x00001cd0


	//   ....[49]....
        /*0274*/ 	.word	0x00001d40


	//   ....[50]....
        /*0278*/ 	.word	0x00001d90


	//   ....[51]....
        /*027c*/ 	.word	0x00001e00


	//   ....[52]....
        /*0280*/ 	.word	0x00001e30


	//   ....[53]....
        /*0284*/ 	.word	0x00001e40


	//   ....[54]....
        /*0288*/ 	.word	0x00002020


	//   ....[55]....
        /*028c*/ 	.word	0x00002030


	//   ....[56]....
        /*0290*/ 	.word	0x00002080


	//   ....[57]....
        /*0294*/ 	.word	0x000020c0


	//   ....[58]....
        /*0298*/ 	.word	0x00002150


	//   ....[59]....
        /*029c*/ 	.word	0x000021b0


	//   ....[60]....
        /*02a0*/ 	.word	0x00002210


	//   ....[61]....
        /*02a4*/ 	.word	0x00002250


	//   ....[62]....
        /*02a8*/ 	.word	0x00002260


	//   ....[63]....
        /*02ac*/ 	.word	0x00002400


	//   ....[64]....
        /*02b0*/ 	.word	0x00002420


	//   ....[65]....
        /*02b4*/ 	.word	0x00002480


	//   ....[66]....
        /*02b8*/ 	.word	0x000024f0


	//   ....[67]....
        /*02bc*/ 	.word	0x00002550


	//   ....[68]....
        /*02c0*/ 	.word	0x000025a0


	//   ....[69]....
        /*02c4*/ 	.word	0x00002600


	//   ....[70]....
        /*02c8*/ 	.word	0x00002640


	//   ....[71]....
        /*02cc*/ 	.word	0x00002650


	//   ....[72]....
        /*02d0*/ 	.word	0x000028a0


	//   ....[73]....
        /*02d4*/ 	.word	0x00002b70


	//   ....[74]....
        /*02d8*/ 	.word	0x00002d10


	//   ....[75]....
        /*02dc*/ 	.word	0x00002d40


	//   ....[76]....
        /*02e0*/ 	.word	0x00002d70


	//   ....[77]....
        /*02e4*/ 	.word	0x00002da0


	//   ....[78]....
        /*02e8*/ 	.word	0x00002dd0


	//   ....[79]....
        /*02ec*/ 	.word	0x00002e50


	//   ....[80]....
        /*02f0*/ 	.word	0x00002f30


	//   ....[81]....
        /*02f4*/ 	.word	0x00002fb0


	//   ....[82]....
        /*02f8*/ 	.word	0x00003030


	//   ....[83]....
        /*02fc*/ 	.word	0x000030b0


	//   ....[84]....
        /*0300*/ 	.word	0x00003130


	//----- nvinfo : EIATTR_VRC_CTA_INIT_COUNT
	.align		4
.L_790:
        /*0304*/ 	.byte	0x02, 0x4a
	.zero		1
	.zero		1


	//----- nvinfo : EIATTR_EXIT_INSTR_OFFSETS
	.align		4
        /*0308*/ 	.byte	0x04, 0x1c
        /*030a*/ 	.short	(.L_792 - .L_791)


	//   ....[0]....
.L_791:
        /*030c*/ 	.word	0x00002b80


	//   ....[1]....
        /*0310*/ 	.word	0x00002ed0


	//----- nvinfo : EIATTR_MAX_THREADS
	.align		4
.L_792:
        /*0314*/ 	.byte	0x04, 0x05
        /*0316*/ 	.short	(.L_794 - .L_793)
.L_793:
        /*0318*/ 	.word	0x00000100
        /*031c*/ 	.word	0x00000001
        /*0320*/ 	.word	0x00000001


	//----- nvinfo : EIATTR_CRS_STACK_SIZE
	.align		4
.L_794:
        /*0324*/ 	.byte	0x04, 0x1e
        /*0326*/ 	.short	(.L_796 - .L_795)
.L_795:
        /*0328*/ 	.word	0x00000000


	//----- nvinfo : EIATTR_CBANK_PARAM_SIZE
	.align		4
.L_796:
        /*032c*/ 	.byte	0x03, 0x19
        /*032e*/ 	.short	0x0014


	//----- nvinfo : EIATTR_PARAM_CBANK
	.align		4
        /*0330*/ 	.byte	0x04, 0x0a
        /*0332*/ 	.short	(.L_798 - .L_797)
	.align		4
.L_797:
        /*0334*/ 	.word	index@(.nv.constant0._Z28compute_histograms_pipelinedIjLi4ELi8ELi256ELi2ELb1EEvPKT_Pji)
        /*0338*/ 	.short	0x0380
        /*033a*/ 	.short	0x0014


	//----- nvinfo : EIATTR_SW_WAR
	.align		4
.L_798:
        /*033c*/ 	.byte	0x04, 0x36
        /*033e*/ 	.short	(.L_800 - .L_799)
.L_799:
        /*0340*/ 	.word	0x00000008
.L_800:


//--------------------- .nv.info._Z28compute_histograms_pipelinedIjLi4ELi8ELi256ELi2ELb0EEvPKT_Pji --------------------------
	.section	.nv.info._Z28compute_histograms_pipelinedIjLi4ELi8ELi256ELi2ELb0EEvPKT_Pji,"",@"SHT_CUDA_INFO"
	.sectionflags	@""
	.align	4


	//----- nvinfo : EIATTR_CUDA_API_VERSION
	.align		4
        /*0000*/ 	.byte	0x04, 0x37
        /*0002*/ 	.short	(.L_802 - .L_801)
.L_801:
        /*0004*/ 	.word	0x00000082


	//----- nvinfo : EIATTR_KPARAM_INFO
	.align		4
.L_802:
        /*0008*/ 	.byte	0x04, 0x17
        /*000a*/ 	.short	(.L_804 - .L_803)
.L_803:
        /*000c*/ 	.word	0x00000000
        /*0010*/ 	.short	0x0002
        /*0012*/ 	.short	0x0010
        /*0014*/ 	.byte	0x00, 0xf0, 0x11, 0x00


	//----- nvinfo : EIATTR_KPARAM_INFO
	.align		4
.L_804:
        /*0018*/ 	.byte	0x04, 0x17
        /*001a*/ 	.short	(.L_806 - .L_805)
.L_805:
        /*001c*/ 	.word	0x00000000
        /*0020*/ 	.short	0x0001
        /*0022*/ 	.short	0x0008
        /*0024*/ 	.byte	0x00, 0xf5, 0x21, 0x00


	//----- nvinfo : EIATTR_KPARAM_INFO
	.align		4
.L_806:
        /*0028*/ 	.byte	0x04, 0x17
        /*002a*/ 	.short	(.L_808 - .L_807)
.L_807:
        /*002c*/ 	.word	0x00000000
        /*0030*/ 	.short	0x0000
        /*0032*/ 	.short	0x0000
        /*0034*/ 	.byte	0x00, 0xf5, 0x21, 0x00


	//----- nvinfo : EIATTR_SPARSE_MMA_MASK
	.align		4
.L_808:
        /*0038*/ 	.byte	0x03, 0x50
        /*003a*/ 	.short	0x0000


	//----- nvinfo : EIATTR_MAXREG_COUNT
	.align		4
        /*003c*/ 	.byte	0x03, 0x1b
        /*003e*/ 	.short	0x00ff


	//----- nvinfo : EIATTR_NUM_BARRIERS
	.align		4
        /*0040*/ 	.byte	0x02, 0x4c
        /*0042*/ 	.byte	0x01
	.zero		1


	//----- nvinfo : EIATTR_MERCURY_ISA_VERSION
	.align		4
        /*0044*/ 	.byte	0x03, 0x5f
        /*0046*/ 	.short	0x0101


	//----- nvinfo : EIATTR_COOP_GROUP_MASK_REGIDS
	.align		4
        /*0048*/ 	.byte	0x04, 0x29
        /*004a*/ 	.short	(.L_810 - .L_809)


	//   ....[0]....
.L_809:
        /*004c*/ 	.word	0xffffffff


	//   ....[1]....
        /*0050*/ 	.word	0xffffffff


	//   ....[2]....
        /*0054*/ 	.word	0xffffffff


	//   ....[3]....
        /*0058*/ 	.word	0xffffffff


	//   ....[4]....
        /*005c*/ 	.word	0xffffffff


	//   ....[5]....
        /*0060*/ 	.word	0xffffffff


	//   ....[6]....
        /*0064*/ 	.word	0xffffffff


	//   ....[7]....
        /*0068*/ 	.word	0xffffffff


	//   ....[8]....
        /*006c*/ 	.word	0xffffffff


	//   ....[9]....
        /*0070*/ 	.word	0xffffffff


	//   ....[10]....
        /*0074*/ 	.word	0xffffffff


	//   ....[11]....
        /*0078*/ 	.word	0xffffffff


	//   ....[12]....
        /*007c*/ 	.word	0xffffffff


	//   ....[13]....
        /*0080*/ 	.word	0xffffffff


	//   ....[14]....
        /*0084*/ 	.word	0xffffffff


	//   ....[15]....
        /*0088*/ 	.word	0xffffffff


	//   ....[16]....
        /*008c*/ 	.word	0xffffffff


	//   ....[17]....
        /*0090*/ 	.word	0xffffffff


	//   ....[18]....
        /*0094*/ 	.word	0xffffffff


	//   ....[19]....
        /*0098*/ 	.word	0xffffffff


	//   ....[20]....
        /*009c*/ 	.word	0xffffffff


	//   ....[21]....
        /*00a0*/ 	.word	0xffffffff


	//   ....[22]....
        /*00a4*/ 	.word	0xffffffff


	//   ....[23]....
        /*00a8*/ 	.word	0xffffffff


	//   ....[24]....
        /*00ac*/ 	.word	0xffffffff


	//   ....[25]....
        /*00b0*/ 	.word	0xffffffff


	//   ....[26]....
        /*00b4*/ 	.word	0xffffffff


	//   ....[27]....
        /*00b8*/ 	.word	0xffffffff


	//   ....[28]....
        /*00bc*/ 	.word	0xffffffff


	//   ....[29]....
        /*00c0*/ 	.word	0xffffffff


	//   ....[30]....
        /*00c4*/ 	.word	0xffffffff


	//   ....[31]....
        /*00c8*/ 	.word	0xffffffff


	//   ....[32]....
        /*00cc*/ 	.word	0xffffffff


	//   ....[33]....
        /*00d0*/ 	.word	0xffffffff


	//   ....[34]....
        /*00d4*/ 	.word	0xffffffff


	//   ....[35]....
        /*00d8*/ 	.word	0xffffffff


	//   ....[36]....
        /*00dc*/ 	.word	0xffffffff


	//   ....[37]....
        /*00e0*/ 	.word	0xffffffff


	//   ....[38]....
        /*00e4*/ 	.word	0xffffffff


	//   ....[39]....
        /*00e8*/ 	.word	0xffffffff


	//   ....[40]....
        /*00ec*/ 	.word	0xffffffff


	//   ....[41]....
        /*00f0*/ 	.word	0xffffffff


	//   ....[42]....
        /*00f4*/ 	.word	0xffffffff


	//   ....[43]....
        /*00f8*/ 	.word	0xffffffff


	//   ....[44]....
        /*00fc*/ 	.word	0xffffffff


	//   ....[45]....
        /*0100*/ 	.word	0xffffffff


	//   ....[46]....
        /*0104*/ 	.word	0xffffffff


	//   ....[47]....
        /*0108*/ 	.word	0xffffffff


	//   ....[48]....
        /*010c*/ 	.word	0xffffffff


	//   ....[49]....
        /*0110*/ 	.word	0xffffffff


	//   ....[50]....
        /*0114*/ 	.word	0xffffffff


	//   ....[51]....
        /*0118*/ 	.word	0xffffffff


	//   ....[52]....
        /*011c*/ 	.word	0xffffffff


	//   ....[53]....
        /*0120*/ 	.word	0xffffffff


	//   ....[54]....
        /*0124*/ 	.word	0xffffffff


	//   ....[55]....
        /*0128*/ 	.word	0xffffffff


	//   ....[56]....
        /*012c*/ 	.word	0xffffffff


	//   ....[57]....
        /*0130*/ 	.word	0xffffffff


	//   ....[58]....
        /*0134*/ 	.word	0xffffffff


	//   ....[59]....
        /*0138*/ 	.word	0xffffffff


	//   ....[60]....
        /*013c*/ 	.word	0xffffffff


	//   ....[61]....
        /*0140*/ 	.word	0xffffffff


	//   ....[62]....
        /*0144*/ 	.word	0xffffffff


	//   ....[63]....
        /*0148*/ 	.word	0xffffffff


	//   ....[64]....
        /*014c*/ 	.word	0xffffffff


	//   ....[65]....
        /*0150*/ 	.word	0xffffffff


	//   ....[66]....
        /*0154*/ 	.word	0xffffffff


	//   ....[67]....
        /*0158*/ 	.word	0xffffffff


	//   ....[68]....
        /*015c*/ 	.word	0xffffffff


	//   ....[69]....
        /*0160*/ 	.word	0xffffffff


	//   ....[70]....
        /*0164*/ 	.word	0xffffffff


	//   ....[71]....
        /*0168*/ 	.word	0xffffffff


	//   ....[72]....
        /*016c*/ 	.word	0xffffffff


	//   ....[73]....
        /*0170*/ 	.word	0xffffffff


	//   ....[74]....
        /*0174*/ 	.word	0xffffffff


	//   ....[75]....
        /*0178*/ 	.word	0xffffffff


	//   ....[76]....
        /*017c*/ 	.word	0xffffffff


	//   ....[77]....
        /*0180*/ 	.word	0xffffffff


	//   ....[78]....
        /*0184*/ 	.word	0x0500000c


	//   ....[79]....
        /*0188*/ 	.word	0x0500000c


	//   ....[80]....
        /*018c*/ 	.word	0x0500000c


	//   ....[81]....
        /*0190*/ 	.word	0x0500000c


	//   ....[82]....
        /*0194*/ 	.word	0x0500000c


	//----- nvinfo : EIATTR_COOP_GROUP_INSTR_OFFSETS
	.align		4
.L_810:
        /*0198*/ 	.byte	0x04, 0x28
        /*019a*/ 	.short	(.L_812 - .L_811)


	//   ....[0]....
.L_811:
        /*019c*/ 	.word	0x000005e0


	//   ....[1]....
        /*01a0*/ 	.word	0x00000610


	//   ....[2]....
        /*01a4*/ 	.word	0x00000650


	//   ....[3]....
        /*01a8*/ 	.word	0x000006a0


	//   ....[4]....
        /*01ac*/ 	.word	0x00000730


	//   ....[5]....
        /*01b0*/ 	.word	0x00000790


	//   ....[6]....
        /*01b4*/ 	.word	0x000007f0


	//   ....[7]....
        /*01b8*/ 	.word	0x00000820


	//   ....[8]....
        /*01bc*/ 	.word	0x00000830


	//   ....[9]....
        /*01c0*/ 	.word	0x000009d0


	//   ....[10]....
        /*01c4*/ 	.word	0x000009f0


	//   ....[11]....
        /*01c8*/ 	.word	0x00000a70


	//   ....[12]....
        /*01cc*/ 	.word	0x00000ab0


	//   ....[13]....
        /*01d0*/ 	.word	0x00000b30


	//   ....[14]....
        /*01d4*/ 	.word	0x00000ba0


	//   ....[15]....
        /*01d8*/ 	.word	0x00000bf0


	//   ....[16]....
        /*01dc*/ 	.word	0x00000c20


	//   ....[17]....
        /*01e0*/ 	.word	0x00000c30


	//   ....[18]....
        /*01e4*/ 	.word	0x00000dd0


	//   ....[19]....
        /*01e8*/ 	.word	0x00000df0


	//   ....[20]....
        /*01ec*/ 	.word	0x00000e60


	//   ....[21]....
        /*01f0*/ 	.word	0x00000eb0


	//   ....[22]....
        /*01f4*/ 	.word	0x00000f30


	//   ....[23]....
        /*01f8*/ 	.word	0x00000fa0


	//   ....[24]....
        /*01fc*/ 	.word	0x00000ff0


	//   ....[25]....
        /*0200*/ 	.word	0x00001030


	//   ....[26]....
        /*0204*/ 	.word	0x00001040


	//   ....[27]....
        /*0208*/ 	.word	0x000011f0


	//   ....[28]....
        /*020c*/ 	.word	0x00001210


	//   ....[29]....
        /*0210*/ 	.word	0x00001280


	//   ....[30]....
        /*0214*/ 	.word	0x000012c0


	//   ....[31]....
        /*0218*/ 	.word	0x00001330


	//   ....[32]....
        /*021c*/ 	.word	0x00001390


	//   ....[33]....
        /*0220*/ 	.word	0x000013e0


	//   ....[34]....
        /*0224*/ 	.word	0x00001420


	//   ....[35]....
        /*0228*/ 	.word	0x00001430


	//   ....[36]....
        /*022c*/ 	.word	0x000017d0


	//   ....[37]....
        /*0230*/ 	.word	0x000017e0


	//   ....[38]....
        /*0234*/ 	.word	0x00001840


	//   ....[39]....
        /*0238*/ 	.word	0x000018a0


	//   ....[40]....
        /*023c*/ 	.word	0x000018f0


	//   ....[41]....
        /*0240*/ 	.word	0x00001940


	//   ....[42]....
        /*0244*/ 	.word	0x000019b0


	//   ....[43]....
        /*0248*/ 	.word	0x000019e0


	//   ....[44]....
        /*024c*/ 	.word	0x000019f0


	//   ....[45]....
        /*0250*/ 	.word	0x00001bc0


	//   ....[46]....
        /*0254*/ 	.word	0x00001be0


	//   ....[47]....
        /*0258*/ 	.word	0x00001c20


	//   ....[48]....
        /*025c*/ 	.word	0x00001c80


	//   ....[49]....
        /*0260*/ 	.word	0x00001cf0


	//   ....[50]....
        /*0264*/ 	.word	0x00001d40


	//   ....[51]....
        /*0268*/ 	.word	0x00001db0


	//   ....[52]....
        /*026c*/ 	.word	0x00001de0


	//   ....[53]....
        /*0270*/ 	.word	0x00001df0


	//   ....[54]....
        /*0274*/ 	.word	0x00001fd0


	//   ....[55]....
        /*0278*/ 	.word	0x00001fe0


	//   ....[56]....
        /*027c*/ 	.word	0x00002030


	//   ....[57]....
        /*0280*/ 	.word	0x00002070


	//   ....[58]....
        /*0284*/ 	.word	0x00002100


	//   ....[59]....
        /*0288*/ 	.word	0x00002160


	//   ....[60]....
        /*028c*/ 	.word	0x000021c0


	//   ....[61]....
        /*0290*/ 	.word	0x00002200


	//   ....[62]....
        /*0294*/ 	.word	0x00002210


	//   ....[63]....
        /*0298*/ 	.word	0x000023b0


	//   ....[64]....
        /*029c*/ 	.word	0x000023d0


	//   ....[65]....
        /*02a0*/ 	.word	0x00002430


	//   ....[66]....
        /*02a4*/ 	.word	0x000024a0


	//   ....[67]....
        /*02a8*/ 	.word	0x00002500


	//   ....[68]....
        /*02ac*/ 	.word	0x00002550


	//   ....[69]....
        /*02b0*/ 	.word	0x000025b0


	//   ....[70]....
        /*02b4*/ 	.word	0x000025f0


	//   ....[71]....
        /*02b8*/ 	.word	0x00002600


	//   ....[72]....
        /*02bc*/ 	.word	0x000028f0


	//   ....[73]....
        /*02c0*/ 	.word	0x00002920


	//   ....[74]....
        /*02c4*/ 	.word	0x00002950


	//   ....[75]....
        /*02c8*/ 	.word	0x00002980


	//   ....[76]....
        /*02cc*/ 	.word	0x000029b0


	//   ....[77]....
        /*02d0*/ 	.word	0x00002a30


	//   ....[78]....
        /*02d4*/ 	.word	0x00002b10


	//   ....[79]....
        /*02d8*/ 	.word	0x00002b90


	//   ....[80]....
        /*02dc*/ 	.word	0x00002c10


	//   ....[81]....
        /*02e0*/ 	.word	0x00002c90


	//   ....[82]....
        /*02e4*/ 	.word	0x00002d10


	//----- nvinfo : EIATTR_VRC_CTA_INIT_COUNT
	.align		4
.L_812:
        /*02e8*/ 	.byte	0x02, 0x4a
	.zero		1
	.zero		1


	//----- nvinfo : EIATTR_EXIT_INSTR_OFFSETS
	.align		4
        /*02ec*/ 	.byte	0x04, 0x1c
        /*02ee*/ 	.short	(.L_814 - .L_813)


	//   ....[0]....
.L_813:
        /*02f0*/ 	.word	0x00002750


	//   ....[1]....
        /*02f4*/ 	.word	0x00002ab0


	//----- nvinfo : EIATTR_MAX_THREADS
	.align		4
.L_814:
        /*02f8*/ 	.byte	0x04, 0x05
        /*02fa*/ 	.short	(.L_816 - .L_815)
.L_815:
        /*02fc*/ 	.word	0x00000100
        /*0300*/ 	.word	0x00000001
        /*0304*/ 	.word	0x00000001


	//----- nvinfo : EIATTR_CRS_STACK_SIZE
	.align		4
.L_816:
        /*0308*/ 	.byte	0x04, 0x1e
        /*030a*/ 	.short	(.L_818 - .L_817)
.L_817:
        /*030c*/ 	.word	0x00000000


	//----- nvinfo : EIATTR_CBANK_PARAM_SIZE
	.align		4
.L_818:
        /*0310*/ 	.byte	0x03, 0x19
        /*0312*/ 	.short	0x0014


	//----- nvinfo : EIATTR_PARAM_CBANK
	.align		4
        /*0314*/ 	.byte	0x04, 0x0a
        /*0316*/ 	.short	(.L_820 - .L_819)
	.align		4
.L_819:
        /*0318*/ 	.word	index@(.nv.constant0._Z28compute_histograms_pipelinedIjLi4ELi8ELi256ELi2ELb0EEvPKT_Pji)
        /*031c*/ 	.short	0x0380
        /*031e*/ 	.short	0x0014


	//----- nvinfo : EIATTR_SW_WAR
	.align		4
.L_820:
        /*0320*/ 	.byte	0x04, 0x36
        /*0322*/ 	.short	(.L_822 - .L_821)
.L_821:
        /*0324*/ 	.word	0x00000008
.L_822:


//--------------------- .nv.info._Z18compute_histogramsIjLi3ELi10ELi512ELb1EEvPKT_Pji --------------------------
	.section	.nv.info._Z18compute_histogramsIjLi3ELi10ELi512ELb1EEvPKT_Pji,"",@"SHT_CUDA_INFO"
	.sectionflags	@""
	.align	4


	//----- nvinfo : EIATTR_CUDA_API_VERSION
	.align		4
        /*0000*/ 	.byte	0x04, 0x37
        /*0002*/ 	.short	(.L_824 - .L_823)
.L_823:
        /*0004*/ 	.word	0x00000082


	//----- nvinfo : EIATTR_KPARAM_INFO
	.align		4
.L_824:
        /*0008*/ 	.byte	0x04, 0x17
        /*000a*/ 	.short	(.L_826 - .L_825)
.L_825:
        /*000c*/ 	.word	0x00000000
        /*0010*/ 	.short	0x0002
        /*0012*/ 	.short	0x0010
        /*0014*/ 	.byte	0x00, 0xf0, 0x11, 0x00


	//----- nvinfo : EIATTR_KPARAM_INFO
	.align		4
.L_826:
        /*0018*/ 	.byte	0x04, 0x17
        /*001a*/ 	.short	(.L_828 - .L_827)
.L_827:
        /*001c*/ 	.word	0x00000000
        /*0020*/ 	.short	0x0001
        /*0022*/ 	.short	0x0008
        /*0024*/ 	.byte	0x00, 0xf5, 0x21, 0x00


	//----- nvinfo : EIATTR_KPARAM_INFO
	.align		4
.L_828:
        /*0028*/ 	.byte	0x04, 0x17
        /*002a*/ 	.short	(.L_830 - .L_829)
.L_829:
        /*002c*/ 	.word	0x00000000
        /*0030*/ 	.short	0x0000
        /*0032*/ 	.short	0x0000
        /*0034*/ 	.byte	0x00, 0xf5, 0x21, 0x00


	//----- nvinfo : EIATTR_SPARSE_MMA_MASK
	.align		4
.L_830:
        /*0038*/ 	.byte	0x03, 0x50
        /*003a*/ 	.short	0x0000


	//----- nvinfo : EIATTR_MAXREG_COUNT
	.align		4
        /*003c*/ 	.byte	0x03, 0x1b
        /*003e*/ 	.short	0x0080


	//----- nvinfo : EIATTR_NUM_BARRIERS
	.align		4
        /*0040*/ 	.byte	0x02, 0x4c
        /*0042*/ 	.byte	0x01
	.zero		1


	//----- nvinfo : EIATTR_MERCURY_ISA_VERSION
	.align		4
        /*0044*/ 	.byte	0x03, 0x5f
        /*0046*/ 	.short	0x0101


	//----- nvinfo : EIATTR_INT_WARP_WIDE_INSTR_OFFSETS
	.align		4
        /*0048*/ 	.byte	0x04, 0x31
        /*004a*/ 	.short	(.L_832 - .L_831)


	//   ....[0]....
.L_831:
        /*004c*/ 	.word	0x000014a0


	//   ....[1]....
        /*0050*/ 	.word	0x000015f0


	//----- nvinfo : EIATTR_COOP_GROUP_MASK_REGIDS
	.align		4
.L_832:
        /*0054*/ 	.byte	0x04, 0x29
        /*0056*/ 	.short	(.L_834 - .L_833)


	//   ....[0]....
.L_833:
        /*0058*/ 	.word	0xffffffff


	//   ....[1]....
        /*005c*/ 	.word	0xffffffff


	//   ....[2]....
        /*0060*/ 	.word	0xffffffff


	//   ....[3]....
        /*0064*/ 	.word	0xffffffff


	//   ....[4]....
        /*0068*/ 	.word	0xffffffff


	//   ....[5]....
        /*006c*/ 	.word	0xffffffff


	//   ....[6]....
        /*0070*/ 	.word	0xffffffff


	//   ....[7]....
        /*0074*/ 	.word	0xffffffff


	//   ....[8]....
        /*0078*/ 	.word	0xffffffff


	//   ....[9]....
        /*007c*/ 	.word	0xffffffff


	//   ....[10]....
        /*0080*/ 	.word	0xffffffff


	//   ....[11]....
        /*0084*/ 	.word	0xffffffff


	//   ....[12]....
        /*0088*/ 	.word	0xffffffff


	//   ....[13]....
        /*008c*/ 	.word	0xffffffff


	//   ....[14]....
        /*0090*/ 	.word	0xffffffff


	//   ....[15]....
        /*0094*/ 	.word	0xffffffff


	//   ....[16]....
        /*0098*/ 	.word	0xffffffff


	//   ....[17]....
        /*009c*/ 	.word	0xffffffff


	//   ....[18]....
        /*00a0*/ 	.word	0xffffffff


	//   ....[19]....
        /*00a4*/ 	.word	0xffffffff


	//   ....[20]....
        /*00a8*/ 	.word	0xffffffff


	//   ....[21]....
        /*00ac*/ 	.word	0xffffffff


	//   ....[22]....
        /*00b0*/ 	.word	0xffffffff


	//   ....[23]....
        /*00b4*/ 	.word	0xffffffff


	//   ....[24]....
        /*00b8*/ 	.word	0xffffffff


	//   ....[25]....
        /*00bc*/ 	.word	0xffffffff


	//   ....[26]....
        /*00c0*/ 	.word	0xffffffff


	//   ....[27]....
        /*00c4*/ 	.word	0xffffffff


	//   ....[28]....
        /*00c8*/ 	.word	0xffffffff


	//   ....[29]....
        /*00cc*/ 	.word	0xffffffff


	//   ....[30]....
        /*00d0*/ 	.word	0xffffffff


	//   ....[31]....
        /*00d4*/ 	.word	0xffffffff


	//   ....[32]....
        /*00d8*/ 	.word	0xffffffff


	//   ....[33]....
        /*00dc*/ 	.word	0xffffffff


	//   ....[34]....
        /*00e0*/ 	.word	0xffffffff


	//   ....[35]....
        /*00e4*/ 	.word	0xffffffff


	//   ....[36]....
        /*00e8*/ 	.word	0xffffffff


	//   ....[37]....
        /*00ec*/ 	.word	0xffffffff


	//   ....[38]....
        /*00f0*/ 	.word	0xffffffff


	//   ....[39]....
        /*00f4*/ 	.word	0xffffffff


	//   ....[40]....
        /*00f8*/ 	.word	0xffffffff


	//   ....[41]....
        /*00fc*/ 	.word	0xffffffff


	//   ....[42]....
        /*0100*/ 	.word	0xffffffff


	//   ....[43]....
        /*0104*/ 	.word	0xffffffff


	//   ....[44]....
        /*0108*/ 	.word	0xffffffff


	//   ....[45]....
        /*010c*/ 	.word	0xffffffff


	//   ....[46]....
        /*0110*/ 	.word	0xffffffff


	//   ....[47]....
        /*0114*/ 	.word	0xffffffff


	//   ....[48]....
        /*0118*/ 	.word	0xffffffff


	//   ....[49]....
        /*011c*/ 	.word	0xffffffff


	//   ....[50]....
        /*0120*/ 	.word	0xffffffff


	//   ....[51]....
        /*0124*/ 	.word	0xffffffff


	//   ....[52]....
        /*0128*/ 	.word	0xffffffff


	//   ....[53]....
        /*012c*/ 	.word	0xffffffff


	//   ....[54]....
        /*0130*/ 	.word	0xffffffff


	//   ....[55]....
        /*0134*/ 	.word	0xffffffff


	//   ....[56]....
        /*0138*/ 	.word	0xffffffff


	//   ....[57]....
        /*013c*/ 	.word	0xffffffff


	//   ....[58]....
        /*0140*/ 	.word	0xffffffff


	//----- nvinfo : EIATTR_COOP_GROUP_INSTR_OFFSETS
	.align		4
.L_834:
        /*0144*/ 	.byte	0x04, 0x28
        /*0146*/ 	.short	(.L_836 - .L_835)


	//   ....[0]....
.L_835:
        /*0148*/ 	.word	0x000004e0


	//   ....[1]....
        /*014c*/ 	.word	0x00000500


	//   ....[2]....
        /*0150*/ 	.word	0x00000570


	//   ....[3]....
        /*0154*/ 	.word	0x000005d0


	//   ....[4]....
        /*0158*/ 	.word	0x00000640


	//   ....[5]....
        /*015c*/ 	.word	0x000006a0


	//   ....[6]....
        /*0160*/ 	.word	0x00000700


	//   ....[7]....
        /*0164*/ 	.word	0x00000750


	//   ....[8]....
        /*0168*/ 	.word	0x000007c0


	//   ....[9]....
        /*016c*/ 	.word	0x00000800


	//   ....[10]....
        /*0170*/ 	.word	0x00000810


	//   ....[11]....
        /*0174*/ 	.word	0x000009c0


	//   ....[12]....
        /*0178*/ 	.word	0x000009e0


	//   ....[13]....
        /*017c*/ 	.word	0x00000a30


	//   ....[14]....
        /*0180*/ 	.word	0x00000ac0


	//   ....[15]....
        /*0184*/ 	.word	0x00000b10


	//   ....[16]....
        /*0188*/ 	.word	0x00000b50


	//   ....[17]....
        /*018c*/ 	.word	0x00000ba0


	//   ....[18]....
        /*0190*/ 	.word	0x00000c30


	//   ....[19]....
        /*0194*/ 	.word	0x00000c90


	//   ....[20]....
        /*0198*/ 	.word	0x00000cb0


	//   ....[21]....
        /*019c*/ 	.word	0x00000cc0


	//   ....[22]....
        /*01a0*/ 	.word	0x00000e60


	//   ....[23]....
        /*01a4*/ 	.word	0x00000e80


	//   ....[24]....
        /*01a8*/ 	.word	0x00000f00


	//   ....[25]....
        /*01ac*/ 	.word	0x00000f70


	//   ....[26]....
        /*01b0*/ 	.word	0x00000fd0


	//   ....[27]....
        /*01b4*/ 	.word	0x00001020


	//   ....[28]....
        /*01b8*/ 	.word	0x00001090


	//   ....[29]....
        /*01bc*/ 	.word	0x000010f0


	//   ....[30]....
        /*01c0*/ 	.word	0x00001150


	//   ....[31]....
        /*01c4*/ 	.word	0x00001180


	//   ....[32]....
        /*01c8*/ 	.word	0x00001190


	//   ....[33]....
        /*01cc*/ 	.word	0x000013f0


	//   ....[34]....
        /*01d0*/ 	.word	0x00001680


	//   ....[35]....
        /*01d4*/ 	.word	0x00001850


	//   ....[36]....
        /*01d8*/ 	.word	0x00001860


	//   ....[37]....
        /*01dc*/ 	.word	0x00001870


	//   ....[38]....
        /*01e0*/ 	.word	0x000018b0


	//   ....[39]....
        /*01e4*/ 	.word	0x000018e0


	//   ....[40]....
        /*01e8*/ 	.word	0x00001900


	//   ....[41]....
        /*01ec*/ 	.word	0x00001910


	//   ....[42]....
        /*01f0*/ 	.word	0x00001990


	//   ....[43]....
        /*01f4*/ 	.word	0x000019b0


	//   ....[44]....
        /*01f8*/ 	.word	0x000019c0


	//   ....[45]....
        /*01fc*/ 	.word	0x000019d0


	//   ....[46]....
        /*0200*/ 	.word	0x00001a30


	//   ....[47]....
        /*0204*/ 	.word	0x00001a60


	//   ....[48]....
        /*0208*/ 	.word	0x00001a80


	//   ....[49]....
        /*020c*/ 	.word	0x00001a90


	//   ....[50]....
        /*0210*/ 	.word	0x00001b10


	//   ....[51]....
        /*0214*/ 	.word	0x00001b30


	//   ....[52]....
        /*0218*/ 	.word	0x00001b40


	//   ....[53]....
        /*021c*/ 	.word	0x00001b50


	//   ....[54]....
        /*0220*/ 	.word	0x00001bb0


	//   ....[55]....
        /*0224*/ 	.word	0x00001be0


	//   ....[56]....
        /*0228*/ 	.word	0x00001c00


	//   ....[57]....
        /*022c*/ 	.word	0x00001c10


	//   ....[58]....
        /*0230*/ 	.word	0x00001d30


	//----- nvinfo : EIATTR_VRC_CTA_INIT_COUNT
	.align		4
.L_836:
        /*0234*/ 	.byte	0x02, 0x4a
	.zero		1
	.zero		1


	//----- nvinfo : EIATTR_EXIT_INSTR_OFFSETS
	.align		4
        /*0238*/ 	.byte	0x04, 0x1c
        /*023a*/ 	.short	(.L_838 - .L_837)


	//   ....[0]....
.L_837:
        /*023c*/ 	.word	0x00001690


	//   ....[1]....
        /*0240*/ 	.word	0x00001d80


	//----- nvinfo : EIATTR_MAX_THREADS
	.align		4
.L_838:
        /*0244*/ 	.byte	0x04, 0x05
        /*0246*/ 	.short	(.L_840 - .L_839)
.L_839:
        /*0248*/ 	.word	0x00000200
        /*024c*/ 	.word	0x00000001
        /*0250*/ 	.word	0x00000001


	//----- nvinfo : EIATTR_CRS_STACK_SIZE
	.align		4
.L_840:
        /*0254*/ 	.byte	0x04, 0x1e
        /*0256*/ 	.short	(.L_842 - .L_841)
.L_841:
        /*0258*/ 	.word	0x00000000


	//----- nvinfo : EIATTR_CBANK_PARAM_SIZE
	.align		4
.L_842:
        /*025c*/ 	.byte	0x03, 0x19
        /*025e*/ 	.short	0x0014


	//----- nvinfo : EIATTR_PARAM_CBANK
	.align		4
        /*0260*/ 	.byte	0x04, 0x0a
        /*0262*/ 	.short	(.L_844 - .L_843)
	.align		4
.L_843:
        /*0264*/ 	.word	index@(.nv.constant0._Z18compute_histogramsIjLi3ELi10ELi512ELb1EEvPKT_Pji)
        /*0268*/ 	.short	0x0380
        /*026a*/ 	.short	0x0014


	//----- nvinfo : EIATTR_SW_WAR
	.align		4
.L_844:
        /*026c*/ 	.byte	0x04, 0x36
        /*026e*/ 	.short	(.L_846 - .L_845)
.L_845:
        /*0270*/ 	.word	0x00000008
.L_846:


//--------------------- .nv.info._Z18compute_histogramsIjLi3ELi10ELi512ELb0EEvPKT_Pji --------------------------
	.section	.nv.info._Z18compute_histogramsIjLi3ELi10ELi512ELb0EEvPKT_Pji,"",@"SHT_CUDA_INFO"
	.sectionflags	@""
	.align	4


	//----- nvinfo : EIATTR_CUDA_API_VERSION
	.align		4
        /*0000*/ 	.byte	0x04, 0x37
        /*0002*/ 	.short	(.L_848 - .L_847)
.L_847:
        /*0004*/ 	.word	0x00000082


	//----- nvinfo : EIATTR_KPARAM_INFO
	.align		4
.L_848:
        /*0008*/ 	.byte	0x04, 0x17
        /*000a*/ 	.short	(.L_850 - .L_849)
.L_849:
        /*000c*/ 	.word	0x00000000
        /*0010*/ 	.short	0x0002
        /*0012*/ 	.short	0x0010
        /*0014*/ 	.byte	0x00, 0xf0, 0x11, 0x00


	//----- nvinfo : EIATTR_KPARAM_INFO
	.align		4
.L_850:
        /*0018*/ 	.byte	0x04, 0x17
        /*001a*/ 	.short	(.L_852 - .L_851)
.L_851:
        /*001c*/ 	.word	0x00000000
        /*0020*/ 	.short	0x0001
        /*0022*/ 	.short	0x0008
        /*0024*/ 	.byte	0x00, 0xf5, 0x21, 0x00


	//----- nvinfo : EIATTR_KPARAM_INFO
	.align		4
.L_852:
        /*0028*/ 	.byte	0x04, 0x17
        /*002a*/ 	.short	(.L_854 - .L_853)
.L_853:
        /*002c*/ 	.word	0x00000000
        /*0030*/ 	.short	0x0000
        /*0032*/ 	.short	0x0000
        /*0034*/ 	.byte	0x00, 0xf5, 0x21, 0x00


	//----- nvinfo : EIATTR_SPARSE_MMA_MASK
	.align		4
.L_854:
        /*0038*/ 	.byte	0x03, 0x50
        /*003a*/ 	.short	0x0000


	//----- nvinfo : EIATTR_MAXREG_COUNT
	.align		4
        /*003c*/ 	.byte	0x03, 0x1b
        /*003e*/ 	.short	0x0080


	//----- nvinfo : EIATTR_NUM_BARRIERS
	.align		4
        /*0040*/ 	.byte	0x02, 0x4c
        /*0042*/ 	.byte	0x01
	.zero		1


	//----- nvinfo : EIATTR_MERCURY_ISA_VERSION
	.align		4
        /*0044*/ 	.byte	0x03, 0x5f
        /*0046*/ 	.short	0x0101


	//----- nvinfo : EIATTR_COOP_GROUP_MASK_REGIDS
	.align		4
        /*0048*/ 	.byte	0x04, 0x29
        /*004a*/ 	.short	(.L_856 - .L_855)


	//   ....[0]....
.L_855:
        /*004c*/ 	.word	0xffffffff


	//   ....[1]....
        /*0050*/ 	.word	0xffffffff


	//   ....[2]....
        /*0054*/ 	.word	0xffffffff


	//   ....[3]....
        /*0058*/ 	.word	0xffffffff


	//   ....[4]....
        /*005c*/ 	.word	0xffffffff


	//   ....[5]....
        /*0060*/ 	.word	0xffffffff


	//   ....[6]....
        /*0064*/ 	.word	0xffffffff


	//   ....[7]....
        /*0068*/ 	.word	0xffffffff


	//   ....[8]....
        /*006c*/ 	.word	0xffffffff


	//   ....[9]....
        /*0070*/ 	.word	0xffffffff


	//   ....[10]....
        /*0074*/ 	.word	0xffffffff


	//   ....[11]....
        /*0078*/ 	.word	0xffffffff


	//   ....[12]....
        /*007c*/ 	.word	0xffffffff


	//   ....[13]....
        /*0080*/ 	.word	0xffffffff


	//   ....[14]....
        /*0084*/ 	.word	0xffffffff


	//   ....[15]....
        /*0088*/ 	.word	0xffffffff


	//   ....[16]....
        /*008c*/ 	.word	0xffffffff


	//   ....[17]....
        /*0090*/ 	.word	0xffffffff


	//   ....[18]....
        /*0094*/ 	.word	0xffffffff


	//   ....[19]....
        /*0098*/ 	.word	0xffffffff


	//   ....[20]....
        /*009c*/ 	.word	0xffffffff


	//   ....[21]....
        /*00a0*/ 	.word	0xffffffff


	//   ....[22]....
        /*00a4*/ 	.word	0xffffffff


	//   ....[23]....
        /*00a8*/ 	.word	0xffffffff


	//   ....[24]....
        /*00ac*/ 	.word	0xffffffff


	//   ....[25]....
        /*00b0*/ 	.word	0xffffffff


	//   ....[26]....
        /*00b4*/ 	.word	0xffffffff


	//   ....[27]....
        /*00b8*/ 	.word	0xffffffff


	//   ....[28]....
        /*00bc*/ 	.word	0xffffffff


	//   ....[29]....
        /*00c0*/ 	.word	0xffffffff


	//   ....[30]....
        /*00c4*/ 	.word	0xffffffff


	//   ....[31]....
        /*00c8*/ 	.word	0xffffffff


	//   ....[32]....
        /*00cc*/ 	.word	0xffffffff


	//   ....[33]....
        /*00d0*/ 	.word	0xffffffff


	//   ....[34]....
        /*00d4*/ 	.word	0xffffffff


	//   ....[35]....
        /*00d8*/ 	.word	0xffffffff


	//   ....[36]....
        /*00dc*/ 	.word	0xffffffff


	//   ....[37]....
        /*00e0*/ 	.word	0xffffffff


	//   ....[38]....
        /*00e4*/ 	.word	0xffffffff


	//   ....[39]....
        /*00e8*/ 	.word	0xffffffff


	//   ....[40]....
        /*00ec*/ 	.word	0xffffffff


	//   ....[41]....
        /*00f0*/ 	.word	0xffffffff


	//   ....[42]....
        /*00f4*/ 	.word	0xffffffff


	//   ....[43]....
        /*00f8*/ 	.word	0xffffffff


	//   ....[44]....
        /*00fc*/ 	.word	0xffffffff


	//   ....[45]....
        /*0100*/ 	.word	0xffffffff


	//   ....[46]....
        /*0104*/ 	.word	0xffffffff


	//   ....[47]....
        /*0108*/ 	.word	0xffffffff


	//   ....[48]....
        /*010c*/ 	.word	0xffffffff


	//   ....[49]....
        /*0110*/ 	.word	0xffffffff


	//   ....[50]....
        /*0114*/ 	.word	0xffffffff


	//   ....[51]....
        /*0118*/ 	.word	0xffffffff


	//   ....[52]....
        /*011c*/ 	.word	0xffffffff


	//   ....[53]....
        /*0120*/ 	.word	0xffffffff


	//   ....[54]....
        /*0124*/ 	.word	0xffffffff


	//   ....[55]....
        /*0128*/ 	.word	0xffffffff


	//   ....[56]....
        /*012c*/ 	.word	0xffffffff


	//----- nvinfo : EIATTR_COOP_GROUP_INSTR_OFFSETS
	.align		4
.L_856:
        /*0130*/ 	.byte	0x04, 0x28
        /*0132*/ 	.short	(.L_858 - .L_857)


	//   ....[0]....
.L_857:
        /*0134*/ 	.word	0x00000430


	//   ....[1]....
        /*0138*/ 	.word	0x00000450


	//   ....[2]....
        /*013c*/ 	.word	0x000004c0


	//   ....[3]....
        /*0140*/ 	.word	0x00000520


	//   ....[4]....
        /*0144*/ 	.word	0x00000590


	//   ....[5]....
        /*0148*/ 	.word	0x000005f0


	//   ....[6]....
        /*014c*/ 	.word	0x00000650


	//   ....[7]....
        /*0150*/ 	.word	0x000006a0


	//   ....[8]....
        /*0154*/ 	.word	0x00000710


	//   ....[9]....
        /*0158*/ 	.word	0x00000750


	//   ....[10]....
        /*015c*/ 	.word	0x00000760


	//   ....[11]....
        /*0160*/ 	.word	0x00000910


	//   ....[12]....
        /*0164*/ 	.word	0x00000930


	//   ....[13]....
        /*0168*/ 	.word	0x00000980


	//   ....[14]....
        /*016c*/ 	.word	0x00000a10


	//   ....[15]....
        /*0170*/ 	.word	0x00000a60


	//   ....[16]....
        /*0174*/ 	.word	0x00000aa0


	//   ....[17]....
        /*0178*/ 	.word	0x00000af0


	//   ....[18]....
        /*017c*/ 	.word	0x00000b80


	//   ....[19]....
        /*0180*/ 	.word	0x00000be0


	//   ....[20]....
        /*0184*/ 	.word	0x00000c00


	//   ....[21]....
        /*0188*/ 	.word	0x00000c10


	//   ....[22]....
        /*018c*/ 	.word	0x00000db0


	//   ....[23]....
        /*0190*/ 	.word	0x00000dd0


	//   ....[24]....
        /*0194*/ 	.word	0x00000e50


	//   ....[25]....
        /*0198*/ 	.word	0x00000ed0


	//   ....[26]....
        /*019c*/ 	.word	0x00000f40


	//   ....[27]....
        /*01a0*/ 	.word	0x00000f70


	//   ....[28]....
        /*01a4*/ 	.word	0x00000ff0


	//   ....[29]....
        /*01a8*/ 	.word	0x00001040


	//   ....[30]....
        /*01ac*/ 	.word	0x000010a0


	//   ....[31]....
        /*01b0*/ 	.word	0x000010d0


	//   ....[32]....
        /*01b4*/ 	.word	0x000010e0


	//   ....[33]....
        /*01b8*/ 	.word	0x00001400


	//   ....[34]....
        /*01bc*/ 	.word	0x00001410


	//   ....[35]....
        /*01c0*/ 	.word	0x00001420


	//   ....[36]....
        /*01c4*/ 	.word	0x00001460


	//   ....[37]....
        /*01c8*/ 	.word	0x00001490


	//   ....[38]....
        /*01cc*/ 	.word	0x000014b0


	//   ....[39]....
        /*01d0*/ 	.word	0x000014c0


	//   ....[40]....
        /*01d4*/ 	.word	0x00001540


	//   ....[41]....
        /*01d8*/ 	.word	0x00001560


	//   ....[42]....
        /*01dc*/ 	.word	0x00001570


	//   ....[43]....
        /*01e0*/ 	.word	0x00001580


	//   ....[44]....
        /*01e4*/ 	.word	0x000015e0


	//   ....[45]....
        /*01e8*/ 	.word	0x00001610


	//   ....[46]....
        /*01ec*/ 	.word	0x00001630


	//   ....[47]....
        /*01f0*/ 	.word	0x00001640


	//   ....[48]....
        /*01f4*/ 	.word	0x000016c0


	//   ....[49]....
        /*01f8*/ 	.word	0x000016e0


	//   ....[50]....
        /*01fc*/ 	.word	0x000016f0


	//   ....[51]....
        /*0200*/ 	.word	0x00001700


	//   ....[52]....
        /*0204*/ 	.word	0x00001760


	//   ....[53]....
        /*0208*/ 	.word	0x00001790


	//   ....[54]....
        /*020c*/ 	.word	0x000017b0


	//   ....[55]....
        /*0210*/ 	.word	0x000017c0


	//   ....[56]....
        /*0214*/ 	.word	0x000018e0


	//----- nvinfo : EIATTR_VRC_CTA_INIT_COUNT
	.align		4
.L_858:
        /*0218*/ 	.byte	0x02, 0x4a
	.zero		1
	.zero		1


	//----- nvinfo : EIATTR_EXIT_INSTR_OFFSETS
	.align		4
        /*021c*/ 	.byte	0x04, 0x1c
        /*021e*/ 	.short	(.L_860 - .L_859)


	//   ....[0]....
.L_859:
        /*0220*/ 	.word	0x00001240


	//   ....[1]....
        /*0224*/ 	.word	0x00001930


	//----- nvinfo : EIATTR_MAX_THREADS
	.align		4
.L_860:
        /*0228*/ 	.byte	0x04, 0x05
        /*022a*/ 	.short	(.L_862 - .L_861)
.L_861:
        /*022c*/ 	.word	0x00000200
        /*0230*/ 	.word	0x00000001
        /*0234*/ 	.word	0x00000001


	//----- nvinfo : EIATTR_CRS_STACK_SIZE
	.align		4
.L_862:
        /*0238*/ 	.byte	0x04, 0x1e
        /*023a*/ 	.short	(.L_864 - .L_863)
.L_863:
        /*023c*/ 	.word	0x00000000


	//----- nvinfo : EIATTR_CBANK_PARAM_SIZE
	.align		4
.L_864:
        /*0240*/ 	.byte	0x03, 0x19
        /*0242*/ 	.short	0x0014


	//----- nvinfo : EIATTR_PARAM_CBANK
	.align		4
        /*0244*/ 	.byte	0x04, 0x0a
        /*0246*/ 	.short	(.L_866 - .L_865)
	.align		4
.L_865:
        /*0248*/ 	.word	index@(.nv.constant0._Z18compute_histogramsIjLi3ELi10ELi512ELb0EEvPKT_Pji)
        /*024c*/ 	.short	0x0380
        /*024e*/ 	.short	0x0014


	//----- nvinfo : EIATTR_SW_WAR
	.align		4
.L_866:
        /*0250*/ 	.byte	0x04, 0x36
        /*0252*/ 	.short	(.L_868 - .L_867)
.L_867:
        /*0254*/ 	.word	0x00000008
.L_868:


//--------------------- .nv.info._Z18compute_histogramsIjLi3ELi10ELi256ELb1EEvPKT_Pji --------------------------
	.section	.nv.info._Z18compute_histogramsIjLi3ELi10ELi256ELb1EEvPKT_Pji,"",@"SHT_CUDA_INFO"
	.sectionflags	@""
	.align	4


	//----- nvinfo : EIATTR_CUDA_API_VERSION
	.align		4
        /*0000*/ 	.byte	0x04, 0x37
        /*0002*/ 	.short	(.L_870 - .L_869)
.L_869:
        /*0004*/ 	.word	0x00000082


	//----- nvinfo : EIATTR_KPARAM_INFO
	.align		4
.L_870:
        /*0008*/ 	.byte	0x04, 0x17
        /*000a*/ 	.short	(.L_872 - .L_871)
.L_871:
        /*000c*/ 	.word	0x00000000
        /*0010*/ 	.short	0x0002
        /*0012*/ 	.short	0x0010
        /*0014*/ 	.byte	0x00, 0xf0, 0x11, 0x00


	//----- nvinfo : EIATTR_KPARAM_INFO
	.align		4
.L_872:
        /*0018*/ 	.byte	0x04, 0x17
        /*001a*/ 	.short	(.L_874 - .L_873)
.L_873:
        /*001c*/ 	.word	0x00000000
        /*0020*/ 	.short	0x0001
        /*0022*/ 	.short	0x0008
        /*0024*/ 	.byte	0x00, 0xf5, 0x21, 0x00


	//----- nvinfo : EIATTR_KPARAM_INFO
	.align		4
.L_874:
        /*0028*/ 	.byte	0x04, 0x17
        /*002a*/ 	.short	(.L_876 - .L_875)
.L_875:
        /*002c*/ 	.word	0x00000000
        /*0030*/ 	.short	0x0000
        /*0032*/ 	.short	0x0000
        /*0034*/ 	.byte	0x00, 0xf5, 0x21, 0x00


	//----- nvinfo : EIATTR_SPARSE_MMA_MASK
	.align		4
.L_876:
        /*0038*/ 	.byte	0x03, 0x50
        /*003a*/ 	.short	0x0000


	//----- nvinfo : EIATTR_MAXREG_COUNT
	.align		4
        /*003c*/ 	.byte	0x03, 0x1b
        /*003e*/ 	.short	0x00ff


	//----- nvinfo : EIATTR_NUM_BARRIERS
	.align		4
        /*0040*/ 	.byte	0x02, 0x4c
        /*0042*/ 	.byte	0x01
	.zero		1


	//----- nvinfo : EIATTR_MERCURY_ISA_VERSION
	.align		4
        /*0044*/ 	.byte	0x03, 0x5f
        /*0046*/ 	.short	0x0101


	//----- nvinfo : EIATTR_INT_WARP_WIDE_INSTR_OFFSETS
	.align		4
        /*0048*/ 	.byte	0x04, 0x31
        /*004a*/ 	.short	(.L_878 - .L_877)


	//   ....[0]....
.L_877:
        /*004c*/ 	.word	0x000014a0


	//   ....[1]....
        /*0050*/ 	.word	0x000015f0


	//----- nvinfo : EIATTR_COOP_GROUP_MASK_REGIDS
	.align		4
.L_878:
        /*0054*/ 	.byte	0x04, 0x29
        /*0056*/ 	.short	(.L_880 - .L_879)


	//   ....[0]....
.L_879:
        /*0058*/ 	.word	0xffffffff


	//   ....[1]....
        /*005c*/ 	.word	0xffffffff


	//   ....[2]....
        /*0060*/ 	.word	0xffffffff


	//   ....[3]....
        /*0064*/ 	.word	0xffffffff


	//   ....[4]....
        /*0068*/ 	.word	0xffffffff


	//   ....[5]....
        /*006c*/ 	.word	0xffffffff


	//   ....[6]....
        /*0070*/ 	.word	0xffffffff


	//   ....[7]....
        /*0074*/ 	.word	0xffffffff


	//   ....[8]....
        /*0078*/ 	.word	0xffffffff


	//   ....[9]....
        /*007c*/ 	.word	0xffffffff


	//   ....[10]....
        /*0080*/ 	.word	0xffffffff


	//   ....[11]....
        /*0084*/ 	.word	0xffffffff


	//   ....[12]....
        /*0088*/ 	.word	0xffffffff


	//   ....[13]....
        /*008c*/ 	.word	0xffffffff


	//   ....[14]....
        /*0090*/ 	.word	0xffffffff


	//   ....[15]....
        /*0094*/ 	.word	0xffffffff


	//   ....[16]....
        /*0098*/ 	.word	0xffffffff


	//   ....[17]....
        /*009c*/ 	.word	0xffffffff


	//   ....[18]....
        /*00a0*/ 	.word	0xffffffff


	//   ....[19]....
        /*00a4*/ 	.word	0xffffffff


	//   ....[20]....
        /*00a8*/ 	.word	0xffffffff


	//   ....[21]....
        /*00ac*/ 	.word	0xffffffff


	//   ....[22]....
        /*00b0*/ 	.word	0xffffffff


	//   ....[23]....
        /*00b4*/ 	.word	0xffffffff


	//   ....[24]....
        /*00b8*/ 	.word	0xffffffff


	//   ....[25]....
        /*00bc*/ 	.word	0xffffffff


	//   ....[26]....
        /*00c0*/ 	.word	0xffffffff


	//   ....[27]....
        /*00c4*/ 	.word	0xffffffff


	//   ....[28]....
        /*00c8*/ 	.word	0xffffffff


	//   ....[29]....
        /*00cc*/ 	.word	0xffffffff


	//   ....[30]....
        /*00d0*/ 	.word	0xffffffff


	//   ....[31]....
        /*00d4*/ 	.word	0xffffffff


	//   ....[32]....
        /*00d8*/ 	.word	0xffffffff


	//   ....[33]....
        /*00dc*/ 	.word	0xffffffff


	//   ....[34]....
        /*00e0*/ 	.word	0xffffffff


	//   ....[35]....
        /*00e4*/ 	.word	0xffffffff


	//   ....[36]....
        /*00e8*/ 	.word	0xffffffff


	//   ....[37]....
        /*00ec*/ 	.word	0xffffffff


	//   ....[38]....
        /*00f0*/ 	.word	0xffffffff


	//   ....[39]....
        /*00f4*/ 	.word	0xffffffff


	//   ....[40]....
        /*00f8*/ 	.word	0xffffffff


	//   ....[41]....
        /*00fc*/ 	.word	0xffffffff


	//   ....[42]....
        /*0100*/ 	.word	0xffffffff


	//   ....[43]....
        /*0104*/ 	.word	0xffffffff


	//   ....[44]....
        /*0108*/ 	.word	0xffffffff


	//   ....[45]....
        /*010c*/ 	.word	0xffffffff


	//   ....[46]....
        /*0110*/ 	.word	0xffffffff


	//   ....[47]....
        /*0114*/ 	.word	0xffffffff


	//   ....[48]....
        /*0118*/ 	.word	0xffffffff


	//   ....[49]....
        /*011c*/ 	.word	0xffffffff


	//   ....[50]....
        /*0120*/ 	.word	0xffffffff


	//   ....[51]....
        /*0124*/ 	.word	0xffffffff


	//   ....[52]....
        /*0128*/ 	.word	0xffffffff


	//   ....[53]....
        /*012c*/ 	.word	0xffffffff


	//   ....[54]....
        /*0130*/ 	.word	0xffffffff


	//   ....[55]....
        /*0134*/ 	.word	0xffffffff


	//   ....[56]....
        /*0138*/ 	.word	0xffffffff


	//   ....[57]....
        /*013c*/ 	.word	0xffffffff


	//   ....[58]....
        /*0140*/ 	.word	0xffffffff


	//----- nvinfo : EIATTR_COOP_GROUP_INSTR_OFFSETS
	.align		4
.L_880:
        /*0144*/ 	.byte	0x04, 0x28
        /*0146*/ 	.short	(.L_882 - .L_881)


	//   ....[0]....
.L_881:
        /*0148*/ 	.word	0x000004e0


	//   ....[1]....
        /*014c*/ 	.word	0x00000500


	//   ....[2]....
        /*0150*/ 	.word	0x00000570


	//   ....[3]....
        /*0154*/ 	.word	0x000005d0


	//   ....[4]....
        /*0158*/ 	.word	0x00000640


	//   ....[5]....
        /*015c*/ 	.word	0x000006a0


	//   ....[6]....
        /*0160*/ 	.word	0x00000700


	//   ....[7]....
        /*0164*/ 	.word	0x00000750


	//   ....[8]....
        /*0168*/ 	.word	0x000007c0


	//   ....[9]....
        /*016c*/ 	.word	0x00000800


	//   ....[10]....
        /*0170*/ 	.word	0x00000810


	//   ....[11]....
        /*0174*/ 	.word	0x000009c0


	//   ....[12]....
        /*0178*/ 	.word	0x000009e0


	//   ....[13]....
        /*017c*/ 	.word	0x00000a30


	//   ....[14]....
        /*0180*/ 	.word	0x00000ac0


	//   ....[15]....
        /*0184*/ 	.word	0x00000b10


	//   ....[16]....
        /*0188*/ 	.word	0x00000b50


	//   ....[17]....
        /*018c*/ 	.word	0x00000ba0


	//   ....[18]....
        /*0190*/ 	.word	0x00000c30


	//   ....[19]....
        /*0194*/ 	.word	0x00000c90


	//   ....[20]....
        /*0198*/ 	.word	0x00000cb0


	//   ....[21]....
        /*019c*/ 	.word	0x00000cc0


	//   ....[22]....
        /*01a0*/ 	.word	0x00000e60


	//   ....[23]....
        /*01a4*/ 	.word	0x00000e80


	//   ....[24]....
        /*01a8*/ 	.word	0x00000f00


	//   ....[25]....
        /*01ac*/ 	.word	0x00000f70


	//   ....[26]....
        /*01b0*/ 	.word	0x00000fd0


	//   ....[27]....
        /*01b4*/ 	.word	0x00001020


	//   ....[28]....
        /*01b8*/ 	.word	0x00001090


	//   ....[29]....
        /*01bc*/ 	.word	0x000010f0


	//   ....[30]....
        /*01c0*/ 	.word	0x00001150


	//   ....[31]....
        /*01c4*/ 	.word	0x00001180


	//   ....[32]....
        /*01c8*/ 	.word	0x00001190


	//   ....[33]....
        /*01cc*/ 	.word	0x000013f0


	//   ....[34]....
        /*01d0*/ 	.word	0x00001680


	//   ....[35]....
        /*01d4*/ 	.word	0x00001850


	//   ....[36]....
        /*01d8*/ 	.word	0x00001860


	//   ....[37]....
        /*01dc*/ 	.word	0x00001870


	//   ....[38]....
        /*01e0*/ 	.word	0x000018b0


	//   ....[39]....
        /*01e4*/ 	.word	0x000018e0


	//   ....[40]....
        /*01e8*/ 	.word	0x00001900


	//   ....[41]....
        /*01ec*/ 	.word	0x00001910


	//   ....[42]....
        /*01f0*/ 	.word	0x00001990


	//   ....[43]....
        /*01f4*/ 	.word	0x000019b0


	//   ....[44]....
        /*01f8*/ 	.word	0x000019c0


	//   ....[45]....
        /*01fc*/ 	.word	0x000019d0


	//   ....[46]....
        /*0200*/ 	.word	0x00001a30


	//   ....[47]....
        /*0204*/ 	.word	0x00001a60


	//   ....[48]....
        /*0208*/ 	.word	0x00001a80


	//   ....[49]....
        /*020c*/ 	.word	0x00001a90


	//   ....[50]....
        /*0210*/ 	.word	0x00001b10


	//   ....[51]....
        /*0214*/ 	.word	0x00001b30


	//   ....[52]....
        /*0218*/ 	.word	0x00001b40


	//   ....[53]....
        /*021c*/ 	.word	0x00001b50


	//   ....[54]....
        /*0220*/ 	.word	0x00001bb0


	//   ....[55]....
        /*0224*/ 	.word	0x00001be0


	//   ....[56]....
        /*0228*/ 	.word	0x00001c00


	//   ....[57]....
        /*022c*/ 	.word	0x00001c10


	//   ....[58]....
        /*0230*/ 	.word	0x00001d30


	//----- nvinfo : EIATTR_VRC_CTA_INIT_COUNT
	.align		4
.L_882:
        /*0234*/ 	.byte	0x02, 0x4a
	.zero		1
	.zero		1


	//----- nvinfo : EIATTR_EXIT_INSTR_OFFSETS
	.align		4
        /*0238*/ 	.byte	0x04, 0x1c
        /*023a*/ 	.short	(.L_884 - .L_883)


	//   ....[0]....
.L_883:
        /*023c*/ 	.word	0x00001690


	//   ....[1]....
        /*0240*/ 	.word	0x00001d80


	//----- nvinfo : EIATTR_MAX_THREADS
	.align		4
.L_884:
        /*0244*/ 	.byte	0x04, 0x05
        /*0246*/ 	.short	(.L_886 - .L_885)
.L_885:
        /*0248*/ 	.word	0x00000100
        /*024c*/ 	.word	0x00000001
        /*0250*/ 	.word	0x00000001


	//----- nvinfo : EIATTR_CRS_STACK_SIZE
	.align		4
.L_886:
        /*0254*/ 	.byte	0x04, 0x1e
        /*0256*/ 	.short	(.L_888 - .L_887)
.L_887:
        /*0258*/ 	.word	0x00000000


	//----- nvinfo : EIATTR_CBANK_PARAM_SIZE
	.align		4
.L_888:
        /*025c*/ 	.byte	0x03, 0x19
        /*025e*/ 	.short	0x0014


	//----- nvinfo : EIATTR_PARAM_CBANK
	.align		4
        /*0260*/ 	.byte	0x04, 0x0a
        /*0262*/ 	.short	(.L_890 - .L_889)
	.align		4
.L_889:
        /*0264*/ 	.word	index@(.nv.constant0._Z18compute_histogramsIjLi3ELi10ELi256ELb1EEvPKT_Pji)
        /*0268*/ 	.short	0x0380
        /*026a*/ 	.short	0x0014


	//----- nvinfo : EIATTR_SW_WAR
	.align		4
.L_890:
        /*026c*/ 	.byte	0x04, 0x36
        /*026e*/ 	.short	(.L_892 - .L_891)
.L_891:
        /*0270*/ 	.word	0x00000008
.L_892:


//--------------------- .nv.info._Z18compute_histogramsIjLi3ELi10ELi256ELb0EEvPKT_Pji --------------------------
	.section	.nv.info._Z18compute_histogramsIjLi3ELi10ELi256ELb0EEvPKT_Pji,"",@"SHT_CUDA_INFO"
	.sectionflags	@""
	.align	4


	//----- nvinfo : EIATTR_CUDA_API_VERSION
	.align		4
        /*0000*/ 	.byte	0x04, 0x37
        /*0002*/ 	.short	(.L_894 - .L_893)
.L_893:
        /*0004*/ 	.word	0x00000082


	//----- nvinfo : EIATTR_KPARAM_INFO
	.align		4
.L_894:
        /*0008*/ 	.byte	0x04, 0x17
        /*000a*/ 	.short	(.L_896 - .L_895)
.L_895:
        /*000c*/ 	.word	0x00000000
        /*0010*/ 	.short	0x0002
        /*0012*/ 	.short	0x0010
        /*0014*/ 	.byte	0x00, 0xf0, 0x11, 0x00


	//----- nvinfo : EIATTR_KPARAM_INFO
	.align		4
.L_896:
        /*0018*/ 	.byte	0x04, 0x17
        /*001a*/ 	.short	(.L_898 - .L_897)
.L_897:
        /*001c*/ 	.word	0x00000000
        /*0020*/ 	.short	0x0001
        /*0022*/ 	.short	0x0008
        /*0024*/ 	.byte	0x00, 0xf5, 0x21, 0x00


	//----- nvinfo : EIATTR_KPARAM_INFO
	.align		4
.L_898:
        /*0028*/ 	.byte	0x04, 0x17
        /*002a*/ 	.short	(.L_900 - .L_899)
.L_899:
        /*002c*/ 	.word	0x00000000
        /*0030*/ 	.short	0x0000
        /*0032*/ 	.short	0x0000
        /*0034*/ 	.byte	0x00, 0xf5, 0x21, 0x00


	//----- nvinfo : EIATTR_SPARSE_MMA_MASK
	.align		4
.L_900:
        /*0038*/ 	.byte	0x03, 0x50
        /*003a*/ 	.short	0x0000


	//----- nvinfo : EIATTR_MAXREG_COUNT
	.align		4
        /*003c*/ 	.byte	0x03, 0x1b
        /*003e*/ 	.short	0x00ff


	//----- nvinfo : EIATTR_NUM_BARRIERS
	.align		4
        /*0040*/ 	.byte	0x02, 0x4c
        /*0042*/ 	.byte	0x01
	.zero		1


	//----- nvinfo : EIATTR_MERCURY_ISA_VERSION
	.align		4
        /*0044*/ 	.byte	0x03, 0x5f
        /*0046*/ 	.short	0x0101


	//----- nvinfo : EIATTR_COOP_GROUP_MASK_REGIDS
	.align		4
        /*0048*/ 	.byte	0x04, 0x29
        /*004a*/ 	.short	(.L_902 - .L_901)


	//   ....[0]....
.L_901:
        /*004c*/ 	.word	0xffffffff


	//   ....[1]....
        /*0050*/ 	.word	0xffffffff


	//   ....[2]....
        /*0054*/ 	.word	0xffffffff


	//   ....[3]....
        /*0058*/ 	.word	0xffffffff


	//   ....[4]....
        /*005c*/ 	.word	0xffffffff


	//   ....[5]....
        /*0060*/ 	.word	0xffffffff


	//   ....[6]....
        /*0064*/ 	.word	0xffffffff


	//   ....[7]....
        /*0068*/ 	.word	0xffffffff


	//   ....[8]....
        /*006c*/ 	.word	0xffffffff


	//   ....[9]....
        /*0070*/ 	.word	0xffffffff


	//   ....[10]....
        /*0074*/ 	.word	0xffffffff


	//   ....[11]....
        /*0078*/ 	.word	0xffffffff


	//   ....[12]....
        /*007c*/ 	.word	0xffffffff


	//   ....[13]....
        /*0080*/ 	.word	0xffffffff


	//   ....[14]....
        /*0084*/ 	.word	0xffffffff


	//   ....[15]....
        /*0088*/ 	.word	0xffffffff


	//   ....[16]....
        /*008c*/ 	.word	0xffffffff


	//   ....[17]....
        /*0090*/ 	.word	0xffffffff


	//   ....[18]....
        /*0094*/ 	.word	0xffffffff


	//   ....[19]....
        /*0098*/ 	.word	0xffffffff


	//   ....[20]....
        /*009c*/ 	.word	0xffffffff


	//   ....[21]....
        /*00a0*/ 	.word	0xffffffff


	//   ....[22]....
        /*00a4*/ 	.word	0xffffffff


	//   ....[23]....
        /*00a8*/ 	.word	0xffffffff


	//   ....[24]....
        /*00ac*/ 	.word	0xffffffff


	//   ....[25]....
        /*00b0*/ 	.word	0xffffffff


	//   ....[26]....
        /*00b4*/ 	.word	0xffffffff


	//   ....[27]....
        /*00b8*/ 	.word	0xffffffff


	//   ....[28]....
        /*00bc*/ 	.word	0xffffffff


	//   ....[29]....
        /*00c0*/ 	.word	0xffffffff


	//   ....[30]....
        /*00c4*/ 	.word	0xffffffff


	//   ....[31]....
        /*00c8*/ 	.word	0xffffffff


	//   ....[32]....
        /*00cc*/ 	.word	0xffffffff


	//   ....[33]....
        /*00d0*/ 	.word	0xffffffff


	//   ....[34]....
        /*00d4*/ 	.word	0xffffffff


	//   ....[35]....
        /*00d8*/ 	.word	0xffffffff


	//   ....[36]....
        /*00dc*/ 	.word	0xffffffff


	//   ....[37]....
        /*00e0*/ 	.word	0xffffffff


	//   ....[38]....
        /*00e4*/ 	.word	0xffffffff


	//   ....[39]....
        /*00e8*/ 	.word	0xffffffff


	//   ....[40]....
        /*00ec*/ 	.word	0xffffffff


	//   ....[41]....
        /*00f0*/ 	.word	0xffffffff


	//   ....[42]....
        /*00f4*/ 	.word	0xffffffff


	//   ....[43]....
        /*00f8*/ 	.word	0xffffffff


	//   ....[44]....
        /*00fc*/ 	.word	0xffffffff


	//   ....[45]....
        /*0100*/ 	.word	0xffffffff


	//   ....[46]....
        /*0104*/ 	.word	0xffffffff


	//   ....[47]....
        /*0108*/ 	.word	0xffffffff


	//   ....[48]....
        /*010c*/ 	.word	0xffffffff


	//   ....[49]....
        /*0110*/ 	.word	0xffffffff


	//   ....[50]....
        /*0114*/ 	.word	0xffffffff


	//   ....[51]....
        /*0118*/ 	.word	0xffffffff


	//   ....[52]....
        /*011c*/ 	.word	0xffffffff


	//   ....[53]....
        /*0120*/ 	.word	0xffffffff


	//   ....[54]....
        /*0124*/ 	.word	0xffffffff


	//   ....[55]....
        /*0128*/ 	.word	0xffffffff


	//   ....[56]....
        /*012c*/ 	.word	0xffffffff


	//----- nvinfo : EIATTR_COOP_GROUP_INSTR_OFFSETS
	.align		4
.L_902:
        /*0130*/ 	.byte	0x04, 0x28
        /*0132*/ 	.short	(.L_904 - .L_903)


	//   ....[0]....
.L_903:
        /*0134*/ 	.word	0x00000430


	//   ....[1]....
        /*0138*/ 	.word	0x00000450


	//   ....[2]....
        /*013c*/ 	.word	0x000004c0


	//   ....[3]....
        /*0140*/ 	.word	0x00000520


	//   ....[4]....
        /*0144*/ 	.word	0x00000590


	//   ....[5]....
        /*0148*/ 	.word	0x000005f0


	//   ....[6]....
        /*014c*/ 	.word	0x00000650


	//   ....[7]....
        /*0150*/ 	.word	0x000006a0


	//   ....[8]....
        /*0154*/ 	.word	0x00000710


	//   ....[9]....
        /*0158*/ 	.word	0x00000750


	//   ....[10]....
        /*015c*/ 	.word	0x00000760


	//   ....[11]....
        /*0160*/ 	.word	0x00000910


	//   ....[12]....
        /*0164*/ 	.word	0x00000930


	//   ....[13]....
        /*0168*/ 	.word	0x00000980


	//   ....[14]....
        /*016c*/ 	.word	0x00000a10


	//   ....[15]....
        /*0170*/ 	.word	0x00000a60


	//   ....[16]....
        /*0174*/ 	.word	0x00000aa0


	//   ....[17]....
        /*0178*/ 	.word	0x00000af0


	//   ....[18]....
        /*017c*/ 	.word	0x00000b80


	//   ....[19]....
        /*0180*/ 	.word	0x00000be0


	//   ....[20]....
        /*0184*/ 	.word	0x00000c00


	//   ....[21]....
        /*0188*/ 	.word	0x00000c10


	//   ....[22]....
        /*018c*/ 	.word	0x00000db0


	//   ....[23]....
        /*0190*/ 	.word	0x00000dd0


	//   ....[24]....
        /*0194*/ 	.word	0x00000e50


	//   ....[25]....
        /*0198*/ 	.word	0x00000ed0


	//   ....[26]....
        /*019c*/ 	.word	0x00000f40


	//   ....[27]....
        /*01a0*/ 	.word	0x00000f70


	//   ....[28]....
        /*01a4*/ 	.word	0x00000ff0


	//   ....[29]....
        /*01a8*/ 	.word	0x00001040


	//   ....[30]....
        /*01ac*/ 	.word	0x000010a0


	//   ....[31]....
        /*01b0*/ 	.word	0x000010d0


	//   ....[32]....
        /*01b4*/ 	.word	0x000010e0


	//   ....[33]....
        /*01b8*/ 	.word	0x00001400


	//   ....[34]....
        /*01bc*/ 	.word	0x00001410


	//   ....[35]....
        /*01c0*/ 	.word	0x00001420


	//   ....[36]....
        /*01c4*/ 	.word	0x00001460


	//   ....[37]....
        /*01c8*/ 	.word	0x00001490


	//   ....[38]....
        /*01cc*/ 	.word	0x000014b0


	//   ....[39]....
        /*01d0*/ 	.word	0x000014c0


	//   ....[40]....
        /*01d4*/ 	.word	0x00001540


	//   ....[41]....
        /*01d8*/ 	.word	0x00001560


	//   ....[42]....
        /*01dc*/ 	.word	0x00001570


	//   ....[43]....
        /*01e0*/ 	.word	0x00001580


	//   ....[44]....
        /*01e4*/ 	.word	0x000015e0


	//   ....[45]....
        /*01e8*/ 	.word	0x00001610


	//   ....[46]....
        /*01ec*/ 	.word	0x00001630


	//   ....[47]....
        /*01f0*/ 	.word	0x00001640


	//   ....[48]....
        /*01f4*/ 	.word	0x000016c0


	//   ....[49]....
        /*01f8*/ 	.word	0x000016e0


	//   ....[50]....
        /*01fc*/ 	.word	0x000016f0


	//   ....[51]....
        /*0200*/ 	.word	0x00001700


	//   ....[52]....
        /*0204*/ 	.word	0x00001760


	//   ....[53]....
        /*0208*/ 	.word	0x00001790


	//   ....[54]....
        /*020c*/ 	.word	0x000017b0


	//   ....[55]....
        /*0210*/ 	.word	0x000017c0


	//   ....[56]....
        /*0214*/ 	.word	0x000018e0


	//----- nvinfo : EIATTR_VRC_CTA_INIT_COUNT
	.align		4
.L_904:
        /*0218*/ 	.byte	0x02, 0x4a
	.zero		1
	.zero		1


	//----- nvinfo : EIATTR_EXIT_INSTR_OFFSETS
	.align		4
        /*021c*/ 	.byte	0x04, 0x1c
        /*021e*/ 	.short	(.L_906 - .L_905)


	//   ....[0]....
.L_905:
        /*0220*/ 	.word	0x00001240


	//   ....[1]....
        /*0224*/ 	.word	0x00001930


	//----- nvinfo : EIATTR_MAX_THREADS
	.align		4
.L_906:
        /*0228*/ 	.byte	0x04, 0x05
        /*022a*/ 	.short	(.L_908 - .L_907)
.L_907:
        /*022c*/ 	.word	0x00000100
        /*0230*/ 	.word	0x00000001
        /*0234*/ 	.word	0x00000001


	//----- nvinfo : EIATTR_CRS_STACK_SIZE
	.align		4
.L_908:
        /*0238*/ 	.byte	0x04, 0x1e
        /*023a*/ 	.short	(.L_910 - .L_909)
.L_909:
        /*023c*/ 	.word	0x00000000


	//----- nvinfo : EIATTR_CBANK_PARAM_SIZE
	.align		4
.L_910:
        /*0240*/ 	.byte	0x03, 0x19
        /*0242*/ 	.short	0x0014


	//----- nvinfo : EIATTR_PARAM_CBANK
	.align		4
        /*0244*/ 	.byte	0x04, 0x0a
        /*0246*/ 	.short	(.L_912 - .L_911)
	.align		4
.L_911:
        /*0248*/ 	.word	index@(.nv.constant0._Z18compute_histogramsIjLi3ELi10ELi256ELb0EEvPKT_Pji)
        /*024c*/ 	.short	0x0380
        /*024e*/ 	.short	0x0014


	//----- nvinfo : EIATTR_SW_WAR
	.align		4
.L_912:
        /*0250*/ 	.byte	0x04, 0x36
        /*0252*/ 	.short	(.L_914 - .L_913)
.L_913:
        /*0254*/ 	.word	0x00000008
.L_914:


//--------------------- .nv.info._Z18compute_histogramsIjLi3ELi10ELi128ELb1EEvPKT_Pji --------------------------
	.section	.nv.info._Z18compute_histogramsIjLi3ELi10ELi128ELb1EEvPKT_Pji,"",@"SHT_CUDA_INFO"
	.sectionflags	@""
	.align	4


	//----- nvinfo : EIATTR_CUDA_API_VERSION
	.align		4
        /*0000*/ 	.byte	0x04, 0x37
        /*0002*/ 	.short	(.L_916 - .L_915)
.L_915:
        /*0004*/ 	.word	0x00000082


	//----- nvinfo : EIATTR_KPARAM_INFO
	.align		4
.L_916:
        /*0008*/ 	.byte	0x04, 0x17
        /*000a*/ 	.short	(.L_918 - .L_917)
.L_917:
        /*000c*/ 	.word	0x00000000
        /*0010*/ 	.short	0x0002
        /*0012*/ 	.short	0x0010
        /*0014*/ 	.byte	0x00, 0xf0, 0x11, 0x00


	//----- nvinfo : EIATTR_KPARAM_INFO
	.align		4
.L_918:
        /*0018*/ 	.byte	0x04, 0x17
        /*001a*/ 	.short	(.L_920 - .L_919)
.L_919:
        /*001c*/ 	.word	0x00000000
        /*0020*/ 	.short	0x0001
        /*0022*/ 	.short	0x0008
        /*0024*/ 	.byte	0x00, 0xf5, 0x21, 0x00


	//----- nvinfo : EIATTR_KPARAM_INFO
	.align		4
.L_920:
        /*0028*/ 	.byte	0x04, 0x17
        /*002a*/ 	.short	(.L_922 - .L_921)
.L_921:
        /*002c*/ 	.word	0x00000000
        /*0030*/ 	.short	0x0000
        /*0032*/ 	.short	0x0000
        /*0034*/ 	.byte	0x00, 0xf5, 0x21, 0x00


	//----- nvinfo : EIATTR_SPARSE_MMA_MASK
	.align		4
.L_922:
        /*0038*/ 	.byte	0x03, 0x50
        /*003a*/ 	.short	0x0000


	//----- nvinfo : EIATTR_MAXREG_COUNT
	.align		4
        /*003c*/ 	.byte	0x03, 0x1b
        /*003e*/ 	.short	0x00ff


	//----- nvinfo : EIATTR_NUM_BARRIERS
	.align		4
        /*0040*/ 	.byte	0x02, 0x4c
        /*0042*/ 	.byte	0x01
	.zero		1


	//----- nvinfo : EIATTR_MERCURY_ISA_VERSION
	.align		4
        /*0044*/ 	.byte	0x03, 0x5f
        /*0046*/ 	.short	0x0101


	//----- nvinfo : EIATTR_INT_WARP_WIDE_INSTR_OFFSETS
	.align		4
        /*0048*/ 	.byte	0x04, 0x31
        /*004a*/ 	.short	(.L_924 - .L_923)


	//   ....[0]....
.L_923:
        /*004c*/ 	.word	0x000015b0


	//   ....[1]....
        /*0050*/ 	.word	0x00001700


	//----- nvinfo : EIATTR_COOP_GROUP_MASK_REGIDS
	.align		4
.L_924:
        /*0054*/ 	.byte	0x04, 0x29
        /*0056*/ 	.short	(.L_926 - .L_925)


	//   ....[0]....
.L_925:
        /*0058*/ 	.word	0xffffffff


	//   ....[1]....
        /*005c*/ 	.word	0xffffffff


	//   ....[2]....
        /*0060*/ 	.word	0xffffffff


	//   ....[3]....
        /*0064*/ 	.word	0xffffffff


	//   ....[4]....
        /*0068*/ 	.word	0xffffffff


	//   ....[5]....
        /*006c*/ 	.word	0xffffffff


	//   ....[6]....
        /*0070*/ 	.word	0xffffffff


	//   ....[7]....
        /*0074*/ 	.word	0xffffffff


	//   ....[8]....
        /*0078*/ 	.word	0xffffffff


	//   ....[9]....
        /*007c*/ 	.word	0xffffffff


	//   ....[10]....
        /*0080*/ 	.word	0xffffffff


	//   ....[11]....
        /*0084*/ 	.word	0xffffffff


	//   ....[12]....
        /*0088*/ 	.word	0xffffffff


	//   ....[13]....
        /*008c*/ 	.word	0xffffffff


	//   ....[14]....
        /*0090*/ 	.word	0xffffffff


	//   ....[15]....
        /*0094*/ 	.word	0xffffffff


	//   ....[16]....
        /*0098*/ 	.word	0xffffffff


	//   ....[17]....
        /*009c*/ 	.word	0xffffffff


	//   ....[18]....
        /*00a0*/ 	.word	0xffffffff


	//   ....[19]....
        /*00a4*/ 	.word	0xffffffff


	//   ....[20]....
        /*00a8*/ 	.word	0xffffffff


	//   ....[21]....
        /*00ac*/ 	.word	0xffffffff


	//   ....[22]....
        /*00b0*/ 	.word	0xffffffff


	//   ....[23]....
        /*00b4*/ 	.word	0xffffffff


	//   ....[24]....
        /*00b8*/ 	.word	0xffffffff


	//   ....[25]....
        /*00bc*/ 	.word	0xffffffff


	//   ....[26]....
        /*00c0*/ 	.word	0xffffffff


	//   ....[27]....
        /*00c4*/ 	.word	0xffffffff


	//   ....[28]....
        /*00c8*/ 	.word	0xffffffff


	//   ....[29]....
        /*00cc*/ 	.word	0xffffffff


	//   ....[30]....
        /*00d0*/ 	.word	0xffffffff


	//   ....[31]....
        /*00d4*/ 	.word	0xffffffff


	//   ....[32]....
        /*00d8*/ 	.word	0xffffffff


	//   ....[33]....
        /*00dc*/ 	.word	0xffffffff


	//   ....[34]....
        /*00e0*/ 	.word	0xffffffff


	//   ....[35]....
        /*00e4*/ 	.word	0xffffffff


	//   ....[36]....
        /*00e8*/ 	.word	0xffffffff


	//   ....[37]....
        /*00ec*/ 	.word	0xffffffff


	//   ....[38]....
        /*00f0*/ 	.word	0xffffffff


	//   ....[39]....
        /*00f4*/ 	.word	0xffffffff


	//   ....[40]....
        /*00f8*/ 	.word	0xffffffff


	//   ....[41]....
        /*00fc*/ 	.word	0xffffffff


	//   ....[42]....
        /*0100*/ 	.word	0xffffffff


	//   ....[43]....
        /*0104*/ 	.word	0xffffffff


	//   ....[44]....
        /*0108*/ 	.word	0xffffffff


	//   ....[45]....
        /*010c*/ 	.word	0xffffffff


	//   ....[46]....
        /*0110*/ 	.word	0xffffffff


	//   ....[47]....
        /*0114*/ 	.word	0xffffffff


	//   ....[48]....
        /*0118*/ 	.word	0xffffffff


	//   ....[49]....
        /*011c*/ 	.word	0xffffffff


	//   ....[50]....
        /*0120*/ 	.word	0xffffffff


	//   ....[51]....
        /*0124*/ 	.word	0xffffffff


	//   ....[52]....
        /*0128*/ 	.word	0xffffffff


	//   ....[53]....
        /*012c*/ 	.word	0xffffffff


	//   ....[54]....
        /*0130*/ 	.word	0xffffffff


	//   ....[55]....
        /*0134*/ 	.word	0xffffffff


	//   ....[56]....
        /*0138*/ 	.word	0xffffffff


	//   ....[57]....
        /*013c*/ 	.word	0xffffffff


	//   ....[58]....
        /*0140*/ 	.word	0xffffffff


	//----- nvinfo : EIATTR_COOP_GROUP_INSTR_OFFSETS
	.align		4
.L_926:
        /*0144*/ 	.byte	0x04, 0x28
        /*0146*/ 	.short	(.L_928 - .L_927)


	//   ....[0]....
.L_927:
        /*0148*/ 	.word	0x000005f0


	//   ....[1]....
        /*014c*/ 	.word	0x00000610


	//   ....[2]....
        /*0150*/ 	.word	0x00000680


	//   ....[3]....
        /*0154*/ 	.word	0x000006e0


	//   ....[4]....
        /*0158*/ 	.word	0x00000750


	//   ....[5]....
        /*015c*/ 	.word	0x000007b0


	//   ....[6]....
        /*0160*/ 	.word	0x00000810


	//   ....[7]....
        /*0164*/ 	.word	0x00000860


	//   ....[8]....
        /*0168*/ 	.word	0x000008d0


	//   ....[9]....
        /*016c*/ 	.word	0x00000910


	//   ....[10]....
        /*0170*/ 	.word	0x00000920


	//   ....[11]....
        /*0174*/ 	.word	0x00000ad0


	//   ....[12]....
        /*0178*/ 	.word	0x00000af0


	//   ....[13]....
        /*017c*/ 	.word	0x00000b40


	//   ....[14]....
        /*0180*/ 	.word	0x00000bd0


	//   ....[15]....
        /*0184*/ 	.word	0x00000c20


	//   ....[16]....
        /*0188*/ 	.word	0x00000c60


	//   ....[17]....
        /*018c*/ 	.word	0x00000cb0


	//   ....[18]....
        /*0190*/ 	.word	0x00000d40


	//   ....[19]....
        /*0194*/ 	.word	0x00000da0


	//   ....[20]....
        /*0198*/ 	.word	0x00000dc0


	//   ....[21]....
        /*019c*/ 	.word	0x00000dd0


	//   ....[22]....
        /*01a0*/ 	.word	0x00000f70


	//   ....[23]....
        /*01a4*/ 	.word	0x00000f90


	//   ....[24]....
        /*01a8*/ 	.word	0x00001010


	//   ....[25]....
        /*01ac*/ 	.word	0x00001080


	//   ....[26]....
        /*01b0*/ 	.word	0x000010e0


	//   ....[27]....
        /*01b4*/ 	.word	0x00001130


	//   ....[28]....
        /*01b8*/ 	.word	0x000011a0


	//   ....[29]....
        /*01bc*/ 	.word	0x00001200


	//   ....[30]....
        /*01c0*/ 	.word	0x00001260


	//   ....[31]....
        /*01c4*/ 	.word	0x00001290


	//   ....[32]....
        /*01c8*/ 	.word	0x000012a0


	//   ....[33]....
        /*01cc*/ 	.word	0x00001500


	//   ....[34]....
        /*01d0*/ 	.word	0x00001790


	//   ....[35]....
        /*01d4*/ 	.word	0x00001960


	//   ....[36]....
        /*01d8*/ 	.word	0x00001970


	//   ....[37]....
        /*01dc*/ 	.word	0x00001980


	//   ....[38]....
        /*01e0*/ 	.word	0x000019c0


	//   ....[39]....
        /*01e4*/ 	.word	0x000019f0


	//   ....[40]....
        /*01e8*/ 	.word	0x00001a10


	//   ....[41]....
        /*01ec*/ 	.word	0x00001a20


	//   ....[42]....
        /*01f0*/ 	.word	0x00001aa0


	//   ....[43]....
        /*01f4*/ 	.word	0x00001ac0


	//   ....[44]....
        /*01f8*/ 	.word	0x00001ad0


	//   ....[45]....
        /*01fc*/ 	.word	0x00001ae0


	//   ....[46]....
        /*0200*/ 	.word	0x00001b40


	//   ....[47]....
        /*0204*/ 	.word	0x00001b70


	//   ....[48]....
        /*0208*/ 	.word	0x00001b90


	//   ....[49]....
        /*020c*/ 	.word	0x00001ba0


	//   ....[50]....
        /*0210*/ 	.word	0x00001c20


	//   ....[51]....
        /*0214*/ 	.word	0x00001c40


	//   ....[52]....
        /*0218*/ 	.word	0x00001c50


	//   ....[53]....
        /*021c*/ 	.word	0x00001c60


	//   ....[54]....
        /*0220*/ 	.word	0x00001cc0


	//   ....[55]....
        /*0224*/ 	.word	0x00001cf0


	//   ....[56]....
        /*0228*/ 	.word	0x00001d10


	//   ....[57]....
        /*022c*/ 	.word	0x00001d20


	//   ....[58]....
        /*0230*/ 	.word	0x00001e40


	//----- nvinfo : EIATTR_VRC_CTA_INIT_COUNT
	.align		4
.L_928:
        /*0234*/ 	.byte	0x02, 0x4a
	.zero		1
	.zero		1


	//----- nvinfo : EIATTR_EXIT_INSTR_OFFSETS
	.align		4
        /*0238*/ 	.byte	0x04, 0x1c
        /*023a*/ 	.short	(.L_930 - .L_929)


	//   ....[0]....
.L_929:
        /*023c*/ 	.word	0x000017a0


	//   ....[1]....
        /*0240*/ 	.word	0x00001e90


	//----- nvinfo : EIATTR_MAX_THREADS
	.align		4
.L_930:
        /*0244*/ 	.byte	0x04, 0x05
        /*0246*/ 	.short	(.L_932 - .L_931)
.L_931:
        /*0248*/ 	.word	0x00000080
        /*024c*/ 	.word	0x00000001
        /*0250*/ 	.word	0x00000001


	//----- nvinfo : EIATTR_CRS_STACK_SIZE
	.align		4
.L_932:
        /*0254*/ 	.byte	0x04, 0x1e
        /*0256*/ 	.short	(.L_934 - .L_933)
.L_933:
        /*0258*/ 	.word	0x00000000


	//----- nvinfo : EIATTR_CBANK_PARAM_SIZE
	.align		4
.L_934:
        /*025c*/ 	.byte	0x03, 0x19
        /*025e*/ 	.short	0x0014


	//----- nvinfo : EIATTR_PARAM_CBANK
	.align		4
        /*0260*/ 	.byte	0x04, 0x0a
        /*0262*/ 	.short	(.L_936 - .L_935)
	.align		4
.L_935:
        /*0264*/ 	.word	index@(.nv.constant0._Z18compute_histogramsIjLi3ELi10ELi128ELb1EEvPKT_Pji)
        /*0268*/ 	.short	0x0380
        /*026a*/ 	.short	0x0014


	//----- nvinfo : EIATTR_SW_WAR
	.align		4
.L_936:
        /*026c*/ 	.byte	0x04, 0x36
        /*026e*/ 	.short	(.L_938 - .L_937)
.L_937:
        /*0270*/ 	.word	0x00000008
.L_938:


//--------------------- .nv.info._Z18compute_histogramsIjLi3ELi10ELi128ELb0EEvPKT_Pji --------------------------
	.section	.nv.info._Z18compute_histogramsIjLi3ELi10ELi128ELb0EEvPKT_Pji,"",@"SHT_CUDA_INFO"
	.sectionflags	@""
	.align	4


	//----- nvinfo : EIATTR_CUDA_API_VERSION
	.align		4
        /*0000*/ 	.byte	0x04, 0x37
        /*0002*/ 	.short	(.L_940 - .L_939)
.L_939:
        /*0004*/ 	.word	0x00000082


	//----- nvinfo : EIATTR_KPARAM_INFO
	.align		4
.L_940:
        /*0008*/ 	.byte	0x04, 0x17
        /*000a*/ 	.short	(.L_942 - .L_941)
.L_941:
        /*000c*/ 	.word	0x00000000
        /*0010*/ 	.short	0x0002
        /*0012*/ 	.short	0x0010
        /*0014*/ 	.byte	0x00, 0xf0, 0x11, 0x00


	//----- nvinfo : EIATTR_KPARAM_INFO
	.align		4
.L_942:
        /*0018*/ 	.byte	0x04, 0x17
        /*001a*/ 	.short	(.L_944 - .L_943)
.L_943:
        /*001c*/ 	.word	0x00000000
        /*0020*/ 	.short	0x0001
        /*0022*/ 	.short	0x0008
        /*0024*/ 	.byte	0x00, 0xf5, 0x21, 0x00


	//----- nvinfo : EIATTR_KPARAM_INFO
	.align		4
.L_944:
        /*0028*/ 	.byte	0x04, 0x17
        /*002a*/ 	.short	(.L_946 - .L_945)
.L_945:
        /*002c*/ 	.word	0x00000000
        /*0030*/ 	.short	0x0000
        /*0032*/ 	.short	0x0000
        /*0034*/ 	.byte	0x00, 0xf5, 0x21, 0x00


	//----- nvinfo : EIATTR_SPARSE_MMA_MASK
	.align		4
.L_946:
        /*0038*/ 	.byte	0x03, 0x50
        /*003a*/ 	.short	0x0000


	//----- nvinfo : EIATTR_MAXREG_COUNT
	.align		4
        /*003c*/ 	.byte	0x03, 0x1b
        /*003e*/ 	.short	0x00ff


	//----- nvinfo : EIATTR_NUM_BARRIERS
	.align		4
        /*0040*/ 	.byte	0x02, 0x4c
        /*0042*/ 	.byte	0x01
	.zero		1


	//----- nvinfo : EIATTR_MERCURY_ISA_VERSION
	.align		4
        /*0044*/ 	.byte	0x03, 0x5f
        /*0046*/ 	.short	0x0101


	//----- nvinfo : EIATTR_COOP_GROUP_MASK_REGIDS
	.align		4
        /*0048*/ 	.byte	0x04, 0x29
        /*004a*/ 	.short	(.L_948 - .L_947)


	//   ....[0]....
.L_947:
        /*004c*/ 	.word	0xffffffff


	//   ....[1]....
        /*0050*/ 	.word	0xffffffff


	//   ....[2]....
        /*0054*/ 	.word	0xffffffff


	//   ....[3]....
        /*0058*/ 	.word	0xffffffff


	//   ....[4]....
        /*005c*/ 	.word	0xffffffff


	//   ....[5]....
        /*0060*/ 	.word	0xffffffff


	//   ....[6]....
        /*0064*/ 	.word	0xffffffff


	//   ....[7]....
        /*0068*/ 	.word	0xffffffff


	//   ....[8]....
        /*006c*/ 	.word	0xffffffff


	//   ....[9]....
        /*0070*/ 	.word	0xffffffff


	//   ....[10]....
        /*0074*/ 	.word	0xffffffff


	//   ....[11]....
        /*0078*/ 	.word	0xffffffff


	//   ....[12]....
        /*007c*/ 	.word	0xffffffff


	//   ....[13]....
        /*0080*/ 	.word	0xffffffff


	//   ....[14]....
        /*0084*/ 	.word	0xffffffff


	//   ....[15]....
        /*0088*/ 	.word	0xffffffff


	//   ....[16]....
        /*008c*/ 	.word	0xffffffff


	//   ....[17]....
        /*0090*/ 	.word	0xffffffff


	//   ....[18]....
        /*0094*/ 	.word	0xffffffff


	//   ....[19]....
        /*0098*/ 	.word	0xffffffff


	//   ....[20]....
        /*009c*/ 	.word	0xffffffff


	//   ....[21]....
        /*00a0*/ 	.word	0xffffffff


	//   ....[22]....
        /*00a4*/ 	.word	0xffffffff


	//   ....[23]....
        /*00a8*/ 	.word	0xffffffff


	//   ....[24]....
        /*00ac*/ 	.word	0xffffffff


	//   ....[25]....
        /*00b0*/ 	.word	0xffffffff


	//   ....[26]....
        /*00b4*/ 	.word	0xffffffff


	//   ....[27]....
        /*00b8*/ 	.word	0xffffffff


	//   ....[28]....
        /*00bc*/ 	.word	0xffffffff


	//   ....[29]....
        /*00c0*/ 	.word	0xffffffff


	//   ....[30]....
        /*00c4*/ 	.word	0xffffffff


	//   ....[31]....
        /*00c8*/ 	.word	0xffffffff


	//   ....[32]....
        /*00cc*/ 	.word	0xffffffff


	//   ....[33]....
        /*00d0*/ 	.word	0xffffffff


	//   ....[34]....
        /*00d4*/ 	.word	0xffffffff


	//   ....[35]....
        /*00d8*/ 	.word	0xffffffff


	//   ....[36]....
        /*00dc*/ 	.word	0xffffffff


	//   ....[37]....
        /*00e0*/ 	.word	0xffffffff


	//   ....[38]....
        /*00e4*/ 	.word	0xffffffff


	//   ....[39]....
        /*00e8*/ 	.word	0xffffffff


	//   ....[40]....
        /*00ec*/ 	.word	0xffffffff


	//   ....[41]....
        /*00f0*/ 	.word	0xffffffff


	//   ....[42]....
        /*00f4*/ 	.word	0xffffffff


	//   ....[43]....
        /*00f8*/ 	.word	0xffffffff


	//   ....[44]....
        /*00fc*/ 	.word	0xffffffff


	//   ....[45]....
        /*0100*/ 	.word	0xffffffff


	//   ....[46]....
        /*0104*/ 	.word	0xffffffff


	//   ....[47]....
        /*0108*/ 	.word	0xffffffff


	//   ....[48]....
        /*010c*/ 	.word	0xffffffff


	//   ....[49]....
        /*0110*/ 	.word	0xffffffff


	//   ....[50]....
        /*0114*/ 	.word	0xffffffff


	//   ....[51]....
        /*0118*/ 	.word	0xffffffff


	//   ....[52]....
        /*011c*/ 	.word	0xffffffff


	//   ....[53]....
        /*0120*/ 	.word	0xffffffff


	//   ....[54]....
        /*0124*/ 	.word	0xffffffff


	//   ....[55]....
        /*0128*/ 	.word	0xffffffff


	//   ....[56]....
        /*012c*/ 	.word	0xffffffff


	//----- nvinfo : EIATTR_COOP_GROUP_INSTR_OFFSETS
	.align		4
.L_948:
        /*0130*/ 	.byte	0x04, 0x28
        /*0132*/ 	.short	(.L_950 - .L_949)


	//   ....[0]....
.L_949:
        /*0134*/ 	.word	0x00000500


	//   ....[1]....
        /*0138*/ 	.word	0x00000520


	//   ....[2]....
        /*013c*/ 	.word	0x00000590


	//   ....[3]....
        /*0140*/ 	.word	0x000005f0


	//   ....[4]....
        /*0144*/ 	.word	0x00000660


	//   ....[5]....
        /*0148*/ 	.word	0x000006c0


	//   ....[6]....
        /*014c*/ 	.word	0x00000720


	//   ....[7]....
        /*0150*/ 	.word	0x00000770


	//   ....[8]....
        /*0154*/ 	.word	0x000007e0


	//   ....[9]....
        /*0158*/ 	.word	0x00000820


	//   ....[10]....
        /*015c*/ 	.word	0x00000830


	//   ....[11]....
        /*0160*/ 	.word	0x000009e0


	//   ....[12]....
        /*0164*/ 	.word	0x00000a00


	//   ....[13]....
        /*0168*/ 	.word	0x00000a50


	//   ....[14]....
        /*016c*/ 	.word	0x00000ae0


	//   ....[15]....
        /*0170*/ 	.word	0x00000b30


	//   ....[16]....
        /*0174*/ 	.word	0x00000b70


	//   ....[17]....
        /*0178*/ 	.word	0x00000bc0


	//   ....[18]....
        /*017c*/ 	.word	0x00000c50


	//   ....[19]....
        /*0180*/ 	.word	0x00000cb0


	//   ....[20]....
        /*0184*/ 	.word	0x00000cd0


	//   ....[21]....
        /*0188*/ 	.word	0x00000ce0


	//   ....[22]....
        /*018c*/ 	.word	0x00000e80


	//   ....[23]....
        /*0190*/ 	.word	0x00000ea0


	//   ....[24]....
        /*0194*/ 	.word	0x00000f20


	//   ....[25]....
        /*0198*/ 	.word	0x00000fa0


	//   ....[26]....
        /*019c*/ 	.word	0x00001010


	//   ....[27]....
        /*01a0*/ 	.word	0x00001040


	//   ....[28]....
        /*01a4*/ 	.word	0x000010c0


	//   ....[29]....
        /*01a8*/ 	.word	0x00001110


	//   ....[30]....
        /*01ac*/ 	.word	0x00001170


	//   ....[31]....
        /*01b0*/ 	.word	0x000011a0


	//   ....[32]....
        /*01b4*/ 	.word	0x000011b0


	//   ....[33]....
        /*01b8*/ 	.word	0x000014d0


	//   ....[34]....
        /*01bc*/ 	.word	0x000014e0


	//   ....[35]....
        /*01c0*/ 	.word	0x000014f0


	//   ....[36]....
        /*01c4*/ 	.word	0x00001530


	//   ....[37]....
        /*01c8*/ 	.word	0x00001560


	//   ....[38]....
        /*01cc*/ 	.word	0x00001580


	//   ....[39]....
        /*01d0*/ 	.word	0x00001590


	//   ....[40]....
        /*01d4*/ 	.word	0x00001610


	//   ....[41]....
        /*01d8*/ 	.word	0x00001630


	//   ....[42]....
        /*01dc*/ 	.word	0x00001640


	//   ....[43]....
        /*01e0*/ 	.word	0x00001650


	//   ....[44]....
        /*01e4*/ 	.word	0x000016b0


	//   ....[45]....
        /*01e8*/ 	.word	0x000016e0


	//   ....[46]....
        /*01ec*/ 	.word	0x00001700


	//   ....[47]....
        /*01f0*/ 	.word	0x00001710


	//   ....[48]....
        /*01f4*/ 	.word	0x00001790


	//   ....[49]....
        /*01f8*/ 	.word	0x000017b0


	//   ....[50]....
        /*01fc*/ 	.word	0x000017c0


	//   ....[51]....
        /*0200*/ 	.word	0x000017d0


	//   ....[52]....
        /*0204*/ 	.word	0x00001830


	//   ....[53]....
        /*0208*/ 	.word	0x00001860


	//   ....[54]....
        /*020c*/ 	.word	0x00001880


	//   ....[55]....
        /*0210*/ 	.word	0x00001890


	//   ....[56]....
        /*0214*/ 	.word	0x000019b0


	//----- nvinfo : EIATTR_VRC_CTA_INIT_COUNT
	.align		4
.L_950:
        /*0218*/ 	.byte	0x02, 0x4a
	.zero		1
	.zero		1


	//----- nvinfo : EIATTR_EXIT_INSTR_OFFSETS
	.align		4
        /*021c*/ 	.byte	0x04, 0x1c
        /*021e*/ 	.short	(.L_952 - .L_951)


	//   ....[0]....
.L_951:
        /*0220*/ 	.word	0x00001320


	//   ....[1]....
        /*0224*/ 	.word	0x00001a00


	//----- nvinfo : EIATTR_MAX_THREADS
	.align		4
.L_952:
        /*0228*/ 	.byte	0x04, 0x05
        /*022a*/ 	.short	(.L_954 - .L_953)
.L_953:
        /*022c*/ 	.word	0x00000080
        /*0230*/ 	.word	0x00000001
        /*0234*/ 	.word	0x00000001


	//----- nvinfo : EIATTR_CRS_STACK_SIZE
	.align		4
.L_954:
        /*0238*/ 	.byte	0x04, 0x1e
        /*023a*/ 	.short	(.L_956 - .L_955)
.L_955:
        /*023c*/ 	.word	0x00000000


	//----- nvinfo : EIATTR_CBANK_PARAM_SIZE
	.align		4
.L_956:
        /*0240*/ 	.byte	0x03, 0x19
        /*0242*/ 	.short	0x0014


	//----- nvinfo : EIATTR_PARAM_CBANK
	.align		4
        /*0244*/ 	.byte	0x04, 0x0a
        /*0246*/ 	.short	(.L_958 - .L_957)
	.align		4
.L_957:
        /*0248*/ 	.word	index@(.nv.constant0._Z18compute_histogramsIjLi3ELi10ELi128ELb0EEvPKT_Pji)
        /*024c*/ 	.short	0x0380
        /*024e*/ 	.short	0x0014


	//----- nvinfo : EIATTR_SW_WAR
	.align		4
.L_958:
        /*0250*/ 	.byte	0x04, 0x36
        /*0252*/ 	.short	(.L_960 - .L_959)
.L_959:
        /*0254*/ 	.word	0x00000008
.L_960:


//--------------------- .nv.info._Z18compute_histogramsIjLi3ELi10ELi64ELb1EEvPKT_Pji --------------------------
	.section	.nv.info._Z18compute_histogramsIjLi3ELi10ELi64ELb1EEvPKT_Pji,"",@"SHT_CUDA_INFO"
	.sectionflags	@""
	.align	4


	//----- nvinfo : EIATTR_CUDA_API_VERSION
	.align		4
        /*0000*/ 	.byte	0x04, 0x37
        /*0002*/ 	.short	(.L_962 - .L_961)
.L_961:
        /*0004*/ 	.word	0x00000082


	//----- nvinfo : EIATTR_KPARAM_INFO
	.align		4
.L_962:
        /*0008*/ 	.byte	0x04, 0x17
        /*000a*/ 	.short	(.L_964 - .L_963)
.L_963:
        /*000c*/ 	.word	0x00000000
        /*0010*/ 	.short	0x0002
        /*0012*/ 	.short	0x0010
        /*0014*/ 	.byte	0x00, 0xf0, 0x11, 0x00


	//----- nvinfo : EIATTR_KPARAM_INFO
	.align		4
.L_964:
        /*0018*/ 	.byte	0x04, 0x17
        /*001a*/ 	.short	(.L_966 - .L_965)
.L_965:
        /*001c*/ 	.word	0x00000000
        /*0020*/ 	.short	0x0001
        /*0022*/ 	.short	0x0008
        /*0024*/ 	.byte	0x00, 0xf5, 0x21, 0x00


	//----- nvinfo : EIATTR_KPARAM_INFO
	.align		4
.L_966:
        /*0028*/ 	.byte	0x04, 0x17
        /*002a*/ 	.short	(.L_968 - .L_967)
.L_967:
        /*002c*/ 	.word	0x00000000
        /*0030*/ 	.short	0x0000
        /*0032*/ 	.short	0x0000
        /*0034*/ 	.byte	0x00, 0xf5, 0x21, 0x00


	//----- nvinfo : EIATTR_SPARSE_MMA_MASK
	.align		4
.L_968:
        /*0038*/ 	.byte	0x03, 0x50
        /*003a*/ 	.short	0x0000


	//----- nvinfo : EIATTR_MAXREG_COUNT
	.align		4
        /*003c*/ 	.byte	0x03, 0x1b
        /*003e*/ 	.short	0x00ff


	//----- nvinfo : EIATTR_NUM_BARRIERS
	.align		4
        /*0040*/ 	.byte	0x02, 0x4c
        /*0042*/ 	.byte	0x01
	.zero		1


	//----- nvinfo : EIATTR_MERCURY_ISA_VERSION
	.align		4
        /*0044*/ 	.byte	0x03, 0x5f
        /*0046*/ 	.short	0x0101


	//----- nvinfo : EIATTR_INT_WARP_WIDE_INSTR_OFFSETS
	.align		4
        /*0048*/ 	.byte	0x04, 0x31
        /*004a*/ 	.short	(.L_970 - .L_969)


	//   ....[0]....
.L_969:
        /*004c*/ 	.word	0x00001840


	//   ....[1]....
        /*0050*/ 	.word	0x00001990


	//----- nvinfo : EIATTR_COOP_GROUP_MASK_REGIDS
	.align		4
.L_970:
        /*0054*/ 	.byte	0x04, 0x29
        /*0056*/ 	.short	(.L_972 - .L_971)


	//   ....[0]....
.L_971:
        /*0058*/ 	.word	0xffffffff


	//   ....[1]....
        /*005c*/ 	.word	0xffffffff


	//   ....[2]....
        /*0060*/ 	.word	0xffffffff


	//   ....[3]....
        /*0064*/ 	.word	0xffffffff


	//   ....[4]....
        /*0068*/ 	.word	0xffffffff


	//   ....[5]....
        /*006c*/ 	.word	0xffffffff


	//   ....[6]....
        /*0070*/ 	.word	0xffffffff


	//   ....[7]....
        /*0074*/ 	.word	0xffffffff


	//   ....[8]....
        /*0078*/ 	.word	0xffffffff


	//   ....[9]....
        /*007c*/ 	.word	0xffffffff


	//   ....[10]....
        /*0080*/ 	.word	0xffffffff


	//   ....[11]....
        /*0084*/ 	.word	0xffffffff


	//   ....[12]....
        /*0088*/ 	.word	0xffffffff


	//   ....[13]....
        /*008c*/ 	.word	0xffffffff


	//   ....[14]....
        /*0090*/ 	.word	0xffffffff


	//   ....[15]....
        /*0094*/ 	.word	0xffffffff


	//   ....[16]....
        /*0098*/ 	.word	0xffffffff


	//   ....[17]....
        /*009c*/ 	.word	0xffffffff


	//   ....[18]....
        /*00a0*/ 	.word	0xffffffff


	//   ....[19]....
        /*00a4*/ 	.word	0xffffffff


	//   ....[20]....
        /*00a8*/ 	.word	0xffffffff


	//   ....[21]....
        /*00ac*/ 	.word	0xffffffff


	//   ....[22]....
        /*00b0*/ 	.word	0xffffffff


	//   ....[23]....
        /*00b4*/ 	.word	0xffffffff


	//   ....[24]....
        /*00b8*/ 	.word	0xffffffff


	//   ....[25]....
        /*00bc*/ 	.word	0xffffffff


	//   ....[26]....
        /*00c0*/ 	.word	0xffffffff


	//   ....[27]....
        /*00c4*/ 	.word	0xffffffff


	//   ....[28]....
        /*00c8*/ 	.word	0xffffffff


	//   ....[29]....
        /*00cc*/ 	.word	0xffffffff


	//   ....[30]....
        /*00d0*/ 	.word	0xffffffff


	//   ....[31]....
        /*00d4*/ 	.word	0xffffffff


	//   ....[32]....
        /*00d8*/ 	.word	0xffffffff


	//   ....[33]....
        /*00dc*/ 	.word	0xffffffff


	//   ....[34]....
        /*00e0*/ 	.word	0xffffffff


	//   ....[35]....
        /*00e4*/ 	.word	0xffffffff


	//   ....[36]....
        /*00e8*/ 	.word	0xffffffff


	//   ....[37]....
        /*00ec*/ 	.word	0xffffffff


	//   ....[38]....
        /*00f0*/ 	.word	0xffffffff


	//   ....[39]....
        /*00f4*/ 	.word	0xffffffff


	//   ....[40]....
        /*00f8*/ 	.word	0xffffffff


	//   ....[41]....
        /*00fc*/ 	.word	0xffffffff


	//   ....[42]....
        /*0100*/ 	.word	0xffffffff


	//   ....[43]....
        /*0104*/ 	.word	0xffffffff


	//   ....[44]....
        /*0108*/ 	.word	0xffffffff


	//   ....[45]....
        /*010c*/ 	.word	0xffffffff


	//   ....[46]....
        /*0110*/ 	.word	0xffffffff


	//   ....[47]....
        /*0114*/ 	.word	0xffffffff


	//   ....[48]....
        /*0118*/ 	.word	0xffffffff


	//   ....[49]....
        /*011c*/ 	.word	0xffffffff


	//   ....[50]....
        /*0120*/ 	.word	0xffffffff


	//   ....[51]....
        /*0124*/ 	.word	0xffffffff


	//   ....[52]....
        /*0128*/ 	.word	0xffffffff


	//   ....[53]....
        /*012c*/ 	.word	0xffffffff


	//   ....[54]....
        /*0130*/ 	.word	0xffffffff


	//   ....[55]....
        /*0134*/ 	.word	0xffffffff


	//   ....[56]....
        /*0138*/ 	.word	0xffffffff


	//   ....[57]....
        /*013c*/ 	.word	0xffffffff


	//   ....[58]....
        /*0140*/ 	.word	0xffffffff


	//   ....[59]....
        /*0144*/ 	.word	0xffffffff


	//   ....[60]....
        /*0148*/ 	.word	0xffffffff


	//   ....[61]....
        /*014c*/ 	.word	0xffffffff


	//   ....[62]....
        /*0150*/ 	.word	0xffffffff


	//   ....[63]....
        /*0154*/ 	.word	0xffffffff


	//   ....[64]....
        /*0158*/ 	.word	0xffffffff


	//   ....[65]....
        /*015c*/ 	.word	0xffffffff


	//   ....[66]....
        /*0160*/ 	.word	0xffffffff


	//   ....[67]....
        /*0164*/ 	.word	0xffffffff


	//   ....[68]....
        /*0168*/ 	.word	0xffffffff


	//   ....[69]....
        /*016c*/ 	.word	0xffffffff


	//   ....[70]....
        /*0170*/ 	.word	0xffffffff


	//   ....[71]....
        /*0174*/ 	.word	0xffffffff


	//   ....[72]....
        /*0178*/ 	.word	0xffffffff


	//   ....[73]....
        /*017c*/ 	.word	0xffffffff


	//   ....[74]....
        /*0180*/ 	.word	0xffffffff


	//   ....[75]....
        /*0184*/ 	.word	0xffffffff


	//   ....[76]....
        /*0188*/ 	.word	0xffffffff


	//   ....[77]....
        /*018c*/ 	.word	0xffffffff


	//   ....[78]....
        /*0190*/ 	.word	0xffffffff


	//   ....[79]....
        /*0194*/ 	.word	0xffffffff


	//   ....[80]....
        /*0198*/ 	.word	0xffffffff


	//   ....[81]....
        /*019c*/ 	.word	0xffffffff


	//   ....[82]....
        /*01a0*/ 	.word	0xffffffff


	//   ....[83]....
        /*01a4*/ 	.word	0xffffffff


	//   ....[84]....
        /*01a8*/ 	.word	0xffffffff


	//   ....[85]....
        /*01ac*/ 	.word	0xffffffff


	//   ....[86]....
        /*01b0*/ 	.word	0xffffffff


	//   ....[87]....
        /*01b4*/ 	.word	0xffffffff


	//   ....[88]....
        /*01b8*/ 	.word	0xffffffff


	//   ....[89]....
        /*01bc*/ 	.word	0xffffffff


	//   ....[90]....
        /*01c0*/ 	.word	0xffffffff


	//   ....[91]....
        /*01c4*/ 	.word	0xffffffff


	//   ....[92]....
        /*01c8*/ 	.word	0xffffffff


	//   ....[93]....
        /*01cc*/ 	.word	0xffffffff


	//   ....[94]....
        /*01d0*/ 	.word	0xffffffff


	//   ....[95]....
        /*01d4*/ 	.word	0xffffffff


	//   ....[96]....
        /*01d8*/ 	.word	0xffffffff


	//   ....[97]....
        /*01dc*/ 	.word	0xffffffff


	//   ....[98]....
        /*01e0*/ 	.word	0xffffffff


	//   ....[99]....
        /*01e4*/ 	.word	0xffffffff


	//   ....[100]....
        /*01e8*/ 	.word	0xffffffff


	//   ....[101]....
        /*01ec*/ 	.word	0xffffffff


	//   ....[102]....
        /*01f0*/ 	.word	0xffffffff


	//   ....[103]....
        /*01f4*/ 	.word	0xffffffff


	//   ....[104]....
        /*01f8*/ 	.word	0xffffffff


	//   ....[105]....
        /*01fc*/ 	.word	0xffffffff


	//   ....[106]....
        /*0200*/ 	.word	0xffffffff


	//   ....[107]....
        /*0204*/ 	.word	0xffffffff


	//   ....[108]....
        /*0208*/ 	.word	0xffffffff


	//   ....[109]....
        /*020c*/ 	.word	0xffffffff


	//   ....[110]....
        /*0210*/ 	.word	0xffffffff


	//   ....[111]....
        /*0214*/ 	.word	0xffffffff


	//   ....[112]....
        /*0218*/ 	.word	0xffffffff


	//   ....[113]....
        /*021c*/ 	.word	0xffffffff


	//   ....[114]....
        /*0220*/ 	.word	0xffffffff


	//   ....[115]....
        /*0224*/ 	.word	0xffffffff


	//   ....[116]....
        /*0228*/ 	.word	0xffffffff


	//   ....[117]....
        /*022c*/ 	.word	0xffffffff


	//   ....[118]....
        /*0230*/ 	.word	0xffffffff


	//   ....[119]....
        /*0234*/ 	.word	0xffffffff


	//   ....[120]....
        /*0238*/ 	.word	0xffffffff


	//   ....[121]....
        /*023c*/ 	.word	0xffffffff


	//   ....[122]....
        /*0240*/ 	.word	0xffffffff


	//   ....[123]....
        /*0244*/ 	.word	0xffffffff


	//   ....[124]....
        /*0248*/ 	.word	0xffffffff


	//   ....[125]....
        /*024c*/ 	.word	0xffffffff


	//   ....[126]....
        /*0250*/ 	.word	0xffffffff


	//   ....[127]....
        /*0254*/ 	.word	0xffffffff


	//   ....[128]....
        /*0258*/ 	.word	0xffffffff


	//   ....[129]....
        /*025c*/ 	.word	0xffffffff


	//   ....[130]....
        /*0260*/ 	.word	0xffffffff


	//   ....[131]....
        /*0264*/ 	.word	0xffffffff


	//   ....[132]....
        /*0268*/ 	.word	0xffffffff


	//   ....[133]....
        /*026c*/ 	.word	0xffffffff


	//   ....[134]....
        /*0270*/ 	.word	0xffffffff


	//   ....[135]....
        /*0274*/ 	.word	0xffffffff


	//   ....[136]....
        /*0278*/ 	.word	0xffffffff


	//   ....[137]....
        /*027c*/ 	.word	0xffffffff


	//   ....[138]....
        /*0280*/ 	.word	0xffffffff


	//   ....[139]....
        /*0284*/ 	.word	0xffffffff


	//   ....[140]....
        /*0288*/ 	.word	0xffffffff


	//   ....[141]....
        /*028c*/ 	.word	0xffffffff


	//   ....[142]....
        /*0290*/ 	.word	0xffffffff


	//   ....[143]....
        /*0294*/ 	.word	0xffffffff


	//   ....[144]....
        /*0298*/ 	.word	0xffffffff


	//   ....[145]....
        /*029c*/ 	.word	0xffffffff


	//   ....[146]....
        /*02a0*/ 	.word	0xffffffff


	//   ....[147]....
        /*02a4*/ 	.word	0xffffffff


	//   ....[148]....
        /*02a8*/ 	.word	0xffffffff


	//   ....[149]....
        /*02ac*/ 	.word	0xffffffff


	//   ....[150]....
        /*02b0*/ 	.word	0xffffffff


	//   ....[151]....
        /*02b4*/ 	.word	0xffffffff


	//   ....[152]....
        /*02b8*/ 	.word	0xffffffff


	//   ....[153]....
        /*02bc*/ 	.word	0xffffffff


	//   ....[154]....
        /*02c0*/ 	.word	0xffffffff


	//   ....[155]....
        /*02c4*/ 	.word	0xffffffff


	//   ....[156]....
        /*02c8*/ 	.word	0xffffffff


	//   ....[157]....
        /*02cc*/ 	.word	0xffffffff


	//   ....[158]....
        /*02d0*/ 	.word	0xffffffff


	//   ....[159]....
        /*02d4*/ 	.word	0xffffffff


	//   ....[160]....
        /*02d8*/ 	.word	0xffffffff


	//   ....[161]....
        /*02dc*/ 	.word	0xffffffff


	//   ....[162]....
        /*02e0*/ 	.word	0xffffffff


	//   ....[163]....
        /*02e4*/ 	.word	0xffffffff


	//   ....[164]....
        /*02e8*/ 	.word	0xffffffff


	//   ....[165]....
        /*02ec*/ 	.word	0xffffffff


	//   ....[166]....
        /*02f0*/ 	.word	0xffffffff


	//   ....[167]....
        /*02f4*/ 	.word	0xffffffff


	//   ....[168]....
        /*02f8*/ 	.word	0xffffffff


	//   ....[169]....
        /*02fc*/ 	.word	0xffffffff


	//   ....[170]....
        /*0300*/ 	.word	0xffffffff


	//   ....[171]....
        /*0304*/ 	.word	0xffffffff


	//   ....[172]....
        /*0308*/ 	.word	0xffffffff


	//   ....[173]....
        /*030c*/ 	.word	0xffffffff


	//   ....[174]....
        /*0310*/ 	.word	0xffffffff


	//   ....[175]....
        /*0314*/ 	.word	0xffffffff


	//   ....[176]....
        /*0318*/ 	.word	0xffffffff


	//   ....[177]....
        /*031c*/ 	.word	0xffffffff


	//   ....[178]....
        /*0320*/ 	.word	0xffffffff


	//   ....[179]....
        /*0324*/ 	.word	0xffffffff


	//   ....[180]....
        /*0328*/ 	.word	0xffffffff


	//   ....[181]....
        /*032c*/ 	.word	0xffffffff


	//   ....[182]....
        /*0330*/ 	.word	0xffffffff


	//   ....[183]....
        /*0334*/ 	.word	0xffffffff


	//   ....[184]....
        /*0338*/ 	.word	0xffffffff


	//   ....[185]....
        /*033c*/ 	.word	0xffffffff


	//   ....[186]....
        /*0340*/ 	.word	0xffffffff


	//   ....[187]....
        /*0344*/ 	.word	0xffffffff


	//   ....[188]....
        /*0348*/ 	.word	0xffffffff


	//   ....[189]....
        /*034c*/ 	.word	0xffffffff


	//   ....[190]....
        /*0350*/ 	.word	0xffffffff


	//   ....[191]....
        /*0354*/ 	.word	0xffffffff


	//   ....[192]....
        /*0358*/ 	.word	0xffffffff


	//   ....[193]....
        /*035c*/ 	.word	0xffffffff


	//   ....[194]....
        /*0360*/ 	.word	0xffffffff


	//   ....[195]....
        /*0364*/ 	.word	0xffffffff


	//   ....[196]....
        /*0368*/ 	.word	0xffffffff


	//   ....[197]....
        /*036c*/ 	.word	0xffffffff


	//   ....[198]....
        /*0370*/ 	.word	0xffffffff


	//   ....[199]....
        /*0374*/ 	.word	0xffffffff


	//   ....[200]....
        /*0378*/ 	.word	0xffffffff


	//   ....[201]....
        /*037c*/ 	.word	0xffffffff


	//   ....[202]....
        /*0380*/ 	.word	0xffffffff


	//   ....[203]....
        /*0384*/ 	.word	0xffffffff


	//   ....[204]....
        /*0388*/ 	.word	0xffffffff


	//   ....[205]....
        /*038c*/ 	.word	0xffffffff


	//   ....[206]....
        /*0390*/ 	.word	0xffffffff


	//   ....[207]....
        /*0394*/ 	.word	0xffffffff


	//   ....[208]....
        /*0398*/ 	.word	0xffffffff


	//   ....[209]....
        /*039c*/ 	.word	0xffffffff


	//   ....[210]....
        /*03a0*/ 	.word	0xffffffff


	//   ....[211]....
        /*03a4*/ 	.word	0xffffffff


	//   ....[212]....
        /*03a8*/ 	.word	0xffffffff


	//   ....[213]....
        /*03ac*/ 	.word	0xffffffff


	//   ....[214]....
        /*03b0*/ 	.word	0xffffffff


	//   ....[215]....
        /*03b4*/ 	.word	0xffffffff


	//   ....[216]....
        /*03b8*/ 	.word	0xffffffff


	//   ....[217]....
        /*03bc*/ 	.word	0xffffffff


	//   ....[218]....
        /*03c0*/ 	.word	0xffffffff


	//   ....[219]....
        /*03c4*/ 	.word	0xffffffff


	//   ....[220]....
        /*03c8*/ 	.word	0xffffffff


	//   ....[221]....
        /*03cc*/ 	.word	0xffffffff


	//   ....[222]....
        /*03d0*/ 	.word	0xffffffff


	//   ....[223]....
        /*03d4*/ 	.word	0xffffffff


	//   ....[224]....
        /*03d8*/ 	.word	0xffffffff


	//   ....[225]....
        /*03dc*/ 	.word	0xffffffff


	//   ....[226]....
        /*03e0*/ 	.word	0x05000008


	//   ....[227]....
        /*03e4*/ 	.word	0x05000008


	//   ....[228]....
        /*03e8*/ 	.word	0x05000008


	//   ....[229]....
        /*03ec*/ 	.word	0x05000008


	//   ....[230]....
        /*03f0*/ 	.word	0x05000008


	//   ....[231]....
        /*03f4*/ 	.word	0x05000008


	//   ....[232]....
        /*03f8*/ 	.word	0x05000008


	//   ....[233]....
        /*03fc*/ 	.word	0x05000008


	//   ....[234]....
        /*0400*/ 	.word	0x05000008


	//   ....[235]....
        /*0404*/ 	.word	0x05000008


	//   ....[236]....
        /*0408*/ 	.word	0x05000008


	//   ....[237]....
        /*040c*/ 	.word	0x05000008


	//   ....[238]....
        /*0410*/ 	.word	0x05000008


	//   ....[239]....
        /*0414*/ 	.word	0x05000008


	//   ....[240]....
        /*0418*/ 	.word	0x05000008


	//   ....[241]....
        /*041c*/ 	.word	0x05000008


	//   ....[242]....
        /*0420*/ 	.word	0x05000008


	//   ....[243]....
        /*0424*/ 	.word	0x05000008


	//   ....[244]....
        /*0428*/ 	.word	0x05000008


	//   ....[245]....
        /*042c*/ 	.word	0x05000008


	//   ....[246]....
        /*0430*/ 	.word	0x05000008


	//   ....[247]....
        /*0434*/ 	.word	0x05000008


	//   ....[248]....
        /*0438*/ 	.word	0x05000008


	//   ....[249]....
        /*043c*/ 	.word	0x05000008


	//   ....[250]....
        /*0440*/ 	.word	0x05000008


	//   ....[251]....
        /*0444*/ 	.word	0x05000008


	//   ....[252]....
        /*0448*/ 	.word	0x05000008


	//   ....[253]....
        /*044c*/ 	.word	0x05000008


	//   ....[254]....
        /*0450*/ 	.word	0x05000008


	//   ....[255]....
        /*0454*/ 	.word	0x05000008


	//   ....[0]....
        /*0458*/ 	.word	0x05000008


	//   ....[1]....
        /*045c*/ 	.word	0x05000008


	//   ....[2]....
        /*0460*/ 	.word	0x05000008


	//   ....[3]....
        /*0464*/ 	.word	0x05000008


	//   ....[4]....
        /*0468*/ 	.word	0x05000008


	//   ....[5]....
        /*046c*/ 	.word	0x05000008


	//   ....[6]....
        /*0470*/ 	.word	0x05000008


	//   ....[7]....
        /*0474*/ 	.word	0x05000008


	//   ....[8]....
        /*0478*/ 	.word	0x05000008


	//   ....[9]....
        /*047c*/ 	.word	0x05000008


	//   ....[10]....
        /*0480*/ 	.word	0x05000008


	//   ....[11]....
        /*0484*/ 	.word	0x05000008


	//   ....[12]....
        /*0488*/ 	.word	0x05000008


	//   ....[13]....
        /*048c*/ 	.word	0x05000008


	//   ....[14]....
        /*0490*/ 	.word	0x05000008


	//   ....[15]....
        /*0494*/ 	.word	0x05000008


	//   ....[16]....
        /*0498*/ 	.word	0x05000008


	//   ....[17]....
        /*049c*/ 	.word	0x05000008


	//   ....[18]....
        /*04a0*/ 	.word	0x05000008


	//   ....[19]....
        /*04a4*/ 	.word	0x05000008


	//   ....[20]....
        /*04a8*/ 	.word	0x05000008


	//   ....[21]....
        /*04ac*/ 	.word	0x05000008


	//   ....[22]....
        /*04b0*/ 	.word	0x05000008


	//   ....[23]....
        /*04b4*/ 	.word	0x05000008


	//   ....[24]....
        /*04b8*/ 	.word	0x05000008


	//   ....[25]....
        /*04bc*/ 	.word	0x05000008


	//   ....[26]....
        /*04c0*/ 	.word	0x05000008


	//   ....[27]....
        /*04c4*/ 	.word	0x05000008


	//   ....[28]....
        /*04c8*/ 	.word	0x05000008


	//   ....[29]....
        /*04cc*/ 	.word	0x05000008


	//   ....[30]....
        /*04d0*/ 	.word	0x05000008


	//   ....[31]....
        /*04d4*/ 	.word	0x05000008


	//   ....[32]....
        /*04d8*/ 	.word	0x05000008


	//   ....[33]....
        /*04dc*/ 	.word	0x05000008


	//   ....[34]....
        /*04e0*/ 	.word	0x05000008


	//   ....[35]....
        /*04e4*/ 	.word	0x05000008


	//   ....[36]....
        /*04e8*/ 	.word	0x05000008


	//   ....[37]....
        /*04ec*/ 	.word	0x05000008


	//   ....[38]....
        /*04f0*/ 	.word	0x05000008


	//   ....[39]....
        /*04f4*/ 	.word	0x05000008


	//   ....[40]....
        /*04f8*/ 	.word	0x05000008


	//   ....[41]....
        /*04fc*/ 	.word	0x05000008


	//   ....[42]....
        /*0500*/ 	.word	0x05000008


	//   ....[43]....
        /*0504*/ 	.word	0x05000008


	//   ....[44]....
        /*0508*/ 	.word	0x05000008


	//   ....[45]....
        /*050c*/ 	.word	0x05000008


	//   ....[46]....
        /*0510*/ 	.word	0x05000008


	//   ....[47]....
        /*0514*/ 	.word	0x05000008


	//   ....[48]....
        /*0518*/ 	.word	0x05000008


	//   ....[49]....
        /*051c*/ 	.word	0x05000008


	//   ....[50]....
        /*0520*/ 	.word	0x05000008


	//   ....[51]....
        /*0524*/ 	.word	0x05000008


	//   ....[52]....
        /*0528*/ 	.word	0x05000008


	//   ....[53]....
        /*052c*/ 	.word	0x05000008


	//   ....[54]....
        /*0530*/ 	.word	0x05000008


	//   ....[55]....
        /*0534*/ 	.word	0x05000008


	//   ....[56]....
        /*0538*/ 	.word	0x05000008


	//   ....[57]....
        /*053c*/ 	.word	0x05000008


	//   ....[58]....
        /*0540*/ 	.word	0x05000008


	//   ....[59]....
        /*0544*/ 	.word	0x05000008


	//   ....[60]....
        /*0548*/ 	.word	0x05000008


	//   ....[61]....
        /*054c*/ 	.word	0x05000008


	//   ....[62]....
        /*0550*/ 	.word	0x05000008


	//   ....[63]....
        /*0554*/ 	.word	0x05000008


	//   ....[64]....
        /*0558*/ 	.word	0x05000008


	//   ....[65]....
        /*055c*/ 	.word	0x05000008


	//   ....[66]....
        /*0560*/ 	.word	0x05000008


	//   ....[67]....
        /*0564*/ 	.word	0x05000008


	//   ....[68]....
        /*0568*/ 	.word	0x05000008


	//   ....[69]....
        /*056c*/ 	.word	0x05000008


	//   ....[70]....
        /*0570*/ 	.word	0x05000008


	//   ....[71]....
        /*0574*/ 	.word	0x05000008


	//   ....[72]....
        /*0578*/ 	.word	0x05000008


	//   ....[73]....
        /*057c*/ 	.word	0x05000008


	//   ....[74]....
        /*0580*/ 	.word	0x05000008


	//   ....[75]....
        /*0584*/ 	.word	0x05000008


	//   ....[76]....
        /*0588*/ 	.word	0x05000008


	//   ....[77]....
        /*058c*/ 	.word	0x05000008


	//   ....[78]....
        /*0590*/ 	.word	0x05000008


	//   ....[79]....
        /*0594*/ 	.word	0x05000008


	//   ....[80]....
        /*0598*/ 	.word	0x05000008


	//   ....[81]....
        /*059c*/ 	.word	0x05000008


	//   ....[82]....
        /*05a0*/ 	.word	0x05000008


	//   ....[83]....
        /*05a4*/ 	.word	0x05000008


	//   ....[84]....
        /*05a8*/ 	.word	0x05000008


	//   ....[85]....
        /*05ac*/ 	.word	0x05000008


	//   ....[86]....
        /*05b0*/ 	.word	0x05000008


	//   ....[87]....
        /*05b4*/ 	.word	0x05000008


	//   ....[88]....
        /*05b8*/ 	.word	0x05000008


	//   ....[89]....
        /*05bc*/ 	.word	0x05000008


	//   ....[90]....
        /*05c0*/ 	.word	0x05000008


	//   ....[91]....
        /*05c4*/ 	.word	0x05000008


	//   ....[92]....
        /*05c8*/ 	.word	0x05000008


	//   ....[93]....
        /*05cc*/ 	.word	0x05000008


	//   ....[94]....
        /*05d0*/ 	.word	0x05000008


	//   ....[95]....
        /*05d4*/ 	.word	0x05000008


	//   ....[96]....
        /*05d8*/ 	.word	0x05000008


	//   ....[97]....
        /*05dc*/ 	.word	0x05000008


	//   ....[98]....
        /*05e0*/ 	.word	0x05000008


	//   ....[99]....
        /*05e4*/ 	.word	0x05000008


	//   ....[100]....
        /*05e8*/ 	.word	0x05000008


	//   ....[101]....
        /*05ec*/ 	.word	0x05000008


	//   ....[102]....
        /*05f0*/ 	.word	0x05000008


	//   ....[103]....
        /*05f4*/ 	.word	0x05000008


	//   ....[104]....
        /*05f8*/ 	.word	0x05000008


	//   ....[105]....
        /*05fc*/ 	.word	0x05000008


	//   ....[106]....
        /*0600*/ 	.word	0x05000008


	//   ....[107]....
        /*0604*/ 	.word	0x05000008


	//   ....[108]....
        /*0608*/ 	.word	0x05000008


	//   ....[109]....
        /*060c*/ 	.word	0x05000008


	//   ....[110]....
        /*0610*/ 	.word	0x05000008


	//   ....[111]....
        /*0614*/ 	.word	0x05000008


	//   ....[112]....
        /*0618*/ 	.word	0x05000008


	//   ....[113]....
        /*061c*/ 	.word	0x05000008


	//   ....[114]....
        /*0620*/ 	.word	0x05000008


	//   ....[115]....
        /*0624*/ 	.word	0x05000008


	//   ....[116]....
        /*0628*/ 	.word	0x05000008


	//   ....[117]....
        /*062c*/ 	.word	0x05000008


	//   ....[118]....
        /*0630*/ 	.word	0x05000008


	//   ....[119]....
        /*0634*/ 	.word	0x05000008


	//   ....[120]....
        /*0638*/ 	.word	0x05000008


	//   ....[121]....
        /*063c*/ 	.word	0x05000008


	//   ....[122]....
        /*0640*/ 	.word	0x05000008


	//   ....[123]....
        /*0644*/ 	.word	0x05000008


	//   ....[124]....
        /*0648*/ 	.word	0x05000008


	//   ....[125]....
        /*064c*/ 	.word	0x05000008


	//   ....[126]....
        /*0650*/ 	.word	0x05000008


	//   ....[127]....
        /*0654*/ 	.word	0x05000008


	//   ....[128]....
        /*0658*/ 	.word	0x05000008


	//   ....[129]....
        /*065c*/ 	.word	0x05000008


	//   ....[130]....
        /*0660*/ 	.word	0x05000008


	//   ....[131]....
        /*0664*/ 	.word	0x05000008


	//   ....[132]....
        /*0668*/ 	.word	0x05000008


	//   ....[133]....
        /*066c*/ 	.word	0x05000008


	//   ....[134]....
        /*0670*/ 	.word	0x05000008


	//   ....[135]....
        /*0674*/ 	.word	0x05000008


	//   ....[136]....
        /*0678*/ 	.word	0x05000008


	//   ....[137]....
        /*067c*/ 	.word	0x05000008


	//   ....[138]....
        /*0680*/ 	.word	0x05000008


	//   ....[139]....
        /*0684*/ 	.word	0x05000008


	//   ....[140]....
        /*0688*/ 	.word	0x05000008


	//   ....[141]....
        /*068c*/ 	.word	0x05000008


	//   ....[142]....
        /*0690*/ 	.word	0x05000008


	//   ....[143]....
        /*0694*/ 	.word	0x05000008


	//   ....[144]....
        /*0698*/ 	.word	0x05000008


	//   ....[145]....
        /*069c*/ 	.word	0x05000008


	//   ....[146]....
        /*06a0*/ 	.word	0x05000008


	//   ....[147]....
        /*06a4*/ 	.word	0x05000008


	//   ....[148]....
        /*06a8*/ 	.word	0x05000008


	//   ....[149]....
        /*06ac*/ 	.word	0x05000008


	//   ....[150]....
        /*06b0*/ 	.word	0x05000008


	//   ....[151]....
        /*06b4*/ 	.word	0x05000008


	//   ....[152]....
        /*06b8*/ 	.word	0x05000008


	//   ....[153]....
        /*06bc*/ 	.word	0x05000008


	//   ....[154]....
        /*06c0*/ 	.word	0x05000008


	//   ....[155]....
        /*06c4*/ 	.word	0x05000008


	//   ....[156]....
        /*06c8*/ 	.word	0x05000008


	//   ....[157]....
        /*06cc*/ 	.word	0x05000008


	//   ....[158]....
        /*06d0*/ 	.word	0x05000008


	//   ....[159]....
        /*06d4*/ 	.word	0x05000008


	//   ....[160]....
        /*06d8*/ 	.word	0x05000008


	//   ....[161]....
        /*06dc*/ 	.word	0x05000008


	//----- nvinfo : EIATTR_COOP_GROUP_INSTR_OFFSETS
	.align		4
.L_972:
        /*06e0*/ 	.byte	0x04, 0x28
        /*06e2*/ 	.short	(.L_974 - .L_973)


	//   ....[0]....
.L_973:
        /*06e4*/ 	.word	0x00000880


	//   ....[1]....
        /*06e8*/ 	.word	0x000008a0


	//   ....[2]....
        /*06ec*/ 	.word	0x00000920


	//   ....[3]....
        /*06f0*/ 	.word	0x00000980


	//   ....[4]....
        /*06f4*/ 	.word	0x000009e0


	//   ....[5]....
        /*06f8*/ 	.word	0x00000a40


	//   ....[6]....
        /*06fc*/ 	.word	0x00000aa0


	//   ....[7]....
        /*0700*/ 	.word	0x00000b00


	//   ....[8]....
        /*0704*/ 	.word	0x00000b70


	//   ....[9]....
        /*0708*/ 	.word	0x00000bb0


	//   ....[10]....
        /*070c*/ 	.word	0x00000bc0


	//   ....[11]....
        /*0710*/ 	.word	0x00000d50


	//   ....[12]....
        /*0714*/ 	.word	0x00000d70


	//   ....[13]....
        /*0718*/ 	.word	0x00000de0


	//   ....[14]....
        /*071c*/ 	.word	0x00000e70


	//   ....[15]....
        /*0720*/ 	.word	0x00000ec0


	//   ....[16]....
        /*0724*/ 	.word	0x00000f00


	//   ....[17]....
        /*0728*/ 	.word	0x00000f50


	//   ....[18]....
        /*072c*/ 	.word	0x00000fe0


	//   ....[19]....
        /*0730*/ 	.word	0x00001030


	//   ....[20]....
        /*0734*/ 	.word	0x00001060


	//   ....[21]....
        /*0738*/ 	.word	0x00001070


	//   ....[22]....
        /*073c*/ 	.word	0x00001210


	//   ....[23]....
        /*0740*/ 	.word	0x00001250


	//   ....[24]....
        /*0744*/ 	.word	0x000012b0


	//   ....[25]....
        /*0748*/ 	.word	0x00001300


	//   ....[26]....
        /*074c*/ 	.word	0x00001380


	//   ....[27]....
        /*0750*/ 	.word	0x000013d0


	//   ....[28]....
        /*0754*/ 	.word	0x00001440


	//   ....[29]....
        /*0758*/ 	.word	0x000014a0


	//   ....[30]....
        /*075c*/ 	.word	0x00001500


	//   ....[31]....
        /*0760*/ 	.word	0x00001530


	//   ....[32]....
        /*0764*/ 	.word	0x00001540


	//   ....[33]....
        /*0768*/ 	.word	0x00001790


	//   ....[34]....
        /*076c*/ 	.word	0x00001a20


	//   ....[35]....
        /*0770*/ 	.word	0x00001ba0


	//   ....[36]....
        /*0774*/ 	.word	0x00001bf0


	//   ....[37]....
        /*0778*/ 	.word	0x00001c50


	//   ....[38]....
        /*077c*/ 	.word	0x00001c60


	//   ....[39]....
        /*0780*/ 	.word	0x00001c70


	//   ....[40]....
        /*0784*/ 	.word	0x00001c80


	//   ....[41]....
        /*0788*/ 	.word	0x00001cd0


	//   ....[42]....
        /*078c*/ 	.word	0x00001d20


	//   ....[43]....
        /*0790*/ 	.word	0x00001d40


	//   ....[44]....
        /*0794*/ 	.word	0x00001d90


	//   ....[45]....
        /*0798*/ 	.word	0x00001dc0


	//   ....[46]....
        /*079c*/ 	.word	0x00001df0


	//   ....[47]....
        /*07a0*/ 	.word	0x00001e00


	//   ....[48]....
        /*07a4*/ 	.word	0x00001e30


	//   ....[49]....
        /*07a8*/ 	.word	0x00001e50


	//   ....[50]....
        /*07ac*/ 	.word	0x00001e90


	//   ....[51]....
        /*07b0*/ 	.word	0x00001ec0


	//   ....[52]....
        /*07b4*/ 	.word	0x00001f10


	//   ....[53]....
        /*07b8*/ 	.word	0x00001f30


	//   ....[54]....
        /*07bc*/ 	.word	0x00001f50


	//   ....[55]....
        /*07c0*/ 	.word	0x00001fe0


	//   ....[56]....
        /*07c4*/ 	.word	0x00002010


	//   ....[57]....
        /*07c8*/ 	.word	0x00002040


	//   ....[58]....
        /*07cc*/ 	.word	0x00002060


	//   ....[59]....
        /*07d0*/ 	.word	0x00002070


	//   ....[60]....
        /*07d4*/ 	.word	0x000020a0


	//   ....[61]....
        /*07d8*/ 	.word	0x00002100


	//   ....[62]....
        /*07dc*/ 	.word	0x00002140


	//   ....[63]....
        /*07e0*/ 	.word	0x00002160


	//   ....[64]....
        /*07e4*/ 	.word	0x00002170


	//   ....[65]....
        /*07e8*/ 	.word	0x00002180


	//   ....[66]....
        /*07ec*/ 	.word	0x000021a0


	//   ....[67]....
        /*07f0*/ 	.word	0x000021b0


	//   ....[68]....
        /*07f4*/ 	.word	0x00002200


	//   ....[69]....
        /*07f8*/ 	.word	0x00002250


	//   ....[70]....
        /*07fc*/ 	.word	0x00002290


	//   ....[71]....
        /*0800*/ 	.word	0x000022d0


	//   ....[72]....
        /*0804*/ 	.word	0x00002300


	//   ....[73]....
        /*0808*/ 	.word	0x00002330


	//   ....[74]....
        /*080c*/ 	.word	0x00002350


	//   ....[75]....
        /*0810*/ 	.word	0x00002370


	//   ....[76]....
        /*0814*/ 	.word	0x000023a0


	//   ....[77]....
        /*0818*/ 	.word	0x000023e0


	//   ....[78]....
        /*081c*/ 	.word	0x000023f0


	//   ....[79]....
        /*0820*/ 	.word	0x00002410


	//   ....[80]....
        /*0824*/ 	.word	0x00002450


	//   ....[81]....
        /*0828*/ 	.word	0x00002470


	//   ....[82]....
        /*082c*/ 	.word	0x000024d0


	//   ....[83]....
        /*0830*/ 	.word	0x00002510


	//   ....[84]....
        /*0834*/ 	.word	0x00002530


	//   ....[85]....
        /*0838*/ 	.word	0x00002540


	//   ....[86]....
        /*083c*/ 	.word	0x00002570


	//   ....[87]....
        /*0840*/ 	.word	0x00002590


	//   ....[88]....
        /*0844*/ 	.word	0x000025b0


	//   ....[89]....
        /*0848*/ 	.word	0x000025e0


	//   ....[90]....
        /*084c*/ 	.word	0x00002610


	//   ....[91]....
        /*0850*/ 	.word	0x00002640


	//   ....[92]....
        /*0854*/ 	.word	0x000026b0


	//   ....[93]....
        /*0858*/ 	.word	0x00002720


	//   ....[94]....
        /*085c*/ 	.word	0x00002750


	//   ....[95]....
        /*0860*/ 	.word	0x00002770


	//   ....[96]....
        /*0864*/ 	.word	0x00002780


	//   ....[97]....
        /*0868*/ 	.word	0x00002790


	//   ....[98]....
        /*086c*/ 	.word	0x000027c0


	//   ....[99]....
        /*0870*/ 	.word	0x000027e0


	//   ....[100]....
        /*0874*/ 	.word	0x00002810


	//   ....[101]....
        /*0878*/ 	.word	0x00002840


	//   ....[102]....
        /*087c*/ 	.word	0x000028a0


	//   ....[103]....
        /*0880*/ 	.word	0x000028e0


	//   ....[104]....
        /*0884*/ 	.word	0x00002910


	//   ....[105]....
        /*0888*/ 	.word	0x00002950


	//   ....[106]....
        /*088c*/ 	.word	0x00002980


	//   ....[107]....
        /*0890*/ 	.word	0x000029c0


	//   ....[108]....
        /*0894*/ 	.word	0x000029f0


	//   ....[109]....
        /*0898*/ 	.word	0x00002a30


	//   ....[110]....
        /*089c*/ 	.word	0x00002a60


	//   ....[111]....
        /*08a0*/ 	.word	0x00002a90


	//   ....[112]....
        /*08a4*/ 	.word	0x00002ad0


	//   ....[113]....
        /*08a8*/ 	.word	0x00002ae0


	//   ....[114]....
        /*08ac*/ 	.word	0x00002b10


	//   ....[115]....
        /*08b0*/ 	.word	0x00002b40


	//   ....[116]....
        /*08b4*/ 	.word	0x00002b70


	//   ....[117]....
        /*08b8*/ 	.word	0x00002bc0


	//   ....[118]....
        /*08bc*/ 	.word	0x00002be0


	//   ....[119]....
        /*08c0*/ 	.word	0x00002c00


	//   ....[120]....
        /*08c4*/ 	.word	0x00002c40


	//   ....[121]....
        /*08c8*/ 	.word	0x00002c70


	//   ....[122]....
        /*08cc*/ 	.word	0x00002ca0


	//   ....[123]....
        /*08d0*/ 	.word	0x00002d00


	//   ....[124]....
        /*08d4*/ 	.word	0x00002d20


	//   ....[125]....
        /*08d8*/ 	.word	0x00002d40


	//   ....[126]....
        /*08dc*/ 	.word	0x00002da0


	//   ....[127]....
        /*08e0*/ 	.word	0x00002de0


	//   ....[128]....
        /*08e4*/ 	.word	0x00002e00


	//   ....[129]....
        /*08e8*/ 	.word	0x00002e40


	//   ....[130]....
        /*08ec*/ 	.word	0x00002e60


	//   ....[131]....
        /*08f0*/ 	.word	0x00002ec0


	//   ....[132]....
        /*08f4*/ 	.word	0x00002ef0


	//   ....[133]....
        /*08f8*/ 	.word	0x00002f10


	//   ....[134]....
        /*08fc*/ 	.word	0x00002f40


	//   ....[135]....
        /*0900*/ 	.word	0x00002f50


	//   ....[136]....
        /*0904*/ 	.word	0x00002f90


	//   ....[137]....
        /*0908*/ 	.word	0x00002fe0


	//   ....[138]....
        /*090c*/ 	.word	0x00003030


	//   ....[139]....
        /*0910*/ 	.word	0x00003090


	//   ....[140]....
        /*0914*/ 	.word	0x00003100


	//   ....[141]....
        /*0918*/ 	.word	0x000031b0


	//   ....[142]....
        /*091c*/ 	.word	0x000031d0


	//   ....[143]....
        /*0920*/ 	.word	0x000031f0


	//   ....[144]....
        /*0924*/ 	.word	0x00003210


	//   ....[145]....
        /*0928*/ 	.word	0x00003220


	//   ....[146]....
        /*092c*/ 	.word	0x00003240


	//   ....[147]....
        /*0930*/ 	.word	0x00003290


	//   ....[148]....
        /*0934*/ 	.word	0x000032c0


	//   ....[149]....
        /*0938*/ 	.word	0x000032d0


	//   ....[150]....
        /*093c*/ 	.word	0x000032e0


	//   ....[151]....
        /*0940*/ 	.word	0x00003320


	//   ....[152]....
        /*0944*/ 	.word	0x00003340


	//   ....[153]....
        /*0948*/ 	.word	0x00003370


	//   ....[154]....
        /*094c*/ 	.word	0x000033e0


	//   ....[155]....
        /*0950*/ 	.word	0x00003410


	//   ....[156]....
        /*0954*/ 	.word	0x00003480


	//   ....[157]....
        /*0958*/ 	.word	0x000034b0


	//   ....[158]....
        /*095c*/ 	.word	0x000034f0


	//   ....[159]....
        /*0960*/ 	.word	0x00003520


	//   ....[160]....
        /*0964*/ 	.word	0x00003560


	//   ....[161]....
        /*0968*/ 	.word	0x00003590


	//   ....[162]....
        /*096c*/ 	.word	0x000035c0


	//   ....[163]....
        /*0970*/ 	.word	0x000035e0


	//   ....[164]....
        /*0974*/ 	.word	0x00003610


	//   ....[165]....
        /*0978*/ 	.word	0x00003640


	//   ....[166]....
        /*097c*/ 	.word	0x00003670


	//   ....[167]....
        /*0980*/ 	.word	0x000036a0


	//   ....[168]....
        /*0984*/ 	.word	0x000036c0


	//   ....[169]....
        /*0988*/ 	.word	0x000036f0


	//   ....[170]....
        /*098c*/ 	.word	0x00003720


	//   ....[171]....
        /*0990*/ 	.word	0x00003750


	//   ....[172]....
        /*0994*/ 	.word	0x00003780


	//   ....[173]....
        /*0998*/ 	.word	0x000037b0


	//   ....[174]....
        /*099c*/ 	.word	0x000037e0


	//   ....[175]....
        /*09a0*/ 	.word	0x00003810


	//   ....[176]....
        /*09a4*/ 	.word	0x00003840


	//   ....[177]....
        /*09a8*/ 	.word	0x00003870


	//   ....[178]....
        /*09ac*/ 	.word	0x000038b0


	//   ....[179]....
        /*09b0*/ 	.word	0x000038e0


	//   ....[180]....
        /*09b4*/ 	.word	0x00003910


	//   ....[181]....
        /*09b8*/ 	.word	0x00003940


	//   ....[182]....
        /*09bc*/ 	.word	0x00003970


	//   ....[183]....
        /*09c0*/ 	.word	0x000039a0


	//   ....[184]....
        /*09c4*/ 	.word	0x000039d0


	//   ....[185]....
        /*09c8*/ 	.word	0x000039f0


	//   ....[186]....
        /*09cc*/ 	.word	0x00003a20


	//   ....[187]....
        /*09d0*/ 	.word	0x00003a60


	//   ....[188]....
        /*09d4*/ 	.word	0x00003a80


	//   ....[189]....
        /*09d8*/ 	.word	0x00003ac0


	//   ....[190]....
        /*09dc*/ 	.word	0x00003af0


	//   ....[191]....
        /*09e0*/ 	.word	0x00003b20


	//   ....[192]....
        /*09e4*/ 	.word	0x00003b50


	//   ....[193]....
        /*09e8*/ 	.word	0x00003b80


	//   ....[194]....
        /*09ec*/ 	.word	0x00003bb0


	//   ....[195]....
        /*09f0*/ 	.word	0x00003be0


	//   ....[196]....
        /*09f4*/ 	.word	0x00003c10


	//   ....[197]....
        /*09f8*/ 	.word	0x00003c40


	//   ....[198]....
        /*09fc*/ 	.word	0x00003c70


	//   ....[199]....
        /*0a00*/ 	.word	0x00003ca0


	//   ....[200]....
        /*0a04*/ 	.word	0x00003ce0


	//   ....[201]....
        /*0a08*/ 	.word	0x00003d10


	//   ....[202]....
        /*0a0c*/ 	.word	0x00003d40


	//   ....[203]....
        /*0a10*/ 	.word	0x00003d70


	//   ....[204]....
        /*0a14*/ 	.word	0x00003da0


	//   ....[205]....
        /*0a18*/ 	.word	0x00003dd0


	//   ....[206]....
        /*0a1c*/ 	.word	0x00003e00


	//   ....[207]....
        /*0a20*/ 	.word	0x00003e30


	//   ....[208]....
        /*0a24*/ 	.word	0x00003e50


	//   ....[209]....
        /*0a28*/ 	.word	0x00003e80


	//   ....[210]....
        /*0a2c*/ 	.word	0x00003ea0


	//   ....[211]....
        /*0a30*/ 	.word	0x00003ed0


	//   ....[212]....
        /*0a34*/ 	.word	0x00003ef0


	//   ....[213]....
        /*0a38*/ 	.word	0x00003f20


	//   ....[214]....
        /*0a3c*/ 	.word	0x00003f50


	//   ....[215]....
        /*0a40*/ 	.word	0x00003f70


	//   ....[216]....
        /*0a44*/ 	.word	0x00003fb0


	//   ....[217]....
        /*0a48*/ 	.word	0x00003fe0


	//   ....[218]....
        /*0a4c*/ 	.word	0x00004000


	//   ....[219]....
        /*0a50*/ 	.word	0x00004030


	//   ....[220]....
        /*0a54*/ 	.word	0x00004260


	//   ....[221]....
        /*0a58*/ 	.word	0x00004270


	//   ....[222]....
        /*0a5c*/ 	.word	0x000042a0


	//   ....[223]....
        /*0a60*/ 	.word	0x000042d0


	//   ....[224]....
        /*0a64*/ 	.word	0x00004300


	//   ....[225]....
        /*0a68*/ 	.word	0x00004330


	//   ....[226]....
        /*0a6c*/ 	.word	0x00004450


	//   ....[227]....
        /*0a70*/ 	.word	0x00004550


	//   ....[228]....
        /*0a74*/ 	.word	0x000045c0


	//   ....[229]....
        /*0a78*/ 	.word	0x00004640


	//   ....[230]....
        /*0a7c*/ 	.word	0x000046b0


	//   ....[231]....
        /*0a80*/ 	.word	0x00004760


	//   ....[232]....
        /*0a84*/ 	.word	0x00004790


	//   ....[233]....
        /*0a88*/ 	.word	0x00004830


	//   ....[234]....
        /*0a8c*/ 	.word	0x000048b0


	//   ....[235]....
        /*0a90*/ 	.word	0x00004930


	//   ....[236]....
        /*0a94*/ 	.word	0x000049c0


	//   ....[237]....
        /*0a98*/ 	.word	0x00004a80


	//   ....[238]....
        /*0a9c*/ 	.word	0x00004ab0


	//   ....[239]....
        /*0aa0*/ 	.word	0x00004b50


	//   ....[240]....
        /*0aa4*/ 	.word	0x00004bd0


	//   ....[241]....
        /*0aa8*/ 	.word	0x00004c60


	//   ....[242]....
        /*0aac*/ 	.word	0x00004ce0


	//   ....[243]....
        /*0ab0*/ 	.word	0x00004da0


	//   ....[244]....
        /*0ab4*/ 	.word	0x00004dd0


	//   ....[245]....
        /*0ab8*/ 	.word	0x00004e90


	//   ....[246]....
        /*0abc*/ 	.word	0x00004f10


	//   ....[247]....
        /*0ac0*/ 	.word	0x00004f90


	//   ....[248]....
        /*0ac4*/ 	.word	0x00005010


	//   ....[249]....
        /*0ac8*/ 	.word	0x000050e0


	//   ....[250]....
        /*0acc*/ 	.word	0x00005110


	//   ....[251]....
        /*0ad0*/ 	.word	0x000051a0


	//   ....[252]....
        /*0ad4*/ 	.word	0x00005220


	//   ....[253]....
        /*0ad8*/ 	.word	0x000052a0


	//   ....[254]....
        /*0adc*/ 	.word	0x00005330


	//   ....[255]....
        /*0ae0*/ 	.word	0x000053e0


	//   ....[0]....
        /*0ae4*/ 	.word	0x00005410


	//   ....[1]....
        /*0ae8*/ 	.word	0x000054b0


	//   ....[2]....
        /*0aec*/ 	.word	0x00005530


	//   ....[3]....
        /*0af0*/ 	.word	0x000055b0


	//   ....[4]....
        /*0af4*/ 	.word	0x00005630


	//   ....[5]....
        /*0af8*/ 	.word	0x000056e0


	//   ....[6]....
        /*0afc*/ 	.word	0x00005710


	//   ....[7]....
        /*0b00*/ 	.word	0x000057b0


	//   ....[8]....
        /*0b04*/ 	.word	0x00005830


	//   ....[9]....
        /*0b08*/ 	.word	0x000058b0


	//   ....[10]....
        /*0b0c*/ 	.word	0x00005930


	//   ....[11]....
        /*0b10*/ 	.word	0x000059f0


	//   ....[12]....
        /*0b14*/ 	.word	0x00005a20


	//   ....[13]....
        /*0b18*/ 	.word	0x00005ae0


	//   ....[14]....
        /*0b1c*/ 	.word	0x00005b60


	//   ....[15]....
        /*0b20*/ 	.word	0x00005be0


	//   ....[16]....
        /*0b24*/ 	.word	0x00005c70


	//   ....[17]....
        /*0b28*/ 	.word	0x00005d30


	//   ....[18]....
        /*0b2c*/ 	.word	0x00005d60


	//   ....[19]....
        /*0b30*/ 	.word	0x00005e20


	//   ....[20]....
        /*0b34*/ 	.word	0x00005ea0


	//   ....[21]....
        /*0b38*/ 	.word	0x00005f20


	//   ....[22]....
        /*0b3c*/ 	.word	0x00005fa0


	//   ....[23]....
        /*0b40*/ 	.word	0x00006060


	//   ....[24]....
        /*0b44*/ 	.word	0x00006090


	//   ....[25]....
        /*0b48*/ 	.word	0x00006130


	//   ....[26]....
        /*0b4c*/ 	.word	0x000061b0


	//   ....[27]....
        /*0b50*/ 	.word	0x00006230


	//   ....[28]....
        /*0b54*/ 	.word	0x000062b0


	//   ....[29]....
        /*0b58*/ 	.word	0x00006370


	//   ....[30]....
        /*0b5c*/ 	.word	0x000063a0


	//   ....[31]....
        /*0b60*/ 	.word	0x00006430


	//   ....[32]....
        /*0b64*/ 	.word	0x000064c0


	//   ....[33]....
        /*0b68*/ 	.word	0x00006540


	//   ....[34]....
        /*0b6c*/ 	.word	0x000065c0


	//   ....[35]....
        /*0b70*/ 	.word	0x00006680


	//   ....[36]....
        /*0b74*/ 	.word	0x000066b0


	//   ....[37]....
        /*0b78*/ 	.word	0x00006750


	//   ....[38]....
        /*0b7c*/ 	.word	0x000067d0


	//   ....[39]....
        /*0b80*/ 	.word	0x00006850


	//   ....[40]....
        /*0b84*/ 	.word	0x000068e0


	//   ....[41]....
        /*0b88*/ 	.word	0x00006990


	//   ....[42]....
        /*0b8c*/ 	.word	0x000069c0


	//   ....[43]....
        /*0b90*/ 	.word	0x00006a60


	//   ....[44]....
        /*0b94*/ 	.word	0x00006ae0


	//   ....[45]....
        /*0b98*/ 	.word	0x00006b60


	//   ....[46]....
        /*0b9c*/ 	.word	0x00006be0


	//   ....[47]....
        /*0ba0*/ 	.word	0x00006ca0


	//   ....[48]....
        /*0ba4*/ 	.word	0x00006cd0


	//   ....[49]....
        /*0ba8*/ 	.word	0x00006d50


	//   ....[50]....
        /*0bac*/ 	.word	0x00006dd0


	//   ....[51]....
        /*0bb0*/ 	.word	0x00006e50


	//   ....[52]....
        /*0bb4*/ 	.word	0x00006ed0


	//   ....[53]....
        /*0bb8*/ 	.word	0x00006f70


	//   ....[54]....
        /*0bbc*/ 	.word	0x00006fa0


	//   ....[55]....
        /*0bc0*/ 	.word	0x00007030


	//   ....[56]....
        /*0bc4*/ 	.word	0x000070b0


	//   ....[57]....
        /*0bc8*/ 	.word	0x00007130


	//   ....[58]....
        /*0bcc*/ 	.word	0x000071b0


	//   ....[59]....
        /*0bd0*/ 	.word	0x00007260


	//   ....[60]....
        /*0bd4*/ 	.word	0x00007290


	//   ....[61]....
        /*0bd8*/ 	.word	0x00007340


	//   ....[62]....
        /*0bdc*/ 	.word	0x000073c0


	//   ....[63]....
        /*0be0*/ 	.word	0x00007440


	//   ....[64]....
        /*0be4*/ 	.word	0x000074d0


	//   ....[65]....
        /*0be8*/ 	.word	0x00007570


	//   ....[66]....
        /*0bec*/ 	.word	0x000075a0


	//   ....[67]....
        /*0bf0*/ 	.word	0x00007630


	//   ....[68]....
        /*0bf4*/ 	.word	0x000076c0


	//   ....[69]....
        /*0bf8*/ 	.word	0x00007740


	//   ....[70]....
        /*0bfc*/ 	.word	0x000077c0


	//   ....[71]....
        /*0c00*/ 	.word	0x00007880


	//   ....[72]....
        /*0c04*/ 	.word	0x000078b0


	//   ....[73]....
        /*0c08*/ 	.word	0x00007960


	//   ....[74]....
        /*0c0c*/ 	.word	0x000079e0


	//   ....[75]....
        /*0c10*/ 	.word	0x00007a60


	//   ....[76]....
        /*0c14*/ 	.word	0x00007ae0


	//   ....[77]....
        /*0c18*/ 	.word	0x00007ba0


	//   ....[78]....
        /*0c1c*/ 	.word	0x00007bd0


	//   ....[79]....
        /*0c20*/ 	.word	0x00007c70


	//   ....[80]....
        /*0c24*/ 	.word	0x00007cf0


	//   ....[81]....
        /*0c28*/ 	.word	0x00007d70


	//   ....[82]....
        /*0c2c*/ 	.word	0x00007df0


	//   ....[83]....
        /*0c30*/ 	.word	0x00007eb0


	//   ....[84]....
        /*0c34*/ 	.word	0x00007ee0


	//   ....[85]....
        /*0c38*/ 	.word	0x00007f70


	//   ....[86]....
        /*0c3c*/ 	.word	0x00008000


	//   ....[87]....
        /*0c40*/ 	.word	0x00008080


	//   ....[88]....
        /*0c44*/ 	.word	0x00008100


	//   ....[89]....
        /*0c48*/ 	.word	0x000081b0


	//   ....[90]....
        /*0c4c*/ 	.word	0x000081e0


	//   ....[91]....
        /*0c50*/ 	.word	0x00008280


	//   ....[92]....
        /*0c54*/ 	.word	0x00008300


	//   ....[93]....
        /*0c58*/ 	.word	0x00008380


	//   ....[94]....
        /*0c5c*/ 	.word	0x00008400


	//   ....[95]....
        /*0c60*/ 	.word	0x000084d0


	//   ....[96]....
        /*0c64*/ 	.word	0x00008500


	//   ....[97]....
        /*0c68*/ 	.word	0x000085b0


	//   ....[98]....
        /*0c6c*/ 	.word	0x00008620


	//   ....[99]....
        /*0c70*/ 	.word	0x000086a0


	//   ....[100]....
        /*0c74*/ 	.word	0x00008720


	//   ....[101]....
        /*0c78*/ 	.word	0x000087d0


	//   ....[102]....
        /*0c7c*/ 	.word	0x00008800


	//   ....[103]....
        /*0c80*/ 	.word	0x000088b0


	//   ....[104]....
        /*0c84*/ 	.word	0x00008930


	//   ....[105]....
        /*0c88*/ 	.word	0x000089b0


	//   ....[106]....
        /*0c8c*/ 	.word	0x00008a30


	//   ....[107]....
        /*0c90*/ 	.word	0x00008af0


	//   ....[108]....
        /*0c94*/ 	.word	0x00008b20


	//   ....[109]....
        /*0c98*/ 	.word	0x00008bb0


	//   ....[110]....
        /*0c9c*/ 	.word	0x00008c30


	//   ....[111]....
        /*0ca0*/ 	.word	0x00008cc0


	//   ....[112]....
        /*0ca4*/ 	.word	0x00008d40


	//   ....[113]....
        /*0ca8*/ 	.word	0x00008df0


	//   ....[114]....
        /*0cac*/ 	.word	0x00008e20


	//   ....[115]....
        /*0cb0*/ 	.word	0x00008ed0


	//   ....[116]....
        /*0cb4*/ 	.word	0x00008f50


	//   ....[117]....
        /*0cb8*/ 	.word	0x00008fd0


	//   ....[118]....
        /*0cbc*/ 	.word	0x00009050


	//   ....[119]....
        /*0cc0*/ 	.word	0x00009110


	//   ....[120]....
        /*0cc4*/ 	.word	0x00009140


	//   ....[121]....
        /*0cc8*/ 	.word	0x000091d0


	//   ....[122]....
        /*0ccc*/ 	.word	0x00009260


	//   ....[123]....
        /*0cd0*/ 	.word	0x000092e0


	//   ....[124]....
        /*0cd4*/ 	.word	0x00009360


	//   ....[125]....
        /*0cd8*/ 	.word	0x00009420


	//   ....[126]....
        /*0cdc*/ 	.word	0x00009450


	//   ....[127]....
        /*0ce0*/ 	.word	0x000094f0


	//   ....[128]....
        /*0ce4*/ 	.word	0x00009570


	//   ....[129]....
        /*0ce8*/ 	.word	0x000095f0


	//   ....[130]....
        /*0cec*/ 	.word	0x00009670


	//   ....[131]....
        /*0cf0*/ 	.word	0x00009720


	//   ....[132]....
        /*0cf4*/ 	.word	0x00009750


	//   ....[133]....
        /*0cf8*/ 	.word	0x000097e0


	//   ....[134]....
        /*0cfc*/ 	.word	0x00009880


	//   ....[135]....
        /*0d00*/ 	.word	0x00009910


	//   ....[136]....
        /*0d04*/ 	.word	0x00009990


	//   ....[137]....
        /*0d08*/ 	.word	0x00009a60


	//   ....[138]....
        /*0d0c*/ 	.word	0x00009a90


	//   ....[139]....
        /*0d10*/ 	.word	0x00009b30


	//   ....[140]....
        /*0d14*/ 	.word	0x00009bb0


	//   ....[141]....
        /*0d18*/ 	.word	0x00009c30


	//   ....[142]....
        /*0d1c*/ 	.word	0x00009cb0


	//   ....[143]....
        /*0d20*/ 	.word	0x00009d60


	//   ....[144]....
        /*0d24*/ 	.word	0x00009d90


	//   ....[145]....
        /*0d28*/ 	.word	0x00009e30


	//   ....[146]....
        /*0d2c*/ 	.word	0x00009eb0


	//   ....[147]....
        /*0d30*/ 	.word	0x00009f20


	//   ....[148]....
        /*0d34*/ 	.word	0x00009fa0


	//   ....[149]....
        /*0d38*/ 	.word	0x0000a050


	//   ....[150]....
        /*0d3c*/ 	.word	0x0000a080


	//   ....[151]....
        /*0d40*/ 	.word	0x0000a120


	//   ....[152]....
        /*0d44*/ 	.word	0x0000a1a0


	//   ....[153]....
        /*0d48*/ 	.word	0x0000a220


	//   ....[154]....
        /*0d4c*/ 	.word	0x0000a2a0


	//   ....[155]....
        /*0d50*/ 	.word	0x0000a350


	//   ....[156]....
        /*0d54*/ 	.word	0x0000a380


	//   ....[157]....
        /*0d58*/ 	.word	0x0000a3f0


	//   ....[158]....
        /*0d5c*/ 	.word	0x0000a460


	//   ....[159]....
        /*0d60*/ 	.word	0x0000a4d0


	//   ....[160]....
        /*0d64*/ 	.word	0x0000a540


	//   ....[161]....
        /*0d68*/ 	.word	0x0000a5c0


	//----- nvinfo : EIATTR_VRC_CTA_INIT_COUNT
	.align		4
.L_974:
        /*0d6c*/ 	.byte	0x02, 0x4a
	.zero		1
	.zero		1


	//----- nvinfo : EIATTR_EXIT_INSTR_OFFSETS
	.align		4
        /*0d70*/ 	.byte	0x04, 0x1c
        /*0d72*/ 	.short	(.L_976 - .L_975)


	//   ....[0]....
.L_975:
        /*0d74*/ 	.word	0x00001a30


	//   ....[1]....
        /*0d78*/ 	.word	0x000043e0


	//----- nvinfo : EIATTR_MAX_THREADS
	.align		4
.L_976:
        /*0d7c*/ 	.byte	0x04, 0x05
        /*0d7e*/ 	.short	(.L_978 - .L_977)
.L_977:
        /*0d80*/ 	.word	0x00000040
        /*0d84*/ 	.word	0x00000001
        /*0d88*/ 	.word	0x00000001


	//----- nvinfo : EIATTR_CRS_STACK_SIZE
	.align		4
.L_978:
        /*0d8c*/ 	.byte	0x04, 0x1e
        /*0d8e*/ 	.short	(.L_980 - .L_979)
.L_979:
        /*0d90*/ 	.word	0x00000000


	//----- nvinfo : EIATTR_CBANK_PARAM_SIZE
	.align		4
.L_980:
        /*0d94*/ 	.byte	0x03, 0x19
        /*0d96*/ 	.short	0x0014


	//----- nvinfo : EIATTR_PARAM_CBANK
	.align		4
        /*0d98*/ 	.byte	0x04, 0x0a
        /*0d9a*/ 	.short	(.L_982 - .L_981)
	.align		4
.L_981:
        /*0d9c*/ 	.word	index@(.nv.constant0._Z18compute_histogramsIjLi3ELi10ELi64ELb1EEvPKT_Pji)
        /*0da0*/ 	.short	0x0380
        /*0da2*/ 	.short	0x0014


	//----- nvinfo : EIATTR_SW_WAR
	.align		4
.L_982:
        /*0da4*/ 	.byte	0x04, 0x36
        /*0da6*/ 	.short	(.L_984 - .L_983)
.L_983:
        /*0da8*/ 	.word	0x00000008
.L_984:


//--------------------- .nv.info._Z18compute_histogramsIjLi3ELi10ELi64ELb0EEvPKT_Pji --------------------------
	.section	.nv.info._Z18compute_histogramsIjLi3ELi10ELi64ELb0EEvPKT_Pji,"",@"SHT_CUDA_INFO"
	.sectionflags	@""
	.align	4


	//----- nvinfo : EIATTR_CUDA_API_VERSION
	.align		4
        /*0000*/ 	.byte	0x04, 0x37
        /*0002*/ 	.short	(.L_986 - .L_985)
.L_985:
        /*0004*/ 	.word	0x00000082


	//----- nvinfo : EIATTR_KPARAM_INFO
	.align		4
.L_986:
        /*0008*/ 	.byte	0x04, 0x17
        /*000a*/ 	.short	(.L_988 - .L_987)
.L_987:
        /*000c*/ 	.word	0x00000000
        /*0010*/ 	.short	0x0002
        /*0012*/ 	.short	0x0010
        /*0014*/ 	.byte	0x00, 0xf0, 0x11, 0x00


	//----- nvinfo : EIATTR_KPARAM_INFO
	.align		4
.L_988:
        /*0018*/ 	.byte	0x04, 0x17
        /*001a*/ 	.short	(.L_990 - .L_989)
.L_989:
        /*001c*/ 	.word	0x00000000
        /*0020*/ 	.short	0x0001
        /*0022*/ 	.short	0x0008
        /*0024*/ 	.byte	0x00, 0xf5, 0x21, 0x00


	//----- nvinfo : EIATTR_KPARAM_INFO
	.align		4
.L_990:
        /*0028*/ 	.byte	0x04, 0x17
        /*002a*/ 	.short	(.L_992 - .L_991)
.L_991:
        /*002c*/ 	.word	0x00000000
        /*0030*/ 	.short	0x0000
        /*0032*/ 	.short	0x0000
        /*0034*/ 	.byte	0x00, 0xf5, 0x21, 0x00


	//----- nvinfo : EIATTR_SPARSE_MMA_MASK
	.align		4
.L_992:
        /*0038*/ 	.byte	0x03, 0x50
        /*003a*/ 	.short	0x0000


	//----- nvinfo : EIATTR_MAXREG_COUNT
	.align		4
        /*003c*/ 	.byte	0x03, 0x1b
        /*003e*/ 	.short	0x00ff


	//----- nvinfo : EIATTR_NUM_BARRIERS
	.align		4
        /*0040*/ 	.byte	0x02, 0x4c
        /*0042*/ 	.byte	0x01
	.zero		1


	//----- nvinfo : EIATTR_MERCURY_ISA_VERSION
	.align		4
        /*0044*/ 	.byte	0x03, 0x5f
        /*0046*/ 	.short	0x0101


	//----- nvinfo : EIATTR_COOP_GROUP_MASK_REGIDS
	.align		4
        /*0048*/ 	.byte	0x04, 0x29
        /*004a*/ 	.short	(.L_994 - .L_993)


	//   ....[0]....
.L_993:
        /*004c*/ 	.word	0xffffffff


	//   ....[1]....
        /*0050*/ 	.word	0xffffffff


	//   ....[2]....
        /*0054*/ 	.word	0xffffffff


	//   ....[3]....
        /*0058*/ 	.word	0xffffffff


	//   ....[4]....
        /*005c*/ 	.word	0xffffffff


	//   ....[5]....
        /*0060*/ 	.word	0xffffffff


	//   ....[6]....
        /*0064*/ 	.word	0xffffffff


	//   ....[7]....
        /*0068*/ 	.word	0xffffffff


	//   ....[8]....
        /*006c*/ 	.word	0xffffffff


	//   ....[9]....
        /*0070*/ 	.word	0xffffffff


	//   ....[10]....
        /*0074*/ 	.word	0xffffffff


	//   ....[11]....
        /*0078*/ 	.word	0xffffffff


	//   ....[12]....
        /*007c*/ 	.word	0xffffffff


	//   ....[13]....
        /*0080*/ 	.word	0xffffffff


	//   ....[14]....
        /*0084*/ 	.word	0xffffffff


	//   ....[15]....
        /*0088*/ 	.word	0xffffffff


	//   ....[16]....
        /*008c*/ 	.word	0xffffffff


	//   ....[17]....
        /*0090*/ 	.word	0xffffffff


	//   ....[18]....
        /*0094*/ 	.word	0xffffffff


	//   ....[19]....
        /*0098*/ 	.word	0xffffffff


	//   ....[20]....
        /*009c*/ 	.word	0xffffffff


	//   ....[21]....
        /*00a0*/ 	.word	0xffffffff


	//   ....[22]....
        /*00a4*/ 	.word	0xffffffff


	//   ....[23]....
        /*00a8*/ 	.word	0xffffffff


	//   ....[24]....
        /*00ac*/ 	.word	0xffffffff


	//   ....[25]....
        /*00b0*/ 	.word	0xffffffff


	//   ....[26]....
        /*00b4*/ 	.word	0xffffffff


	//   ....[27]....
        /*00b8*/ 	.word	0xffffffff


	//   ....[28]....
        /*00bc*/ 	.word	0xffffffff


	//   ....[29]....
        /*00c0*/ 	.word	0xffffffff


	//   ....[30]....
        /*00c4*/ 	.word	0xffffffff


	//   ....[31]....
        /*00c8*/ 	.word	0xffffffff


	//   ....[32]....
        /*00cc*/ 	.word	0xffffffff


	//   ....[33]....
        /*00d0*/ 	.word	0xffffffff


	//   ....[34]....
        /*00d4*/ 	.word	0xffffffff


	//   ....[35]....
        /*00d8*/ 	.word	0xffffffff


	//   ....[36]....
        /*00dc*/ 	.word	0xffffffff


	//   ....[37]....
        /*00e0*/ 	.word	0xffffffff


	//   ....[38]....
        /*00e4*/ 	.word	0xffffffff


	//   ....[39]....
        /*00e8*/ 	.word	0xffffffff


	//   ....[40]....
        /*00ec*/ 	.word	0xffffffff


	//   ....[41]....
        /*00f0*/ 	.word	0xffffffff


	//   ....[42]....
        /*00f4*/ 	.word	0xffffffff


	//   ....[43]....
        /*00f8*/ 	.word	0xffffffff


	//   ....[44]....
        /*00fc*/ 	.word	0xffffffff


	//   ....[45]....
        /*0100*/ 	.word	0xffffffff


	//   ....[46]....
        /*0104*/ 	.word	0xffffffff


	//   ....[47]....
        /*0108*/ 	.word	0xffffffff


	//   ....[48]....
        /*010c*/ 	.word	0xffffffff


	//   ....[49]....
        /*0110*/ 	.word	0xffffffff


	//   ....[50]....
        /*0114*/ 	.word	0xffffffff


	//   ....[51]....
        /*0118*/ 	.word	0xffffffff


	//   ....[52]....
        /*011c*/ 	.word	0xffffffff


	//   ....[53]....
        /*0120*/ 	.word	0xffffffff


	//   ....[54]....
        /*0124*/ 	.word	0xffffffff


	//   ....[55]....
        /*0128*/ 	.word	0xffffffff


	//   ....[56]....
        /*012c*/ 	.word	0xffffffff


	//   ....[57]....
        /*0130*/ 	.word	0xffffffff


	//   ....[58]....
        /*0134*/ 	.word	0xffffffff


	//   ....[59]....
        /*0138*/ 	.word	0xffffffff


	//   ....[60]....
        /*013c*/ 	.word	0xffffffff


	//   ....[61]....
        /*0140*/ 	.word	0xffffffff


	//   ....[62]....
        /*0144*/ 	.word	0xffffffff


	//   ....[63]....
        /*0148*/ 	.word	0xffffffff


	//   ....[64]....
        /*014c*/ 	.word	0xffffffff


	//   ....[65]....
        /*0150*/ 	.word	0xffffffff


	//   ....[66]....
        /*0154*/ 	.word	0xffffffff


	//   ....[67]....
        /*0158*/ 	.word	0xffffffff


	//   ....[68]....
        /*015c*/ 	.word	0xffffffff


	//   ....[69]....
        /*0160*/ 	.word	0xffffffff


	//   ....[70]....
        /*0164*/ 	.word	0xffffffff


	//   ....[71]....
        /*0168*/ 	.word	0xffffffff


	//   ....[72]....
        /*016c*/ 	.word	0xffffffff


	//   ....[73]....
        /*0170*/ 	.word	0xffffffff


	//   ....[74]....
        /*0174*/ 	.word	0xffffffff


	//   ....[75]....
        /*0178*/ 	.word	0xffffffff


	//   ....[76]....
        /*017c*/ 	.word	0xffffffff


	//   ....[77]....
        /*0180*/ 	.word	0xffffffff


	//   ....[78]....
        /*0184*/ 	.word	0xffffffff


	//   ....[79]....
        /*0188*/ 	.word	0xffffffff


	//   ....[80]....
        /*018c*/ 	.word	0xffffffff


	//   ....[81]....
        /*0190*/ 	.word	0xffffffff


	//   ....[82]....
        /*0194*/ 	.word	0xffffffff


	//   ....[83]....
        /*0198*/ 	.word	0xffffffff


	//   ....[84]....
        /*019c*/ 	.word	0xffffffff


	//   ....[85]....
        /*01a0*/ 	.word	0xffffffff


	//   ....[86]....
        /*01a4*/ 	.word	0xffffffff


	//   ....[87]....
        /*01a8*/ 	.word	0xffffffff


	//   ....[88]....
        /*01ac*/ 	.word	0xffffffff


	//   ....[89]....
        /*01b0*/ 	.word	0xffffffff


	//   ....[90]....
        /*01b4*/ 	.word	0xffffffff


	//   ....[91]....
        /*01b8*/ 	.word	0xffffffff


	//   ....[92]....
        /*01bc*/ 	.word	0xffffffff


	//   ....[93]....
        /*01c0*/ 	.word	0xffffffff


	//   ....[94]....
        /*01c4*/ 	.word	0xffffffff


	//   ....[95]....
        /*01c8*/ 	.word	0xffffffff


	//   ....[96]....
        /*01cc*/ 	.word	0xffffffff


	//   ....[97]....
        /*01d0*/ 	.word	0xffffffff


	//   ....[98]....
        /*01d4*/ 	.word	0xffffffff


	//   ....[99]....
        /*01d8*/ 	.word	0xffffffff


	//   ....[100]....
        /*01dc*/ 	.word	0xffffffff


	//   ....[101]....
        /*01e0*/ 	.word	0xffffffff


	//   ....[102]....
        /*01e4*/ 	.word	0xffffffff


	//   ....[103]....
        /*01e8*/ 	.word	0xffffffff


	//   ....[104]....
        /*01ec*/ 	.word	0xffffffff


	//   ....[105]....
        /*01f0*/ 	.word	0xffffffff


	//   ....[106]....
        /*01f4*/ 	.word	0xffffffff


	//   ....[107]....
        /*01f8*/ 	.word	0xffffffff


	//   ....[108]....
        /*01fc*/ 	.word	0xffffffff


	//   ....[109]....
        /*0200*/ 	.word	0xffffffff


	//   ....[110]....
        /*0204*/ 	.word	0xffffffff


	//   ....[111]....
        /*0208*/ 	.word	0xffffffff


	//   ....[112]....
        /*020c*/ 	.word	0xffffffff


	//   ....[113]....
        /*0210*/ 	.word	0xffffffff


	//   ....[114]....
        /*0214*/ 	.word	0xffffffff


	//   ....[115]....
        /*0218*/ 	.word	0xffffffff


	//   ....[116]....
        /*021c*/ 	.word	0xffffffff


	//   ....[117]....
        /*0220*/ 	.word	0xffffffff


	//   ....[118]....
        /*0224*/ 	.word	0xffffffff


	//   ....[119]....
        /*0228*/ 	.word	0xffffffff


	//   ....[120]....
        /*022c*/ 	.word	0xffffffff


	//   ....[121]....
        /*0230*/ 	.word	0xffffffff


	//   ....[122]....
        /*0234*/ 	.word	0xffffffff


	//   ....[123]....
        /*0238*/ 	.word	0xffffffff


	//   ....[124]....
        /*023c*/ 	.word	0xffffffff


	//   ....[125]....
        /*0240*/ 	.word	0xffffffff


	//   ....[126]....
        /*0244*/ 	.word	0xffffffff


	//   ....[127]....
        /*0248*/ 	.word	0xffffffff


	//   ....[128]....
        /*024c*/ 	.word	0xffffffff


	//   ....[129]....
        /*0250*/ 	.word	0xffffffff


	//   ....[130]....
        /*0254*/ 	.word	0xffffffff


	//   ....[131]....
        /*0258*/ 	.word	0xffffffff


	//   ....[132]....
        /*025c*/ 	.word	0xffffffff


	//   ....[133]....
        /*0260*/ 	.word	0xffffffff


	//   ....[134]....
        /*0264*/ 	.word	0xffffffff


	//   ....[135]....
        /*0268*/ 	.word	0xffffffff


	//   ....[136]....
        /*026c*/ 	.word	0xffffffff


	//   ....[137]....
        /*0270*/ 	.word	0xffffffff


	//   ....[138]....
        /*0274*/ 	.word	0xffffffff


	//   ....[139]....
        /*0278*/ 	.word	0xffffffff


	//   ....[140]....
        /*027c*/ 	.word	0xffffffff


	//   ....[141]....
        /*0280*/ 	.word	0xffffffff


	//   ....[142]....
        /*0284*/ 	.word	0xffffffff


	//   ....[143]....
        /*0288*/ 	.word	0xffffffff


	//   ....[144]....
        /*028c*/ 	.word	0xffffffff


	//   ....[145]....
        /*0290*/ 	.word	0xffffffff


	//   ....[146]....
        /*0294*/ 	.word	0xffffffff


	//   ....[147]....
        /*0298*/ 	.word	0xffffffff


	//   ....[148]....
        /*029c*/ 	.word	0xffffffff


	//   ....[149]....
        /*02a0*/ 	.word	0xffffffff


	//   ....[150]....
        /*02a4*/ 	.word	0xffffffff


	//   ....[151]....
        /*02a8*/ 	.word	0xffffffff


	//   ....[152]....
        /*02ac*/ 	.word	0xffffffff


	//   ....[153]....
        /*02b0*/ 	.word	0xffffffff


	//   ....[154]....
        /*02b4*/ 	.word	0xffffffff


	//   ....[155]....
        /*02b8*/ 	.word	0xffffffff


	//   ....[156]....
        /*02bc*/ 	.word	0xffffffff


	//   ....[157]....
        /*02c0*/ 	.word	0xffffffff


	//   ....[158]....
        /*02c4*/ 	.word	0xffffffff


	//   ....[159]....
        /*02c8*/ 	.word	0xffffffff


	//   ....[160]....
        /*02cc*/ 	.word	0xffffffff


	//   ....[161]....
        /*02d0*/ 	.word	0xffffffff


	//   ....[162]....
        /*02d4*/ 	.word	0xffffffff


	//   ....[163]....
        /*02d8*/ 	.word	0xffffffff


	//   ....[164]....
        /*02dc*/ 	.word	0xffffffff


	//   ....[165]....
        /*02e0*/ 	.word	0xffffffff


	//   ....[166]....
        /*02e4*/ 	.word	0xffffffff


	//   ....[167]....
        /*02e8*/ 	.word	0xffffffff


	//   ....[168]....
        /*02ec*/ 	.word	0xffffffff


	//   ....[169]....
        /*02f0*/ 	.word	0xffffffff


	//   ....[170]....
        /*02f4*/ 	.word	0xffffffff


	//   ....[171]....
        /*02f8*/ 	.word	0xffffffff


	//   ....[172]....
        /*02fc*/ 	.word	0xffffffff


	//   ....[173]....
        /*0300*/ 	.word	0xffffffff


	//   ....[174]....
        /*0304*/ 	.word	0xffffffff


	//   ....[175]....
        /*0308*/ 	.word	0xffffffff


	//   ....[176]....
        /*030c*/ 	.word	0xffffffff


	//   ....[177]....
        /*0310*/ 	.word	0xffffffff


	//   ....[178]....
        /*0314*/ 	.word	0xffffffff


	//   ....[179]....
        /*0318*/ 	.word	0xffffffff


	//   ....[180]....
        /*031c*/ 	.word	0xffffffff


	//   ....[181]....
        /*0320*/ 	.word	0xffffffff


	//   ....[182]....
        /*0324*/ 	.word	0xffffffff


	//   ....[183]....
        /*0328*/ 	.word	0xffffffff


	//   ....[184]....
        /*032c*/ 	.word	0xffffffff


	//   ....[185]....
        /*0330*/ 	.word	0xffffffff


	//   ....[186]....
        /*0334*/ 	.word	0xffffffff


	//   ....[187]....
        /*0338*/ 	.word	0xffffffff


	//   ....[188]....
        /*033c*/ 	.word	0xffffffff


	//   ....[189]....
        /*0340*/ 	.word	0xffffffff


	//   ....[190]....
        /*0344*/ 	.word	0xffffffff


	//   ....[191]....
        /*0348*/ 	.word	0xffffffff


	//   ....[192]....
        /*034c*/ 	.word	0xffffffff


	//   ....[193]....
        /*0350*/ 	.word	0xffffffff


	//   ....[194]....
        /*0354*/ 	.word	0xffffffff


	//   ....[195]....
        /*0358*/ 	.word	0xffffffff


	//   ....[196]....
        /*035c*/ 	.word	0xffffffff


	//   ....[197]....
        /*0360*/ 	.word	0xffffffff


	//   ....[198]....
        /*0364*/ 	.word	0xffffffff


	//   ....[199]....
        /*0368*/ 	.word	0xffffffff


	//   ....[200]....
        /*036c*/ 	.word	0xffffffff


	//   ....[201]....
        /*0370*/ 	.word	0xffffffff


	//   ....[202]....
        /*0374*/ 	.word	0xffffffff


	//   ....[203]....
        /*0378*/ 	.word	0xffffffff


	//   ....[204]....
        /*037c*/ 	.word	0xffffffff


	//   ....[205]....
        /*0380*/ 	.word	0xffffffff


	//   ....[206]....
        /*0384*/ 	.word	0xffffffff


	//   ....[207]....
        /*0388*/ 	.word	0xffffffff


	//   ....[208]....
        /*038c*/ 	.word	0xffffffff


	//   ....[209]....
        /*0390*/ 	.word	0xffffffff


	//   ....[210]....
        /*0394*/ 	.word	0xffffffff


	//   ....[211]....
        /*0398*/ 	.word	0xffffffff


	//   ....[212]....
        /*039c*/ 	.word	0xffffffff


	//   ....[213]....
        /*03a0*/ 	.word	0xffffffff


	//   ....[214]....
        /*03a4*/ 	.word	0xffffffff


	//   ....[215]....
        /*03a8*/ 	.word	0xffffffff


	//   ....[216]....
        /*03ac*/ 	.word	0xffffffff


	//   ....[217]....
        /*03b0*/ 	.word	0xffffffff


	//   ....[218]....
        /*03b4*/ 	.word	0xffffffff


	//   ....[219]....
        /*03b8*/ 	.word	0xffffffff


	//   ....[220]....
        /*03bc*/ 	.word	0xffffffff


	//   ....[221]....
        /*03c0*/ 	.word	0xffffffff


	//   ....[222]....
        /*03c4*/ 	.word	0xffffffff


	//   ....[223]....
        /*03c8*/ 	.word	0xffffffff


	//   ....[224]....
        /*03cc*/ 	.word	0x05000008


	//   ....[225]....
        /*03d0*/ 	.word	0x05000008


	//   ....[226]....
        /*03d4*/ 	.word	0x05000008


	//   ....[227]....
        /*03d8*/ 	.word	0x05000008


	//   ....[228]....
        /*03dc*/ 	.word	0x05000008


	//   ....[229]....
        /*03e0*/ 	.word	0x05000008


	//   ....[230]....
        /*03e4*/ 	.word	0x05000008


	//   ....[231]....
        /*03e8*/ 	.word	0x05000008


	//   ....[232]....
        /*03ec*/ 	.word	0x05000008


	//   ....[233]....
        /*03f0*/ 	.word	0x05000008


	//   ....[234]....
        /*03f4*/ 	.word	0x05000008


	//   ....[235]....
        /*03f8*/ 	.word	0x05000008


	//   ....[236]....
        /*03fc*/ 	.word	0x05000008


	//   ....[237]....
        /*0400*/ 	.word	0x05000008


	//   ....[238]....
        /*0404*/ 	.word	0x05000008


	//   ....[239]....
        /*0408*/ 	.word	0x05000008


	//   ....[240]....
        /*040c*/ 	.word	0x05000008


	//   ....[241]....
        /*0410*/ 	.word	0x05000008


	//   ....[242]....
        /*0414*/ 	.word	0x05000008


	//   ....[243]....
        /*0418*/ 	.word	0x05000008


	//   ....[244]....
        /*041c*/ 	.word	0x05000008


	//   ....[245]....
        /*0420*/ 	.word	0x05000008


	//   ....[246]....
        /*0424*/ 	.word	0x05000008


	//   ....[247]....
        /*0428*/ 	.word	0x05000008


	//   ....[248]....
        /*042c*/ 	.word	0x05000008


	//   ....[249]....
        /*0430*/ 	.word	0x05000008


	//   ....[250]....
        /*0434*/ 	.word	0x05000008


	//   ....[251]....
        /*0438*/ 	.word	0x05000008


	//   ....[252]....
        /*043c*/ 	.word	0x05000008


	//   ....[253]....
        /*0440*/ 	.word	0x05000008


	//   ....[254]....
        /*0444*/ 	.word	0x05000008


	//   ....[255]....
        /*0448*/ 	.word	0x05000008


	//   ....[0]....
        /*044c*/ 	.word	0x05000008


	//   ....[1]....
        /*0450*/ 	.word	0x05000008


	//   ....[2]....
        /*0454*/ 	.word	0x05000008


	//   ....[3]....
        /*0458*/ 	.word	0x05000008


	//   ....[4]....
        /*045c*/ 	.word	0x05000008


	//   ....[5]....
        /*0460*/ 	.word	0x05000008


	//   ....[6]....
        /*0464*/ 	.word	0x05000008


	//   ....[7]....
        /*0468*/ 	.word	0x05000008


	//   ....[8]....
        /*046c*/ 	.word	0x05000008


	//   ....[9]....
        /*0470*/ 	.word	0x05000008


	//   ....[10]....
        /*0474*/ 	.word	0x05000008


	//   ....[11]....
        /*0478*/ 	.word	0x05000008


	//   ....[12]....
        /*047c*/ 	.word	0x05000008


	//   ....[13]....
        /*0480*/ 	.word	0x05000008


	//   ....[14]....
        /*0484*/ 	.word	0x05000008


	//   ....[15]....
        /*0488*/ 	.word	0x05000008


	//   ....[16]....
        /*048c*/ 	.word	0x05000008


	//   ....[17]....
        /*0490*/ 	.word	0x05000008


	//   ....[18]....
        /*0494*/ 	.word	0x05000008


	//   ....[19]....
        /*0498*/ 	.word	0x05000008


	//   ....[20]....
        /*049c*/ 	.word	0x05000008


	//   ....[21]....
        /*04a0*/ 	.word	0x05000008


	//   ....[22]....
        /*04a4*/ 	.word	0x05000008


	//   ....[23]....
        /*04a8*/ 	.word	0x05000008


	//   ....[24]....
        /*04ac*/ 	.word	0x05000008


	//   ....[25]....
        /*04b0*/ 	.word	0x05000008


	//   ....[26]....
        /*04b4*/ 	.word	0x05000008


	//   ....[27]....
        /*04b8*/ 	.word	0x05000008


	//   ....[28]....
        /*04bc*/ 	.word	0x05000008


	//   ....[29]....
        /*04c0*/ 	.word	0x05000008


	//   ....[30]....
        /*04c4*/ 	.word	0x05000008


	//   ....[31]....
        /*04c8*/ 	.word	0x05000008


	//   ....[32]....
        /*04cc*/ 	.word	0x05000008


	//   ....[33]....
        /*04d0*/ 	.word	0x05000008


	//   ....[34]....
        /*04d4*/ 	.word	0x05000008


	//   ....[35]....
        /*04d8*/ 	.word	0x05000008


	//   ....[36]....
        /*04dc*/ 	.word	0x05000008


	//   ....[37]....
        /*04e0*/ 	.word	0x05000008


	//   ....[38]....
        /*04e4*/ 	.word	0x05000008


	//   ....[39]....
        /*04e8*/ 	.word	0x05000008


	//   ....[40]....
        /*04ec*/ 	.word	0x05000008


	//   ....[41]....
        /*04f0*/ 	.word	0x05000008


	//   ....[42]....
        /*04f4*/ 	.word	0x05000008


	//   ....[43]....
        /*04f8*/ 	.word	0x05000008


	//   ....[44]....
        /*04fc*/ 	.word	0x05000008


	//   ....[45]....
        /*0500*/ 	.word	0x05000008


	//   ....[46]....
        /*0504*/ 	.word	0x05000008


	//   ....[47]....
        /*0508*/ 	.word	0x05000008


	//   ....[48]....
        /*050c*/ 	.word	0x05000008


	//   ....[49]....
        /*0510*/ 	.word	0x05000008


	//   ....[50]....
        /*0514*/ 	.word	0x05000008


	//   ....[51]....
        /*0518*/ 	.word	0x05000008


	//   ....[52]....
        /*051c*/ 	.word	0x05000008


	//   ....[53]....
        /*0520*/ 	.word	0x05000008


	//   ....[54]....
        /*0524*/ 	.word	0x05000008


	//   ....[55]....
        /*0528*/ 	.word	0x05000008


	//   ....[56]....
        /*052c*/ 	.word	0x05000008


	//   ....[57]....
        /*0530*/ 	.word	0x05000008


	//   ....[58]....
        /*0534*/ 	.word	0x05000008


	//   ....[59]....
        /*0538*/ 	.word	0x05000008


	//   ....[60]....
        /*053c*/ 	.word	0x05000008


	//   ....[61]....
        /*0540*/ 	.word	0x05000008


	//   ....[62]....
        /*0544*/ 	.word	0x05000008


	//   ....[63]....
        /*0548*/ 	.word	0x05000008


	//   ....[64]....
        /*054c*/ 	.word	0x05000008


	//   ....[65]....
        /*0550*/ 	.word	0x05000008


	//   ....[66]....
        /*0554*/ 	.word	0x05000008


	//   ....[67]....
        /*0558*/ 	.word	0x05000008


	//   ....[68]....
        /*055c*/ 	.word	0x05000008


	//   ....[69]....
        /*0560*/ 	.word	0x05000008


	//   ....[70]....
        /*0564*/ 	.word	0x05000008


	//   ....[71]....
        /*0568*/ 	.word	0x05000008


	//   ....[72]....
        /*056c*/ 	.word	0x05000008


	//   ....[73]....
        /*0570*/ 	.word	0x05000008


	//   ....[74]....
        /*0574*/ 	.word	0x05000008


	//   ....[75]....
        /*0578*/ 	.word	0x05000008


	//   ....[76]....
        /*057c*/ 	.word	0x05000008


	//   ....[77]....
        /*0580*/ 	.word	0x05000008


	//   ....[78]....
        /*0584*/ 	.word	0x05000008


	//   ....[79]....
        /*0588*/ 	.word	0x05000008


	//   ....[80]....
        /*058c*/ 	.word	0x05000008


	//   ....[81]....
        /*0590*/ 	.word	0x05000008


	//   ....[82]....
        /*0594*/ 	.word	0x05000008


	//   ....[83]....
        /*0598*/ 	.word	0x05000008


	//   ....[84]....
        /*059c*/ 	.word	0x05000008


	//   ....[85]....
        /*05a0*/ 	.word	0x05000008


	//   ....[86]....
        /*05a4*/ 	.word	0x05000008


	//   ....[87]....
        /*05a8*/ 	.word	0x05000008


	//   ....[88]....
        /*05ac*/ 	.word	0x05000008


	//   ....[89]....
        /*05b0*/ 	.word	0x05000008


	//   ....[90]....
        /*05b4*/ 	.word	0x05000008


	//   ....[91]....
        /*05b8*/ 	.word	0x05000008


	//   ....[92]....
        /*05bc*/ 	.word	0x05000008


	//   ....[93]....
        /*05c0*/ 	.word	0x05000008


	//   ....[94]....
        /*05c4*/ 	.word	0x05000008


	//   ....[95]....
        /*05c8*/ 	.word	0x05000008


	//   ....[96]....
        /*05cc*/ 	.word	0x05000008


	//   ....[97]....
        /*05d0*/ 	.word	0x05000008


	//   ....[98]....
        /*05d4*/ 	.word	0x05000008


	//   ....[99]....
        /*05d8*/ 	.word	0x05000008


	//   ....[100]....
        /*05dc*/ 	.word	0x05000008


	//   ....[101]....
        /*05e0*/ 	.word	0x05000008


	//   ....[102]....
        /*05e4*/ 	.word	0x05000008


	//   ....[103]....
        /*05e8*/ 	.word	0x05000008


	//   ....[104]....
        /*05ec*/ 	.word	0x05000008


	//   ....[105]....
        /*05f0*/ 	.word	0x05000008


	//   ....[106]....
        /*05f4*/ 	.word	0x05000008


	//   ....[107]....
        /*05f8*/ 	.word	0x05000008


	//   ....[108]....
        /*05fc*/ 	.word	0x05000008


	//   ....[109]....
        /*0600*/ 	.word	0x05000008


	//   ....[110]....
        /*0604*/ 	.word	0x05000008


	//   ....[111]....
        /*0608*/ 	.word	0x05000008


	//   ....[112]....
        /*060c*/ 	.word	0x05000008


	//   ....[113]....
        /*0610*/ 	.word	0x05000008


	//   ....[114]....
        /*0614*/ 	.word	0x05000008


	//   ....[115]....
        /*0618*/ 	.word	0x05000008


	//   ....[116]....
        /*061c*/ 	.word	0x05000008


	//   ....[117]....
        /*0620*/ 	.word	0x05000008


	//   ....[118]....
        /*0624*/ 	.word	0x05000008


	//   ....[119]....
        /*0628*/ 	.word	0x05000008


	//   ....[120]....
        /*062c*/ 	.word	0x05000008


	//   ....[121]....
        /*0630*/ 	.word	0x05000008


	//   ....[122]....
        /*0634*/ 	.word	0x05000008


	//   ....[123]....
        /*0638*/ 	.word	0x05000008


	//   ....[124]....
        /*063c*/ 	.word	0x05000008


	//   ....[125]....
        /*0640*/ 	.word	0x05000008


	//   ....[126]....
        /*0644*/ 	.word	0x05000008


	//   ....[127]....
        /*0648*/ 	.word	0x05000008


	//   ....[128]....
        /*064c*/ 	.word	0x05000008


	//   ....[129]....
        /*0650*/ 	.word	0x05000008


	//   ....[130]....
        /*0654*/ 	.word	0x05000008


	//   ....[131]....
        /*0658*/ 	.word	0x05000008


	//   ....[132]....
        /*065c*/ 	.word	0x05000008


	//   ....[133]....
        /*0660*/ 	.word	0x05000008


	//   ....[134]....
        /*0664*/ 	.word	0x05000008


	//   ....[135]....
        /*0668*/ 	.word	0x05000008


	//   ....[136]....
        /*066c*/ 	.word	0x05000008


	//   ....[137]....
        /*0670*/ 	.word	0x05000008


	//   ....[138]....
        /*0674*/ 	.word	0x05000008


	//   ....[139]....
        /*0678*/ 	.word	0x05000008


	//   ....[140]....
        /*067c*/ 	.word	0x05000008


	//   ....[141]....
        /*0680*/ 	.word	0x05000008


	//   ....[142]....
        /*0684*/ 	.word	0x05000008


	//   ....[143]....
        /*0688*/ 	.word	0x05000008


	//   ....[144]....
        /*068c*/ 	.word	0x05000008


	//   ....[145]....
        /*0690*/ 	.word	0x05000008


	//   ....[146]....
        /*0694*/ 	.word	0x05000008


	//   ....[147]....
        /*0698*/ 	.word	0x05000008


	//   ....[148]....
        /*069c*/ 	.word	0x05000008


	//   ....[149]....
        /*06a0*/ 	.word	0x05000008


	//   ....[150]....
        /*06a4*/ 	.word	0x05000008


	//   ....[151]....
        /*06a8*/ 	.word	0x05000008


	//   ....[152]....
        /*06ac*/ 	.word	0x05000008


	//   ....[153]....
        /*06b0*/ 	.word	0x05000008


	//   ....[154]....
        /*06b4*/ 	.word	0x05000008


	//   ....[155]....
        /*06b8*/ 	.word	0x05000008


	//   ....[156]....
        /*06bc*/ 	.word	0x05000008


	//   ....[157]....
        /*06c0*/ 	.word	0x05000008


	//   ....[158]....
        /*06c4*/ 	.word	0x05000008


	//   ....[159]....
        /*06c8*/ 	.word	0x05000008


	//----- nvinfo : EIATTR_COOP_GROUP_INSTR_OFFSETS
	.align		4
.L_994:
        /*06cc*/ 	.byte	0x04, 0x28
        /*06ce*/ 	.short	(.L_996 - .L_995)


	//   ....[0]....
.L_995:
        /*06d0*/ 	.word	0x00000520


	//   ....[1]....
        /*06d4*/ 	.word	0x00000540


	//   ....[2]....
        /*06d8*/ 	.word	0x000005b0


	//   ....[3]....
        /*06dc*/ 	.word	0x00000610


	//   ....[4]....
        /*06e0*/ 	.word	0x00000680


	//   ....[5]....
        /*06e4*/ 	.word	0x000006e0


	//   ....[6]....
        /*06e8*/ 	.word	0x00000740


	//   ....[7]....
        /*06ec*/ 	.word	0x00000790


	//   ....[8]....
        /*06f0*/ 	.word	0x00000800


	//   ....[9]....
        /*06f4*/ 	.word	0x00000810


	//   ....[10]....
        /*06f8*/ 	.word	0x00000840


	//   ....[11]....
        /*06fc*/ 	.word	0x00000a10


	//   ....[12]....
        /*0700*/ 	.word	0x00000a20


	//   ....[13]....
        /*0704*/ 	.word	0x00000a70


	//   ....[14]....
        /*0708*/ 	.word	0x00000b00


	//   ....[15]....
        /*070c*/ 	.word	0x00000b40


	//   ....[16]....
        /*0710*/ 	.word	0x00000b80


	//   ....[17]....
        /*0714*/ 	.word	0x00000be0


	//   ....[18]....
        /*0718*/ 	.word	0x00000c70


	//   ....[19]....
        /*071c*/ 	.word	0x00000cd0


	//   ....[20]....
        /*0720*/ 	.word	0x00000cf0


	//   ....[21]....
        /*0724*/ 	.word	0x00000d00


	//   ....[22]....
        /*0728*/ 	.word	0x00000ea0


	//   ....[23]....
        /*072c*/ 	.word	0x00000ec0


	//   ....[24]....
        /*0730*/ 	.word	0x00000f40


	//   ....[25]....
        /*0734*/ 	.word	0x00000fb0


	//   ....[26]....
        /*0738*/ 	.word	0x00001020


	//   ....[27]....
        /*073c*/ 	.word	0x00001060


	//   ....[28]....
        /*0740*/ 	.word	0x000010e0


	//   ....[29]....
        /*0744*/ 	.word	0x00001130


	//   ....[30]....
        /*0748*/ 	.word	0x00001180


	//   ....[31]....
        /*074c*/ 	.word	0x000011c0


	//   ....[32]....
        /*0750*/ 	.word	0x000011d0


	//   ....[33]....
        /*0754*/ 	.word	0x00001490


	//   ....[34]....
        /*0758*/ 	.word	0x000014e0


	//   ....[35]....
        /*075c*/ 	.word	0x00001540


	//   ....[36]....
        /*0760*/ 	.word	0x00001550


	//   ....[37]....
        /*0764*/ 	.word	0x00001560


	//   ....[38]....
        /*0768*/ 	.word	0x00001570


	//   ....[39]....
        /*076c*/ 	.word	0x000015c0


	//   ....[40]....
        /*0770*/ 	.word	0x00001610


	//   ....[41]....
        /*0774*/ 	.word	0x00001630


	//   ....[42]....
        /*0778*/ 	.word	0x00001680


	//   ....[43]....
        /*077c*/ 	.word	0x000016b0


	//   ....[44]....
        /*0780*/ 	.word	0x000016e0


	//   ....[45]....
        /*0784*/ 	.word	0x000016f0


	//   ....[46]....
        /*0788*/ 	.word	0x00001720


	//   ....[47]....
        /*078c*/ 	.word	0x00001740


	//   ....[48]....
        /*0790*/ 	.word	0x00001780


	//   ....[49]....
        /*0794*/ 	.word	0x000017b0


	//   ....[50]....
        /*0798*/ 	.word	0x00001800


	//   ....[51]....
        /*079c*/ 	.word	0x00001820


	//   ....[52]....
        /*07a0*/ 	.word	0x00001840


	//   ....[53]....
        /*07a4*/ 	.word	0x000018d0


	//   ....[54]....
        /*07a8*/ 	.word	0x00001900


	//   ....[55]....
        /*07ac*/ 	.word	0x00001930


	//   ....[56]....
        /*07b0*/ 	.word	0x00001950


	//   ....[57]....
        /*07b4*/ 	.word	0x00001960


	//   ....[58]....
        /*07b8*/ 	.word	0x00001990


	//   ....[59]....
        /*07bc*/ 	.word	0x000019f0


	//   ....[60]....
        /*07c0*/ 	.word	0x00001a30


	//   ....[61]....
        /*07c4*/ 	.word	0x00001a50


	//   ....[62]....
        /*07c8*/ 	.word	0x00001a60


	//   ....[63]....
        /*07cc*/ 	.word	0x00001a70


	//   ....[64]....
        /*07d0*/ 	.word	0x00001a90


	//   ....[65]....
        /*07d4*/ 	.word	0x00001aa0


	//   ....[66]....
        /*07d8*/ 	.word	0x00001af0


	//   ....[67]....
        /*07dc*/ 	.word	0x00001b40


	//   ....[68]....
        /*07e0*/ 	.word	0x00001b80


	//   ....[69]....
        /*07e4*/ 	.word	0x00001bc0


	//   ....[70]....
        /*07e8*/ 	.word	0x00001bf0


	//   ....[71]....
        /*07ec*/ 	.word	0x00001c20


	//   ....[72]....
        /*07f0*/ 	.word	0x00001c40


	//   ....[73]....
        /*07f4*/ 	.word	0x00001c60


	//   ....[74]....
        /*07f8*/ 	.word	0x00001c90


	//   ....[75]....
        /*07fc*/ 	.word	0x00001cd0


	//   ....[76]....
        /*0800*/ 	.word	0x00001ce0


	//   ....[77]....
        /*0804*/ 	.word	0x00001d00


	//   ....[78]....
        /*0808*/ 	.word	0x00001d40


	//   ....[79]....
        /*080c*/ 	.word	0x00001d60


	//   ....[80]....
        /*0810*/ 	.word	0x00001dc0


	//   ....[81]....
        /*0814*/ 	.word	0x00001e00


	//   ....[82]....
        /*0818*/ 	.word	0x00001e20


	//   ....[83]....
        /*081c*/ 	.word	0x00001e30


	//   ....[84]....
        /*0820*/ 	.word	0x00001e60


	//   ....[85]....
        /*0824*/ 	.word	0x00001e80


	//   ....[86]....
        /*0828*/ 	.word	0x00001ea0


	//   ....[87]....
        /*082c*/ 	.word	0x00001ed0


	//   ....[88]....
        /*0830*/ 	.word	0x00001f00


	//   ....[89]....
        /*0834*/ 	.word	0x00001f30


	//   ....[90]....
        /*0838*/ 	.word	0x00001fa0


	//   ....[91]....
        /*083c*/ 	.word	0x00002010


	//   ....[92]....
        /*0840*/ 	.word	0x00002040


	//   ....[93]....
        /*0844*/ 	.word	0x00002060


	//   ....[94]....
        /*0848*/ 	.word	0x00002070


	//   ....[95]....
        /*084c*/ 	.word	0x00002080


	//   ....[96]....
        /*0850*/ 	.word	0x000020b0


	//   ....[97]....
        /*0854*/ 	.word	0x000020d0


	//   ....[98]....
        /*0858*/ 	.word	0x00002100


	//   ....[99]....
        /*085c*/ 	.word	0x00002130


	//   ....[100]....
        /*0860*/ 	.word	0x00002190


	//   ....[101]....
        /*0864*/ 	.word	0x000021d0


	//   ....[102]....
        /*0868*/ 	.word	0x00002200


	//   ....[103]....
        /*086c*/ 	.word	0x00002240


	//   ....[104]....
        /*0870*/ 	.word	0x00002270


	//   ....[105]....
        /*0874*/ 	.word	0x000022b0


	//   ....[106]....
        /*0878*/ 	.word	0x000022e0


	//   ....[107]....
        /*087c*/ 	.word	0x00002320


	//   ....[108]....
        /*0880*/ 	.word	0x00002350


	//   ....[109]....
        /*0884*/ 	.word	0x00002380


	//   ....[110]....
        /*0888*/ 	.word	0x000023c0


	//   ....[111]....
        /*088c*/ 	.word	0x000023d0


	//   ....[112]....
        /*0890*/ 	.word	0x00002400


	//   ....[113]....
        /*0894*/ 	.word	0x00002430


	//   ....[114]....
        /*0898*/ 	.word	0x00002460


	//   ....[115]....
        /*089c*/ 	.word	0x000024b0


	//   ....[116]....
        /*08a0*/ 	.word	0x000024d0


	//   ....[117]....
        /*08a4*/ 	.word	0x000024f0


	//   ....[118]....
        /*08a8*/ 	.word	0x00002530


	//   ....[119]....
        /*08ac*/ 	.word	0x00002560


	//   ....[120]....
        /*08b0*/ 	.word	0x00002590


	//   ....[121]....
        /*08b4*/ 	.word	0x000025f0


	//   ....[122]....
        /*08b8*/ 	.word	0x00002610


	//   ....[123]....
        /*08bc*/ 	.word	0x00002630


	//   ....[124]....
        /*08c0*/ 	.word	0x00002690


	//   ....[125]....
        /*08c4*/ 	.word	0x000026d0


	//   ....[126]....
        /*08c8*/ 	.word	0x000026f0


	//   ....[127]....
        /*08cc*/ 	.word	0x00002730


	//   ....[128]....
        /*08d0*/ 	.word	0x00002750


	//   ....[129]....
        /*08d4*/ 	.word	0x000027b0


	//   ....[130]....
        /*08d8*/ 	.word	0x000027e0


	//   ....[131]....
        /*08dc*/ 	.word	0x00002800


	//   ....[132]....
        /*08e0*/ 	.word	0x00002830


	//   ....[133]....
        /*08e4*/ 	.word	0x00002840


	//   ....[134]....
        /*08e8*/ 	.word	0x00002880


	//   ....[135]....
        /*08ec*/ 	.word	0x000028d0


	//   ....[136]....
        /*08f0*/ 	.word	0x00002920


	//   ....[137]....
        /*08f4*/ 	.word	0x00002980


	//   ....[138]....
        /*08f8*/ 	.word	0x000029f0


	//   ....[139]....
        /*08fc*/ 	.word	0x00002aa0


	//   ....[140]....
        /*0900*/ 	.word	0x00002ac0


	//   ....[141]....
        /*0904*/ 	.word	0x00002ae0


	//   ....[142]....
        /*0908*/ 	.word	0x00002b00


	//   ....[143]....
        /*090c*/ 	.word	0x00002b10


	//   ....[144]....
        /*0910*/ 	.word	0x00002b30


	//   ....[145]....
        /*0914*/ 	.word	0x00002b80


	//   ....[146]....
        /*0918*/ 	.word	0x00002bb0


	//   ....[147]....
        /*091c*/ 	.word	0x00002bc0


	//   ....[148]....
        /*0920*/ 	.word	0x00002bd0


	//   ....[149]....
        /*0924*/ 	.word	0x00002c10


	//   ....[150]....
        /*0928*/ 	.word	0x00002c30


	//   ....[151]....
        /*092c*/ 	.word	0x00002c60


	//   ....[152]....
        /*0930*/ 	.word	0x00002cd0


	//   ....[153]....
        /*0934*/ 	.word	0x00002d00


	//   ....[154]....
        /*0938*/ 	.word	0x00002d70


	//   ....[155]....
        /*093c*/ 	.word	0x00002da0


	//   ....[156]....
        /*0940*/ 	.word	0x00002de0


	//   ....[157]....
        /*0944*/ 	.word	0x00002e10


	//   ....[158]....
        /*0948*/ 	.word	0x00002e50


	//   ....[159]....
        /*094c*/ 	.word	0x00002e80


	//   ....[160]....
        /*0950*/ 	.word	0x00002eb0


	//   ....[161]....
        /*0954*/ 	.word	0x00002ed0


	//   ....[162]....
        /*0958*/ 	.word	0x00002f00


	//   ....[163]....
        /*095c*/ 	.word	0x00002f30


	//   ....[164]....
        /*0960*/ 	.word	0x00002f60


	//   ....[165]....
        /*0964*/ 	.word	0x00002f90


	//   ....[166]....
        /*0968*/ 	.word	0x00002fb0


	//   ....[167]....
        /*096c*/ 	.word	0x00002fe0


	//   ....[168]....
        /*0970*/ 	.word	0x00003010


	//   ....[169]....
        /*0974*/ 	.word	0x00003040


	//   ....[170]....
        /*0978*/ 	.word	0x00003070


	//   ....[171]....
        /*097c*/ 	.word	0x000030a0


	//   ....[172]....
        /*0980*/ 	.word	0x000030d0


	//   ....[173]....
        /*0984*/ 	.word	0x00003100


	//   ....[174]....
        /*0988*/ 	.word	0x00003130


	//   ....[175]....
        /*098c*/ 	.word	0x00003160


	//   ....[176]....
        /*0990*/ 	.word	0x000031a0


	//   ....[177]....
        /*0994*/ 	.word	0x000031d0


	//   ....[178]....
        /*0998*/ 	.word	0x00003200


	//   ....[179]....
        /*099c*/ 	.word	0x00003230


	//   ....[180]....
        /*09a0*/ 	.word	0x00003260


	//   ....[181]....
        /*09a4*/ 	.word	0x00003290


	//   ....[182]....
        /*09a8*/ 	.word	0x000032c0


	//   ....[183]....
        /*09ac*/ 	.word	0x000032e0


	//   ....[184]....
        /*09b0*/ 	.word	0x00003310


	//   ....[185]....
        /*09b4*/ 	.word	0x00003350


	//   ....[186]....
        /*09b8*/ 	.word	0x00003370


	//   ....[187]....
        /*09bc*/ 	.word	0x000033b0


	//   ....[188]....
        /*09c0*/ 	.word	0x000033e0


	//   ....[189]....
        /*09c4*/ 	.word	0x00003410


	//   ....[190]....
        /*09c8*/ 	.word	0x00003440


	//   ....[191]....
        /*09cc*/ 	.word	0x00003470


	//   ....[192]....
        /*09d0*/ 	.word	0x000034a0


	//   ....[193]....
        /*09d4*/ 	.word	0x000034d0


	//   ....[194]....
        /*09d8*/ 	.word	0x00003500


	//   ....[195]....
        /*09dc*/ 	.word	0x00003530


	//   ....[196]....
        /*09e0*/ 	.word	0x00003560


	//   ....[197]....
        /*09e4*/ 	.word	0x00003590


	//   ....[198]....
        /*09e8*/ 	.word	0x000035d0


	//   ....[199]....
        /*09ec*/ 	.word	0x00003600


	//   ....[200]....
        /*09f0*/ 	.word	0x00003630


	//   ....[201]....
        /*09f4*/ 	.word	0x00003660


	//   ....[202]....
        /*09f8*/ 	.word	0x00003690


	//   ....[203]....
        /*09fc*/ 	.word	0x000036c0


	//   ....[204]....
        /*0a00*/ 	.word	0x000036f0


	//   ....[205]....
        /*0a04*/ 	.word	0x00003720


	//   ....[206]....
        /*0a08*/ 	.word	0x00003740


	//   ....[207]....
        /*0a0c*/ 	.word	0x00003770


	//   ....[208]....
        /*0a10*/ 	.word	0x00003790


	//   ....[209]....
        /*0a14*/ 	.word	0x000037c0


	//   ....[210]....
        /*0a18*/ 	.word	0x000037e0


	//   ....[211]....
        /*0a1c*/ 	.word	0x00003810


	//   ....[212]....
        /*0a20*/ 	.word	0x00003840


	//   ....[213]....
        /*0a24*/ 	.word	0x00003860


	//   ....[214]....
        /*0a28*/ 	.word	0x000038a0


	//   ....[215]....
        /*0a2c*/ 	.word	0x000038d0


	//   ....[216]....
        /*0a30*/ 	.word	0x000038f0


	//   ....[217]....
        /*0a34*/ 	.word	0x00003920


	//   ....[218]....
        /*0a38*/ 	.word	0x00003b50


	//   ....[219]....
        /*0a3c*/ 	.word	0x00003b60


	//   ....[220]....
        /*0a40*/ 	.word	0x00003b90


	//   ....[221]....
        /*0a44*/ 	.word	0x00003bc0


	//   ....[222]....
        /*0a48*/ 	.word	0x00003bf0


	//   ....[223]....
        /*0a4c*/ 	.word	0x00003c20


	//   ....[224]....
        /*0a50*/ 	.word	0x00003d40


	//   ....[225]....
        /*0a54*/ 	.word	0x00003e40


	//   ....[226]....
        /*0a58*/ 	.word	0x00003eb0


	//   ....[227]....
        /*0a5c*/ 	.word	0x00003f30


	//   ....[228]....
        /*0a60*/ 	.word	0x00003fa0


	//   ....[229]....
        /*0a64*/ 	.word	0x00004050


	//   ....[230]....
        /*0a68*/ 	.word	0x00004080


	//   ....[231]....
        /*0a6c*/ 	.word	0x00004120


	//   ....[232]....
        /*0a70*/ 	.word	0x000041a0


	//   ....[233]....
        /*0a74*/ 	.word	0x00004220


	//   ....[234]....
        /*0a78*/ 	.word	0x000042b0


	//   ....[235]....
        /*0a7c*/ 	.word	0x00004370


	//   ....[236]....
        /*0a80*/ 	.word	0x000043a0


	//   ....[237]....
        /*0a84*/ 	.word	0x00004440


	//   ....[238]....
        /*0a88*/ 	.word	0x000044c0


	//   ....[239]....
        /*0a8c*/ 	.word	0x00004550


	//   ....[240]....
        /*0a90*/ 	.word	0x000045d0


	//   ....[241]....
        /*0a94*/ 	.word	0x00004690


	//   ....[242]....
        /*0a98*/ 	.word	0x000046c0


	//   ....[243]....
        /*0a9c*/ 	.word	0x00004780


	//   ....[244]....
        /*0aa0*/ 	.word	0x00004800


	//   ....[245]....
        /*0aa4*/ 	.word	0x00004880


	//   ....[246]....
        /*0aa8*/ 	.word	0x00004900


	//   ....[247]....
        /*0aac*/ 	.word	0x000049d0


	//   ....[248]....
        /*0ab0*/ 	.word	0x00004a00


	//   ....[249]....
        /*0ab4*/ 	.word	0x00004a90


	//   ....[250]....
        /*0ab8*/ 	.word	0x00004b10


	//   ....[251]....
        /*0abc*/ 	.word	0x00004b90


	//   ....[252]....
        /*0ac0*/ 	.word	0x00004c20


	//   ....[253]....
        /*0ac4*/ 	.word	0x00004cd0


	//   ....[254]....
        /*0ac8*/ 	.word	0x00004d00


	//   ....[255]....
        /*0acc*/ 	.word	0x00004da0


	//   ....[0]....
        /*0ad0*/ 	.word	0x00004e20


	//   ....[1]....
        /*0ad4*/ 	.word	0x00004ea0


	//   ....[2]....
        /*0ad8*/ 	.word	0x00004f20


	//   ....[3]....
        /*0adc*/ 	.word	0x00004fd0


	//   ....[4]....
        /*0ae0*/ 	.word	0x00005000


	//   ....[5]....
        /*0ae4*/ 	.word	0x000050a0


	//   ....[6]....
        /*0ae8*/ 	.word	0x00005120


	//   ....[7]....
        /*0aec*/ 	.word	0x000051a0


	//   ....[8]....
        /*0af0*/ 	.word	0x00005220


	//   ....[9]....
        /*0af4*/ 	.word	0x000052e0


	//   ....[10]....
        /*0af8*/ 	.word	0x00005310


	//   ....[11]....
        /*0afc*/ 	.word	0x000053d0


	//   ....[12]....
        /*0b00*/ 	.word	0x00005450


	//   ....[13]....
        /*0b04*/ 	.word	0x000054d0


	//   ....[14]....
        /*0b08*/ 	.word	0x00005560


	//   ....[15]....
        /*0b0c*/ 	.word	0x00005620


	//   ....[16]....
        /*0b10*/ 	.word	0x00005650


	//   ....[17]....
        /*0b14*/ 	.word	0x00005710


	//   ....[18]....
        /*0b18*/ 	.word	0x00005790


	//   ....[19]....
        /*0b1c*/ 	.word	0x00005810


	//   ....[20]....
        /*0b20*/ 	.word	0x00005890


	//   ....[21]....
        /*0b24*/ 	.word	0x00005950


	//   ....[22]....
        /*0b28*/ 	.word	0x00005980


	//   ....[23]....
        /*0b2c*/ 	.word	0x00005a20


	//   ....[24]....
        /*0b30*/ 	.word	0x00005aa0


	//   ....[25]....
        /*0b34*/ 	.word	0x00005b20


	//   ....[26]....
        /*0b38*/ 	.word	0x00005ba0


	//   ....[27]....
        /*0b3c*/ 	.word	0x00005c60


	//   ....[28]....
        /*0b40*/ 	.word	0x00005c90


	//   ....[29]....
        /*0b44*/ 	.word	0x00005d20


	//   ....[30]....
        /*0b48*/ 	.word	0x00005db0


	//   ....[31]....
        /*0b4c*/ 	.word	0x00005e30


	//   ....[32]....
        /*0b50*/ 	.word	0x00005eb0


	//   ....[33]....
        /*0b54*/ 	.word	0x00005f70


	//   ....[34]....
        /*0b58*/ 	.word	0x00005fa0


	//   ....[35]....
        /*0b5c*/ 	.word	0x00006040


	//   ....[36]....
        /*0b60*/ 	.word	0x000060c0


	//   ....[37]....
        /*0b64*/ 	.word	0x00006140


	//   ....[38]....
        /*0b68*/ 	.word	0x000061d0


	//   ....[39]....
        /*0b6c*/ 	.word	0x00006280


	//   ....[40]....
        /*0b70*/ 	.word	0x000062b0


	//   ....[41]....
        /*0b74*/ 	.word	0x00006350


	//   ....[42]....
        /*0b78*/ 	.word	0x000063d0


	//   ....[43]....
        /*0b7c*/ 	.word	0x00006450


	//   ....[44]....
        /*0b80*/ 	.word	0x000064d0


	//   ....[45]....
        /*0b84*/ 	.word	0x00006590


	//   ....[46]....
        /*0b88*/ 	.word	0x000065c0


	//   ....[47]....
        /*0b8c*/ 	.word	0x00006640


	//   ....[48]....
        /*0b90*/ 	.word	0x000066c0


	//   ....[49]....
        /*0b94*/ 	.word	0x00006740


	//   ....[50]....
        /*0b98*/ 	.word	0x000067c0


	//   ....[51]....
        /*0b9c*/ 	.word	0x00006860


	//   ....[52]....
        /*0ba0*/ 	.word	0x00006890


	//   ....[53]....
        /*0ba4*/ 	.word	0x00006920


	//   ....[54]....
        /*0ba8*/ 	.word	0x000069a0


	//   ....[55]....
        /*0bac*/ 	.word	0x00006a20


	//   ....[56]....
        /*0bb0*/ 	.word	0x00006aa0


	//   ....[57]....
        /*0bb4*/ 	.word	0x00006b50


	//   ....[58]....
        /*0bb8*/ 	.word	0x00006b80


	//   ....[59]....
        /*0bbc*/ 	.word	0x00006c30


	//   ....[60]....
        /*0bc0*/ 	.word	0x00006cb0


	//   ....[61]....
        /*0bc4*/ 	.word	0x00006d30


	//   ....[62]....
        /*0bc8*/ 	.word	0x00006dc0


	//   ....[63]....
        /*0bcc*/ 	.word	0x00006e60


	//   ....[64]....
        /*0bd0*/ 	.word	0x00006e90


	//   ....[65]....
        /*0bd4*/ 	.word	0x00006f20


	//   ....[66]....
        /*0bd8*/ 	.word	0x00006fb0


	//   ....[67]....
        /*0bdc*/ 	.word	0x00007030


	//   ....[68]....
        /*0be0*/ 	.word	0x000070b0


	//   ....[69]....
        /*0be4*/ 	.word	0x00007170


	//   ....[70]....
        /*0be8*/ 	.word	0x000071a0


	//   ....[71]....
        /*0bec*/ 	.word	0x00007250


	//   ....[72]....
        /*0bf0*/ 	.word	0x000072d0


	//   ....[73]....
        /*0bf4*/ 	.word	0x00007350


	//   ....[74]....
        /*0bf8*/ 	.word	0x000073d0


	//   ....[75]....
        /*0bfc*/ 	.word	0x00007490


	//   ....[76]....
        /*0c00*/ 	.word	0x000074c0


	//   ....[77]....
        /*0c04*/ 	.word	0x00007560


	//   ....[78]....
        /*0c08*/ 	.word	0x000075e0


	//   ....[79]....
        /*0c0c*/ 	.word	0x00007660


	//   ....[80]....
        /*0c10*/ 	.word	0x000076e0


	//   ....[81]....
        /*0c14*/ 	.word	0x000077a0


	//   ....[82]....
        /*0c18*/ 	.word	0x000077d0


	//   ....[83]....
        /*0c1c*/ 	.word	0x00007860


	//   ....[84]....
        /*0c20*/ 	.word	0x000078f0


	//   ....[85]....
        /*0c24*/ 	.word	0x00007970


	//   ....[86]....
        /*0c28*/ 	.word	0x000079f0


	//   ....[87]....
        /*0c2c*/ 	.word	0x00007aa0


	//   ....[88]....
        /*0c30*/ 	.word	0x00007ad0


	//   ....[89]....
        /*0c34*/ 	.word	0x00007b70


	//   ....[90]....
        /*0c38*/ 	.word	0x00007bf0


	//   ....[91]....
        /*0c3c*/ 	.word	0x00007c70


	//   ....[92]....
        /*0c40*/ 	.word	0x00007cf0


	//   ....[93]....
        /*0c44*/ 	.word	0x00007dc0


	//   ....[94]....
        /*0c48*/ 	.word	0x00007df0


	//   ....[95]....
        /*0c4c*/ 	.word	0x00007ea0


	//   ....[96]....
        /*0c50*/ 	.word	0x00007f10


	//   ....[97]....
        /*0c54*/ 	.word	0x00007f90


	//   ....[98]....
        /*0c58*/ 	.word	0x00008010


	//   ....[99]....
        /*0c5c*/ 	.word	0x000080c0


	//   ....[100]....
        /*0c60*/ 	.word	0x000080f0


	//   ....[101]....
        /*0c64*/ 	.word	0x000081a0


	//   ....[102]....
        /*0c68*/ 	.word	0x00008220


	//   ....[103]....
        /*0c6c*/ 	.word	0x000082a0


	//   ....[104]....
        /*0c70*/ 	.word	0x00008320


	//   ....[105]....
        /*0c74*/ 	.word	0x000083e0


	//   ....[106]....
        /*0c78*/ 	.word	0x00008410


	//   ....[107]....
        /*0c7c*/ 	.word	0x000084a0


	//   ....[108]....
        /*0c80*/ 	.word	0x00008520


	//   ....[109]....
        /*0c84*/ 	.word	0x000085b0


	//   ....[110]....
        /*0c88*/ 	.word	0x00008630


	//   ....[111]....
        /*0c8c*/ 	.word	0x000086e0


	//   ....[112]....
        /*0c90*/ 	.word	0x00008710


	//   ....[113]....
        /*0c94*/ 	.word	0x000087c0


	//   ....[114]....
        /*0c98*/ 	.word	0x00008840


	//   ....[115]....
        /*0c9c*/ 	.word	0x000088c0


	//   ....[116]....
        /*0ca0*/ 	.word	0x00008940


	//   ....[117]....
        /*0ca4*/ 	.word	0x00008a00


	//   ....[118]....
        /*0ca8*/ 	.word	0x00008a30


	//   ....[119]....
        /*0cac*/ 	.word	0x00008ac0


	//   ....[120]....
        /*0cb0*/ 	.word	0x00008b50


	//   ....[121]....
        /*0cb4*/ 	.word	0x00008bd0


	//   ....[122]....
        /*0cb8*/ 	.word	0x00008c50


	//   ....[123]....
        /*0cbc*/ 	.word	0x00008d10


	//   ....[124]....
        /*0cc0*/ 	.word	0x00008d40


	//   ....[125]....
        /*0cc4*/ 	.word	0x00008de0


	//   ....[126]....
        /*0cc8*/ 	.word	0x00008e60


	//   ....[127]....
        /*0ccc*/ 	.word	0x00008ee0


	//   ....[128]....
        /*0cd0*/ 	.word	0x00008f60


	//   ....[129]....
        /*0cd4*/ 	.word	0x00009010


	//   ....[130]....
        /*0cd8*/ 	.word	0x00009040


	//   ....[131]....
        /*0cdc*/ 	.word	0x000090d0


	//   ....[132]....
        /*0ce0*/ 	.word	0x00009170


	//   ....[133]....
        /*0ce4*/ 	.word	0x00009200


	//   ....[134]....
        /*0ce8*/ 	.word	0x00009280


	//   ....[135]....
        /*0cec*/ 	.word	0x00009350


	//   ....[136]....
        /*0cf0*/ 	.word	0x00009380


	//   ....[137]....
        /*0cf4*/ 	.word	0x00009420


	//   ....[138]....
        /*0cf8*/ 	.word	0x000094a0


	//   ....[139]....
        /*0cfc*/ 	.word	0x00009520


	//   ....[140]....
        /*0d00*/ 	.word	0x000095a0


	//   ....[141]....
        /*0d04*/ 	.word	0x00009650


	//   ....[142]....
        /*0d08*/ 	.word	0x00009680


	//   ....[143]....
        /*0d0c*/ 	.word	0x00009720


	//   ....[144]....
        /*0d10*/ 	.word	0x000097a0


	//   ....[145]....
        /*0d14*/ 	.word	0x00009810


	//   ....[146]....
        /*0d18*/ 	.word	0x00009890


	//   ....[147]....
        /*0d1c*/ 	.word	0x00009940


	//   ....[148]....
        /*0d20*/ 	.word	0x00009970


	//   ....[149]....
        /*0d24*/ 	.word	0x00009a10


	//   ....[150]....
        /*0d28*/ 	.word	0x00009a90


	//   ....[151]....
        /*0d2c*/ 	.word	0x00009b10


	//   ....[152]....
        /*0d30*/ 	.word	0x00009b90


	//   ....[153]....
        /*0d34*/ 	.word	0x00009c40


	//   ....[154]....
        /*0d38*/ 	.word	0x00009c70


	//   ....[155]....
        /*0d3c*/ 	.word	0x00009ce0


	//   ....[156]....
        /*0d40*/ 	.word	0x00009d50


	//   ....[157]....
        /*0d44*/ 	.word	0x00009dc0


	//   ....[158]....
        /*0d48*/ 	.word	0x00009e30


	//   ....[159]....
        /*0d4c*/ 	.word	0x00009eb0


	//----- nvinfo : EIATTR_VRC_CTA_INIT_COUNT
	.align		4
.L_996:
        /*0d50*/ 	.byte	0x02, 0x4a
	.zero		1
	.zero		1


	//----- nvinfo : EIATTR_EXIT_INSTR_OFFSETS
	.align		4
        /*0d54*/ 	.byte	0x04, 0x1c
        /*0d56*/ 	.short	(.L_998 - .L_997)


	//   ....[0]....
.L_997:
        /*0d58*/ 	.word	0x00003cd0


	//----- nvinfo : EIATTR_MAX_THREADS
	.align		4
.L_998:
        /*0d5c*/ 	.byte	0x04, 0x05
        /*0d5e*/ 	.short	(.L_1000 - .L_999)
.L_999:
        /*0d60*/ 	.word	0x00000040
        /*0d64*/ 	.word	0x00000001
        /*0d68*/ 	.word	0x00000001


	//----- nvinfo : EIATTR_CRS_STACK_SIZE
	.align		4
.L_1000:
        /*0d6c*/ 	.byte	0x04, 0x1e
        /*0d6e*/ 	.short	(.L_1002 - .L_1001)
.L_1001:
        /*0d70*/ 	.word	0x00000000


	//----- nvinfo : EIATTR_CBANK_PARAM_SIZE
	.align		4
.L_1002:
        /*0d74*/ 	.byte	0x03, 0x19
        /*0d76*/ 	.short	0x0014


	//----- nvinfo : EIATTR_PARAM_CBANK
	.align		4
        /*0d78*/ 	.byte	0x04, 0x0a
        /*0d7a*/ 	.short	(.L_1004 - .L_1003)
	.align		4
.L_1003:
        /*0d7c*/ 	.word	index@(.nv.constant0._Z18compute_histogramsIjLi3ELi10ELi64ELb0EEvPKT_Pji)
        /*0d80*/ 	.short	0x0380
        /*0d82*/ 	.short	0x0014


	//----- nvinfo : EIATTR_SW_WAR
	.align		4
.L_1004:
        /*0d84*/ 	.byte	0x04, 0x36
        /*0d86*/ 	.short	(.L_1006 - .L_1005)
.L_1005:
        /*0d88*/ 	.word	0x00000008
.L_1006:


//--------------------- .nv.info._Z18compute_histogramsIjLi3ELi10ELi32ELb1EEvPKT_Pji --------------------------
	.section	.nv.info._Z18compute_histogramsIjLi3ELi10ELi32ELb1EEvPKT_Pji,"",@"SHT_CUDA_INFO"
	.sectionflags	@""
	.align	4


	//----- nvinfo : EIATTR_CUDA_API_VERSION
	.align		4
        /*0000*/ 	.byte	0x04, 0x37
        /*0002*/ 	.short	(.L_1008 - .L_1007)
.L_1007:
        /*0004*/ 	.word	0x00000082


	//----- nvinfo : EIATTR_KPARAM_INFO
	.align		4
.L_1008:
        /*0008*/ 	.byte	0x04, 0x17
        /*000a*/ 	.short	(.L_1010 - .L_1009)
.L_1009:
        /*000c*/ 	.word	0x00000000
        /*0010*/ 	.short	0x0002
        /*0012*/ 	.short	0x0010
        /*0014*/ 	.byte	0x00, 0xf0, 0x11, 0x00


	//----- nvinfo : EIATTR_KPARAM_INFO
	.align		4
.L_1010:
        /*0018*/ 	.byte	0x04, 0x17
        /*001a*/ 	.short	(.L_1012 - .L_1011)
.L_1011:
        /*001c*/ 	.word	0x00000000
        /*0020*/ 	.short	0x0001
        /*0022*/ 	.short	0x0008
        /*0024*/ 	.byte	0x00, 0xf5, 0x21, 0x00


	//----- nvinfo : EIATTR_KPARAM_INFO
	.align		4
.L_1012:
        /*0028*/ 	.byte	0x04, 0x17
        /*002a*/ 	.short	(.L_1014 - .L_1013)
.L_1013:
        /*002c*/ 	.word	0x00000000
        /*0030*/ 	.short	0x0000
        /*0032*/ 	.short	0x0000
        /*0034*/ 	.byte	0x00, 0xf5, 0x21, 0x00


	//----- nvinfo : EIATTR_SPARSE_MMA_MASK
	.align		4
.L_1014:
        /*0038*/ 	.byte	0x03, 0x50
        /*003a*/ 	.short	0x0000


	//----- nvinfo : EIATTR_MAXREG_COUNT
	.align		4
        /*003c*/ 	.byte	0x03, 0x1b
        /*003e*/ 	.short	0x00ff


	//----- nvinfo : EIATTR_NUM_BARRIERS
	.align		4
        /*0040*/ 	.byte	0x02, 0x4c
        /*0042*/ 	.byte	0x01
	.zero		1


	//----- nvinfo : EIATTR_MERCURY_ISA_VERSION
	.align		4
        /*0044*/ 	.byte	0x03, 0x5f
        /*0046*/ 	.short	0x0101


	//----- nvinfo : EIATTR_INT_WARP_WIDE_INSTR_OFFSETS
	.align		4
        /*0048*/ 	.byte	0x04, 0x31
        /*004a*/ 	.short	(.L_1016 - .L_1015)


	//   ....[0]....
.L_1015:
        /*004c*/ 	.word	0x00001830


	//   ....[1]....
        /*0050*/ 	.word	0x00001980


	//----- nvinfo : EIATTR_COOP_GROUP_MASK_REGIDS
	.align		4
.L_1016:
        /*0054*/ 	.byte	0x04, 0x29
        /*0056*/ 	.short	(.L_1018 - .L_1017)


	//   ....[0]....
.L_1017:
        /*0058*/ 	.word	0xffffffff


	//   ....[1]....
        /*005c*/ 	.word	0xffffffff


	//   ....[2]....
        /*0060*/ 	.word	0xffffffff


	//   ....[3]....
        /*0064*/ 	.word	0xffffffff


	//   ....[4]....
        /*0068*/ 	.word	0xffffffff


	//   ....[5]....
        /*006c*/ 	.word	0xffffffff


	//   ....[6]....
        /*0070*/ 	.word	0xffffffff


	//   ....[7]....
        /*0074*/ 	.word	0xffffffff


	//   ....[8]....
        /*0078*/ 	.word	0xffffffff


	//   ....[9]....
        /*007c*/ 	.word	0xffffffff


	//   ....[10]....
        /*0080*/ 	.word	0xffffffff


	//   ....[11]....
        /*0084*/ 	.word	0xffffffff


	//   ....[12]....
        /*0088*/ 	.word	0xffffffff


	//   ....[13]....
        /*008c*/ 	.word	0xffffffff


	//   ....[14]....
        /*0090*/ 	.word	0xffffffff


	//   ....[15]....
        /*0094*/ 	.word	0xffffffff


	//   ....[16]....
        /*0098*/ 	.word	0xffffffff


	//   ....[17]....
        /*009c*/ 	.word	0xffffffff


	//   ....[18]....
        /*00a0*/ 	.word	0xffffffff


	//   ....[19]....
        /*00a4*/ 	.word	0xffffffff


	//   ....[20]....
        /*00a8*/ 	.word	0xffffffff


	//   ....[21]....
        /*00ac*/ 	.word	0xffffffff


	//   ....[22]....
        /*00b0*/ 	.word	0xffffffff


	//   ....[23]....
        /*00b4*/ 	.word	0xffffffff


	//   ....[24]....
        /*00b8*/ 	.word	0xffffffff


	//   ....[25]....
        /*00bc*/ 	.word	0xffffffff


	//   ....[26]....
        /*00c0*/ 	.word	0xffffffff


	//   ....[27]....
        /*00c4*/ 	.word	0xffffffff


	//   ....[28]....
        /*00c8*/ 	.word	0xffffffff


	//   ....[29]....
        /*00cc*/ 	.word	0xffffffff


	//   ....[30]....
        /*00d0*/ 	.word	0xffffffff


	//   ....[31]....
        /*00d4*/ 	.word	0xffffffff


	//   ....[32]....
        /*00d8*/ 	.word	0xffffffff


	//   ....[33]....
        /*00dc*/ 	.word	0xffffffff


	//   ....[34]....
        /*00e0*/ 	.word	0xffffffff


	//   ....[35]....
        /*00e4*/ 	.word	0xffffffff


	//   ....[36]....
        /*00e8*/ 	.word	0xffffffff


	//   ....[37]....
        /*00ec*/ 	.word	0xffffffff


	//   ....[38]....
        /*00f0*/ 	.word	0xffffffff


	//   ....[39]....
        /*00f4*/ 	.word	0xffffffff


	//   ....[40]....
        /*00f8*/ 	.word	0xffffffff


	//   ....[41]....
        /*00fc*/ 	.word	0xffffffff


	//   ....[42]....
        /*0100*/ 	.word	0xffffffff


	//   ....[43]....
        /*0104*/ 	.word	0xffffffff


	//   ....[44]....
        /*0108*/ 	.word	0xffffffff


	//   ....[45]....
        /*010c*/ 	.word	0xffffffff


	//   ....[46]....
        /*0110*/ 	.word	0xffffffff


	//   ....[47]....
        /*0114*/ 	.word	0xffffffff


	//   ....[48]....
        /*0118*/ 	.word	0xffffffff


	//   ....[49]....
        /*011c*/ 	.word	0xffffffff


	//   ....[50]....
        /*0120*/ 	.word	0xffffffff


	//   ....[51]....
        /*0124*/ 	.word	0xffffffff


	//   ....[52]....
        /*0128*/ 	.word	0xffffffff


	//   ....[53]....
        /*012c*/ 	.word	0xffffffff


	//   ....[54]....
        /*0130*/ 	.word	0xffffffff


	//   ....[55]....
        /*0134*/ 	.word	0xffffffff


	//   ....[56]....
        /*0138*/ 	.word	0xffffffff


	//   ....[57]....
        /*013c*/ 	.word	0xffffffff


	//   ....[58]....
        /*0140*/ 	.word	0xffffffff


	//   ....[59]....
        /*0144*/ 	.word	0xffffffff


	//   ....[60]....
        /*0148*/ 	.word	0xffffffff


	//   ....[61]....
        /*014c*/ 	.word	0xffffffff


	//   ....[62]....
        /*0150*/ 	.word	0xffffffff


	//   ....[63]....
        /*0154*/ 	.word	0xffffffff


	//   ....[64]....
        /*0158*/ 	.word	0xffffffff


	//   ....[65]....
        /*015c*/ 	.word	0xffffffff


	//   ....[66]....
        /*0160*/ 	.word	0xffffffff


	//   ....[67]....
        /*0164*/ 	.word	0xffffffff


	//   ....[68]....
        /*0168*/ 	.word	0xffffffff


	//   ....[69]....
        /*016c*/ 	.word	0xffffffff


	//   ....[70]....
        /*0170*/ 	.word	0xffffffff


	//   ....[71]....
        /*0174*/ 	.word	0xffffffff


	//   ....[72]....
        /*0178*/ 	.word	0xffffffff


	//   ....[73]....
        /*017c*/ 	.word	0xffffffff


	//   ....[74]....
        /*0180*/ 	.word	0xffffffff


	//   ....[75]....
        /*0184*/ 	.word	0xffffffff


	//   ....[76]....
        /*0188*/ 	.word	0x0500001e


	//   ....[77]....
        /*018c*/ 	.word	0x0500001e


	//   ....[78]....
        /*0190*/ 	.word	0x0500001e


	//   ....[79]....
        /*0194*/ 	.word	0x0500001e


	//   ....[80]....
        /*0198*/ 	.word	0x0500001e


	//   ....[81]....
        /*019c*/ 	.word	0x0500001e


	//   ....[82]....
        /*01a0*/ 	.word	0x0500001e


	//   ....[83]....
        /*01a4*/ 	.word	0x0500001e


	//   ....[84]....
        /*01a8*/ 	.word	0x0500001e


	//   ....[85]....
        /*01ac*/ 	.word	0x0500001e


	//   ....[86]....
        /*01b0*/ 	.word	0x0500001e


	//   ....[87]....
        /*01b4*/ 	.word	0x0500001e


	//   ....[88]....
        /*01b8*/ 	.word	0x0500001e


	//   ....[89]....
        /*01bc*/ 	.word	0x0500001e


	//   ....[90]....
        /*01c0*/ 	.word	0x0500001e


	//   ....[91]....
        /*01c4*/ 	.word	0x0500001e


	//   ....[92]....
        /*01c8*/ 	.word	0x0500001e


	//   ....[93]....
        /*01cc*/ 	.word	0x0500001e


	//   ....[94]....
        /*01d0*/ 	.word	0x0500001e


	//   ....[95]....
        /*01d4*/ 	.word	0x0500001e


	//   ....[96]....
        /*01d8*/ 	.word	0x0500001e


	//   ....[97]....
        /*01dc*/ 	.word	0x0500001e


	//   ....[98]....
        /*01e0*/ 	.word	0x0500001e


	//   ....[99]....
        /*01e4*/ 	.word	0x0500001e


	//   ....[100]....
        /*01e8*/ 	.word	0x0500001e


	//   ....[101]....
        /*01ec*/ 	.word	0x0500001e


	//   ....[102]....
        /*01f0*/ 	.word	0x0500001e


	//   ....[103]....
        /*01f4*/ 	.word	0x0500001e


	//   ....[104]....
        /*01f8*/ 	.word	0x0500001e


	//   ....[105]....
        /*01fc*/ 	.word	0x0500001e


	//   ....[106]....
        /*0200*/ 	.word	0x0500001e


	//   ....[107]....
        /*0204*/ 	.word	0x0500001e


	//   ....[108]....
        /*0208*/ 	.word	0x0500001e


	//   ....[109]....
        /*020c*/ 	.word	0x0500001e


	//   ....[110]....
        /*0210*/ 	.word	0x0500001e


	//   ....[111]....
        /*0214*/ 	.word	0x0500001e


	//   ....[112]....
        /*0218*/ 	.word	0x0500001e


	//   ....[113]....
        /*021c*/ 	.word	0x0500001e


	//   ....[114]....
        /*0220*/ 	.word	0x0500001e


	//   ....[115]....
        /*0224*/ 	.word	0x0500001e


	//   ....[116]....
        /*0228*/ 	.word	0x0500001e


	//   ....[117]....
        /*022c*/ 	.word	0x0500001e


	//----- nvinfo : EIATTR_COOP_GROUP_INSTR_OFFSETS
	.align		4
.L_1018:
        /*0230*/ 	.byte	0x04, 0x28
        /*0232*/ 	.short	(.L_1020 - .L_1019)


	//   ....[0]....
.L_1019:
        /*0234*/ 	.word	0x00000890


	//   ....[1]....
        /*0238*/ 	.word	0x000008b0


	//   ....[2]....
        /*023c*/ 	.word	0x00000920


	//   ....[3]....
        /*0240*/ 	.word	0x00000980


	//   ....[4]....
        /*0244*/ 	.word	0x000009f0


	//   ....[5]....
        /*0248*/ 	.word	0x00000a50


	//   ....[6]....
        /*024c*/ 	.word	0x00000ab0


	//   ....[7]....
        /*0250*/ 	.word	0x00000b00


	//   ....[8]....
        /*0254*/ 	.word	0x00000b70


	//   ....[9]....
        /*0258*/ 	.word	0x00000ba0


	//   ....[10]....
        /*025c*/ 	.word	0x00000bb0


	//   ....[11]....
        /*0260*/ 	.word	0x00000d70


	//   ....[12]....
        /*0264*/ 	.word	0x00000d90


	//   ....[13]....
        /*0268*/ 	.word	0x00000de0


	//   ....[14]....
        /*026c*/ 	.word	0x00000e70


	//   ....[15]....
        /*0270*/ 	.word	0x00000ec0


	//   ....[16]....
        /*0274*/ 	.word	0x00000f00


	//   ....[17]....
        /*0278*/ 	.word	0x00000f50


	//   ....[18]....
        /*027c*/ 	.word	0x00000fe0


	//   ....[19]....
        /*0280*/ 	.word	0x00001040


	//   ....[20]....
        /*0284*/ 	.word	0x00001080


	//   ....[21]....
        /*0288*/ 	.word	0x00001090


	//   ....[22]....
        /*028c*/ 	.word	0x00001230


	//   ....[23]....
        /*0290*/ 	.word	0x00001250


	//   ....[24]....
        /*0294*/ 	.word	0x000012d0


	//   ....[25]....
        /*0298*/ 	.word	0x00001330


	//   ....[26]....
        /*029c*/ 	.word	0x00001370


	//   ....[27]....
        /*02a0*/ 	.word	0x000013d0


	//   ....[28]....
        /*02a4*/ 	.word	0x00001440


	//   ....[29]....
        /*02a8*/ 	.word	0x000014b0


	//   ....[30]....
        /*02ac*/ 	.word	0x00001510


	//   ....[31]....
        /*02b0*/ 	.word	0x00001530


	//   ....[32]....
        /*02b4*/ 	.word	0x00001540


	//   ....[33]....
        /*02b8*/ 	.word	0x000017a0


	//   ....[34]....
        /*02bc*/ 	.word	0x00001a20


	//   ....[35]....
        /*02c0*/ 	.word	0x00001cf0


	//   ....[36]....
        /*02c4*/ 	.word	0x00001d10


	//   ....[37]....
        /*02c8*/ 	.word	0x00001d30


	//   ....[38]....
        /*02cc*/ 	.word	0x00001d40


	//   ....[39]....
        /*02d0*/ 	.word	0x00001d80


	//   ....[40]....
        /*02d4*/ 	.word	0x00001db0


	//   ....[41]....
        /*02d8*/ 	.word	0x00001dd0


	//   ....[42]....
        /*02dc*/ 	.word	0x00001e30


	//   ....[43]....
        /*02e0*/ 	.word	0x00001e50


	//   ....[44]....
        /*02e4*/ 	.word	0x00001e60


	//   ....[45]....
        /*02e8*/ 	.word	0x00001e70


	//   ....[46]....
        /*02ec*/ 	.word	0x00001ef0


	//   ....[47]....
        /*02f0*/ 	.word	0x00001f10


	//   ....[48]....
        /*02f4*/ 	.word	0x00001f20


	//   ....[49]....
        /*02f8*/ 	.word	0x00001f30


	//   ....[50]....
        /*02fc*/ 	.word	0x00001fb0


	//   ....[51]....
        /*0300*/ 	.word	0x00001fd0


	//   ....[52]....
        /*0304*/ 	.word	0x00001fe0


	//   ....[53]....
        /*0308*/ 	.word	0x00001ff0


	//   ....[54]....
        /*030c*/ 	.word	0x00002070


	//   ....[55]....
        /*0310*/ 	.word	0x00002090


	//   ....[56]....
        /*0314*/ 	.word	0x000020a0


	//   ....[57]....
        /*0318*/ 	.word	0x000020b0


	//   ....[58]....
        /*031c*/ 	.word	0x000021a0


	//   ....[59]....
        /*0320*/ 	.word	0x000022d0


	//   ....[60]....
        /*0324*/ 	.word	0x00002350


	//   ....[61]....
        /*0328*/ 	.word	0x00002380


	//   ....[62]....
        /*032c*/ 	.word	0x000023b0


	//   ....[63]....
        /*0330*/ 	.word	0x000023f0


	//   ....[64]....
        /*0334*/ 	.word	0x00002450


	//   ....[65]....
        /*0338*/ 	.word	0x000024c0


	//   ....[66]....
        /*033c*/ 	.word	0x00002550


	//   ....[67]....
        /*0340*/ 	.word	0x00002590


	//   ....[68]....
        /*0344*/ 	.word	0x000025c0


	//   ....[69]....
        /*0348*/ 	.word	0x000025f0


	//   ....[70]....
        /*034c*/ 	.word	0x00002640


	//   ....[71]....
        /*0350*/ 	.word	0x00002690


	//   ....[72]....
        /*0354*/ 	.word	0x000026c0


	//   ....[73]....
        /*0358*/ 	.word	0x000026f0


	//   ....[74]....
        /*035c*/ 	.word	0x00002720


	//   ....[75]....
        /*0360*/ 	.word	0x00002750


	//   ....[76]....
        /*0364*/ 	.word	0x00002870


	//   ....[77]....
        /*0368*/ 	.word	0x00002950


	//   ....[78]....
        /*036c*/ 	.word	0x000029d0


	//   ....[79]....
        /*0370*/ 	.word	0x00002a50


	//   ....[80]....
        /*0374*/ 	.word	0x00002ad0


	//   ....[81]....
        /*0378*/ 	.word	0x00002bb0


	//   ....[82]....
        /*037c*/ 	.word	0x00002be0


	//   ....[83]....
        /*0380*/ 	.word	0x00002c60


	//   ....[84]....
        /*0384*/ 	.word	0x00002ce0


	//   ....[85]....
        /*0388*/ 	.word	0x00002d60


	//   ....[86]....
        /*038c*/ 	.word	0x00002de0


	//   ....[87]....
        /*0390*/ 	.word	0x00002ea0


	//   ....[88]....
        /*0394*/ 	.word	0x00002ed0


	//   ....[89]....
        /*0398*/ 	.word	0x00002f60


	//   ....[90]....
        /*039c*/ 	.word	0x00002fe0


	//   ....[91]....
        /*03a0*/ 	.word	0x00003070


	//   ....[92]....
        /*03a4*/ 	.word	0x000030f0


	//   ....[93]....
        /*03a8*/ 	.word	0x000031a0


	//   ....[94]....
        /*03ac*/ 	.word	0x000031d0


	//   ....[95]....
        /*03b0*/ 	.word	0x00003260


	//   ....[96]....
        /*03b4*/ 	.word	0x000032e0


	//   ....[97]....
        /*03b8*/ 	.word	0x00003360


	//   ....[98]....
        /*03bc*/ 	.word	0x000033e0


	//   ....[99]....
        /*03c0*/ 	.word	0x00003480


	//   ....[100]....
        /*03c4*/ 	.word	0x00003520


	//   ....[101]....
        /*03c8*/ 	.word	0x00003620


	//   ....[102]....
        /*03cc*/ 	.word	0x000036a0


	//   ....[103]....
        /*03d0*/ 	.word	0x00003720


	//   ....[104]....
        /*03d4*/ 	.word	0x000037b0


	//   ....[105]....
        /*03d8*/ 	.word	0x00003870


	//   ....[106]....
        /*03dc*/ 	.word	0x00003930


	//   ....[107]....
        /*03e0*/ 	.word	0x000039e0


	//   ....[108]....
        /*03e4*/ 	.word	0x00003a60


	//   ....[109]....
        /*03e8*/ 	.word	0x00003ae0


	//   ....[110]....
        /*03ec*/ 	.word	0x00003b60


	//   ....[111]....
        /*03f0*/ 	.word	0x00003c40


	//   ....[112]....
        /*03f4*/ 	.word	0x00003ce0


	//   ....[113]....
        /*03f8*/ 	.word	0x00003d90


	//   ....[114]....
        /*03fc*/ 	.word	0x00003e10


	//   ....[115]....
        /*0400*/ 	.word	0x00003e90


	//   ....[116]....
        /*0404*/ 	.word	0x00003f10


	//   ....[117]....
        /*0408*/ 	.word	0x00003fb0


	//----- nvinfo : EIATTR_VRC_CTA_INIT_COUNT
	.align		4
.L_1020:
        /*040c*/ 	.byte	0x02, 0x4a
	.zero		1
	.zero		1


	//----- nvinfo : EIATTR_EXIT_INSTR_OFFSETS
	.align		4
        /*0410*/ 	.byte	0x04, 0x1c
        /*0412*/ 	.short	(.L_1022 - .L_1021)


	//   ....[0]....
.L_1021:
        /*0414*/ 	.word	0x00002800


	//----- nvinfo : EIATTR_MAX_THREADS
	.align		4
.L_1022:
        /*0418*/ 	.byte	0x04, 0x05
        /*041a*/ 	.short	(.L_1024 - .L_1023)
.L_1023:
        /*041c*/ 	.word	0x00000020
        /*0420*/ 	.word	0x00000001
        /*0424*/ 	.word	0x00000001


	//----- nvinfo : EIATTR_CRS_STACK_SIZE
	.align		4
.L_1024:
        /*0428*/ 	.byte	0x04, 0x1e
        /*042a*/ 	.short	(.L_1026 - .L_1025)
.L_1025:
        /*042c*/ 	.word	0x00000000


	//----- nvinfo : EIATTR_CBANK_PARAM_SIZE
	.align		4
.L_1026:
        /*0430*/ 	.byte	0x03, 0x19
        /*0432*/ 	.short	0x0014


	//----- nvinfo : EIATTR_PARAM_CBANK
	.align		4
        /*0434*/ 	.byte	0x04, 0x0a
        /*0436*/ 	.short	(.L_1028 - .L_1027)
	.align		4
.L_1027:
        /*0438*/ 	.word	index@(.nv.constant0._Z18compute_histogramsIjLi3ELi10ELi32ELb1EEvPKT_Pji)
        /*043c*/ 	.short	0x0380
        /*043e*/ 	.short	0x0014


	//----- nvinfo : EIATTR_SW_WAR
	.align		4
.L_1028:
        /*0440*/ 	.byte	0x04, 0x36
        /*0442*/ 	.short	(.L_1030 - .L_1029)
.L_1029:
        /*0444*/ 	.word	0x00000008
.L_1030:


//--------------------- .nv.info._Z18compute_histogramsIjLi3ELi10ELi32ELb0EEvPKT_Pji --------------------------
	.section	.nv.info._Z18compute_histogramsIjLi3ELi10ELi32ELb0EEvPKT_Pji,"",@"SHT_CUDA_INFO"
	.sectionflags	@""
	.align	4


	//----- nvinfo : EIATTR_CUDA_API_VERSION
	.align		4
        /*0000*/ 	.byte	0x04, 0x37
        /*0002*/ 	.short	(.L_1032 - .L_1031)
.L_1031:
        /*0004*/ 	.word	0x00000082


	//----- nvinfo : EIATTR_KPARAM_INFO
	.align		4
.L_1032:
        /*0008*/ 	.byte	0x04, 0x17
        /*000a*/ 	.short	(.L_1034 - .L_1033)
.L_1033:
        /*000c*/ 	.word	0x00000000
        /*0010*/ 	.short	0x0002
        /*0012*/ 	.short	0x0010
        /*0014*/ 	.byte	0x00, 0xf0, 0x11, 0x00


	//----- nvinfo : EIATTR_KPARAM_INFO
	.align		4
.L_1034:
        /*0018*/ 	.byte	0x04, 0x17
        /*001a*/ 	.short	(.L_1036 - .L_1035)
.L_1035:
        /*001c*/ 	.word	0x00000000
        /*0020*/ 	.short	0x0001
        /*0022*/ 	.short	0x0008
        /*0024*/ 	.byte	0x00, 0xf5, 0x21, 0x00


	//----- nvinfo : EIATTR_KPARAM_INFO
	.align		4
.L_1036:
        /*0028*/ 	.byte	0x04, 0x17
        /*002a*/ 	.short	(.L_1038 - .L_1037)
.L_1037:
        /*002c*/ 	.word	0x00000000
        /*0030*/ 	.short	0x0000
        /*0032*/ 	.short	0x0000
        /*0034*/ 	.byte	0x00, 0xf5, 0x21, 0x00


	//----- nvinfo : EIATTR_SPARSE_MMA_MASK
	.align		4
.L_1038:
        /*0038*/ 	.byte	0x03, 0x50
        /*003a*/ 	.short	0x0000


	//----- nvinfo : EIATTR_MAXREG_COUNT
	.align		4
        /*003c*/ 	.byte	0x03, 0x1b
        /*003e*/ 	.short	0x00ff


	//----- nvinfo : EIATTR_NUM_BARRIERS
	.align		4
        /*0040*/ 	.byte	0x02, 0x4c
        /*0042*/ 	.byte	0x01
	.zero		1


	//----- nvinfo : EIATTR_MERCURY_ISA_VERSION
	.align		4
        /*0044*/ 	.byte	0x03, 0x5f
        /*0046*/ 	.short	0x0101


	//----- nvinfo : EIATTR_COOP_GROUP_MASK_REGIDS
	.align		4
        /*0048*/ 	.byte	0x04, 0x29
        /*004a*/ 	.short	(.L_1040 - .L_1039)


	//   ....[0]....
.L_1039:
        /*004c*/ 	.word	0xffffffff


	//   ....[1]....
        /*0050*/ 	.word	0xffffffff


	//   ....[2]....
        /*0054*/ 	.word	0xffffffff


	//   ....[3]....
        /*0058*/ 	.word	0xffffffff


	//   ....[4]....
        /*005c*/ 	.word	0xffffffff


	//   ....[5]....
        /*0060*/ 	.word	0xffffffff


	//   ....[6]....
        /*0064*/ 	.word	0xffffffff


	//   ....[7]....
        /*0068*/ 	.word	0xffffffff


	//   ....[8]....
        /*006c*/ 	.word	0xffffffff


	//   ....[9]....
        /*0070*/ 	.word	0xffffffff


	//   ....[10]....
        /*0074*/ 	.word	0xffffffff


	//   ....[11]....
        /*0078*/ 	.word	0xffffffff


	//   ....[12]....
        /*007c*/ 	.word	0xffffffff


	//   ....[13]....
        /*0080*/ 	.word	0xffffffff


	//   ....[14]....
        /*0084*/ 	.word	0xffffffff


	//   ....[15]....
        /*0088*/ 	.word	0xffffffff


	//   ....[16]....
        /*008c*/ 	.word	0xffffffff


	//   ....[17]....
        /*0090*/ 	.word	0xffffffff


	//   ....[18]....
        /*0094*/ 	.word	0xffffffff


	//   ....[19]....
        /*0098*/ 	.word	0xffffffff


	//   ....[20]....
        /*009c*/ 	.word	0xffffffff


	//   ....[21]....
        /*00a0*/ 	.word	0xffffffff


	//   ....[22]....
        /*00a4*/ 	.word	0xffffffff


	//   ....[23]....
        /*00a8*/ 	.word	0xffffffff


	//   ....[24]....
        /*00ac*/ 	.word	0xffffffff


	//   ....[25]....
        /*00b0*/ 	.word	0xffffffff


	//   ....[26]....
        /*00b4*/ 	.word	0xffffffff


	//   ....[27]....
        /*00b8*/ 	.word	0xffffffff


	//   ....[28]....
        /*00bc*/ 	.word	0xffffffff


	//   ....[29]....
        /*00c0*/ 	.word	0xffffffff


	//   ....[30]....
        /*00c4*/ 	.word	0xffffffff


	//   ....[31]....
        /*00c8*/ 	.word	0xffffffff


	//   ....[32]....
        /*00cc*/ 	.word	0xffffffff


	//   ....[33]....
        /*00d0*/ 	.word	0xffffffff


	//   ....[34]....
        /*00d4*/ 	.word	0xffffffff


	//   ....[35]....
        /*00d8*/ 	.word	0xffffffff


	//   ....[36]....
        /*00dc*/ 	.word	0xffffffff


	//   ....[37]....
        /*00e0*/ 	.word	0xffffffff


	//   ....[38]....
        /*00e4*/ 	.word	0xffffffff


	//   ....[39]....
        /*00e8*/ 	.word	0xffffffff


	//   ....[40]....
        /*00ec*/ 	.word	0xffffffff


	//   ....[41]....
        /*00f0*/ 	.word	0xffffffff


	//   ....[42]....
        /*00f4*/ 	.word	0xffffffff


	//   ....[43]....
        /*00f8*/ 	.word	0xffffffff


	//   ....[44]....
        /*00fc*/ 	.word	0xffffffff


	//   ....[45]....
        /*0100*/ 	.word	0xffffffff


	//   ....[46]....
        /*0104*/ 	.word	0xffffffff


	//   ....[47]....
        /*0108*/ 	.word	0xffffffff


	//   ....[48]....
        /*010c*/ 	.word	0xffffffff


	//   ....[49]....
        /*0110*/ 	.word	0xffffffff


	//   ....[50]....
        /*0114*/ 	.word	0xffffffff


	//   ....[51]....
        /*0118*/ 	.word	0xffffffff


	//   ....[52]....
        /*011c*/ 	.word	0xffffffff


	//   ....[53]....
        /*0120*/ 	.word	0xffffffff


	//   ....[54]....
        /*0124*/ 	.word	0xffffffff


	//   ....[55]....
        /*0128*/ 	.word	0xffffffff


	//   ....[56]....
        /*012c*/ 	.word	0xffffffff


	//   ....[57]....
        /*0130*/ 	.word	0xffffffff


	//   ....[58]....
        /*0134*/ 	.word	0xffffffff


	//   ....[59]....
        /*0138*/ 	.word	0xffffffff


	//   ....[60]....
        /*013c*/ 	.word	0xffffffff


	//   ....[61]....
        /*0140*/ 	.word	0xffffffff


	//   ....[62]....
        /*0144*/ 	.word	0xffffffff


	//   ....[63]....
        /*0148*/ 	.word	0xffffffff


	//   ....[64]....
        /*014c*/ 	.word	0xffffffff


	//   ....[65]....
        /*0150*/ 	.word	0xffffffff


	//   ....[66]....
        /*0154*/ 	.word	0xffffffff


	//   ....[67]....
        /*0158*/ 	.word	0xffffffff


	//   ....[68]....
        /*015c*/ 	.word	0xffffffff


	//   ....[69]....
        /*0160*/ 	.word	0xffffffff


	//   ....[70]....
        /*0164*/ 	.word	0xffffffff


	//   ....[71]....
        /*0168*/ 	.word	0xffffffff


	//   ....[72]....
        /*016c*/ 	.word	0xffffffff


	//   ....[73]....
        /*0170*/ 	.word	0xffffffff


	//   ....[74]....
        /*0174*/ 	.word	0xffffffff


	//   ....[75]....
        /*0178*/ 	.word	0xffffffff


	//   ....[76]....
        /*017c*/ 	.word	0xffffffff


	//   ....[77]....
        /*0180*/ 	.word	0xffffffff


	//   ....[78]....
        /*0184*/ 	.word	0xffffffff


	//   ....[79]....
        /*0188*/ 	.word	0xffffffff


	//   ....[80]....
        /*018c*/ 	.word	0xffffffff


	//   ....[81]....
        /*0190*/ 	.word	0xffffffff


	//   ....[82]....
        /*0194*/ 	.word	0xffffffff


	//   ....[83]....
        /*0198*/ 	.word	0xffffffff


	//   ....[84]....
        /*019c*/ 	.word	0xffffffff


	//   ....[85]....
        /*01a0*/ 	.word	0xffffffff


	//   ....[86]....
        /*01a4*/ 	.word	0xffffffff


	//   ....[87]....
        /*01a8*/ 	.word	0xffffffff


	//   ....[88]....
        /*01ac*/ 	.word	0xffffffff


	//   ....[89]....
        /*01b0*/ 	.word	0xffffffff


	//   ....[90]....
        /*01b4*/ 	.word	0xffffffff


	//   ....[91]....
        /*01b8*/ 	.word	0xffffffff


	//   ....[92]....
        /*01bc*/ 	.word	0xffffffff


	//   ....[93]....
        /*01c0*/ 	.word	0xffffffff


	//   ....[94]....
        /*01c4*/ 	.word	0xffffffff


	//   ....[95]....
        /*01c8*/ 	.word	0xffffffff


	//   ....[96]....
        /*01cc*/ 	.word	0xffffffff


	//   ....[97]....
        /*01d0*/ 	.word	0xffffffff


	//   ....[98]....
        /*01d4*/ 	.word	0xffffffff


	//   ....[99]....
        /*01d8*/ 	.word	0xffffffff


	//   ....[100]....
        /*01dc*/ 	.word	0xffffffff


	//   ....[101]....
        /*01e0*/ 	.word	0xffffffff


	//   ....[102]....
        /*01e4*/ 	.word	0xffffffff


	//   ....[103]....
        /*01e8*/ 	.word	0xffffffff


	//   ....[104]....
        /*01ec*/ 	.word	0xffffffff


	//   ....[105]....
        /*01f0*/ 	.word	0xffffffff


	//   ....[106]....
        /*01f4*/ 	.word	0xffffffff


	//   ....[107]....
        /*01f8*/ 	.word	0xffffffff


	//   ....[108]....
        /*01fc*/ 	.word	0xffffffff


	//   ....[109]....
        /*0200*/ 	.word	0xffffffff


	//   ....[110]....
        /*0204*/ 	.word	0xffffffff


	//   ....[111]....
        /*0208*/ 	.word	0xffffffff


	//   ....[112]....
        /*020c*/ 	.word	0xffffffff


	//   ....[113]....
        /*0210*/ 	.word	0xffffffff


	//   ....[114]....
        /*0214*/ 	.word	0xffffffff


	//   ....[115]....
        /*0218*/ 	.word	0xffffffff


	//   ....[116]....
        /*021c*/ 	.word	0xffffffff


	//   ....[117]....
        /*0220*/ 	.word	0xffffffff


	//   ....[118]....
        /*0224*/ 	.word	0xffffffff


	//   ....[119]....
        /*0228*/ 	.word	0xffffffff


	//   ....[120]....
        /*022c*/ 	.word	0xffffffff


	//   ....[121]....
        /*0230*/ 	.word	0xffffffff


	//   ....[122]....
        /*0234*/ 	.word	0xffffffff


	//   ....[123]....
        /*0238*/ 	.word	0xffffffff


	//   ....[124]....
        /*023c*/ 	.word	0xffffffff


	//   ....[125]....
        /*0240*/ 	.word	0xffffffff


	//   ....[126]....
        /*0244*/ 	.word	0xffffffff


	//   ....[127]....
        /*0248*/ 	.word	0xffffffff


	//   ....[128]....
        /*024c*/ 	.word	0xffffffff


	//   ....[129]....
        /*0250*/ 	.word	0xffffffff


	//   ....[130]....
        /*0254*/ 	.word	0xffffffff


	//   ....[131]....
        /*0258*/ 	.word	0xffffffff


	//   ....[132]....
        /*025c*/ 	.word	0xffffffff


	//   ....[133]....
        /*0260*/ 	.word	0xffffffff


	//   ....[134]....
        /*0264*/ 	.word	0xffffffff


	//   ....[135]....
        /*0268*/ 	.word	0xffffffff


	//   ....[136]....
        /*026c*/ 	.word	0xffffffff


	//   ....[137]....
        /*0270*/ 	.word	0xffffffff


	//   ....[138]....
        /*0274*/ 	.word	0xffffffff


	//   ....[139]....
        /*0278*/ 	.word	0xffffffff


	//   ....[140]....
        /*027c*/ 	.word	0xffffffff


	//   ....[141]....
        /*0280*/ 	.word	0xffffffff


	//   ....[142]....
        /*0284*/ 	.word	0xffffffff


	//   ....[143]....
        /*0288*/ 	.word	0xffffffff


	//   ....[144]....
        /*028c*/ 	.word	0xffffffff


	//   ....[145]....
        /*0290*/ 	.word	0xffffffff


	//   ....[146]....
        /*0294*/ 	.word	0xffffffff


	//   ....[147]....
        /*0298*/ 	.word	0xffffffff


	//   ....[148]....
        /*029c*/ 	.word	0xffffffff


	//   ....[149]....
        /*02a0*/ 	.word	0xffffffff


	//   ....[150]....
        /*02a4*/ 	.word	0xffffffff


	//   ....[151]....
        /*02a8*/ 	.word	0xffffffff


	//   ....[152]....
        /*02ac*/ 	.word	0xffffffff


	//   ....[153]....
        /*02b0*/ 	.word	0xffffffff


	//   ....[154]....
        /*02b4*/ 	.word	0xffffffff


	//   ....[155]....
        /*02b8*/ 	.word	0xffffffff


	//   ....[156]....
        /*02bc*/ 	.word	0xffffffff


	//   ....[157]....
        /*02c0*/ 	.word	0xffffffff


	//   ....[158]....
        /*02c4*/ 	.word	0xffffffff


	//   ....[159]....
        /*02c8*/ 	.word	0xffffffff


	//   ....[160]....
        /*02cc*/ 	.word	0xffffffff


	//   ....[161]....
        /*02d0*/ 	.word	0xffffffff


	//   ....[162]....
        /*02d4*/ 	.word	0xffffffff


	//   ....[163]....
        /*02d8*/ 	.word	0xffffffff


	//   ....[164]....
        /*02dc*/ 	.word	0xffffffff


	//   ....[165]....
        /*02e0*/ 	.word	0xffffffff


	//   ....[166]....
        /*02e4*/ 	.word	0xffffffff


	//   ....[167]....
        /*02e8*/ 	.word	0xffffffff


	//   ....[168]....
        /*02ec*/ 	.word	0xffffffff


	//   ....[169]....
        /*02f0*/ 	.word	0xffffffff


	//   ....[170]....
        /*02f4*/ 	.word	0xffffffff


	//   ....[171]....
        /*02f8*/ 	.word	0xffffffff


	//   ....[172]....
        /*02fc*/ 	.word	0xffffffff


	//   ....[173]....
        /*0300*/ 	.word	0xffffffff


	//   ....[174]....
        /*0304*/ 	.word	0xffffffff


	//   ....[175]....
        /*0308*/ 	.word	0xffffffff


	//   ....[176]....
        /*030c*/ 	.word	0xffffffff


	//   ....[177]....
        /*0310*/ 	.word	0xffffffff


	//   ....[178]....
        /*0314*/ 	.word	0xffffffff


	//   ....[179]....
        /*0318*/ 	.word	0xffffffff


	//   ....[180]....
        /*031c*/ 	.word	0xffffffff


	//   ....[181]....
        /*0320*/ 	.word	0xffffffff


	//   ....[182]....
        /*0324*/ 	.word	0xffffffff


	//   ....[183]....
        /*0328*/ 	.word	0xffffffff


	//   ....[184]....
        /*032c*/ 	.word	0xffffffff


	//   ....[185]....
        /*0330*/ 	.word	0xffffffff


	//   ....[186]....
        /*0334*/ 	.word	0xffffffff


	//   ....[187]....
        /*0338*/ 	.word	0xffffffff


	//   ....[188]....
        /*033c*/ 	.word	0xffffffff


	//   ....[189]....
        /*0340*/ 	.word	0xffffffff


	//   ....[190]....
        /*0344*/ 	.word	0xffffffff


	//   ....[191]....
        /*0348*/ 	.word	0xffffffff


	//   ....[192]....
        /*034c*/ 	.word	0xffffffff


	//   ....[193]....
        /*0350*/ 	.word	0xffffffff


	//   ....[194]....
        /*0354*/ 	.word	0xffffffff


	//   ....[195]....
        /*0358*/ 	.word	0xffffffff


	//   ....[196]....
        /*035c*/ 	.word	0xffffffff


	//   ....[197]....
        /*0360*/ 	.word	0xffffffff


	//   ....[198]....
        /*0364*/ 	.word	0xffffffff


	//   ....[199]....
        /*0368*/ 	.word	0xffffffff


	//   ....[200]....
        /*036c*/ 	.word	0xffffffff


	//   ....[201]....
        /*0370*/ 	.word	0xffffffff


	//   ....[202]....
        /*0374*/ 	.word	0xffffffff


	//   ....[203]....
        /*0378*/ 	.word	0xffffffff


	//   ....[204]....
        /*037c*/ 	.word	0xffffffff


	//   ....[205]....
        /*0380*/ 	.word	0xffffffff


	//   ....[206]....
        /*0384*/ 	.word	0xffffffff


	//   ....[207]....
        /*0388*/ 	.word	0xffffffff


	//   ....[208]....
        /*038c*/ 	.word	0xffffffff


	//   ....[209]....
        /*0390*/ 	.word	0xffffffff


	//   ....[210]....
        /*0394*/ 	.word	0xffffffff


	//   ....[211]....
        /*0398*/ 	.word	0xffffffff


	//   ....[212]....
        /*039c*/ 	.word	0xffffffff


	//   ....[213]....
        /*03a0*/ 	.word	0xffffffff


	//   ....[214]....
        /*03a4*/ 	.word	0xffffffff


	//   ....[215]....
        /*03a8*/ 	.word	0xffffffff


	//   ....[216]....
        /*03ac*/ 	.word	0xffffffff


	//   ....[217]....
        /*03b0*/ 	.word	0xffffffff


	//   ....[218]....
        /*03b4*/ 	.word	0xffffffff


	//   ....[219]....
        /*03b8*/ 	.word	0xffffffff


	//   ....[220]....
        /*03bc*/ 	.word	0xffffffff


	//   ....[221]....
        /*03c0*/ 	.word	0xffffffff


	//   ....[222]....
        /*03c4*/ 	.word	0xffffffff


	//   ....[223]....
        /*03c8*/ 	.word	0xffffffff


	//----- nvinfo : EIATTR_COOP_GROUP_INSTR_OFFSETS
	.align		4
.L_1040:
        /*03cc*/ 	.byte	0x04, 0x28
        /*03ce*/ 	.short	(.L_1042 - .L_1041)


	//   ....[0]....
.L_1041:
        /*03d0*/ 	.word	0x00000530


	//   ....[1]....
        /*03d4*/ 	.word	0x00000550


	//   ....[2]....
        /*03d8*/ 	.word	0x000005c0


	//   ....[3]....
        /*03dc*/ 	.word	0x00000620


	//   ....[4]....
        /*03e0*/ 	.word	0x00000690


	//   ....[5]....
        /*03e4*/ 	.word	0x000006f0


	//   ....[6]....
        /*03e8*/ 	.word	0x00000750


	//   ....[7]....
        /*03ec*/ 	.word	0x000007a0


	//   ....[8]....
        /*03f0*/ 	.word	0x00000810


	//   ....[9]....
        /*03f4*/ 	.word	0x00000840


	//   ....[10]....
        /*03f8*/ 	.word	0x00000850


	//   ....[11]....
        /*03fc*/ 	.word	0x00000a10


	//   ....[12]....
        /*0400*/ 	.word	0x00000a30


	//   ....[13]....
        /*0404*/ 	.word	0x00000a80


	//   ....[14]....
        /*0408*/ 	.word	0x00000b10


	//   ....[15]....
        /*040c*/ 	.word	0x00000b60


	//   ....[16]....
        /*0410*/ 	.word	0x00000ba0


	//   ....[17]....
        /*0414*/ 	.word	0x00000bf0


	//   ....[18]....
        /*0418*/ 	.word	0x00000c80


	//   ....[19]....
        /*041c*/ 	.word	0x00000ce0


	//   ....[20]....
        /*0420*/ 	.word	0x00000d20


	//   ....[21]....
        /*0424*/ 	.word	0x00000d30


	//   ....[22]....
        /*0428*/ 	.word	0x00000ed0


	//   ....[23]....
        /*042c*/ 	.word	0x00000ef0


	//   ....[24]....
        /*0430*/ 	.word	0x00000f70


	//   ....[25]....
        /*0434*/ 	.word	0x00000fd0


	//   ....[26]....
        /*0438*/ 	.word	0x00001010


	//   ....[27]....
        /*043c*/ 	.word	0x00001070


	//   ....[28]....
        /*0440*/ 	.word	0x000010e0


	//   ....[29]....
        /*0444*/ 	.word	0x00001150


	//   ....[30]....
        /*0448*/ 	.word	0x000011b0


	//   ....[31]....
        /*044c*/ 	.word	0x000011d0


	//   ....[32]....
        /*0450*/ 	.word	0x000011e0


	//   ....[33]....
        /*0454*/ 	.word	0x000014d0


	//   ....[34]....
        /*0458*/ 	.word	0x000014e0


	//   ....[35]....
        /*045c*/ 	.word	0x000014f0


	//   ....[36]....
        /*0460*/ 	.word	0x00001500


	//   ....[37]....
        /*0464*/ 	.word	0x00001510


	//   ....[38]....
        /*0468*/ 	.word	0x00001520


	//   ....[39]....
        /*046c*/ 	.word	0x00001540


	//   ....[40]....
        /*0470*/ 	.word	0x00001570


	//   ....[41]....
        /*0474*/ 	.word	0x000015d0


	//   ....[42]....
        /*0478*/ 	.word	0x00001600


	//   ....[43]....
        /*047c*/ 	.word	0x00001630


	//   ....[44]....
        /*0480*/ 	.word	0x00001650


	//   ....[45]....
        /*0484*/ 	.word	0x00001670


	//   ....[46]....
        /*0488*/ 	.word	0x00001690


	//   ....[47]....
        /*048c*/ 	.word	0x000016b0


	//   ....[48]....
        /*0490*/ 	.word	0x000016e0


	//   ....[49]....
        /*0494*/ 	.word	0x00001710


	//   ....[50]....
        /*0498*/ 	.word	0x00001740


	//   ....[51]....
        /*049c*/ 	.word	0x00001770


	//   ....[52]....
        /*04a0*/ 	.word	0x000017a0


	//   ....[53]....
        /*04a4*/ 	.word	0x000017c0


	//   ....[54]....
        /*04a8*/ 	.word	0x000017d0


	//   ....[55]....
        /*04ac*/ 	.word	0x00001840


	//   ....[56]....
        /*04b0*/ 	.word	0x00001870


	//   ....[57]....
        /*04b4*/ 	.word	0x000018a0


	//   ....[58]....
        /*04b8*/ 	.word	0x000018c0


	//   ....[59]....
        /*04bc*/ 	.word	0x000018e0


	//   ....[60]....
        /*04c0*/ 	.word	0x00001900


	//   ....[61]....
        /*04c4*/ 	.word	0x00001990


	//   ....[62]....
        /*04c8*/ 	.word	0x000019d0


	//   ....[63]....
        /*04cc*/ 	.word	0x000019e0


	//   ....[64]....
        /*04d0*/ 	.word	0x00001a30


	//   ....[65]....
        /*04d4*/ 	.word	0x00001a50


	//   ....[66]....
        /*04d8*/ 	.word	0x00001a60


	//   ....[67]....
        /*04dc*/ 	.word	0x00001a90


	//   ....[68]....
        /*04e0*/ 	.word	0x00001ae0


	//   ....[69]....
        /*04e4*/ 	.word	0x00001b20


	//   ....[70]....
        /*04e8*/ 	.word	0x00001b50


	//   ....[71]....
        /*04ec*/ 	.word	0x00001b90


	//   ....[72]....
        /*04f0*/ 	.word	0x00001bb0


	//   ....[73]....
        /*04f4*/ 	.word	0x00001bf0


	//   ....[74]....
        /*04f8*/ 	.word	0x00001c20


	//   ....[75]....
        /*04fc*/ 	.word	0x00001c40


	//   ....[76]....
        /*0500*/ 	.word	0x00001c50


	//   ....[77]....
        /*0504*/ 	.word	0x00001c80


	//   ....[78]....
        /*0508*/ 	.word	0x00001ce0


	//   ....[79]....
        /*050c*/ 	.word	0x00001d10


	//   ....[80]....
        /*0510*/ 	.word	0x00001d70


	//   ....[81]....
        /*0514*/ 	.word	0x00001dd0


	//   ....[82]....
        /*0518*/ 	.word	0x00001e10


	//   ....[83]....
        /*051c*/ 	.word	0x00001e40


	//   ....[84]....
        /*0520*/ 	.word	0x00001e80


	//   ....[85]....
        /*0524*/ 	.word	0x00001ea0


	//   ....[86]....
        /*0528*/ 	.word	0x00001eb0


	//   ....[87]....
        /*052c*/ 	.word	0x00001ed0


	//   ....[88]....
        /*0530*/ 	.word	0x00001f30


	//   ....[89]....
        /*0534*/ 	.word	0x00001f80


	//   ....[90]....
        /*0538*/ 	.word	0x00001fa0


	//   ....[91]....
        /*053c*/ 	.word	0x00001fd0


	//   ....[92]....
        /*0540*/ 	.word	0x00002040


	//   ....[93]....
        /*0544*/ 	.word	0x00002060


	//   ....[94]....
        /*0548*/ 	.word	0x000020b0


	//   ....[95]....
        /*054c*/ 	.word	0x00002100


	//   ....[96]....
        /*0550*/ 	.word	0x00002130


	//   ....[97]....
        /*0554*/ 	.word	0x00002180


	//   ....[98]....
        /*0558*/ 	.word	0x000021c0


	//   ....[99]....
        /*055c*/ 	.word	0x000021f0


	//   ....[100]....
        /*0560*/ 	.word	0x00002210


	//   ....[101]....
        /*0564*/ 	.word	0x00002230


	//   ....[102]....
        /*0568*/ 	.word	0x00002260


	//   ....[103]....
        /*056c*/ 	.word	0x00002280


	//   ....[104]....
        /*0570*/ 	.word	0x000022a0


	//   ....[105]....
        /*0574*/ 	.word	0x000022c0


	//   ....[106]....
        /*0578*/ 	.word	0x00002300


	//   ....[107]....
        /*057c*/ 	.word	0x00002350


	//   ....[108]....
        /*0580*/ 	.word	0x00002370


	//   ....[109]....
        /*0584*/ 	.word	0x00002380


	//   ....[110]....
        /*0588*/ 	.word	0x00002390


	//   ....[111]....
        /*058c*/ 	.word	0x000023a0


	//   ....[112]....
        /*0590*/ 	.word	0x000023c0


	//   ....[113]....
        /*0594*/ 	.word	0x00002470


	//   ....[114]....
        /*0598*/ 	.word	0x000024c0


	//   ....[115]....
        /*059c*/ 	.word	0x00002500


	//   ....[116]....
        /*05a0*/ 	.word	0x00002520


	//   ....[117]....
        /*05a4*/ 	.word	0x00002540


	//   ....[118]....
        /*05a8*/ 	.word	0x00002580


	//   ....[119]....
        /*05ac*/ 	.word	0x000025a0


	//   ....[120]....
        /*05b0*/ 	.word	0x000025b0


	//   ....[121]....
        /*05b4*/ 	.word	0x000025c0


	//   ....[122]....
        /*05b8*/ 	.word	0x000025d0


	//   ....[123]....
        /*05bc*/ 	.word	0x000025f0


	//   ....[124]....
        /*05c0*/ 	.word	0x00002680


	//   ....[125]....
        /*05c4*/ 	.word	0x000026d0


	//   ....[126]....
        /*05c8*/ 	.word	0x00002700


	//   ....[127]....
        /*05cc*/ 	.word	0x00002720


	//   ....[128]....
        /*05d0*/ 	.word	0x00002760


	//   ....[129]....
        /*05d4*/ 	.word	0x00002790


	//   ....[130]....
        /*05d8*/ 	.word	0x000027a0


	//   ....[131]....
        /*05dc*/ 	.word	0x000027c0


	//   ....[132]....
        /*05e0*/ 	.word	0x000027e0


	//   ....[133]....
        /*05e4*/ 	.word	0x00002810


	//   ....[134]....
        /*05e8*/ 	.word	0x000028b0


	//   ....[135]....
        /*05ec*/ 	.word	0x00002900


	//   ....[136]....
        /*05f0*/ 	.word	0x00002940


	//   ....[137]....
        /*05f4*/ 	.word	0x00002960


	//   ....[138]....
        /*05f8*/ 	.word	0x000029a0


	//   ....[139]....
        /*05fc*/ 	.word	0x000029c0


	//   ....[140]....
        /*0600*/ 	.word	0x000029e0


	//   ....[141]....
        /*0604*/ 	.word	0x000029f0


	//   ....[142]....
        /*0608*/ 	.word	0x00002a90


	//   ....[143]....
        /*060c*/ 	.word	0x00002ae0


	//   ....[144]....
        /*0610*/ 	.word	0x00002b00


	//   ....[145]....
        /*0614*/ 	.word	0x00002b80


	//   ....[146]....
        /*0618*/ 	.word	0x00002bb0


	//   ....[147]....
        /*061c*/ 	.word	0x00002c00


	//   ....[148]....
        /*0620*/ 	.word	0x00002c40


	//   ....[149]....
        /*0624*/ 	.word	0x00002c60


	//   ....[150]....
        /*0628*/ 	.word	0x00002cd0


	//   ....[151]....
        /*062c*/ 	.word	0x00002d70


	//   ....[152]....
        /*0630*/ 	.word	0x00002d80


	//   ....[153]....
        /*0634*/ 	.word	0x00002db0


	//   ....[154]....
        /*0638*/ 	.word	0x00002dd0


	//   ....[155]....
        /*063c*/ 	.word	0x00002e00


	//   ....[156]....
        /*0640*/ 	.word	0x00002e30


	//   ....[157]....
        /*0644*/ 	.word	0x00002e40


	//   ....[158]....
        /*0648*/ 	.word	0x00002e50


	//   ....[159]....
        /*064c*/ 	.word	0x00002e70


	//   ....[160]....
        /*0650*/ 	.word	0x00002e80


	//   ....[161]....
        /*0654*/ 	.word	0x00002eb0


	//   ....[162]....
        /*0658*/ 	.word	0x00002f30


	//   ....[163]....
        /*065c*/ 	.word	0x00002f90


	//   ....[164]....
        /*0660*/ 	.word	0x00002fd0


	//   ....[165]....
        /*0664*/ 	.word	0x00002ff0


	//   ....[166]....
        /*0668*/ 	.word	0x00003010


	//   ....[167]....
        /*066c*/ 	.word	0x00003060


	//   ....[168]....
        /*0670*/ 	.word	0x00003080


	//   ....[169]....
        /*0674*/ 	.word	0x000030b0


	//   ....[170]....
        /*0678*/ 	.word	0x000030d0


	//   ....[171]....
        /*067c*/ 	.word	0x000030e0


	//   ....[172]....
        /*0680*/ 	.word	0x00003110


	//   ....[173]....
        /*0684*/ 	.word	0x00003190


	//   ....[174]....
        /*0688*/ 	.word	0x000031d0


	//   ....[175]....
        /*068c*/ 	.word	0x00003200


	//   ....[176]....
        /*0690*/ 	.word	0x00003220


	//   ....[177]....
        /*0694*/ 	.word	0x00003240


	//   ....[178]....
        /*0698*/ 	.word	0x00003270


	//   ....[179]....
        /*069c*/ 	.word	0x00003290


	//   ....[180]....
        /*06a0*/ 	.word	0x000032a0


	//   ....[181]....
        /*06a4*/ 	.word	0x000032b0


	//   ....[182]....
        /*06a8*/ 	.word	0x000032e0


	//   ....[183]....
        /*06ac*/ 	.word	0x00003310


	//   ....[184]....
        /*06b0*/ 	.word	0x00003340


	//   ....[185]....
        /*06b4*/ 	.word	0x00003370


	//   ....[186]....
        /*06b8*/ 	.word	0x000033b0


	//   ....[187]....
        /*06bc*/ 	.word	0x00003430


	//   ....[188]....
        /*06c0*/ 	.word	0x00003460


	//   ....[189]....
        /*06c4*/ 	.word	0x00003490


	//   ....[190]....
        /*06c8*/ 	.word	0x000034a0


	//   ....[191]....
        /*06cc*/ 	.word	0x000034c0


	//   ....[192]....
        /*06d0*/ 	.word	0x000034e0


	//   ....[193]....
        /*06d4*/ 	.word	0x00003520


	//   ....[194]....
        /*06d8*/ 	.word	0x00003540


	//   ....[195]....
        /*06dc*/ 	.word	0x00003570


	//   ....[196]....
        /*06e0*/ 	.word	0x00003580


	//   ....[197]....
        /*06e4*/ 	.word	0x000035b0


	//   ....[198]....
        /*06e8*/ 	.word	0x000035e0


	//   ....[199]....
        /*06ec*/ 	.word	0x00003630


	//   ....[200]....
        /*06f0*/ 	.word	0x00003670


	//   ....[201]....
        /*06f4*/ 	.word	0x000036a0


	//   ....[202]....
        /*06f8*/ 	.word	0x000036c0


	//   ....[203]....
        /*06fc*/ 	.word	0x000036f0


	//   ....[204]....
        /*0700*/ 	.word	0x00003710


	//   ....[205]....
        /*0704*/ 	.word	0x00003780


	//   ....[206]....
        /*0708*/ 	.word	0x000037b0


	//   ....[207]....
        /*070c*/ 	.word	0x000037d0


	//   ....[208]....
        /*0710*/ 	.word	0x00003800


	//   ....[209]....
        /*0714*/ 	.word	0x00003830


	//   ....[210]....
        /*0718*/ 	.word	0x00003850


	//   ....[211]....
        /*071c*/ 	.word	0x00003890


	//   ....[212]....
        /*0720*/ 	.word	0x000038c0


	//   ....[213]....
        /*0724*/ 	.word	0x000038f0


	//   ....[214]....
        /*0728*/ 	.word	0x00003910


	//   ....[215]....
        /*072c*/ 	.word	0x00003940


	//   ....[216]....
        /*0730*/ 	.word	0x00003970


	//   ....[217]....
        /*0734*/ 	.word	0x000039c0


	//   ....[218]....
        /*0738*/ 	.word	0x000039f0


	//   ....[219]....
        /*073c*/ 	.word	0x00003a20


	//   ....[220]....
        /*0740*/ 	.word	0x00003a60


	//   ....[221]....
        /*0744*/ 	.word	0x00003a90


	//   ....[222]....
        /*0748*/ 	.word	0x00003ac0


	//   ....[223]....
        /*074c*/ 	.word	0x00003ae0


	//----- nvinfo : EIATTR_VRC_CTA_INIT_COUNT
	.align		4
.L_1042:
        /*0750*/ 	.byte	0x02, 0x4a
	.zero		1
	.zero		1


	//----- nvinfo : EIATTR_EXIT_INSTR_OFFSETS
	.align		4
        /*0754*/ 	.byte	0x04, 0x1c
        /*0756*/ 	.short	(.L_1044 - .L_1043)


	//   ....[0]....
.L_1043:
        /*0758*/ 	.word	0x00003d50


	//----- nvinfo : EIATTR_MAX_THREADS
	.align		4
.L_1044:
        /*075c*/ 	.byte	0x04, 0x05
        /*075e*/ 	.short	(.L_1046 - .L_1045)
.L_1045:
        /*0760*/ 	.word	0x00000020
        /*0764*/ 	.word	0x00000001
        /*0768*/ 	.word	0x00000001


	//----- nvinfo : EIATTR_CRS_STACK_SIZE
	.align		4
.L_1046:
        /*076c*/ 	.byte	0x04, 0x1e
        /*076e*/ 	.short	(.L_1048 - .L_1047)
.L_1047:
        /*0770*/ 	.word	0x00000000


	//----- nvinfo : EIATTR_CBANK_PARAM_SIZE
	.align		4
.L_1048:
        /*0774*/ 	.byte	0x03, 0x19
        /*0776*/ 	.short	0x0014


	//----- nvinfo : EIATTR_PARAM_CBANK
	.align		4
        /*0778*/ 	.byte	0x04, 0x0a
        /*077a*/ 	.short	(.L_1050 - .L_1049)
	.align		4
.L_1049:
        /*077c*/ 	.word	index@(.nv.constant0._Z18compute_histogramsIjLi3ELi10ELi32ELb0EEvPKT_Pji)
        /*0780*/ 	.short	0x0380
        /*0782*/ 	.short	0x0014


	//----- nvinfo : EIATTR_SW_WAR
	.align		4
.L_1050:
        /*0784*/ 	.byte	0x04, 0x36
        /*0786*/ 	.short	(.L_1052 - .L_1051)
.L_1051:
        /*0788*/ 	.word	0x00000008
.L_1052:


//--------------------- .nv.info._Z18compute_histogramsIjLi4ELi8ELi512ELb1EEvPKT_Pji --------------------------
	.section	.nv.info._Z18compute_histogramsIjLi4ELi8ELi512ELb1EEvPKT_Pji,"",@"SHT_CUDA_INFO"
	.sectionflags	@""
	.align	4


	//----- nvinfo : EIATTR_CUDA_API_VERSION
	.align		4
        /*0000*/ 	.byte	0x04, 0x37
        /*0002*/ 	.short	(.L_1054 - .L_1053)
.L_1053:
        /*0004*/ 	.word	0x00000082


	//----- nvinfo : EIATTR_KPARAM_INFO
	.align		4
.L_1054:
        /*0008*/ 	.byte	0x04, 0x17
        /*000a*/ 	.short	(.L_1056 - .L_1055)
.L_1055:
        /*000c*/ 	.word	0x00000000
        /*0010*/ 	.short	0x0002
        /*0012*/ 	.short	0x0010
        /*0014*/ 	.byte	0x00, 0xf0, 0x11, 0x00


	//----- nvinfo : EIATTR_KPARAM_INFO
	.align		4
.L_1056:
        /*0018*/ 	.byte	0x04, 0x17
        /*001a*/ 	.short	(.L_1058 - .L_1057)
.L_1057:
        /*001c*/ 	.word	0x00000000
        /*0020*/ 	.short	0x0001
        /*0022*/ 	.short	0x0008
        /*0024*/ 	.byte	0x00, 0xf5, 0x21, 0x00


	//----- nvinfo : EIATTR_KPARAM_INFO
	.align		4
.L_1058:
        /*0028*/ 	.byte	0x04, 0x17
        /*002a*/ 	.short	(.L_1060 - .L_1059)
.L_1059:
        /*002c*/ 	.word	0x00000000
        /*0030*/ 	.short	0x0000
        /*0032*/ 	.short	0x0000
        /*0034*/ 	.byte	0x00, 0xf5, 0x21, 0x00


	//----- nvinfo : EIATTR_SPARSE_MMA_MASK
	.align		4
.L_1060:
        /*0038*/ 	.byte	0x03, 0x50
        /*003a*/ 	.short	0x0000


	//----- nvinfo : EIATTR_MAXREG_COUNT
	.align		4
        /*003c*/ 	.byte	0x03, 0x1b
        /*003e*/ 	.short	0x0080


	//----- nvinfo : EIATTR_NUM_BARRIERS
	.align		4
        /*0040*/ 	.byte	0x02, 0x4c
        /*0042*/ 	.byte	0x01
	.zero		1


	//----- nvinfo : EIATTR_MERCURY_ISA_VERSION
	.align		4
        /*0044*/ 	.byte	0x03, 0x5f
        /*0046*/ 	.short	0x0101


	//----- nvinfo : EIATTR_INT_WARP_WIDE_INSTR_OFFSETS
	.align		4
        /*0048*/ 	.byte	0x04, 0x31
        /*004a*/ 	.short	(.L_1062 - .L_1061)


	//   ....[0]....
.L_1061:
        /*004c*/ 	.word	0x00001640


	//   ....[1]....
        /*0050*/ 	.word	0x00001790


	//----- nvinfo : EIATTR_COOP_GROUP_MASK_REGIDS
	.align		4
.L_1062:
        /*0054*/ 	.byte	0x04, 0x29
        /*0056*/ 	.short	(.L_1064 - .L_1063)


	//   ....[0]....
.L_1063:
        /*0058*/ 	.word	0xffffffff


	//   ....[1]....
        /*005c*/ 	.word	0xffffffff


	//   ....[2]....
        /*0060*/ 	.word	0xffffffff


	//   ....[3]....
        /*0064*/ 	.word	0xffffffff


	//   ....[4]....
        /*0068*/ 	.word	0xffffffff


	//   ....[5]....
        /*006c*/ 	.word	0xffffffff


	//   ....[6]....
        /*0070*/ 	.word	0xffffffff


	//   ....[7]....
        /*0074*/ 	.word	0xffffffff


	//   ....[8]....
        /*0078*/ 	.word	0xffffffff


	//   ....[9]....
        /*007c*/ 	.word	0xffffffff


	//   ....[10]....
        /*0080*/ 	.word	0xffffffff


	//   ....[11]....
        /*0084*/ 	.word	0xffffffff


	//   ....[12]....
        /*0088*/ 	.word	0xffffffff


	//   ....[13]....
        /*008c*/ 	.word	0xffffffff


	//   ....[14]....
        /*0090*/ 	.word	0xffffffff


	//   ....[15]....
        /*0094*/ 	.word	0xffffffff


	//   ....[16]....
        /*0098*/ 	.word	0xffffffff


	//   ....[17]....
        /*009c*/ 	.word	0xffffffff


	//   ....[18]....
        /*00a0*/ 	.word	0xffffffff


	//   ....[19]....
        /*00a4*/ 	.word	0xffffffff


	//   ....[20]....
        /*00a8*/ 	.word	0xffffffff


	//   ....[21]....
        /*00ac*/ 	.word	0xffffffff


	//   ....[22]....
        /*00b0*/ 	.word	0xffffffff


	//   ....[23]....
        /*00b4*/ 	.word	0xffffffff


	//   ....[24]....
        /*00b8*/ 	.word	0xffffffff


	//   ....[25]....
        /*00bc*/ 	.word	0xffffffff


	//   ....[26]....
        /*00c0*/ 	.word	0xffffffff


	//   ....[27]....
        /*00c4*/ 	.word	0xffffffff


	//   ....[28]....
        /*00c8*/ 	.word	0xffffffff


	//   ....[29]....
        /*00cc*/ 	.word	0xffffffff


	//   ....[30]....
        /*00d0*/ 	.word	0xffffffff


	//   ....[31]....
        /*00d4*/ 	.word	0xffffffff


	//   ....[32]....
        /*00d8*/ 	.word	0xffffffff


	//   ....[33]....
        /*00dc*/ 	.word	0xffffffff


	//   ....[34]....
        /*00e0*/ 	.word	0xffffffff


	//   ....[35]....
        /*00e4*/ 	.word	0xffffffff


	//   ....[36]....
        /*00e8*/ 	.word	0xffffffff


	//   ....[37]....
        /*00ec*/ 	.word	0xffffffff


	//   ....[38]....
        /*00f0*/ 	.word	0xffffffff


	//   ....[39]....
        /*00f4*/ 	.word	0xffffffff


	//   ....[40]....
        /*00f8*/ 	.word	0xffffffff


	//   ....[41]....
        /*00fc*/ 	.word	0xffffffff


	//   ....[42]....
        /*0100*/ 	.word	0xffffffff


	//   ....[43]....
        /*0104*/ 	.word	0xffffffff


	//   ....[44]....
        /*0108*/ 	.word	0x0500000c


	//   ....[45]....
        /*010c*/ 	.word	0x0500000c


	//   ....[46]....
        /*0110*/ 	.word	0x0500000c


	//   ....[47]....
        /*0114*/ 	.word	0x0500000c


	//   ....[48]....
        /*0118*/ 	.word	0x0500000c


	//----- nvinfo : EIATTR_COOP_GROUP_INSTR_OFFSETS
	.align		4
.L_1064:
        /*011c*/ 	.byte	0x04, 0x28
        /*011e*/ 	.short	(.L_1066 - .L_1065)


	//   ....[0]....
.L_1065:
        /*0120*/ 	.word	0x000004e0


	//   ....[1]....
        /*0124*/ 	.word	0x00000500


	//   ....[2]....
        /*0128*/ 	.word	0x00000570


	//   ....[3]....
        /*012c*/ 	.word	0x000005b0


	//   ....[4]....
        /*0130*/ 	.word	0x00000650


	//   ....[5]....
        /*0134*/ 	.word	0x000006a0


	//   ....[6]....
        /*0138*/ 	.word	0x00000710


	//   ....[7]....
        /*013c*/ 	.word	0x00000730


	//   ....[8]....
        /*0140*/ 	.word	0x00000740


	//   ....[9]....
        /*0144*/ 	.word	0x00000910


	//   ....[10]....
        /*0148*/ 	.word	0x00000930


	//   ....[11]....
        /*014c*/ 	.word	0x00000990


	//   ....[12]....
        /*0150*/ 	.word	0x000009d0


	//   ....[13]....
        /*0154*/ 	.word	0x00000a40


	//   ....[14]....
        /*0158*/ 	.word	0x00000a90


	//   ....[15]....
        /*015c*/ 	.word	0x00000b00


	//   ....[16]....
        /*0160*/ 	.word	0x00000b30


	//   ....[17]....
        /*0164*/ 	.word	0x00000b40


	//   ....[18]....
        /*0168*/ 	.word	0x00000d20


	//   ....[19]....
        /*016c*/ 	.word	0x00000d30


	//   ....[20]....
        /*0170*/ 	.word	0x00000d80


	//   ....[21]....
        /*0174*/ 	.word	0x00000dc0


	//   ....[22]....
        /*0178*/ 	.word	0x00000e50


	//   ....[23]....
        /*017c*/ 	.word	0x00000eb0


	//   ....[24]....
        /*0180*/ 	.word	0x00000f10


	//   ....[25]....
        /*0184*/ 	.word	0x00000f30


	//   ....[26]....
        /*0188*/ 	.word	0x00000f40


	//   ....[27]....
        /*018c*/ 	.word	0x00001100


	//   ....[28]....
        /*0190*/ 	.word	0x00001120


	//   ....[29]....
        /*0194*/ 	.word	0x00001170


	//   ....[30]....
        /*0198*/ 	.word	0x000011e0


	//   ....[31]....
        /*019c*/ 	.word	0x00001240


	//   ....[32]....
        /*01a0*/ 	.word	0x00001290


	//   ....[33]....
        /*01a4*/ 	.word	0x000012f0


	//   ....[34]....
        /*01a8*/ 	.word	0x00001330


	//   ....[35]....
        /*01ac*/ 	.word	0x00001340


	//   ....[36]....
        /*01b0*/ 	.word	0x00001590


	//   ....[37]....
        /*01b4*/ 	.word	0x00001820


	//   ....[38]....
        /*01b8*/ 	.word	0x000019c0


	//   ....[39]....
        /*01bc*/ 	.word	0x000019f0


	//   ....[40]....
        /*01c0*/ 	.word	0x00001a20


	//   ....[41]....
        /*01c4*/ 	.word	0x00001a50


	//   ....[42]....
        /*01c8*/ 	.word	0x00001a80


	//   ....[43]....
        /*01cc*/ 	.word	0x00001b00


	//   ....[44]....
        /*01d0*/ 	.word	0x00001be0


	//   ....[45]....
        /*01d4*/ 	.word	0x00001c60


	//   ....[46]....
        /*01d8*/ 	.word	0x00001ce0


	//   ....[47]....
        /*01dc*/ 	.word	0x00001d60


	//   ....[48]....
        /*01e0*/ 	.word	0x00001de0


	//----- nvinfo : EIATTR_VRC_CTA_INIT_COUNT
	.align		4
.L_1066:
        /*01e4*/ 	.byte	0x02, 0x4a
	.zero		1
	.zero		1


	//----- nvinfo : EIATTR_EXIT_INSTR_OFFSETS
	.align		4
        /*01e8*/ 	.byte	0x04, 0x1c
        /*01ea*/ 	.short	(.L_1068 - .L_1067)


	//   ....[0]....
.L_1067:
        /*01ec*/ 	.word	0x00001830


	//   ....[1]....
        /*01f0*/ 	.word	0x00001b80


	//----- nvinfo : EIATTR_MAX_THREADS
	.align		4
.L_1068:
        /*01f4*/ 	.byte	0x04, 0x05
        /*01f6*/ 	.short	(.L_1070 - .L_1069)
.L_1069:
        /*01f8*/ 	.word	0x00000200
        /*01fc*/ 	.word	0x00000001
        /*0200*/ 	.word	0x00000001


	//----- nvinfo : EIATTR_CRS_STACK_SIZE
	.align		4
.L_1070:
        /*0204*/ 	.byte	0x04, 0x1e
        /*0206*/ 	.short	(.L_1072 - .L_1071)
.L_1071:
        /*0208*/ 	.word	0x00000000


	//----- nvinfo : EIATTR_CBANK_PARAM_SIZE
	.align		4
.L_1072:
        /*020c*/ 	.byte	0x03, 0x19
        /*020e*/ 	.short	0x0014


	//----- nvinfo : EIATTR_PARAM_CBANK
	.align		4
        /*0210*/ 	.byte	0x04, 0x0a
        /*0212*/ 	.short	(.L_1074 - .L_1073)
	.align		4
.L_1073:
        /*0214*/ 	.word	index@(.nv.constant0._Z18compute_histogramsIjLi4ELi8ELi512ELb1EEvPKT_Pji)
        /*0218*/ 	.short	0x0380
        /*021a*/ 	.short	0x0014


	//----- nvinfo : EIATTR_SW_WAR
	.align		4
.L_1074:
        /*021c*/ 	.byte	0x04, 0x36
        /*021e*/ 	.short	(.L_1076 - .L_1075)
.L_1075:
        /*0220*/ 	.word	0x00000008
.L_1076:


//--------------------- .nv.info._Z18compute_histogramsIjLi4ELi8ELi512ELb0EEvPKT_Pji --------------------------
	.section	.nv.info._Z18compute_histogramsIjLi4ELi8ELi512ELb0EEvPKT_Pji,"",@"SHT_CUDA_INFO"
	.sectionflags	@""
	.align	4


	//----- nvinfo : EIATTR_CUDA_API_VERSION
	.align		4
        /*0000*/ 	.byte	0x04, 0x37
        /*0002*/ 	.short	(.L_1078 - .L_1077)
.L_1077:
        /*0004*/ 	.word	0x00000082


	//----- nvinfo : EIATTR_KPARAM_INFO
	.align		4
.L_1078:
        /*0008*/ 	.byte	0x04, 0x17
        /*000a*/ 	.short	(.L_1080 - .L_1079)
.L_1079:
        /*000c*/ 	.word	0x00000000
        /*0010*/ 	.short	0x0002
        /*0012*/ 	.short	0x0010
        /*0014*/ 	.byte	0x00, 0xf0, 0x11, 0x00


	//----- nvinfo : EIATTR_KPARAM_INFO
	.align		4
.L_1080:
        /*0018*/ 	.byte	0x04, 0x17
        /*001a*/ 	.short	(.L_1082 - .L_1081)
.L_1081:
        /*001c*/ 	.word	0x00000000
        /*0020*/ 	.short	0x0001
        /*0022*/ 	.short	0x0008
        /*0024*/ 	.byte	0x00, 0xf5, 0x21, 0x00


	//----- nvinfo : EIATTR_KPARAM_INFO
	.align		4
.L_1082:
        /*0028*/ 	.byte	0x04, 0x17
        /*002a*/ 	.short	(.L_1084 - .L_1083)
.L_1083:
        /*002c*/ 	.word	0x00000000
        /*0030*/ 	.short	0x0000
        /*0032*/ 	.short	0x0000
        /*0034*/ 	.byte	0x00, 0xf5, 0x21, 0x00


	//----- nvinfo : EIATTR_SPARSE_MMA_MASK
	.align		4
.L_1084:
        /*0038*/ 	.byte	0x03, 0x50
        /*003a*/ 	.short	0x0000


	//----- nvinfo : EIATTR_MAXREG_COUNT
	.align		4
        /*003c*/ 	.byte	0x03, 0x1b
        /*003e*/ 	.short	0x0080


	//----- nvinfo : EIATTR_NUM_BARRIERS
	.align		4
        /*0040*/ 	.byte	0x02, 0x4c
        /*0042*/ 	.byte	0x01
	.zero		1


	//----- nvinfo : EIATTR_MERCURY_ISA_VERSION
	.align		4
        /*0044*/ 	.byte	0x03, 0x5f
        /*0046*/ 	.short	0x0101


	//----- nvinfo : EIATTR_COOP_GROUP_MASK_REGIDS
	.align		4
        /*0048*/ 	.byte	0x04, 0x29
        /*004a*/ 	.short	(.L_1086 - .L_1085)


	//   ....[0]....
.L_1085:
        /*004c*/ 	.word	0xffffffff


	//   ....[1]....
        /*0050*/ 	.word	0xffffffff


	//   ....[2]....
        /*0054*/ 	.word	0xffffffff


	//   ....[3]....
        /*0058*/ 	.word	0xffffffff


	//   ....[4]....
        /*005c*/ 	.word	0xffffffff


	//   ....[5]....
        /*0060*/ 	.word	0xffffffff


	//   ....[6]....
        /*0064*/ 	.word	0xffffffff


	//   ....[7]....
        /*0068*/ 	.word	0xffffffff


	//   ....[8]....
        /*006c*/ 	.word	0xffffffff


	//   ....[9]....
        /*0070*/ 	.word	0xffffffff


	//   ....[10]....
        /*0074*/ 	.word	0xffffffff


	//   ....[11]....
        /*0078*/ 	.word	0xffffffff


	//   ....[12]....
        /*007c*/ 	.word	0xffffffff


	//   ....[13]....
        /*0080*/ 	.word	0xffffffff


	//   ....[14]....
        /*0084*/ 	.word	0xffffffff


	//   ....[15]....
        /*0088*/ 	.word	0xffffffff


	//   ....[16]....
        /*008c*/ 	.word	0xffffffff


	//   ....[17]....
        /*0090*/ 	.word	0xffffffff


	//   ....[18]....
        /*0094*/ 	.word	0xffffffff


	//   ....[19]....
        /*0098*/ 	.word	0xffffffff


	//   ....[20]....
        /*009c*/ 	.word	0xffffffff


	//   ....[21]....
        /*00a0*/ 	.word	0xffffffff


	//   ....[22]....
        /*00a4*/ 	.word	0xffffffff


	//   ....[23]....
        /*00a8*/ 	.word	0xffffffff


	//   ....[24]....
        /*00ac*/ 	.word	0xffffffff


	//   ....[25]....
        /*00b0*/ 	.word	0xffffffff


	//   ....[26]....
        /*00b4*/ 	.word	0xffffffff


	//   ....[27]....
        /*00b8*/ 	.word	0xffffffff


	//   ....[28]....
        /*00bc*/ 	.word	0xffffffff


	//   ....[29]....
        /*00c0*/ 	.word	0xffffffff


	//   ....[30]....
        /*00c4*/ 	.word	0xffffffff


	//   ....[31]....
        /*00c8*/ 	.word	0xffffffff


	//   ....[32]....
        /*00cc*/ 	.word	0xffffffff


	//   ....[33]....
        /*00d0*/ 	.word	0xffffffff


	//   ....[34]....
        /*00d4*/ 	.word	0xffffffff


	//   ....[35]....
        /*00d8*/ 	.word	0xffffffff


	//   ....[36]....
        /*00dc*/ 	.word	0xffffffff


	//   ....[37]....
        /*00e0*/ 	.word	0xffffffff


	//   ....[38]....
        /*00e4*/ 	.word	0xffffffff


	//   ....[39]....
        /*00e8*/ 	.word	0xffffffff


	//   ....[40]....
        /*00ec*/ 	.word	0xffffffff


	//   ....[41]....
        /*00f0*/ 	.word	0xffffffff


	//   ....[42]....
        /*00f4*/ 	.word	0x0500000c


	//   ....[43]....
        /*00f8*/ 	.word	0x0500000c


	//   ....[44]....
        /*00fc*/ 	.word	0x0500000c


	//   ....[45]....
        /*0100*/ 	.word	0x0500000c


	//   ....[46]....
        /*0104*/ 	.word	0x0500000c


	//----- nvinfo : EIATTR_COOP_GROUP_INSTR_OFFSETS
	.align		4
.L_1086:
        /*0108*/ 	.byte	0x04, 0x28
        /*010a*/ 	.short	(.L_1088 - .L_1087)


	//   ....[0]....
.L_1087:
        /*010c*/ 	.word	0x00000430


	//   ....[1]....
        /*0110*/ 	.word	0x00000450


	//   ....[2]....
        /*0114*/ 	.word	0x000004c0


	//   ....[3]....
        /*0118*/ 	.word	0x00000500


	//   ....[4]....
        /*011c*/ 	.word	0x000005a0


	//   ....[5]....
        /*0120*/ 	.word	0x000005f0


	//   ....[6]....
        /*0124*/ 	.word	0x00000660


	//   ....[7]....
        /*0128*/ 	.word	0x00000680


	//   ....[8]....
        /*012c*/ 	.word	0x00000690


	//   ....[9]....
        /*0130*/ 	.word	0x00000860


	//   ....[10]....
        /*0134*/ 	.word	0x00000880


	//   ....[11]....
        /*0138*/ 	.word	0x000008e0


	//   ....[12]....
        /*013c*/ 	.word	0x00000920


	//   ....[13]....
        /*0140*/ 	.word	0x00000990


	//   ....[14]....
        /*0144*/ 	.word	0x000009e0


	//   ....[15]....
        /*0148*/ 	.word	0x00000a50


	//   ....[16]....
        /*014c*/ 	.word	0x00000a80


	//   ....[17]....
        /*0150*/ 	.word	0x00000a90


	//   ....[18]....
        /*0154*/ 	.word	0x00000c70


	//   ....[19]....
        /*0158*/ 	.word	0x00000c80


	//   ....[20]....
        /*015c*/ 	.word	0x00000cd0


	//   ....[21]....
        /*0160*/ 	.word	0x00000d10


	//   ....[22]....
        /*0164*/ 	.word	0x00000da0


	//   ....[23]....
        /*0168*/ 	.word	0x00000e00


	//   ....[24]....
        /*016c*/ 	.word	0x00000e60


	//   ....[25]....
        /*0170*/ 	.word	0x00000e80


	//   ....[26]....
        /*0174*/ 	.word	0x00000e90


	//   ....[27]....
        /*0178*/ 	.word	0x00001050


	//   ....[28]....
        /*017c*/ 	.word	0x00001070


	//   ....[29]....
        /*0180*/ 	.word	0x000010c0


	//   ....[30]....
        /*0184*/ 	.word	0x00001130


	//   ....[31]....
        /*0188*/ 	.word	0x00001190


	//   ....[32]....
        /*018c*/ 	.word	0x000011e0


	//   ....[33]....
        /*0190*/ 	.word	0x00001240


	//   ....[34]....
        /*0194*/ 	.word	0x00001280


	//   ....[35]....
        /*0198*/ 	.word	0x00001290


	//   ....[36]....
        /*019c*/ 	.word	0x00001570


	//   ....[37]....
        /*01a0*/ 	.word	0x000015a0


	//   ....[38]....
        /*01a4*/ 	.word	0x000015d0


	//   ....[39]....
        /*01a8*/ 	.word	0x00001600


	//   ....[40]....
        /*01ac*/ 	.word	0x00001630


	//   ....[41]....
        /*01b0*/ 	.word	0x000016b0


	//   ....[42]....
        /*01b4*/ 	.word	0x00001790


	//   ....[43]....
        /*01b8*/ 	.word	0x00001810


	//   ....[44]....
        /*01bc*/ 	.word	0x00001890


	//   ....[45]....
        /*01c0*/ 	.word	0x00001910


	//   ....[46]....
        /*01c4*/ 	.word	0x00001990


	//----- nvinfo : EIATTR_VRC_CTA_INIT_COUNT
	.align		4
.L_1088:
        /*01c8*/ 	.byte	0x02, 0x4a
	.zero		1
	.zero		1


	//----- nvinfo : EIATTR_EXIT_INSTR_OFFSETS
	.align		4
        /*01cc*/ 	.byte	0x04, 0x1c
        /*01ce*/ 	.short	(.L_1090 - .L_1089)


	//   ....[0]....
.L_1089:
        /*01d0*/ 	.word	0x000013e0


	//   ....[1]....
        /*01d4*/ 	.word	0x00001730


	//----- nvinfo : EIATTR_MAX_THREADS
	.align		4
.L_1090:
        /*01d8*/ 	.byte	0x04, 0x05
        /*01da*/ 	.short	(.L_1092 - .L_1091)
.L_1091:
        /*01dc*/ 	.word	0x00000200
        /*01e0*/ 	.word	0x00000001
        /*01e4*/ 	.word	0x00000001


	//----- nvinfo : EIATTR_CRS_STACK_SIZE
	.align		4
.L_1092:
        /*01e8*/ 	.byte	0x04, 0x1e
        /*01ea*/ 	.short	(.L_1094 - .L_1093)
.L_1093:
        /*01ec*/ 	.word	0x00000000


	//----- nvinfo : EIATTR_CBANK_PARAM_SIZE
	.align		4
.L_1094:
        /*01f0*/ 	.byte	0x03, 0x19
        /*01f2*/ 	.short	0x0014


	//----- nvinfo : EIATTR_PARAM_CBANK
	.align		4
        /*01f4*/ 	.byte	0x04, 0x0a
        /*01f6*/ 	.short	(.L_1096 - .L_1095)
	.align		4
.L_1095:
        /*01f8*/ 	.word	index@(.nv.constant0._Z18compute_histogramsIjLi4ELi8ELi512ELb0EEvPKT_Pji)
        /*01fc*/ 	.short	0x0380
        /*01fe*/ 	.short	0x0014


	//----- nvinfo : EIATTR_SW_WAR
	.align		4
.L_1096:
        /*0200*/ 	.byte	0x04, 0x36
        /*0202*/ 	.short	(.L_1098 - .L_1097)
.L_1097:
        /*0204*/ 	.word	0x00000008
.L_1098:


//--------------------- .nv.info._Z18compute_histogramsIjLi4ELi8ELi256ELb1EEvPKT_Pji --------------------------
	.section	.nv.info._Z18compute_histogramsIjLi4ELi8ELi256ELb1EEvPKT_Pji,"",@"SHT_CUDA_INFO"
	.sectionflags	@""
	.align	4


	//----- nvinfo : EIATTR_CUDA_API_VERSION
	.align		4
        /*0000*/ 	.byte	0x04, 0x37
        /*0002*/ 	.short	(.L_1100 - .L_1099)
.L_1099:
        /*0004*/ 	.word	0x00000082


	//----- nvinfo : EIATTR_KPARAM_INFO
	.align		4
.L_1100:
        /*0008*/ 	.byte	0x04, 0x17
        /*000a*/ 	.short	(.L_1102 - .L_1101)
.L_1101:
        /*000c*/ 	.word	0x00000000
        /*0010*/ 	.short	0x0002
        /*0012*/ 	.short	0x0010
        /*0014*/ 	.byte	0x00, 0xf0, 0x11, 0x00


	//----- nvinfo : EIATTR_KPARAM_INFO
	.align		4
.L_1102:
        /*0018*/ 	.byte	0x04, 0x17
        /*001a*/ 	.short	(.L_1104 - .L_1103)
.L_1103:
        /*001c*/ 	.word	0x00000000
        /*0020*/ 	.short	0x0001
        /*0022*/ 	.short	0x0008
        /*0024*/ 	.byte	0x00, 0xf5, 0x21, 0x00


	//----- nvinfo : EIATTR_KPARAM_INFO
	.align		4
.L_1104:
        /*0028*/ 	.byte	0x04, 0x17
        /*002a*/ 	.short	(.L_1106 - .L_1105)
.L_1105:
        /*002c*/ 	.word	0x00000000
        /*0030*/ 	.short	0x0000
        /*0032*/ 	.short	0x0000
        /*0034*/ 	.byte	0x00, 0xf5, 0x21, 0x00


	//----- nvinfo : EIATTR_SPARSE_MMA_MASK
	.align		4
.L_1106:
        /*0038*/ 	.byte	0x03, 0x50
        /*003a*/ 	.short	0x0000


	//----- nvinfo : EIATTR_MAXREG_COUNT
	.align		4
        /*003c*/ 	.byte	0x03, 0x1b
        /*003e*/ 	.short	0x00ff


	//----- nvinfo : EIATTR_NUM_BARRIERS
	.align		4
        /*0040*/ 	.byte	0x02, 0x4c
        /*0042*/ 	.byte	0x01
	.zero		1


	//----- nvinfo : EIATTR_MERCURY_ISA_VERSION
	.align		4
        /*0044*/ 	.byte	0x03, 0x5f
        /*0046*/ 	.short	0x0101


	//----- nvinfo : EIATTR_INT_WARP_WIDE_INSTR_OFFSETS
	.align		4
        /*0048*/ 	.byte	0x04, 0x31
        /*004a*/ 	.short	(.L_1108 - .L_1107)


	//   ....[0]....
.L_1107:
        /*004c*/ 	.word	0x00001640


	//   ....[1]....
        /*0050*/ 	.word	0x00001790


	//----- nvinfo : EIATTR_COOP_GROUP_MASK_REGIDS
	.align		4
.L_1108:
        /*0054*/ 	.byte	0x04, 0x29
        /*0056*/ 	.short	(.L_1110 - .L_1109)


	//   ....[0]....
.L_1109:
        /*0058*/ 	.word	0xffffffff


	//   ....[1]....
        /*005c*/ 	.word	0xffffffff


	//   ....[2]....
        /*0060*/ 	.word	0xffffffff


	//   ....[3]....
        /*0064*/ 	.word	0xffffffff


	//   ....[4]....
        /*0068*/ 	.word	0xffffffff


	//   ....[5]....
        /*006c*/ 	.word	0xffffffff


	//   ....[6]....
        /*0070*/ 	.word	0xffffffff


	//   ....[7]....
        /*0074*/ 	.word	0xffffffff


	//   ....[8]....
        /*0078*/ 	.word	0xffffffff


	//   ....[9]....
        /*007c*/ 	.word	0xffffffff


	//   ....[10]....
        /*0080*/ 	.word	0xffffffff


	//   ....[11]....
        /*0084*/ 	.word	0xffffffff


	//   ....[12]....
        /*0088*/ 	.word	0xffffffff


	//   ....[13]....
        /*008c*/ 	.word	0xffffffff


	//   ....[14]....
        /*0090*/ 	.word	0xffffffff


	//   ....[15]....
        /*0094*/ 	.word	0xffffffff


	//   ....[16]....
        /*0098*/ 	.word	0xffffffff


	//   ....[17]....
        /*009c*/ 	.word	0xffffffff


	//   ....[18]....
        /*00a0*/ 	.word	0xffffffff


	//   ....[19]....
        /*00a4*/ 	.word	0xffffffff


	//   ....[20]....
        /*00a8*/ 	.word	0xffffffff


	//   ....[21]....
        /*00ac*/ 	.word	0xffffffff


	//   ....[22]....
        /*00b0*/ 	.word	0xffffffff


	//   ....[23]....
        /*00b4*/ 	.word	0xffffffff


	//   ....[24]....
        /*00b8*/ 	.word	0xffffffff


	//   ....[25]....
        /*00bc*/ 	.word	0xffffffff


	//   ....[26]....
        /*00c0*/ 	.word	0xffffffff


	//   ....[27]....
        /*00c4*/ 	.word	0xffffffff


	//   ....[28]....
        /*00c8*/ 	.word	0xffffffff


	//   ....[29]....
        /*00cc*/ 	.word	0xffffffff


	//   ....[30]....
        /*00d0*/ 	.word	0xffffffff


	//   ....[31]....
        /*00d4*/ 	.word	0xffffffff


	//   ....[32]....
        /*00d8*/ 	.word	0xffffffff


	//   ....[33]....
        /*00dc*/ 	.word	0xffffffff


	//   ....[34]....
        /*00e0*/ 	.word	0xffffffff


	//   ....[35]....
        /*00e4*/ 	.word	0xffffffff


	//   ....[36]....
        /*00e8*/ 	.word	0xffffffff


	//   ....[37]....
        /*00ec*/ 	.word	0xffffffff


	//   ....[38]....
        /*00f0*/ 	.word	0xffffffff


	//   ....[39]....
        /*00f4*/ 	.word	0xffffffff


	//   ....[40]....
        /*00f8*/ 	.word	0xffffffff


	//   ....[41]....
        /*00fc*/ 	.word	0xffffffff


	//   ....[42]....
        /*0100*/ 	.word	0xffffffff


	//   ....[43]....
        /*0104*/ 	.word	0xffffffff


	//   ....[44]....
        /*0108*/ 	.word	0x0500000c


	//   ....[45]....
        /*010c*/ 	.word	0x0500000c


	//   ....[46]....
        /*0110*/ 	.word	0x0500000c


	//   ....[47]....
        /*0114*/ 	.word	0x0500000c


	//   ....[48]....
        /*0118*/ 	.word	0x0500000c


	//----- nvinfo : EIATTR_COOP_GROUP_INSTR_OFFSETS
	.align		4
.L_1110:
        /*011c*/ 	.byte	0x04, 0x28
        /*011e*/ 	.short	(.L_1112 - .L_1111)


	//   ....[0]....
.L_1111:
        /*0120*/ 	.word	0x000004e0


	//   ....[1]....
        /*0124*/ 	.word	0x00000500


	//   ....[2]....
        /*0128*/ 	.word	0x00000570


	//   ....[3]....
        /*012c*/ 	.word	0x000005b0


	//   ....[4]....
        /*0130*/ 	.word	0x00000650


	//   ....[5]....
        /*0134*/ 	.word	0x000006a0


	//   ....[6]....
        /*0138*/ 	.word	0x00000710


	//   ....[7]....
        /*013c*/ 	.word	0x00000730


	//   ....[8]....
        /*0140*/ 	.word	0x00000740


	//   ....[9]....
        /*0144*/ 	.word	0x00000910


	//   ....[10]....
        /*0148*/ 	.word	0x00000930


	//   ....[11]....
        /*014c*/ 	.word	0x00000990


	//   ....[12]....
        /*0150*/ 	.word	0x000009d0


	//   ....[13]....
        /*0154*/ 	.word	0x00000a40


	//   ....[14]....
        /*0158*/ 	.word	0x00000a90


	//   ....[15]....
        /*015c*/ 	.word	0x00000b00


	//   ....[16]....
        /*0160*/ 	.word	0x00000b30


	//   ....[17]....
        /*0164*/ 	.word	0x00000b40


	//   ....[18]....
        /*0168*/ 	.word	0x00000d20


	//   ....[19]....
        /*016c*/ 	.word	0x00000d30


	//   ....[20]....
        /*0170*/ 	.word	0x00000d80


	//   ....[21]....
        /*0174*/ 	.word	0x00000dc0


	//   ....[22]....
        /*0178*/ 	.word	0x00000e50


	//   ....[23]....
        /*017c*/ 	.word	0x00000eb0


	//   ....[24]....
        /*0180*/ 	.word	0x00000f10


	//   ....[25]....
        /*0184*/ 	.word	0x00000f30


	//   ....[26]....
        /*0188*/ 	.word	0x00000f40


	//   ....[27]....
        /*018c*/ 	.word	0x00001100


	//   ....[28]....
        /*0190*/ 	.word	0x00001120


	//   ....[29]....
        /*0194*/ 	.word	0x00001170


	//   ....[30]....
        /*0198*/ 	.word	0x000011e0


	//   ....[31]....
        /*019c*/ 	.word	0x00001240


	//   ....[32]....
        /*01a0*/ 	.word	0x00001290


	//   ....[33]....
        /*01a4*/ 	.word	0x000012f0


	//   ....[34]....
        /*01a8*/ 	.word	0x00001330


	//   ....[35]....
        /*01ac*/ 	.word	0x00001340


	//   ....[36]....
        /*01b0*/ 	.word	0x00001590


	//   ....[37]....
        /*01b4*/ 	.word	0x00001820


	//   ....[38]....
        /*01b8*/ 	.word	0x000019c0


	//   ....[39]....
        /*01bc*/ 	.word	0x000019f0


	//   ....[40]....
        /*01c0*/ 	.word	0x00001a20


	//   ....[41]....
        /*01c4*/ 	.word	0x00001a50


	//   ....[42]....
        /*01c8*/ 	.word	0x00001a80


	//   ....[43]....
        /*01cc*/ 	.word	0x00001b00


	//   ....[44]....
        /*01d0*/ 	.word	0x00001be0


	//   ....[45]....
        /*01d4*/ 	.word	0x00001c60


	//   ....[46]....
        /*01d8*/ 	.word	0x00001ce0


	//   ....[47]....
        /*01dc*/ 	.word	0x00001d60


	//   ....[48]....
        /*01e0*/ 	.word	0x00001de0


	//----- nvinfo : EIATTR_VRC_CTA_INIT_COUNT
	.align		4
.L_1112:
        /*01e4*/ 	.byte	0x02, 0x4a
	.zero		1
	.zero		1


	//----- nvinfo : EIATTR_EXIT_INSTR_OFFSETS
	.align		4
        /*01e8*/ 	.byte	0x04, 0x1c
        /*01ea*/ 	.short	(.L_1114 - .L_1113)


	//   ....[0]....
.L_1113:
        /*01ec*/ 	.word	0x00001830


	//   ....[1]....
        /*01f0*/ 	.word	0x00001b80


	//----- nvinfo : EIATTR_MAX_THREADS
	.align		4
.L_1114:
        /*01f4*/ 	.byte	0x04, 0x05
        /*01f6*/ 	.short	(.L_1116 - .L_1115)
.L_1115:
        /*01f8*/ 	.word	0x00000100
        /*01fc*/ 	.word	0x00000001
        /*0200*/ 	.word	0x00000001


	//----- nvinfo : EIATTR_CRS_STACK_SIZE
	.align		4
.L_1116:
        /*0204*/ 	.byte	0x04, 0x1e
        /*0206*/ 	.short	(.L_1118 - .L_1117)
.L_1117:
        /*0208*/ 	.word	0x00000000


	//----- nvinfo : EIATTR_CBANK_PARAM_SIZE
	.align		4
.L_1118:
        /*020c*/ 	.byte	0x03, 0x19
        /*020e*/ 	.short	0x0014


	//----- nvinfo : EIATTR_PARAM_CBANK
	.align		4
        /*0210*/ 	.byte	0x04, 0x0a
        /*0212*/ 	.short	(.L_1120 - .L_1119)
	.align		4
.L_1119:
        /*0214*/ 	.word	index@(.nv.constant0._Z18compute_histogramsIjLi4ELi8ELi256ELb1EEvPKT_Pji)
        /*0218*/ 	.short	0x0380
        /*021a*/ 	.short	0x0014


	//----- nvinfo : EIATTR_SW_WAR
	.align		4
.L_1120:
        /*021c*/ 	.byte	0x04, 0x36
        /*021e*/ 	.short	(.L_1122 - .L_1121)
.L_1121:
        /*0220*/ 	.word	0x00000008
.L_1122:


//--------------------- .nv.info._Z18compute_histogramsIjLi4ELi8ELi256ELb0EEvPKT_Pji --------------------------
	.section	.nv.info._Z18compute_histogramsIjLi4ELi8ELi256ELb0EEvPKT_Pji,"",@"SHT_CUDA_INFO"
	.sectionflags	@""
	.align	4


	//----- nvinfo : EIATTR_CUDA_API_VERSION
	.align		4
        /*0000*/ 	.byte	0x04, 0x37
        /*0002*/ 	.short	(.L_1124 - .L_1123)
.L_1123:
        /*0004*/ 	.word	0x00000082


	//----- nvinfo : EIATTR_KPARAM_INFO
	.align		4
.L_1124:
        /*0008*/ 	.byte	0x04, 0x17
        /*000a*/ 	.short	(.L_1126 - .L_1125)
.L_1125:
        /*000c*/ 	.word	0x00000000
        /*0010*/ 	.short	0x0002
        /*0012*/ 	.short	0x0010
        /*0014*/ 	.byte	0x00, 0xf0, 0x11, 0x00


	//----- nvinfo : EIATTR_KPARAM_INFO
	.align		4
.L_1126:
        /*0018*/ 	.byte	0x04, 0x17
        /*001a*/ 	.short	(.L_1128 - .L_1127)
.L_1127:
        /*001c*/ 	.word	0x00000000
        /*0020*/ 	.short	0x0001
        /*0022*/ 	.short	0x0008
        /*0024*/ 	.byte	0x00, 0xf5, 0x21, 0x00


	//----- nvinfo : EIATTR_KPARAM_INFO
	.align		4
.L_1128:
        /*0028*/ 	.byte	0x04, 0x17
        /*002a*/ 	.short	(.L_1130 - .L_1129)
.L_1129:
        /*002c*/ 	.word	0x00000000
        /*0030*/ 	.short	0x0000
        /*0032*/ 	.short	0x0000
        /*0034*/ 	.byte	0x00, 0xf5, 0x21, 0x00


	//----- nvinfo : EIATTR_SPARSE_MMA_MASK
	.align		4
.L_1130:
        /*0038*/ 	.byte	0x03, 0x50
        /*003a*/ 	.short	0x0000


	//----- nvinfo : EIATTR_MAXREG_COUNT
	.align		4
        /*003c*/ 	.byte	0x03, 0x1b
        /*003e*/ 	.short	0x00ff


	//----- nvinfo : EIATTR_NUM_BARRIERS
	.align		4
        /*0040*/ 	.byte	0x02, 0x4c
        /*0042*/ 	.byte	0x01
	.zero		1


	//----- nvinfo : EIATTR_MERCURY_ISA_VERSION
	.align		4
        /*0044*/ 	.byte	0x03, 0x5f
        /*0046*/ 	.short	0x0101


	//----- nvinfo : EIATTR_COOP_GROUP_MASK_REGIDS
	.align		4
        /*0048*/ 	.byte	0x04, 0x29
        /*004a*/ 	.short	(.L_1132 - .L_1131)


	//   ....[0]....
.L_1131:
        /*004c*/ 	.word	0xffffffff


	//   ....[1]....
        /*0050*/ 	.word	0xffffffff


	//   ....[2]....
        /*0054*/ 	.word	0xffffffff


	//   ....[3]....
        /*0058*/ 	.word	0xffffffff


	//   ....[4]....
        /*005c*/ 	.word	0xffffffff


	//   ....[5]....
        /*0060*/ 	.word	0xffffffff


	//   ....[6]....
        /*0064*/ 	.word	0xffffffff


	//   ....[7]....
        /*0068*/ 	.word	0xffffffff


	//   ....[8]....
        /*006c*/ 	.word	0xffffffff


	//   ....[9]....
        /*0070*/ 	.word	0xffffffff


	//   ....[10]....
        /*0074*/ 	.word	0xffffffff


	//   ....[11]....
        /*0078*/ 	.word	0xffffffff


	//   ....[12]....
        /*007c*/ 	.word	0xffffffff


	//   ....[13]....
        /*0080*/ 	.word	0xffffffff


	//   ....[14]....
        /*0084*/ 	.word	0xffffffff


	//   ....[15]....
        /*0088*/ 	.word	0xffffffff


	//   ....[16]....
        /*008c*/ 	.word	0xffffffff


	//   ....[17]....
        /*0090*/ 	.word	0xffffffff


	//   ....[18]....
        /*0094*/ 	.word	0xffffffff


	//   ....[19]....
        /*0098*/ 	.word	0xffffffff


	//   ....[20]....
        /*009c*/ 	.word	0xffffffff


	//   ....[21]....
        /*00a0*/ 	.word	0xffffffff


	//   ....[22]....
        /*00a4*/ 	.word	0xffffffff


	//   ....[23]....
        /*00a8*/ 	.word	0xffffffff


	//   ....[24]....
        /*00ac*/ 	.word	0xffffffff


	//   ....[25]....
        /*00b0*/ 	.word	0xffffffff


	//   ....[26]....
        /*00b4*/ 	.word	0xffffffff


	//   ....[27]....
        /*00b8*/ 	.word	0xffffffff


	//   ....[28]....
        /*00bc*/ 	.word	0xffffffff


	//   ....[29]....
        /*00c0*/ 	.word	0xffffffff


	//   ....[30]....
        /*00c4*/ 	.word	0xffffffff


	//   ....[31]....
        /*00c8*/ 	.word	0xffffffff


	//   ....[32]....
        /*00cc*/ 	.word	0xffffffff


	//   ....[33]....
        /*00d0*/ 	.word	0xffffffff


	//   ....[34]....
        /*00d4*/ 	.word	0xffffffff


	//   ....[35]....
        /*00d8*/ 	.word	0xffffffff


	//   ....[36]....
        /*00dc*/ 	.word	0xffffffff


	//   ....[37]....
        /*00e0*/ 	.word	0xffffffff


	//   ....[38]....
        /*00e4*/ 	.word	0xffffffff


	//   ....[39]....
        /*00e8*/ 	.word	0xffffffff


	//   ....[40]....
        /*00ec*/ 	.word	0xffffffff


	//   ....[41]....
        /*00f0*/ 	.word	0xffffffff


	//   ....[42]....
        /*00f4*/ 	.word	0x0500000c


	//   ....[43]....
        /*00f8*/ 	.word	0x0500000c


	//   ....[44]....
        /*00fc*/ 	.word	0x0500000c


	//   ....[45]....
        /*0100*/ 	.word	0x0500000c


	//   ....[46]....
        /*0104*/ 	.word	0x0500000c


	//----- nvinfo : EIATTR_COOP_GROUP_INSTR_OFFSETS
	.align		4
.L_1132:
        /*0108*/ 	.byte	0x04, 0x28
        /*010a*/ 	.short	(.L_1134 - .L_1133)


	//   ....[0]....
.L_1133:
        /*010c*/ 	.word	0x00000430


	//   ....[1]....
        /*0110*/ 	.word	0x00000450


	//   ....[2]....
        /*0114*/ 	.word	0x000004c0


	//   ....[3]....
        /*0118*/ 	.word	0x00000500


	//   ....[4]....
        /*011c*/ 	.word	0x000005a0


	//   ....[5]....
        /*0120*/ 	.word	0x000005f0


	//   ....[6]....
        /*0124*/ 	.word	0x00000660


	//   ....[7]....
        /*0128*/ 	.word	0x00000680


	//   ....[8]....
        /*012c*/ 	.word	0x00000690


	//   ....[9]....
        /*0130*/ 	.word	0x00000860


	//   ....[10]....
        /*0134*/ 	.word	0x00000880


	//   ....[11]....
        /*0138*/ 	.word	0x000008e0


	//   ....[12]....
        /*013c*/ 	.word	0x00000920


	//   ....[13]....
        /*0140*/ 	.word	0x00000990


	//   ....[14]....
        /*0144*/ 	.word	0x000009e0


	//   ....[15]....
        /*0148*/ 	.word	0x00000a50


	//   ....[16]....
        /*014c*/ 	.word	0x00000a80


	//   ....[17]....
        /*0150*/ 	.word	0x00000a90


	//   ....[18]....
        /*0154*/ 	.word	0x00000c70


	//   ....[19]....
        /*0158*/ 	.word	0x00000c80


	//   ....[20]....
        /*015c*/ 	.word	0x00000cd0


	//   ....[21]....
        /*0160*/ 	.word	0x00000d10


	//   ....[22]....
        /*0164*/ 	.word	0x00000da0


	//   ....[23]....
        /*0168*/ 	.word	0x00000e00


	//   ....[24]....
        /*016c*/ 	.word	0x00000e60


	//   ....[25]....
        /*0170*/ 	.word	0x00000e80


	//   ....[26]....
        /*0174*/ 	.word	0x00000e90


	//   ....[27]....
        /*0178*/ 	.word	0x00001050


	//   ....[28]....
        /*017c*/ 	.word	0x00001070


	//   ....[29]....
        /*0180*/ 	.word	0x000010c0


	//   ....[30]....
        /*0184*/ 	.word	0x00001130


	//   ....[31]....
        /*0188*/ 	.word	0x00001190


	//   ....[32]....
        /*018c*/ 	.word	0x000011e0


	//   ....[33]....
        /*0190*/ 	.word	0x00001240


	//   ....[34]....
        /*0194*/ 	.word	0x00001280


	//   ....[35]....
        /*0198*/ 	.word	0x00001290


	//   ....[36]....
        /*019c*/ 	.word	0x00001570


	//   ....[37]....
        /*01a0*/ 	.word	0x000015a0


	//   ....[38]....
        /*01a4*/ 	.word	0x000015d0


	//   ....[39]....
        /*01a8*/ 	.word	0x00001600


	//   ....[40]....
        /*01ac*/ 	.word	0x00001630


	//   ....[41]....
        /*01b0*/ 	.word	0x000016b0


	//   ....[42]....
        /*01b4*/ 	.word	0x00001790


	//   ....[43]....
        /*01b8*/ 	.word	0x00001810


	//   ....[44]....
        /*01bc*/ 	.word	0x00001890


	//   ....[45]....
        /*01c0*/ 	.word	0x00001910


	//   ....[46]....
        /*01c4*/ 	.word	0x00001990


	//----- nvinfo : EIATTR_VRC_CTA_INIT_COUNT
	.align		4
.L_1134:
        /*01c8*/ 	.byte	0x02, 0x4a
	.zero		1
	.zero		1


	//----- nvinfo : EIATTR_EXIT_INSTR_OFFSETS
	.align		4
        /*01cc*/ 	.byte	0x04, 0x1c
        /*01ce*/ 	.short	(.L_1136 - .L_1135)


	//   ....[0]....
.L_1135:
        /*01d0*/ 	.word	0x000013e0


	//   ....[1]....
        /*01d4*/ 	.word	0x00001730


	//----- nvinfo : EIATTR_MAX_THREADS
	.align		4
.L_1136:
        /*01d8*/ 	.byte	0x04, 0x05
        /*01da*/ 	.short	(.L_1138 - .L_1137)
.L_1137:
        /*01dc*/ 	.word	0x00000100
        /*01e0*/ 	.word	0x00000001
        /*01e4*/ 	.word	0x00000001


	//----- nvinfo : EIATTR_CRS_STACK_SIZE
	.align		4
.L_1138:
        /*01e8*/ 	.byte	0x04, 0x1e
        /*01ea*/ 	.short	(.L_1140 - .L_1139)
.L_1139:
        /*01ec*/ 	.word	0x00000000


	//----- nvinfo : EIATTR_CBANK_PARAM_SIZE
	.align		4
.L_1140:
        /*01f0*/ 	.byte	0x03, 0x19
        /*01f2*/ 	.short	0x0014


	//----- nvinfo : EIATTR_PARAM_CBANK
	.align		4
        /*01f4*/ 	.byte	0x04, 0x0a
        /*01f6*/ 	.short	(.L_1142 - .L_1141)
	.align		4
.L_1141:
        /*01f8*/ 	.word	index@(.nv.constant0._Z18compute_histogramsIjLi4ELi8ELi256ELb0EEvPKT_Pji)
        /*01fc*/ 	.short	0x0380
        /*01fe*/ 	.short	0x0014


	//----- nvinfo : EIATTR_SW_WAR
	.align		4
.L_1142:
        /*0200*/ 	.byte	0x04, 0x36
        /*0202*/ 	.short	(.L_1144 - .L_1143)
.L_1143:
        /*0204*/ 	.word	0x00000008
.L_1144:


//--------------------- .nv.info._Z18compute_histogramsIjLi4ELi8ELi128ELb1EEvPKT_Pji --------------------------
	.section	.nv.info._Z18compute_histogramsIjLi4ELi8ELi128ELb1EEvPKT_Pji,"",@"SHT_CUDA_INFO"
	.sectionflags	@""
	.align	4


	//----- nvinfo : EIATTR_CUDA_API_VERSION
	.align		4
        /*0000*/ 	.byte	0x04, 0x37
        /*0002*/ 	.short	(.L_1146 - .L_1145)
.L_1145:
        /*0004*/ 	.word	0x00000082


	//----- nvinfo : EIATTR_KPARAM_INFO
	.align		4
.L_1146:
        /*0008*/ 	.byte	0x04, 0x17
        /*000a*/ 	.short	(.L_1148 - .L_1147)
.L_1147:
        /*000c*/ 	.word	0x00000000
        /*0010*/ 	.short	0x0002
        /*0012*/ 	.short	0x0010
        /*0014*/ 	.byte	0x00, 0xf0, 0x11, 0x00


	//----- nvinfo : EIATTR_KPARAM_INFO
	.align		4
.L_1148:
        /*0018*/ 	.byte	0x04, 0x17
        /*001a*/ 	.short	(.L_1150 - .L_1149)
.L_1149:
        /*001c*/ 	.word	0x00000000
        /*0020*/ 	.short	0x0001
        /*0022*/ 	.short	0x0008
        /*0024*/ 	.byte	0x00, 0xf5, 0x21, 0x00


	//----- nvinfo : EIATTR_KPARAM_INFO
	.align		4
.L_1150:
        /*0028*/ 	.byte	0x04, 0x17
        /*002a*/ 	.short	(.L_1152 - .L_1151)
.L_1151:
        /*002c*/ 	.word	0x00000000
        /*0030*/ 	.short	0x0000
        /*0032*/ 	.short	0x0000
        /*0034*/ 	.byte	0x00, 0xf5, 0x21, 0x00


	//----- nvinfo : EIATTR_SPARSE_MMA_MASK
	.align		4
.L_1152:
        /*0038*/ 	.byte	0x03, 0x50
        /*003a*/ 	.short	0x0000


	//----- nvinfo : EIATTR_MAXREG_COUNT
	.align		4
        /*003c*/ 	.byte	0x03, 0x1b
        /*003e*/ 	.short	0x00ff


	//----- nvinfo : EIATTR_NUM_BARRIERS
	.align		4
        /*0040*/ 	.byte	0x02, 0x4c
        /*0042*/ 	.byte	0x01
	.zero		1


	//----- nvinfo : EIATTR_MERCURY_ISA_VERSION
	.align		4
        /*0044*/ 	.byte	0x03, 0x5f
        /*0046*/ 	.short	0x0101


	//----- nvinfo : EIATTR_INT_WARP_WIDE_INSTR_OFFSETS
	.align		4
        /*0048*/ 	.byte	0x04, 0x31
        /*004a*/ 	.short	(.L_1154 - .L_1153)


	//   ....[0]....
.L_1153:
        /*004c*/ 	.word	0x00001640


	//   ....[1]....
        /*0050*/ 	.word	0x00001790


	//----- nvinfo : EIATTR_COOP_GROUP_MASK_REGIDS
	.align		4
.L_1154:
        /*0054*/ 	.byte	0x04, 0x29
        /*0056*/ 	.short	(.L_1156 - .L_1155)


	//   ....[0]....
.L_1155:
        /*0058*/ 	.word	0xffffffff


	//   ....[1]....
        /*005c*/ 	.word	0xffffffff


	//   ....[2]....
        /*0060*/ 	.word	0xffffffff


	//   ....[3]....
        /*0064*/ 	.word	0xffffffff


	//   ....[4]....
        /*0068*/ 	.word	0xffffffff


	//   ....[5]....
        /*006c*/ 	.word	0xffffffff


	//   ....[6]....
        /*0070*/ 	.word	0xffffffff


	//   ....[7]....
        /*0074*/ 	.word	0xffffffff


	//   ....[8]....
        /*0078*/ 	.word	0xffffffff


	//   ....[9]....
        /*007c*/ 	.word	0xffffffff


	//   ....[10]....
        /*0080*/ 	.word	0xffffffff


	//   ....[11]....
        /*0084*/ 	.word	0xffffffff


	//   ....[12]....
        /*0088*/ 	.word	0xffffffff


	//   ....[13]....
        /*008c*/ 	.word	0xffffffff


	//   ....[14]....
        /*0090*/ 	.word	0xffffffff


	//   ....[15]....
        /*0094*/ 	.word	0xffffffff


	//   ....[16]....
        /*0098*/ 	.word	0xffffffff


	//   ....[17]....
        /*009c*/ 	.word	0xffffffff


	//   ....[18]....
        /*00a0*/ 	.word	0xffffffff


	//   ....[19]....
        /*00a4*/ 	.word	0xffffffff


	//   ....[20]....
        /*00a8*/ 	.word	0xffffffff


	//   ....[21]....
        /*00ac*/ 	.word	0xffffffff


	//   ....[22]....
        /*00b0*/ 	.word	0xffffffff


	//   ....[23]....
        /*00b4*/ 	.word	0xffffffff


	//   ....[24]....
        /*00b8*/ 	.word	0xffffffff


	//   ....[25]....
        /*00bc*/ 	.word	0xffffffff


	//   ....[26]....
        /*00c0*/ 	.word	0xffffffff


	//   ....[27]....
        /*00c4*/ 	.word	0xffffffff


	//   ....[28]....
        /*00c8*/ 	.word	0xffffffff


	//   ....[29]....
        /*00cc*/ 	.word	0xffffffff


	//   ....[30]....
        /*00d0*/ 	.word	0xffffffff


	//   ....[31]....
        /*00d4*/ 	.word	0xffffffff


	//   ....[32]....
        /*00d8*/ 	.word	0xffffffff


	//   ....[33]....
        /*00dc*/ 	.word	0xffffffff


	//   ....[34]....
        /*00e0*/ 	.word	0xffffffff


	//   ....[35]....
        /*00e4*/ 	.word	0xffffffff


	//   ....[36]....
        /*00e8*/ 	.word	0xffffffff


	//   ....[37]....
        /*00ec*/ 	.word	0xffffffff


	//   ....[38]....
        /*00f0*/ 	.word	0xffffffff


	//   ....[39]....
        /*00f4*/ 	.word	0xffffffff


	//   ....[40]....
        /*00f8*/ 	.word	0xffffffff


	//   ....[41]....
        /*00fc*/ 	.word	0xffffffff


	//   ....[42]....
        /*0100*/ 	.word	0xffffffff


	//   ....[43]....
        /*0104*/ 	.word	0xffffffff


	//   ....[44]....
        /*0108*/ 	.word	0x0500000c


	//   ....[45]....
        /*010c*/ 	.word	0x0500000c


	//   ....[46]....
        /*0110*/ 	.word	0x0500000c


	//   ....[47]....
        /*0114*/ 	.word	0x0500000c


	//   ....[48]....
        /*0118*/ 	.word	0x0500000c


	//----- nvinfo : EIATTR_COOP_GROUP_INSTR_OFFSETS
	.align		4
.L_1156:
        /*011c*/ 	.byte	0x04, 0x28
        /*011e*/ 	.short	(.L_1158 - .L_1157)


	//   ....[0]....
.L_1157:
        /*0120*/ 	.word	0x000004e0


	//   ....[1]....
        /*0124*/ 	.word	0x00000500


	//   ....[2]....
        /*0128*/ 	.word	0x00000570


	//   ....[3]....
        /*012c*/ 	.word	0x000005b0


	//   ....[4]....
        /*0130*/ 	.word	0x00000650


	//   ....[5]....
        /*0134*/ 	.word	0x000006a0


	//   ....[6]....
        /*0138*/ 	.word	0x00000710


	//   ....[7]....
        /*013c*/ 	.word	0x00000730


	//   ....[8]....
        /*0140*/ 	.word	0x00000740


	//   ....[9]....
        /*0144*/ 	.word	0x00000910


	//   ....[10]....
        /*0148*/ 	.word	0x00000930


	//   ....[11]....
        /*014c*/ 	.word	0x00000990


	//   ....[12]....
        /*0150*/ 	.word	0x000009d0


	//   ....[13]....
        /*0154*/ 	.word	0x00000a40


	//   ....[14]....
        /*0158*/ 	.word	0x00000a90


	//   ....[15]....
        /*015c*/ 	.word	0x00000b00


	//   ....[16]....
        /*0160*/ 	.word	0x00000b30


	//   ....[17]....
        /*0164*/ 	.word	0x00000b40


	//   ....[18]....
        /*0168*/ 	.word	0x00000d20


	//   ....[19]....
        /*016c*/ 	.word	0x00000d30


	//   ....[20]....
        /*0170*/ 	.word	0x00000d80


	//   ....[21]....
        /*0174*/ 	.word	0x00000dc0


	//   ....[22]....
        /*0178*/ 	.word	0x00000e50


	//   ....[23]....
        /*017c*/ 	.word	0x00000eb0


	//   ....[24]....
        /*0180*/ 	.word	0x00000f10


	//   ....[25]....
        /*0184*/ 	.word	0x00000f30


	//   ....[26]....
        /*0188*/ 	.word	0x00000f40


	//   ....[27]....
        /*018c*/ 	.word	0x00001100


	//   ....[28]....
        /*0190*/ 	.word	0x00001120


	//   ....[29]....
        /*0194*/ 	.word	0x00001170


	//   ....[30]....
        /*0198*/ 	.word	0x000011e0


	//   ....[31]....
        /*019c*/ 	.word	0x00001240


	//   ....[32]....
        /*01a0*/ 	.word	0x00001290


	//   ....[33]....
        /*01a4*/ 	.word	0x000012f0


	//   ....[34]....
        /*01a8*/ 	.word	0x00001330


	//   ....[35]....
        /*01ac*/ 	.word	0x00001340


	//   ....[36]....
        /*01b0*/ 	.word	0x00001590


	//   ....[37]....
        /*01b4*/ 	.word	0x00001820


	//   ....[38]....
        /*01b8*/ 	.word	0x000019c0


	//   ....[39]....
        /*01bc*/ 	.word	0x000019f0


	//   ....[40]....
        /*01c0*/ 	.word	0x00001a20


	//   ....[41]....
        /*01c4*/ 	.word	0x00001a50


	//   ....[42]....
        /*01c8*/ 	.word	0x00001a80


	//   ....[43]....
        /*01cc*/ 	.word	0x00001b00


	//   ....[44]....
        /*01d0*/ 	.word	0x00001be0


	//   ....[45]....
        /*01d4*/ 	.word	0x00001c60


	//   ....[46]....
        /*01d8*/ 	.word	0x00001ce0


	//   ....[47]....
        /*01dc*/ 	.word	0x00001d60


	//   ....[48]....
        /*01e0*/ 	.word	0x00001de0


	//----- nvinfo : EIATTR_VRC_CTA_INIT_COUNT
	.align		4
.L_1158:
        /*01e4*/ 	.byte	0x02, 0x4a
	.zero		1
	.zero		1


	//----- nvinfo : EIATTR_EXIT_INSTR_OFFSETS
	.align		4
        /*01e8*/ 	.byte	0x04, 0x1c
        /*01ea*/ 	.short	(.L_1160 - .L_1159)


	//   ....[0]....
.L_1159:
        /*01ec*/ 	.word	0x00001830


	//   ....[1]....
        /*01f0*/ 	.word	0x00001b80


	//----- nvinfo : EIATTR_MAX_THREADS
	.align		4
.L_1160:
        /*01f4*/ 	.byte	0x04, 0x05
        /*01f6*/ 	.short	(.L_1162 - .L_1161)
.L_1161:
        /*01f8*/ 	.word	0x00000080
        /*01fc*/ 	.word	0x00000001
        /*0200*/ 	.word	0x00000001


	//----- nvinfo : EIATTR_CRS_STACK_SIZE
	.align		4
.L_1162:
        /*0204*/ 	.byte	0x04, 0x1e
        /*0206*/ 	.short	(.L_1164 - .L_1163)
.L_1163:
        /*0208*/ 	.word	0x00000000


	//----- nvinfo : EIATTR_CBANK_PARAM_SIZE
	.align		4
.L_1164:
        /*020c*/ 	.byte	0x03, 0x19
        /*020e*/ 	.short	0x0014


	//----- nvinfo : EIATTR_PARAM_CBANK
	.align		4
        /*0210*/ 	.byte	0x04, 0x0a
        /*0212*/ 	.short	(.L_1166 - .L_1165)
	.align		4
.L_1165:
        /*0214*/ 	.word	index@(.nv.constant0._Z18compute_histogramsIjLi4ELi8ELi128ELb1EEvPKT_Pji)
        /*0218*/ 	.short	0x0380
        /*021a*/ 	.short	0x0014


	//----- nvinfo : EIATTR_SW_WAR
	.align		4
.L_1166:
        /*021c*/ 	.byte	0x04, 0x36
        /*021e*/ 	.short	(.L_1168 - .L_1167)
.L_1167:
        /*0220*/ 	.word	0x00000008
.L_1168:


//--------------------- .nv.info._Z18compute_histogramsIjLi4ELi8ELi128ELb0EEvPKT_Pji --------------------------
	.section	.nv.info._Z18compute_histogramsIjLi4ELi8ELi128ELb0EEvPKT_Pji,"",@"SHT_CUDA_INFO"
	.sectionflags	@""
	.align	4


	//----- nvinfo : EIATTR_CUDA_API_VERSION
	.align		4
        /*0000*/ 	.byte	0x04, 0x37
        /*0002*/ 	.short	(.L_1170 - .L_1169)
.L_1169:
        /*0004*/ 	.word	0x00000082


	//----- nvinfo : EIATTR_KPARAM_INFO
	.align		4
.L_1170:
        /*0008*/ 	.byte	0x04, 0x17
        /*000a*/ 	.short	(.L_1172 - .L_1171)
.L_1171:
        /*000c*/ 	.word	0x00000000
        /*0010*/ 	.short	0x0002
        /*0012*/ 	.short	0x0010
        /*0014*/ 	.byte	0x00, 0xf0, 0x11, 0x00


	//----- nvinfo : EIATTR_KPARAM_INFO
	.align		4
.L_1172:
        /*0018*/ 	.byte	0x04, 0x17
        /*001a*/ 	.short	(.L_1174 - .L_1173)
.L_1173:
        /*001c*/ 	.word	0x00000000
        /*0020*/ 	.short	0x0001
        /*0022*/ 	.short	0x0008
        /*0024*/ 	.byte	0x00, 0xf5, 0x21, 0x00


	//----- nvinfo : EIATTR_KPARAM_INFO
	.align		4
.L_1174:
        /*0028*/ 	.byte	0x04, 0x17
        /*002a*/ 	.short	(.L_1176 - .L_1175)
.L_1175:
        /*002c*/ 	.word	0x00000000
        /*0030*/ 	.short	0x0000
        /*0032*/ 	.short	0x0000
        /*0034*/ 	.byte	0x00, 0xf5, 0x21, 0x00


	//----- nvinfo : EIATTR_SPARSE_MMA_MASK
	.align		4
.L_1176:
        /*0038*/ 	.byte	0x03, 0x50
        /*003a*/ 	.short	0x0000


	//----- nvinfo : EIATTR_MAXREG_COUNT
	.align		4
        /*003c*/ 	.byte	0x03, 0x1b
        /*003e*/ 	.short	0x00ff


	//----- nvinfo : EIATTR_NUM_BARRIERS
	.align		4
        /*0040*/ 	.byte	0x02, 0x4c
        /*0042*/ 	.byte	0x01
	.zero		1


	//----- nvinfo : EIATTR_MERCURY_ISA_VERSION
	.align		4
        /*0044*/ 	.byte	0x03, 0x5f
        /*0046*/ 	.short	0x0101


	//----- nvinfo : EIATTR_COOP_GROUP_MASK_REGIDS
	.align		4
        /*0048*/ 	.byte	0x04, 0x29
        /*004a*/ 	.short	(.L_1178 - .L_1177)


	//   ....[0]....
.L_1177:
        /*004c*/ 	.word	0xffffffff


	//   ....[1]....
        /*0050*/ 	.word	0xffffffff


	//   ....[2]....
        /*0054*/ 	.word	0xffffffff


	//   ....[3]....
        /*0058*/ 	.word	0xffffffff


	//   ....[4]....
        /*005c*/ 	.word	0xffffffff


	//   ....[5]....
        /*0060*/ 	.word	0xffffffff


	//   ....[6]....
        /*0064*/ 	.word	0xffffffff


	//   ....[7]....
        /*0068*/ 	.word	0xffffffff


	//   ....[8]....
        /*006c*/ 	.word	0xffffffff


	//   ....[9]....
        /*0070*/ 	.word	0xffffffff


	//   ....[10]....
        /*0074*/ 	.word	0xffffffff


	//   ....[11]....
        /*0078*/ 	.word	0xffffffff


	//   ....[12]....
        /*007c*/ 	.word	0xffffffff


	//   ....[13]....
        /*0080*/ 	.word	0xffffffff


	//   ....[14]....
        /*0084*/ 	.word	0xffffffff


	//   ....[15]....
        /*0088*/ 	.word	0xffffffff


	//   ....[16]....
        /*008c*/ 	.word	0xffffffff


	//   ....[17]....
        /*0090*/ 	.word	0xffffffff


	//   ....[18]....
        /*0094*/ 	.word	0xffffffff


	//   ....[19]....
        /*0098*/ 	.word	0xffffffff


	//   ....[20]....
        /*009c*/ 	.word	0xffffffff


	//   ....[21]....
        /*00a0*/ 	.word	0xffffffff


	//   ....[22]....
        /*00a4*/ 	.word	0xffffffff


	//   ....[23]....
        /*00a8*/ 	.word	0xffffffff


	//   ....[24]....
        /*00ac*/ 	.word	0xffffffff


	//   ....[25]....
        /*00b0*/ 	.word	0xffffffff


	//   ....[26]....
        /*00b4*/ 	.word	0xffffffff


	//   ....[27]....
        /*00b8*/ 	.word	0xffffffff


	//   ....[28]....
        /*00bc*/ 	.word	0xffffffff


	//   ....[29]....
        /*00c0*/ 	.word	0xffffffff


	//   ....[30]....
        /*00c4*/ 	.word	0xffffffff


	//   ....[31]....
        /*00c8*/ 	.word	0xffffffff


	//   ....[32]....
        /*00cc*/ 	.word	0xffffffff


	//   ....[33]....
        /*00d0*/ 	.word	0xffffffff


	//   ....[34]....
        /*00d4*/ 	.word	0xffffffff


	//   ....[35]....
        /*00d8*/ 	.word	0xffffffff


	//   ....[36]....
        /*00dc*/ 	.word	0xffffffff


	//   ....[37]....
        /*00e0*/ 	.word	0xffffffff


	//   ....[38]....
        /*00e4*/ 	.word	0xffffffff


	//   ....[39]....
        /*00e8*/ 	.word	0xffffffff


	//   ....[40]....
        /*00ec*/ 	.word	0xffffffff


	//   ....[41]....
        /*00f0*/ 	.word	0xffffffff


	//   ....[42]....
        /*00f4*/ 	.word	0x0500000c


	//   ....[43]....
        /*00f8*/ 	.word	0x0500000c


	//   ....[44]....
        /*00fc*/ 	.word	0x0500000c


	//   ....[45]....
        /*0100*/ 	.word	0x0500000c


	//   ....[46]....
        /*0104*/ 	.word	0x0500000c


	//----- nvinfo : EIATTR_COOP_GROUP_INSTR_OFFSETS
	.align		4
.L_1178:
        /*0108*/ 	.byte	0x04, 0x28
        /*010a*/ 	.short	(.L_1180 - .L_1179)


	//   ....[0]....
.L_1179:
        /*010c*/ 	.word	0x00000430


	//   ....[1]....
        /*0110*/ 	.word	0x00000450


	//   ....[2]....
        /*0114*/ 	.word	0x000004c0


	//   ....[3]....
        /*0118*/ 	.word	0x00000500


	//   ....[4]....
        /*011c*/ 	.word	0x000005a0


	//   ....[5]....
        /*0120*/ 	.word	0x000005f0


	//   ....[6]....
        /*0124*/ 	.word	0x00000660


	//   ....[7]....
        /*0128*/ 	.word	0x00000680


	//   ....[8]....
        /*012c*/ 	.word	0x00000690


	//   ....[9]....
        /*0130*/ 	.word	0x00000860


	//   ....[10]....
        /*0134*/ 	.word	0x00000880


	//   ....[11]....
        /*0138*/ 	.word	0x000008e0


	//   ....[12]....
        /*013c*/ 	.word	0x00000920


	//   ....[13]....
        /*0140*/ 	.word	0x00000990


	//   ....[14]....
        /*0144*/ 	.word	0x000009e0


	//   ....[15]....
        /*0148*/ 	.word	0x00000a50


	//   ....[16]....
        /*014c*/ 	.word	0x00000a80


	//   ....[17]....
        /*0150*/ 	.word	0x00000a90


	//   ....[18]....
        /*0154*/ 	.word	0x00000c70


	//   ....[19]....
        /*0158*/ 	.word	0x00000c80


	//   ....[20]....
        /*015c*/ 	.word	0x00000cd0


	//   ....[21]....
        /*0160*/ 	.word	0x00000d10


	//   ....[22]....
        /*0164*/ 	.word	0x00000da0


	//   ....[23]....
        /*0168*/ 	.word	0x00000e00


	//   ....[24]....
        /*016c*/ 	.word	0x00000e60


	//   ....[25]....
        /*0170*/ 	.word	0x00000e80


	//   ....[26]....
        /*0174*/ 	.word	0x00000e90


	//   ....[27]....
        /*0178*/ 	.word	0x00001050


	//   ....[28]....
        /*017c*/ 	.word	0x00001070


	//   ....[29]....
        /*0180*/ 	.word	0x000010c0


	//   ....[30]....
        /*0184*/ 	.word	0x00001130


	//   ....[31]....
        /*0188*/ 	.word	0x00001190


	//   ....[32]....
        /*018c*/ 	.word	0x000011e0


	//   ....[33]....
        /*0190*/ 	.word	0x00001240


	//   ....[34]....
        /*0194*/ 	.word	0x00001280


	//   ....[35]....
        /*0198*/ 	.word	0x00001290


	//   ....[36]....
        /*019c*/ 	.word	0x00001550


	//   ....[37]....
        /*01a0*/ 	.word	0x00001580


	//   ....[38]....
        /*01a4*/ 	.word	0x000015b0


	//   ....[39]....
        /*01a8*/ 	.word	0x000015e0


	//   ....[40]....
        /*01ac*/ 	.word	0x00001610


	//   ....[41]....
        /*01b0*/ 	.word	0x00001690


	//   ....[42]....
        /*01b4*/ 	.word	0x00001770


	//   ....[43]....
        /*01b8*/ 	.word	0x000017f0


	//   ....[44]....
        /*01bc*/ 	.word	0x00001870


	//   ....[45]....
        /*01c0*/ 	.word	0x000018f0


	//   ....[46]....
        /*01c4*/ 	.word	0x00001970


	//----- nvinfo : EIATTR_VRC_CTA_INIT_COUNT
	.align		4
.L_1180:
        /*01c8*/ 	.byte	0x02, 0x4a
	.zero		1
	.zero		1


	//----- nvinfo : EIATTR_EXIT_INSTR_OFFSETS
	.align		4
        /*01cc*/ 	.byte	0x04, 0x1c
        /*01ce*/ 	.short	(.L_1182 - .L_1181)


	//   ....[0]....
.L_1181:
        /*01d0*/ 	.word	0x00001710


	//----- nvinfo : EIATTR_MAX_THREADS
	.align		4
.L_1182:
        /*01d4*/ 	.byte	0x04, 0x05
        /*01d6*/ 	.short	(.L_1184 - .L_1183)
.L_1183:
        /*01d8*/ 	.word	0x00000080
        /*01dc*/ 	.word	0x00000001
        /*01e0*/ 	.word	0x00000001


	//----- nvinfo : EIATTR_CRS_STACK_SIZE
	.align		4
.L_1184:
        /*01e4*/ 	.byte	0x04, 0x1e
        /*01e6*/ 	.short	(.L_1186 - .L_1185)
.L_1185:
        /*01e8*/ 	.word	0x00000000


	//----- nvinfo : EIATTR_CBANK_PARAM_SIZE
	.align		4
.L_1186:
        /*01ec*/ 	.byte	0x03, 0x19
        /*01ee*/ 	.short	0x0014


	//----- nvinfo : EIATTR_PARAM_CBANK
	.align		4
        /*01f0*/ 	.byte	0x04, 0x0a
        /*01f2*/ 	.short	(.L_1188 - .L_1187)
	.align		4
.L_1187:
        /*01f4*/ 	.word	index@(.nv.constant0._Z18compute_histogramsIjLi4ELi8ELi128ELb0EEvPKT_Pji)
        /*01f8*/ 	.short	0x0380
        /*01fa*/ 	.short	0x0014


	//----- nvinfo : EIATTR_SW_WAR
	.align		4
.L_1188:
        /*01fc*/ 	.byte	0x04, 0x36
        /*01fe*/ 	.short	(.L_1190 - .L_1189)
.L_1189:
        /*0200*/ 	.word	0x00000008
.L_1190:


//--------------------- .nv.info._Z18compute_histogramsIjLi4ELi8ELi64ELb1EEvPKT_Pji --------------------------
	.section	.nv.info._Z18compute_histogramsIjLi4ELi8ELi64ELb1EEvPKT_Pji,"",@"SHT_CUDA_INFO"
	.sectionflags	@""
	.align	4


	//----- nvinfo : EIATTR_CUDA_API_VERSION
	.align		4
        /*0000*/ 	.byte	0x04, 0x37
        /*0002*/ 	.short	(.L_1192 - .L_1191)
.L_1191:
        /*0004*/ 	.word	0x00000082


	//----- nvinfo : EIATTR_KPARAM_INFO
	.align		4
.L_1192:
        /*0008*/ 	.byte	0x04, 0x17
        /*000a*/ 	.short	(.L_1194 - .L_1193)
.L_1193:
        /*000c*/ 	.word	0x00000000
        /*0010*/ 	.short	0x0002
        /*0012*/ 	.short	0x0010
        /*0014*/ 	.byte	0x00, 0xf0, 0x11, 0x00


	//----- nvinfo : EIATTR_KPARAM_INFO
	.align		4
.L_1194:
        /*0018*/ 	.byte	0x04, 0x17
        /*001a*/ 	.short	(.L_1196 - .L_1195)
.L_1195:
        /*001c*/ 	.word	0x00000000
        /*0020*/ 	.short	0x0001
        /*0022*/ 	.short	0x0008
        /*0024*/ 	.byte	0x00, 0xf5, 0x21, 0x00


	//----- nvinfo : EIATTR_KPARAM_INFO
	.align		4
.L_1196:
        /*0028*/ 	.byte	0x04, 0x17
        /*002a*/ 	.short	(.L_1198 - .L_1197)
.L_1197:
        /*002c*/ 	.word	0x00000000
        /*0030*/ 	.short	0x0000
        /*0032*/ 	.short	0x0000
        /*0034*/ 	.byte	0x00, 0xf5, 0x21, 0x00


	//----- nvinfo : EIATTR_SPARSE_MMA_MASK
	.align		4
.L_1198:
        /*0038*/ 	.byte	0x03, 0x50
        /*003a*/ 	.short	0x0000


	//----- nvinfo : EIATTR_MAXREG_COUNT
	.align		4
        /*003c*/ 	.byte	0x03, 0x1b
        /*003e*/ 	.short	0x00ff


	//----- nvinfo : EIATTR_NUM_BARRIERS
	.align		4
        /*0040*/ 	.byte	0x02, 0x4c
        /*0042*/ 	.byte	0x01
	.zero		1


	//----- nvinfo : EIATTR_MERCURY_ISA_VERSION
	.align		4
        /*0044*/ 	.byte	0x03, 0x5f
        /*0046*/ 	.short	0x0101


	//----- nvinfo : EIATTR_INT_WARP_WIDE_INSTR_OFFSETS
	.align		4
        /*0048*/ 	.byte	0x04, 0x31
        /*004a*/ 	.short	(.L_1200 - .L_1199)


	//   ....[0]....
.L_1199:
        /*004c*/ 	.word	0x00001640


	//   ....[1]....
        /*0050*/ 	.word	0x00001790


	//----- nvinfo : EIATTR_COOP_GROUP_MASK_REGIDS
	.align		4
.L_1200:
        /*0054*/ 	.byte	0x04, 0x29
        /*0056*/ 	.short	(.L_1202 - .L_1201)


	//   ....[0]....
.L_1201:
        /*0058*/ 	.word	0xffffffff


	//   ....[1]....
        /*005c*/ 	.word	0xffffffff


	//   ....[2]....
        /*0060*/ 	.word	0xffffffff


	//   ....[3]....
        /*0064*/ 	.word	0xffffffff


	//   ....[4]....
        /*0068*/ 	.word	0xffffffff


	//   ....[5]....
        /*006c*/ 	.word	0xffffffff


	//   ....[6]....
        /*0070*/ 	.word	0xffffffff


	//   ....[7]....
        /*0074*/ 	.word	0xffffffff


	//   ....[8]....
        /*0078*/ 	.word	0xffffffff


	//   ....[9]....
        /*007c*/ 	.word	0xffffffff


	//   ....[10]....
        /*0080*/ 	.word	0xffffffff


	//   ....[11]....
        /*0084*/ 	.word	0xffffffff


	//   ....[12]....
        /*0088*/ 	.word	0xffffffff


	//   ....[13]....
        /*008c*/ 	.word	0xffffffff


	//   ....[14]....
        /*0090*/ 	.word	0xffffffff


	//   ....[15]....
        /*0094*/ 	.word	0xffffffff


	//   ....[16]....
        /*0098*/ 	.word	0xffffffff


	//   ....[17]....
        /*009c*/ 	.word	0xffffffff


	//   ....[18]....
        /*00a0*/ 	.word	0xffffffff


	//   ....[19]....
        /*00a4*/ 	.word	0xffffffff


	//   ....[20]....
        /*00a8*/ 	.word	0xffffffff


	//   ....[21]....
        /*00ac*/ 	.word	0xffffffff


	//   ....[22]....
        /*00b0*/ 	.word	0xffffffff


	//   ....[23]....
        /*00b4*/ 	.word	0xffffffff


	//   ....[24]....
        /*00b8*/ 	.word	0xffffffff


	//   ....[25]....
        /*00bc*/ 	.word	0xffffffff


	//   ....[26]....
        /*00c0*/ 	.word	0xffffffff


	//   ....[27]....
        /*00c4*/ 	.word	0xffffffff


	//   ....[28]....
        /*00c8*/ 	.word	0xffffffff


	//   ....[29]....
        /*00cc*/ 	.word	0xffffffff


	//   ....[30]....
        /*00d0*/ 	.word	0xffffffff


	//   ....[31]....
        /*00d4*/ 	.word	0xffffffff


	//   ....[32]....
        /*00d8*/ 	.word	0xffffffff


	//   ....[33]....
        /*00dc*/ 	.word	0xffffffff


	//   ....[34]....
        /*00e0*/ 	.word	0xffffffff


	//   ....[35]....
        /*00e4*/ 	.word	0xffffffff


	//   ....[36]....
        /*00e8*/ 	.word	0xffffffff


	//   ....[37]....
        /*00ec*/ 	.word	0xffffffff


	//   ....[38]....
        /*00f0*/ 	.word	0xffffffff


	//   ....[39]....
        /*00f4*/ 	.word	0xffffffff


	//   ....[40]....
        /*00f8*/ 	.word	0xffffffff


	//   ....[41]....
        /*00fc*/ 	.word	0xffffffff


	//   ....[42]....
        /*0100*/ 	.word	0xffffffff


	//   ....[43]....
        /*0104*/ 	.word	0xffffffff


	//   ....[44]....
        /*0108*/ 	.word	0xffffffff


	//   ....[45]....
        /*010c*/ 	.word	0xffffffff


	//   ....[46]....
        /*0110*/ 	.word	0xffffffff


	//   ....[47]....
        /*0114*/ 	.word	0xffffffff


	//   ....[48]....
        /*0118*/ 	.word	0xffffffff


	//   ....[49]....
        /*011c*/ 	.word	0xffffffff


	//   ....[50]....
        /*0120*/ 	.word	0xffffffff


	//   ....[51]....
        /*0124*/ 	.word	0xffffffff


	//   ....[52]....
        /*0128*/ 	.word	0xffffffff


	//   ....[53]....
        /*012c*/ 	.word	0xffffffff


	//   ....[54]....
        /*0130*/ 	.word	0xffffffff


	//   ....[55]....
        /*0134*/ 	.word	0xffffffff


	//   ....[56]....
        /*0138*/ 	.word	0xffffffff


	//   ....[57]....
        /*013c*/ 	.word	0xffffffff


	//   ....[58]....
        /*0140*/ 	.word	0xffffffff


	//   ....[59]....
        /*0144*/ 	.word	0xffffffff


	//   ....[60]....
        /*0148*/ 	.word	0xffffffff


	//   ....[61]....
        /*014c*/ 	.word	0xffffffff


	//   ....[62]....
        /*0150*/ 	.word	0xffffffff


	//   ....[63]....
        /*0154*/ 	.word	0xffffffff


	//   ....[64]....
        /*0158*/ 	.word	0xffffffff


	//   ....[65]....
        /*015c*/ 	.word	0xffffffff


	//   ....[66]....
        /*0160*/ 	.word	0xffffffff


	//   ....[67]....
        /*0164*/ 	.word	0xffffffff


	//   ....[68]....
        /*0168*/ 	.word	0xffffffff


	//   ....[69]....
        /*016c*/ 	.word	0xffffffff


	//   ....[70]....
        /*0170*/ 	.word	0xffffffff


	//   ....[71]....
        /*0174*/ 	.word	0xffffffff


	//   ....[72]....
        /*0178*/ 	.word	0xffffffff


	//   ....[73]....
        /*017c*/ 	.word	0xffffffff


	//   ....[74]....
        /*0180*/ 	.word	0xffffffff


	//   ....[75]....
        /*0184*/ 	.word	0xffffffff


	//   ....[76]....
        /*0188*/ 	.word	0xffffffff


	//   ....[77]....
        /*018c*/ 	.word	0xffffffff


	//   ....[78]....
        /*0190*/ 	.word	0xffffffff


	//   ....[79]....
        /*0194*/ 	.word	0xffffffff


	//   ....[80]....
        /*0198*/ 	.word	0xffffffff


	//   ....[81]....
        /*019c*/ 	.word	0xffffffff


	//   ....[82]....
        /*01a0*/ 	.word	0xffffffff


	//   ....[83]....
        /*01a4*/ 	.word	0xffffffff


	//   ....[84]....
        /*01a8*/ 	.word	0xffffffff


	//   ....[85]....
        /*01ac*/ 	.word	0x05000008


	//   ....[86]....
        /*01b0*/ 	.word	0x05000008


	//   ....[87]....
        /*01b4*/ 	.word	0x05000008


	//   ....[88]....
        /*01b8*/ 	.word	0x05000008


	//   ....[89]....
        /*01bc*/ 	.word	0x05000008


	//   ....[90]....
        /*01c0*/ 	.word	0x05000008


	//   ....[91]....
        /*01c4*/ 	.word	0x05000008


	//   ....[92]....
        /*01c8*/ 	.word	0x05000008


	//   ....[93]....
        /*01cc*/ 	.word	0x05000008


	//   ....[94]....
        /*01d0*/ 	.word	0x05000008


	//   ....[95]....
        /*01d4*/ 	.word	0x05000008


	//   ....[96]....
        /*01d8*/ 	.word	0x05000008


	//   ....[97]....
        /*01dc*/ 	.word	0x05000008


	//   ....[98]....
        /*01e0*/ 	.word	0x05000008


	//   ....[99]....
        /*01e4*/ 	.word	0x05000008


	//   ....[100]....
        /*01e8*/ 	.word	0x05000008


	//   ....[101]....
        /*01ec*/ 	.word	0x05000008


	//   ....[102]....
        /*01f0*/ 	.word	0x05000008


	//   ....[103]....
        /*01f4*/ 	.word	0x05000008


	//   ....[104]....
        /*01f8*/ 	.word	0x05000008


	//   ....[105]....
        /*01fc*/ 	.word	0x05000008


	//   ....[106]....
        /*0200*/ 	.word	0x05000008


	//   ....[107]....
        /*0204*/ 	.word	0x05000008


	//   ....[108]....
        /*0208*/ 	.word	0x05000008


	//   ....[109]....
        /*020c*/ 	.word	0x05000008


	//   ....[110]....
        /*0210*/ 	.word	0x05000008


	//   ....[111]....
        /*0214*/ 	.word	0x05000008


	//   ....[112]....
        /*0218*/ 	.word	0x05000008


	//   ....[113]....
        /*021c*/ 	.word	0x05000008


	//   ....[114]....
        /*0220*/ 	.word	0x05000008


	//   ....[115]....
        /*0224*/ 	.word	0x05000008


	//   ....[116]....
        /*0228*/ 	.word	0x05000008


	//   ....[117]....
        /*022c*/ 	.word	0x05000008


	//   ....[118]....
        /*0230*/ 	.word	0x05000008


	//   ....[119]....
        /*0234*/ 	.word	0x05000008


	//   ....[120]....
        /*0238*/ 	.word	0x05000008


	//   ....[121]....
        /*023c*/ 	.word	0x05000008


	//   ....[122]....
        /*0240*/ 	.word	0x05000008


	//   ....[123]....
        /*0244*/ 	.word	0x05000008


	//   ....[124]....
        /*0248*/ 	.word	0x05000008


	//   ....[125]....
        /*024c*/ 	.word	0x05000008


	//   ....[126]....
        /*0250*/ 	.word	0x05000008


	//   ....[127]....
        /*0254*/ 	.word	0x05000008


	//   ....[128]....
        /*0258*/ 	.word	0x05000008


	//   ....[129]....
        /*025c*/ 	.word	0x05000008


	//   ....[130]....
        /*0260*/ 	.word	0x05000008


	//   ....[131]....
        /*0264*/ 	.word	0x05000008


	//   ....[132]....
        /*0268*/ 	.word	0x05000008


	//----- nvinfo : EIATTR_COOP_GROUP_INSTR_OFFSETS
	.align		4
.L_1202:
        /*026c*/ 	.byte	0x04, 0x28
        /*026e*/ 	.short	(.L_1204 - .L_1203)


	//   ....[0]....
.L_1203:
        /*0270*/ 	.word	0x000004e0


	//   ....[1]....
        /*0274*/ 	.word	0x00000500


	//   ....[2]....
        /*0278*/ 	.word	0x00000570


	//   ....[3]....
        /*027c*/ 	.word	0x000005b0


	//   ....[4]....
        /*0280*/ 	.word	0x00000650


	//   ....[5]....
        /*0284*/ 	.word	0x000006a0


	//   ....[6]....
        /*0288*/ 	.word	0x00000710


	//   ....[7]....
        /*028c*/ 	.word	0x00000730


	//   ....[8]....
        /*0290*/ 	.word	0x00000740


	//   ....[9]....
        /*0294*/ 	.word	0x00000910


	//   ....[10]....
        /*0298*/ 	.word	0x00000930


	//   ....[11]....
        /*029c*/ 	.word	0x00000990


	//   ....[12]....
        /*02a0*/ 	.word	0x000009d0


	//   ....[13]....
        /*02a4*/ 	.word	0x00000a40


	//   ....[14]....
        /*02a8*/ 	.word	0x00000a90


	//   ....[15]....
        /*02ac*/ 	.word	0x00000b00


	//   ....[16]....
        /*02b0*/ 	.word	0x00000b30


	//   ....[17]....
        /*02b4*/ 	.word	0x00000b40


	//   ....[18]....
        /*02b8*/ 	.word	0x00000d20


	//   ....[19]....
        /*02bc*/ 	.word	0x00000d30


	//   ....[20]....
        /*02c0*/ 	.word	0x00000d80


	//   ....[21]....
        /*02c4*/ 	.word	0x00000dc0


	//   ....[22]....
        /*02c8*/ 	.word	0x00000e50


	//   ....[23]....
        /*02cc*/ 	.word	0x00000eb0


	//   ....[24]....
        /*02d0*/ 	.word	0x00000f10


	//   ....[25]....
        /*02d4*/ 	.word	0x00000f30


	//   ....[26]....
        /*02d8*/ 	.word	0x00000f40


	//   ....[27]....
        /*02dc*/ 	.word	0x00001100


	//   ....[28]....
        /*02e0*/ 	.word	0x00001120


	//   ....[29]....
        /*02e4*/ 	.word	0x00001170


	//   ....[30]....
        /*02e8*/ 	.word	0x000011e0


	//   ....[31]....
        /*02ec*/ 	.word	0x00001240


	//   ....[32]....
        /*02f0*/ 	.word	0x00001290


	//   ....[33]....
        /*02f4*/ 	.word	0x000012f0


	//   ....[34]....
        /*02f8*/ 	.word	0x00001330


	//   ....[35]....
        /*02fc*/ 	.word	0x00001340


	//   ....[36]....
        /*0300*/ 	.word	0x00001590


	//   ....[37]....
        /*0304*/ 	.word	0x00001820


	//   ....[38]....
        /*0308*/ 	.word	0x00001a10


	//   ....[39]....
        /*030c*/ 	.word	0x00001a40


	//   ....[40]....
        /*0310*/ 	.word	0x00001a50


	//   ....[41]....
        /*0314*/ 	.word	0x00001a70


	//   ....[42]....
        /*0318*/ 	.word	0x00001a90


	//   ....[43]....
        /*031c*/ 	.word	0x00001aa0


	//   ....[44]....
        /*0320*/ 	.word	0x00001ab0


	//   ....[45]....
        /*0324*/ 	.word	0x00001ad0


	//   ....[46]....
        /*0328*/ 	.word	0x00001b20


	//   ....[47]....
        /*032c*/ 	.word	0x00001b50


	//   ....[48]....
        /*0330*/ 	.word	0x00001b80


	//   ....[49]....
        /*0334*/ 	.word	0x00001bb0


	//   ....[50]....
        /*0338*/ 	.word	0x00001bd0


	//   ....[51]....
        /*033c*/ 	.word	0x00001c50


	//   ....[52]....
        /*0340*/ 	.word	0x00001c80


	//   ....[53]....
        /*0344*/ 	.word	0x00001cb0


	//   ....[54]....
        /*0348*/ 	.word	0x00001cd0


	//   ....[55]....
        /*034c*/ 	.word	0x00001ce0


	//   ....[56]....
        /*0350*/ 	.word	0x00001cf0


	//   ....[57]....
        /*0354*/ 	.word	0x00001d00


	//   ....[58]....
        /*0358*/ 	.word	0x00001d70


	//   ....[59]....
        /*035c*/ 	.word	0x00001db0


	//   ....[60]....
        /*0360*/ 	.word	0x00001de0


	//   ....[61]....
        /*0364*/ 	.word	0x00001e10


	//   ....[62]....
        /*0368*/ 	.word	0x00001e30


	//   ....[63]....
        /*036c*/ 	.word	0x00001e40


	//   ....[64]....
        /*0370*/ 	.word	0x00001e60


	//   ....[65]....
        /*0374*/ 	.word	0x00001ef0


	//   ....[66]....
        /*0378*/ 	.word	0x00001f20


	//   ....[67]....
        /*037c*/ 	.word	0x00001f50


	//   ....[68]....
        /*0380*/ 	.word	0x00001f70


	//   ....[69]....
        /*0384*/ 	.word	0x00001f80


	//   ....[70]....
        /*0388*/ 	.word	0x00001f90


	//   ....[71]....
        /*038c*/ 	.word	0x00001fa0


	//   ....[72]....
        /*0390*/ 	.word	0x00002000


	//   ....[73]....
        /*0394*/ 	.word	0x00002030


	//   ....[74]....
        /*0398*/ 	.word	0x00002060


	//   ....[75]....
        /*039c*/ 	.word	0x00002090


	//   ....[76]....
        /*03a0*/ 	.word	0x000020c0


	//   ....[77]....
        /*03a4*/ 	.word	0x000020f0


	//   ....[78]....
        /*03a8*/ 	.word	0x00002100


	//   ....[79]....
        /*03ac*/ 	.word	0x00002250


	//   ....[80]....
        /*03b0*/ 	.word	0x00002280


	//   ....[81]....
        /*03b4*/ 	.word	0x000022b0


	//   ....[82]....
        /*03b8*/ 	.word	0x000022e0


	//   ....[83]....
        /*03bc*/ 	.word	0x000022f0


	//   ....[84]....
        /*03c0*/ 	.word	0x00002320


	//   ....[85]....
        /*03c4*/ 	.word	0x00002470


	//   ....[86]....
        /*03c8*/ 	.word	0x00002540


	//   ....[87]....
        /*03cc*/ 	.word	0x000025c0


	//   ....[88]....
        /*03d0*/ 	.word	0x00002640


	//   ....[89]....
        /*03d4*/ 	.word	0x000026d0


	//   ....[90]....
        /*03d8*/ 	.word	0x000027b0


	//   ....[91]....
        /*03dc*/ 	.word	0x000027e0


	//   ....[92]....
        /*03e0*/ 	.word	0x00002870


	//   ....[93]....
        /*03e4*/ 	.word	0x000028f0


	//   ....[94]....
        /*03e8*/ 	.word	0x00002970


	//   ....[95]....
        /*03ec*/ 	.word	0x000029f0


	//   ....[96]....
        /*03f0*/ 	.word	0x00002aa0


	//   ....[97]....
        /*03f4*/ 	.word	0x00002ad0


	//   ....[98]....
        /*03f8*/ 	.word	0x00002b70


	//   ....[99]....
        /*03fc*/ 	.word	0x00002bf0


	//   ....[100]....
        /*0400*/ 	.word	0x00002c70


	//   ....[101]....
        /*0404*/ 	.word	0x00002cf0


	//   ....[102]....
        /*0408*/ 	.word	0x00002db0


	//   ....[103]....
        /*040c*/ 	.word	0x00002de0


	//   ....[104]....
        /*0410*/ 	.word	0x00002e80


	//   ....[105]....
        /*0414*/ 	.word	0x00002f00


	//   ....[106]....
        /*0418*/ 	.word	0x00002f80


	//   ....[107]....
        /*041c*/ 	.word	0x00003020


	//   ....[108]....
        /*0420*/ 	.word	0x000030d0


	//   ....[109]....
        /*0424*/ 	.word	0x00003100


	//   ....[110]....
        /*0428*/ 	.word	0x000031a0


	//   ....[111]....
        /*042c*/ 	.word	0x00003220


	//   ....[112]....
        /*0430*/ 	.word	0x000032a0


	//   ....[113]....
        /*0434*/ 	.word	0x00003320


	//   ....[114]....
        /*0438*/ 	.word	0x000033e0


	//   ....[115]....
        /*043c*/ 	.word	0x00003410


	//   ....[116]....
        /*0440*/ 	.word	0x000034a0


	//   ....[117]....
        /*0444*/ 	.word	0x00003510


	//   ....[118]....
        /*0448*/ 	.word	0x00003580


	//   ....[119]....
        /*044c*/ 	.word	0x000035f0


	//   ....[120]....
        /*0450*/ 	.word	0x000036b0


	//   ....[121]....
        /*0454*/ 	.word	0x000036e0


	//   ....[122]....
        /*0458*/ 	.word	0x00003770


	//   ....[123]....
        /*045c*/ 	.word	0x00003800


	//   ....[124]....
        /*0460*/ 	.word	0x00003880


	//   ....[125]....
        /*0464*/ 	.word	0x00003900


	//   ....[126]....
        /*0468*/ 	.word	0x000039b0


	//   ....[127]....
        /*046c*/ 	.word	0x000039e0


	//   ....[128]....
        /*0470*/ 	.word	0x00003a60


	//   ....[129]....
        /*0474*/ 	.word	0x00003ae0


	//   ....[130]....
        /*0478*/ 	.word	0x00003b50


	//   ....[131]....
        /*047c*/ 	.word	0x00003bc0


	//   ....[132]....
        /*0480*/ 	.word	0x00003c50


	//----- nvinfo : EIATTR_VRC_CTA_INIT_COUNT
	.align		4
.L_1204:
        /*0484*/ 	.byte	0x02, 0x4a
	.zero		1
	.zero		1


	//----- nvinfo : EIATTR_EXIT_INSTR_OFFSETS
	.align		4
        /*0488*/ 	.byte	0x04, 0x1c
        /*048a*/ 	.short	(.L_1206 - .L_1205)


	//   ....[0]....
.L_1205:
        /*048c*/ 	.word	0x00001830


	//   ....[1]....
        /*0490*/ 	.word	0x00002400


	//----- nvinfo : EIATTR_MAX_THREADS
	.align		4
.L_1206:
        /*0494*/ 	.byte	0x04, 0x05
        /*0496*/ 	.short	(.L_1208 - .L_1207)
.L_1207:
        /*0498*/ 	.word	0x00000040
        /*049c*/ 	.word	0x00000001
        /*04a0*/ 	.word	0x00000001


	//----- nvinfo : EIATTR_CRS_STACK_SIZE
	.align		4
.L_1208:
        /*04a4*/ 	.byte	0x04, 0x1e
        /*04a6*/ 	.short	(.L_1210 - .L_1209)
.L_1209:
        /*04a8*/ 	.word	0x00000000


	//----- nvinfo : EIATTR_CBANK_PARAM_SIZE
	.align		4
.L_1210:
        /*04ac*/ 	.byte	0x03, 0x19
        /*04ae*/ 	.short	0x0014


	//----- nvinfo : EIATTR_PARAM_CBANK
	.align		4
        /*04b0*/ 	.byte	0x04, 0x0a
        /*04b2*/ 	.short	(.L_1212 - .L_1211)
	.align		4
.L_1211:
        /*04b4*/ 	.word	index@(.nv.constant0._Z18compute_histogramsIjLi4ELi8ELi64ELb1EEvPKT_Pji)
        /*04b8*/ 	.short	0x0380
        /*04ba*/ 	.short	0x0014


	//----- nvinfo : EIATTR_SW_WAR
	.align		4
.L_1212:
        /*04bc*/ 	.byte	0x04, 0x36
        /*04be*/ 	.short	(.L_1214 - .L_1213)
.L_1213:
        /*04c0*/ 	.word	0x00000008
.L_1214:


//--------------------- .nv.info._Z18compute_histogramsIjLi4ELi8ELi64ELb0EEvPKT_Pji --------------------------
	.section	.nv.info._Z18compute_histogramsIjLi4ELi8ELi64ELb0EEvPKT_Pji,"",@"SHT_CUDA_INFO"
	.sectionflags	@""
	.align	4


	//----- nvinfo : EIATTR_CUDA_API_VERSION
	.align		4
        /*0000*/ 	.byte	0x04, 0x37
        /*0002*/ 	.short	(.L_1216 - .L_1215)
.L_1215:
        /*0004*/ 	.word	0x00000082


	//----- nvinfo : EIATTR_KPARAM_INFO
	.align		4
.L_1216:
        /*0008*/ 	.byte	0x04, 0x17
        /*000a*/ 	.short	(.L_1218 - .L_1217)
.L_1217:
        /*000c*/ 	.word	0x00000000
        /*0010*/ 	.short	0x0002
        /*0012*/ 	.short	0x0010
        /*0014*/ 	.byte	0x00, 0xf0, 0x11, 0x00


	//----- nvinfo : EIATTR_KPARAM_INFO
	.align		4
.L_1218:
        /*0018*/ 	.byte	0x04, 0x17
        /*001a*/ 	.short	(.L_1220 - .L_1219)
.L_1219:
        /*001c*/ 	.word	0x00000000
        /*0020*/ 	.short	0x0001
        /*0022*/ 	.short	0x0008
        /*0024*/ 	.byte	0x00, 0xf5, 0x21, 0x00


	//----- nvinfo : EIATTR_KPARAM_INFO
	.align		4
.L_1220:
        /*0028*/ 	.byte	0x04, 0x17
        /*002a*/ 	.short	(.L_1222 - .L_1221)
.L_1221:
        /*002c*/ 	.word	0x00000000
        /*0030*/ 	.short	0x0000
        /*0032*/ 	.short	0x0000
        /*0034*/ 	.byte	0x00, 0xf5, 0x21, 0x00


	//----- nvinfo : EIATTR_SPARSE_MMA_MASK
	.align		4
.L_1222:
        /*0038*/ 	.byte	0x03, 0x50
        /*003a*/ 	.short	0x0000


	//----- nvinfo : EIATTR_MAXREG_COUNT
	.align		4
        /*003c*/ 	.byte	0x03, 0x1b
        /*003e*/ 	.short	0x00ff


	//----- nvinfo : EIATTR_NUM_BARRIERS
	.align		4
        /*0040*/ 	.byte	0x02, 0x4c
        /*0042*/ 	.byte	0x01
	.zero		1


	//----- nvinfo : EIATTR_MERCURY_ISA_VERSION
	.align		4
        /*0044*/ 	.byte	0x03, 0x5f
        /*0046*/ 	.short	0x0101


	//----- nvinfo : EIATTR_COOP_GROUP_MASK_REGIDS
	.align		4
        /*0048*/ 	.byte	0x04, 0x29
        /*004a*/ 	.short	(.L_1224 - .L_1223)


	//   ....[0]....
.L_1223:
        /*004c*/ 	.word	0xffffffff


	//   ....[1]....
        /*0050*/ 	.word	0xffffffff


	//   ....[2]....
        /*0054*/ 	.word	0xffffffff


	//   ....[3]....
        /*0058*/ 	.word	0xffffffff


	//   ....[4]....
        /*005c*/ 	.word	0xffffffff


	//   ....[5]....
        /*0060*/ 	.word	0xffffffff


	//   ....[6]....
        /*0064*/ 	.word	0xffffffff


	//   ....[7]....
        /*0068*/ 	.word	0xffffffff


	//   ....[8]....
        /*006c*/ 	.word	0xffffffff


	//   ....[9]....
        /*0070*/ 	.word	0xffffffff


	//   ....[10]....
        /*0074*/ 	.word	0xffffffff


	//   ....[11]....
        /*0078*/ 	.word	0xffffffff


	//   ....[12]....
        /*007c*/ 	.word	0xffffffff


	//   ....[13]....
        /*0080*/ 	.word	0xffffffff


	//   ....[14]....
        /*0084*/ 	.word	0xffffffff


	//   ....[15]....
        /*0088*/ 	.word	0xffffffff


	//   ....[16]....
        /*008c*/ 	.word	0xffffffff


	//   ....[17]....
        /*0090*/ 	.word	0xffffffff


	//   ....[18]....
        /*0094*/ 	.word	0xffffffff


	//   ....[19]....
        /*0098*/ 	.word	0xffffffff


	//   ....[20]....
        /*009c*/ 	.word	0xffffffff


	//   ....[21]....
        /*00a0*/ 	.word	0xffffffff


	//   ....[22]....
        /*00a4*/ 	.word	0xffffffff


	//   ....[23]....
        /*00a8*/ 	.word	0xffffffff


	//   ....[24]....
        /*00ac*/ 	.word	0xffffffff


	//   ....[25]....
        /*00b0*/ 	.word	0xffffffff


	//   ....[26]....
        /*00b4*/ 	.word	0xffffffff


	//   ....[27]....
        /*00b8*/ 	.word	0xffffffff


	//   ....[28]....
        /*00bc*/ 	.word	0xffffffff


	//   ....[29]....
        /*00c0*/ 	.word	0xffffffff


	//   ....[30]....
        /*00c4*/ 	.word	0xffffffff


	//   ....[31]....
        /*00c8*/ 	.word	0xffffffff


	//   ....[32]....
        /*00cc*/ 	.word	0xffffffff


	//   ....[33]....
        /*00d0*/ 	.word	0xffffffff


	//   ....[34]....
        /*00d4*/ 	.word	0xffffffff


	//   ....[35]....
        /*00d8*/ 	.word	0xffffffff


	//   ....[36]....
        /*00dc*/ 	.word	0xffffffff


	//   ....[37]....
        /*00e0*/ 	.word	0xffffffff


	//   ....[38]....
        /*00e4*/ 	.word	0xffffffff


	//   ....[39]....
        /*00e8*/ 	.word	0xffffffff


	//   ....[40]....
        /*00ec*/ 	.word	0xffffffff


	//   ....[41]....
        /*00f0*/ 	.word	0xffffffff


	//   ....[42]....
        /*00f4*/ 	.word	0xffffffff


	//   ....[43]....
        /*00f8*/ 	.word	0xffffffff


	//   ....[44]....
        /*00fc*/ 	.word	0xffffffff


	//   ....[45]....
        /*0100*/ 	.word	0xffffffff


	//   ....[46]....
        /*0104*/ 	.word	0xffffffff


	//   ....[47]....
        /*0108*/ 	.word	0xffffffff


	//   ....[48]....
        /*010c*/ 	.word	0xffffffff


	//   ....[49]....
        /*0110*/ 	.word	0xffffffff


	//   ....[50]....
        /*0114*/ 	.word	0xffffffff


	//   ....[51]....
        /*0118*/ 	.word	0xffffffff


	//   ....[52]....
        /*011c*/ 	.word	0xffffffff


	//   ....[53]....
        /*0120*/ 	.word	0xffffffff


	//   ....[54]....
        /*0124*/ 	.word	0xffffffff


	//   ....[55]....
        /*0128*/ 	.word	0xffffffff


	//   ....[56]....
        /*012c*/ 	.word	0xffffffff


	//   ....[57]....
        /*0130*/ 	.word	0xffffffff


	//   ....[58]....
        /*0134*/ 	.word	0xffffffff


	//   ....[59]....
        /*0138*/ 	.word	0xffffffff


	//   ....[60]....
        /*013c*/ 	.word	0xffffffff


	//   ....[61]....
        /*0140*/ 	.word	0xffffffff


	//   ....[62]....
        /*0144*/ 	.word	0xffffffff


	//   ....[63]....
        /*0148*/ 	.word	0xffffffff


	//   ....[64]....
        /*014c*/ 	.word	0xffffffff


	//   ....[65]....
        /*0150*/ 	.word	0xffffffff


	//   ....[66]....
        /*0154*/ 	.word	0xffffffff


	//   ....[67]....
        /*0158*/ 	.word	0xffffffff


	//   ....[68]....
        /*015c*/ 	.word	0xffffffff


	//   ....[69]....
        /*0160*/ 	.word	0xffffffff


	//   ....[70]....
        /*0164*/ 	.word	0xffffffff


	//   ....[71]....
        /*0168*/ 	.word	0xffffffff


	//   ....[72]....
        /*016c*/ 	.word	0xffffffff


	//   ....[73]....
        /*0170*/ 	.word	0xffffffff


	//   ....[74]....
        /*0174*/ 	.word	0xffffffff


	//   ....[75]....
        /*0178*/ 	.word	0xffffffff


	//   ....[76]....
        /*017c*/ 	.word	0xffffffff


	//   ....[77]....
        /*0180*/ 	.word	0xffffffff


	//   ....[78]....
        /*0184*/ 	.word	0xffffffff


	//   ....[79]....
        /*0188*/ 	.word	0xffffffff


	//   ....[80]....
        /*018c*/ 	.word	0xffffffff


	//   ....[81]....
        /*0190*/ 	.word	0xffffffff


	//   ....[82]....
        /*0194*/ 	.word	0xffffffff


	//   ....[83]....
        /*0198*/ 	.word	0x05000008


	//   ....[84]....
        /*019c*/ 	.word	0x05000008


	//   ....[85]....
        /*01a0*/ 	.word	0x05000008


	//   ....[86]....
        /*01a4*/ 	.word	0x05000008


	//   ....[87]....
        /*01a8*/ 	.word	0x05000008


	//   ....[88]....
        /*01ac*/ 	.word	0x05000008


	//   ....[89]....
        /*01b0*/ 	.word	0x05000008


	//   ....[90]....
        /*01b4*/ 	.word	0x05000008


	//   ....[91]....
        /*01b8*/ 	.word	0x05000008


	//   ....[92]....
        /*01bc*/ 	.word	0x05000008


	//   ....[93]....
        /*01c0*/ 	.word	0x05000008


	//   ....[94]....
        /*01c4*/ 	.word	0x05000008


	//   ....[95]....
        /*01c8*/ 	.word	0x05000008


	//   ....[96]....
        /*01cc*/ 	.word	0x05000008


	//   ....[97]....
        /*01d0*/ 	.word	0x05000008


	//   ....[98]....
        /*01d4*/ 	.word	0x05000008


	//   ....[99]....
        /*01d8*/ 	.word	0x05000008


	//   ....[100]....
        /*01dc*/ 	.word	0x05000008


	//   ....[101]....
        /*01e0*/ 	.word	0x05000008


	//   ....[102]....
        /*01e4*/ 	.word	0x05000008


	//   ....[103]....
        /*01e8*/ 	.word	0x05000008


	//   ....[104]....
        /*01ec*/ 	.word	0x05000008


	//   ....[105]....
        /*01f0*/ 	.word	0x05000008


	//   ....[106]....
        /*01f4*/ 	.word	0x05000008


	//   ....[107]....
        /*01f8*/ 	.word	0x05000008


	//   ....[108]....
        /*01fc*/ 	.word	0x05000008


	//   ....[109]....
        /*0200*/ 	.word	0x05000008


	//   ....[110]....
        /*0204*/ 	.word	0x05000008


	//   ....[111]....
        /*0208*/ 	.word	0x05000008


	//   ....[112]....
        /*020c*/ 	.word	0x05000008


	//   ....[113]....
        /*0210*/ 	.word	0x05000008


	//   ....[114]....
        /*0214*/ 	.word	0x05000008


	//   ....[115]....
        /*0218*/ 	.word	0x05000008


	//   ....[116]....
        /*021c*/ 	.word	0x05000008


	//   ....[117]....
        /*0220*/ 	.word	0x05000008


	//   ....[118]....
        /*0224*/ 	.word	0x05000008


	//   ....[119]....
        /*0228*/ 	.word	0x05000008


	//   ....[120]....
        /*022c*/ 	.word	0x05000008


	//   ....[121]....
        /*0230*/ 	.word	0x05000008


	//   ....[122]....
        /*0234*/ 	.word	0x05000008


	//   ....[123]....
        /*0238*/ 	.word	0x05000008


	//   ....[124]....
        /*023c*/ 	.word	0x05000008


	//   ....[125]....
        /*0240*/ 	.word	0x05000008


	//   ....[126]....
        /*0244*/ 	.word	0x05000008


	//   ....[127]....
        /*0248*/ 	.word	0x05000008


	//   ....[128]....
        /*024c*/ 	.word	0x05000008


	//   ....[129]....
        /*0250*/ 	.word	0x05000008


	//   ....[130]....
        /*0254*/ 	.word	0x05000008


	//----- nvinfo : EIATTR_COOP_GROUP_INSTR_OFFSETS
	.align		4
.L_1224:
        /*0258*/ 	.byte	0x04, 0x28
        /*025a*/ 	.short	(.L_1226 - .L_1225)


	//   ....[0]....
.L_1225:
        /*025c*/ 	.word	0x00000430


	//   ....[1]....
        /*0260*/ 	.word	0x00000450


	//   ....[2]....
        /*0264*/ 	.word	0x000004c0


	//   ....[3]....
        /*0268*/ 	.word	0x00000500


	//   ....[4]....
        /*026c*/ 	.word	0x000005a0


	//   ....[5]....
        /*0270*/ 	.word	0x000005f0


	//   ....[6]....
        /*0274*/ 	.word	0x00000660


	//   ....[7]....
        /*0278*/ 	.word	0x00000680


	//   ....[8]....
        /*027c*/ 	.word	0x00000690


	//   ....[9]....
        /*0280*/ 	.word	0x00000860


	//   ....[10]....
        /*0284*/ 	.word	0x00000880


	//   ....[11]....
        /*0288*/ 	.word	0x000008e0


	//   ....[12]....
        /*028c*/ 	.word	0x00000920


	//   ....[13]....
        /*0290*/ 	.word	0x00000990


	//   ....[14]....
        /*0294*/ 	.word	0x000009e0


	//   ....[15]....
        /*0298*/ 	.word	0x00000a50


	//   ....[16]....
        /*029c*/ 	.word	0x00000a80


	//   ....[17]....
        /*02a0*/ 	.word	0x00000a90


	//   ....[18]....
        /*02a4*/ 	.word	0x00000c70


	//   ....[19]....
        /*02a8*/ 	.word	0x00000c80


	//   ....[20]....
        /*02ac*/ 	.word	0x00000cd0


	//   ....[21]....
        /*02b0*/ 	.word	0x00000d10


	//   ....[22]....
        /*02b4*/ 	.word	0x00000da0


	//   ....[23]....
        /*02b8*/ 	.word	0x00000e00


	//   ....[24]....
        /*02bc*/ 	.word	0x00000e60


	//   ....[25]....
        /*02c0*/ 	.word	0x00000e80


	//   ....[26]....
        /*02c4*/ 	.word	0x00000e90


	//   ....[27]....
        /*02c8*/ 	.word	0x00001050


	//   ....[28]....
        /*02cc*/ 	.word	0x00001070


	//   ....[29]....
        /*02d0*/ 	.word	0x000010c0


	//   ....[30]....
        /*02d4*/ 	.word	0x00001130


	//   ....[31]....
        /*02d8*/ 	.word	0x00001190


	//   ....[32]....
        /*02dc*/ 	.word	0x000011e0


	//   ....[33]....
        /*02e0*/ 	.word	0x00001240


	//   ....[34]....
        /*02e4*/ 	.word	0x00001280


	//   ....[35]....
        /*02e8*/ 	.word	0x00001290


	//   ....[36]....
        /*02ec*/ 	.word	0x000015a0


	//   ....[37]....
        /*02f0*/ 	.word	0x000015d0


	//   ....[38]....
        /*02f4*/ 	.word	0x000015e0


	//   ....[39]....
        /*02f8*/ 	.word	0x00001600


	//   ....[40]....
        /*02fc*/ 	.word	0x00001620


	//   ....[41]....
        /*0300*/ 	.word	0x00001630


	//   ....[42]....
        /*0304*/ 	.word	0x00001640


	//   ....[43]....
        /*0308*/ 	.word	0x00001660


	//   ....[44]....
        /*030c*/ 	.word	0x000016b0


	//   ....[45]....
        /*0310*/ 	.word	0x000016e0


	//   ....[46]....
        /*0314*/ 	.word	0x00001710


	//   ....[47]....
        /*0318*/ 	.word	0x00001740


	//   ....[48]....
        /*031c*/ 	.word	0x00001760


	//   ....[49]....
        /*0320*/ 	.word	0x000017e0


	//   ....[50]....
        /*0324*/ 	.word	0x00001810


	//   ....[51]....
        /*0328*/ 	.word	0x00001840


	//   ....[52]....
        /*032c*/ 	.word	0x00001860


	//   ....[53]....
        /*0330*/ 	.word	0x00001870


	//   ....[54]....
        /*0334*/ 	.word	0x00001880


	//   ....[55]....
        /*0338*/ 	.word	0x00001890


	//   ....[56]....
        /*033c*/ 	.word	0x00001900


	//   ....[57]....
        /*0340*/ 	.word	0x00001940


	//   ....[58]....
        /*0344*/ 	.word	0x00001970


	//   ....[59]....
        /*0348*/ 	.word	0x000019a0


	//   ....[60]....
        /*034c*/ 	.word	0x000019c0


	//   ....[61]....
        /*0350*/ 	.word	0x000019d0


	//   ....[62]....
        /*0354*/ 	.word	0x000019f0


	//   ....[63]....
        /*0358*/ 	.word	0x00001a80


	//   ....[64]....
        /*035c*/ 	.word	0x00001ab0


	//   ....[65]....
        /*0360*/ 	.word	0x00001ae0


	//   ....[66]....
        /*0364*/ 	.word	0x00001b00


	//   ....[67]....
        /*0368*/ 	.word	0x00001b10


	//   ....[68]....
        /*036c*/ 	.word	0x00001b20


	//   ....[69]....
        /*0370*/ 	.word	0x00001b30


	//   ....[70]....
        /*0374*/ 	.word	0x00001b90


	//   ....[71]....
        /*0378*/ 	.word	0x00001bc0


	//   ....[72]....
        /*037c*/ 	.word	0x00001bf0


	//   ....[73]....
        /*0380*/ 	.word	0x00001c20


	//   ....[74]....
        /*0384*/ 	.word	0x00001c50


	//   ....[75]....
        /*0388*/ 	.word	0x00001c80


	//   ....[76]....
        /*038c*/ 	.word	0x00001c90


	//   ....[77]....
        /*0390*/ 	.word	0x00001de0


	//   ....[78]....
        /*0394*/ 	.word	0x00001e10


	//   ....[79]....
        /*0398*/ 	.word	0x00001e40


	//   ....[80]....
        /*039c*/ 	.word	0x00001e70


	//   ....[81]....
        /*03a0*/ 	.word	0x00001e80


	//   ....[82]....
        /*03a4*/ 	.word	0x00001eb0


	//   ....[83]....
        /*03a8*/ 	.word	0x00002000


	//   ....[84]....
        /*03ac*/ 	.word	0x000020d0


	//   ....[85]....
        /*03b0*/ 	.word	0x00002150


	//   ....[86]....
        /*03b4*/ 	.word	0x000021d0


	//   ....[87]....
        /*03b8*/ 	.word	0x00002260


	//   ....[88]....
        /*03bc*/ 	.word	0x00002340


	//   ....[89]....
        /*03c0*/ 	.word	0x00002370


	//   ....[90]....
        /*03c4*/ 	.word	0x00002400


	//   ....[91]....
        /*03c8*/ 	.word	0x00002480


	//   ....[92]....
        /*03cc*/ 	.word	0x00002500


	//   ....[93]....
        /*03d0*/ 	.word	0x00002580


	//   ....[94]....
        /*03d4*/ 	.word	0x00002630


	//   ....[95]....
        /*03d8*/ 	.word	0x00002660


	//   ....[96]....
        /*03dc*/ 	.word	0x00002700


	//   ....[97]....
        /*03e0*/ 	.word	0x00002780


	//   ....[98]....
        /*03e4*/ 	.word	0x00002800


	//   ....[99]....
        /*03e8*/ 	.word	0x00002880


	//   ....[100]....
        /*03ec*/ 	.word	0x00002940


	//   ....[101]....
        /*03f0*/ 	.word	0x00002970


	//   ....[102]....
        /*03f4*/ 	.word	0x00002a10


	//   ....[103]....
        /*03f8*/ 	.word	0x00002a90


	//   ....[104]....
        /*03fc*/ 	.word	0x00002b10


	//   ....[105]....
        /*0400*/ 	.word	0x00002bb0


	//   ....[106]....
        /*0404*/ 	.word	0x00002c60


	//   ....[107]....
        /*0408*/ 	.word	0x00002c90


	//   ....[108]....
        /*040c*/ 	.word	0x00002d30


	//   ....[109]....
        /*0410*/ 	.word	0x00002db0


	//   ....[110]....
        /*0414*/ 	.word	0x00002e30


	//   ....[111]....
        /*0418*/ 	.word	0x00002eb0


	//   ....[112]....
        /*041c*/ 	.word	0x00002f70


	//   ....[113]....
        /*0420*/ 	.word	0x00002fa0


	//   ....[114]....
        /*0424*/ 	.word	0x00003030


	//   ....[115]....
        /*0428*/ 	.word	0x000030a0


	//   ....[116]....
        /*042c*/ 	.word	0x00003110


	//   ....[117]....
        /*0430*/ 	.word	0x00003180


	//   ....[118]....
        /*0434*/ 	.word	0x00003240


	//   ....[119]....
        /*0438*/ 	.word	0x00003270


	//   ....[120]....
        /*043c*/ 	.word	0x00003300


	//   ....[121]....
        /*0440*/ 	.word	0x00003390


	//   ....[122]....
        /*0444*/ 	.word	0x00003410


	//   ....[123]....
        /*0448*/ 	.word	0x00003490


	//   ....[124]....
        /*044c*/ 	.word	0x00003540


	//   ....[125]....
        /*0450*/ 	.word	0x00003570


	//   ....[126]....
        /*0454*/ 	.word	0x000035f0


	//   ....[127]....
        /*0458*/ 	.word	0x00003670


	//   ....[128]....
        /*045c*/ 	.word	0x000036e0


	//   ....[129]....
        /*0460*/ 	.word	0x00003750


	//   ....[130]....
        /*0464*/ 	.word	0x000037e0


	//----- nvinfo : EIATTR_VRC_CTA_INIT_COUNT
	.align		4
.L_1226:
        /*0468*/ 	.byte	0x02, 0x4a
	.zero		1
	.zero		1


	//----- nvinfo : EIATTR_EXIT_INSTR_OFFSETS
	.align		4
        /*046c*/ 	.byte	0x04, 0x1c
        /*046e*/ 	.short	(.L_1228 - .L_1227)


	//   ....[0]....
.L_1227:
        /*0470*/ 	.word	0x00001f90


	//----- nvinfo : EIATTR_MAX_THREADS
	.align		4
.L_1228:
        /*0474*/ 	.byte	0x04, 0x05
        /*0476*/ 	.short	(.L_1230 - .L_1229)
.L_1229:
        /*0478*/ 	.word	0x00000040
        /*047c*/ 	.word	0x00000001
        /*0480*/ 	.word	0x00000001


	//----- nvinfo : EIATTR_CRS_STACK_SIZE
	.align		4
.L_1230:
        /*0484*/ 	.byte	0x04, 0x1e
        /*0486*/ 	.short	(.L_1232 - .L_1231)
.L_1231:
        /*0488*/ 	.word	0x00000000


	//----- nvinfo : EIATTR_CBANK_PARAM_SIZE
	.align		4
.L_1232:
        /*048c*/ 	.byte	0x03, 0x19
        /*048e*/ 	.short	0x0014


	//----- nvinfo : EIATTR_PARAM_CBANK
	.align		4
        /*0490*/ 	.byte	0x04, 0x0a
        /*0492*/ 	.short	(.L_1234 - .L_1233)
	.align		4
.L_1233:
        /*0494*/ 	.word	index@(.nv.constant0._Z18compute_histogramsIjLi4ELi8ELi64ELb0EEvPKT_Pji)
        /*0498*/ 	.short	0x0380
        /*049a*/ 	.short	0x0014


	//----- nvinfo : EIATTR_SW_WAR
	.align		4
.L_1234:
        /*049c*/ 	.byte	0x04, 0x36
        /*049e*/ 	.short	(.L_1236 - .L_1235)
.L_1235:
        /*04a0*/ 	.word	0x00000008
.L_1236:


//--------------------- .nv.info._Z18compute_histogramsIjLi4ELi8ELi32ELb1EEvPKT_Pji --------------------------
	.section	.nv.info._Z18compute_histogramsIjLi4ELi8ELi32ELb1EEvPKT_Pji,"",@"SHT_CUDA_INFO"
	.sectionflags	@""
	.align	4


	//----- nvinfo : EIATTR_CUDA_API_VERSION
	.align		4
        /*0000*/ 	.byte	0x04, 0x37
        /*0002*/ 	.short	(.L_1238 - .L_1237)
.L_1237:
        /*0004*/ 	.word	0x00000082


	//----- nvinfo : EIATTR_KPARAM_INFO
	.align		4
.L_1238:
        /*0008*/ 	.byte	0x04, 0x17
        /*000a*/ 	.short	(.L_1240 - .L_1239)
.L_1239:
        /*000c*/ 	.word	0x00000000
        /*0010*/ 	.short	0x0002
        /*0012*/ 	.short	0x0010
        /*0014*/ 	.byte	0x00, 0xf0, 0x11, 0x00


	//----- nvinfo : EIATTR_KPARAM_INFO
	.align		4
.L_1240:
        /*0018*/ 	.byte	0x04, 0x17
        /*001a*/ 	.short	(.L_1242 - .L_1241)
.L_1241:
        /*001c*/ 	.word	0x00000000
        /*0020*/ 	.short	0x0001
        /*0022*/ 	.short	0x0008
        /*0024*/ 	.byte	0x00, 0xf5, 0x21, 0x00


	//----- nvinfo : EIATTR_KPARAM_INFO
	.align		4
.L_1242:
        /*0028*/ 	.byte	0x04, 0x17
        /*002a*/ 	.short	(.L_1244 - .L_1243)
.L_1243:
        /*002c*/ 	.word	0x00000000
        /*0030*/ 	.short	0x0000
        /*0032*/ 	.short	0x0000
        /*0034*/ 	.byte	0x00, 0xf5, 0x21, 0x00


	//----- nvinfo : EIATTR_SPARSE_MMA_MASK
	.align		4
.L_1244:
        /*0038*/ 	.byte	0x03, 0x50
        /*003a*/ 	.short	0x0000


	//----- nvinfo : EIATTR_MAXREG_COUNT
	.align		4
        /*003c*/ 	.byte	0x03, 0x1b
        /*003e*/ 	.short	0x00ff


	//----- nvinfo : EIATTR_NUM_BARRIERS
	.align		4
        /*0040*/ 	.byte	0x02, 0x4c
        /*0042*/ 	.byte	0x01
	.zero		1


	//----- nvinfo : EIATTR_MERCURY_ISA_VERSION
	.align		4
        /*0044*/ 	.byte	0x03, 0x5f
        /*0046*/ 	.short	0x0101


	//----- nvinfo : EIATTR_INT_WARP_WIDE_INSTR_OFFSETS
	.align		4
        /*0048*/ 	.byte	0x04, 0x31
        /*004a*/ 	.short	(.L_1246 - .L_1245)


	//   ....[0]....
.L_1245:
        /*004c*/ 	.word	0x00001ad0


	//   ....[1]....
        /*0050*/ 	.word	0x00001c20


	//----- nvinfo : EIATTR_COOP_GROUP_MASK_REGIDS
	.align		4
.L_1246:
        /*0054*/ 	.byte	0x04, 0x29
        /*0056*/ 	.short	(.L_1248 - .L_1247)


	//   ....[0]....
.L_1247:
        /*0058*/ 	.word	0xffffffff


	//   ....[1]....
        /*005c*/ 	.word	0xffffffff


	//   ....[2]....
        /*0060*/ 	.word	0xffffffff


	//   ....[3]....
        /*0064*/ 	.word	0xffffffff


	//   ....[4]....
        /*0068*/ 	.word	0xffffffff


	//   ....[5]....
        /*006c*/ 	.word	0xffffffff


	//   ....[6]....
        /*0070*/ 	.word	0xffffffff


	//   ....[7]....
        /*0074*/ 	.word	0xffffffff


	//   ....[8]....
        /*0078*/ 	.word	0xffffffff


	//   ....[9]....
        /*007c*/ 	.word	0xffffffff


	//   ....[10]....
        /*0080*/ 	.word	0xffffffff


	//   ....[11]....
        /*0084*/ 	.word	0xffffffff


	//   ....[12]....
        /*0088*/ 	.word	0xffffffff


	//   ....[13]....
        /*008c*/ 	.word	0xffffffff


	//   ....[14]....
        /*0090*/ 	.word	0xffffffff


	//   ....[15]....
        /*0094*/ 	.word	0xffffffff


	//   ....[16]....
        /*0098*/ 	.word	0xffffffff


	//   ....[17]....
        /*009c*/ 	.word	0xffffffff


	//   ....[18]....
        /*00a0*/ 	.word	0xffffffff


	//   ....[19]....
        /*00a4*/ 	.word	0xffffffff


	//   ....[20]....
        /*00a8*/ 	.word	0xffffffff


	//   ....[21]....
        /*00ac*/ 	.word	0xffffffff


	//   ....[22]....
        /*00b0*/ 	.word	0xffffffff


	//   ....[23]....
        /*00b4*/ 	.word	0xffffffff


	//   ....[24]....
        /*00b8*/ 	.word	0xffffffff


	//   ....[25]....
        /*00bc*/ 	.word	0xffffffff


	//   ....[26]....
        /*00c0*/ 	.word	0xffffffff


	//   ....[27]....
        /*00c4*/ 	.word	0xffffffff


	//   ....[28]....
        /*00c8*/ 	.word	0xffffffff


	//   ....[29]....
        /*00cc*/ 	.word	0xffffffff


	//   ....[30]....
        /*00d0*/ 	.word	0xffffffff


	//   ....[31]....
        /*00d4*/ 	.word	0xffffffff


	//   ....[32]....
        /*00d8*/ 	.word	0xffffffff


	//   ....[33]....
        /*00dc*/ 	.word	0xffffffff


	//   ....[34]....
        /*00e0*/ 	.word	0xffffffff


	//   ....[35]....
        /*00e4*/ 	.word	0xffffffff


	//   ....[36]....
        /*00e8*/ 	.word	0xffffffff


	//   ....[37]....
        /*00ec*/ 	.word	0xffffffff


	//   ....[38]....
        /*00f0*/ 	.word	0xffffffff


	//   ....[39]....
        /*00f4*/ 	.word	0xffffffff


	//   ....[40]....
        /*00f8*/ 	.word	0xffffffff


	//   ....[41]....
        /*00fc*/ 	.word	0xffffffff


	//   ....[42]....
        /*0100*/ 	.word	0xffffffff


	//   ....[43]....
        /*0104*/ 	.word	0xffffffff


	//   ....[44]....
        /*0108*/ 	.word	0xffffffff


	//   ....[45]....
        /*010c*/ 	.word	0xffffffff


	//   ....[46]....
        /*0110*/ 	.word	0xffffffff


	//   ....[47]....
        /*0114*/ 	.word	0xffffffff


	//   ....[48]....
        /*0118*/ 	.word	0xffffffff


	//   ....[49]....
        /*011c*/ 	.word	0xffffffff


	//   ....[50]....
        /*0120*/ 	.word	0xffffffff


	//   ....[51]....
        /*0124*/ 	.word	0xffffffff


	//   ....[52]....
        /*0128*/ 	.word	0xffffffff


	//   ....[53]....
        /*012c*/ 	.word	0xffffffff


	//   ....[54]....
        /*0130*/ 	.word	0xffffffff


	//   ....[55]....
        /*0134*/ 	.word	0xffffffff


	//   ....[56]....
        /*0138*/ 	.word	0xffffffff


	//   ....[57]....
        /*013c*/ 	.word	0xffffffff


	//   ....[58]....
        /*0140*/ 	.word	0xffffffff


	//   ....[59]....
        /*0144*/ 	.word	0xffffffff


	//   ....[60]....
        /*0148*/ 	.word	0xffffffff


	//   ....[61]....
        /*014c*/ 	.word	0xffffffff


	//   ....[62]....
        /*0150*/ 	.word	0xffffffff


	//   ....[63]....
        /*0154*/ 	.word	0xffffffff


	//   ....[64]....
        /*0158*/ 	.word	0xffffffff


	//   ....[65]....
        /*015c*/ 	.word	0xffffffff


	//   ....[66]....
        /*0160*/ 	.word	0xffffffff


	//   ....[67]....
        /*0164*/ 	.word	0xffffffff


	//   ....[68]....
        /*0168*/ 	.word	0xffffffff


	//   ....[69]....
        /*016c*/ 	.word	0xffffffff


	//   ....[70]....
        /*0170*/ 	.word	0xffffffff


	//   ....[71]....
        /*0174*/ 	.word	0xffffffff


	//   ....[72]....
        /*0178*/ 	.word	0xffffffff


	//   ....[73]....
        /*017c*/ 	.word	0xffffffff


	//   ....[74]....
        /*0180*/ 	.word	0xffffffff


	//   ....[75]....
        /*0184*/ 	.word	0xffffffff


	//   ....[76]....
        /*0188*/ 	.word	0xffffffff


	//   ....[77]....
        /*018c*/ 	.word	0xffffffff


	//   ....[78]....
        /*0190*/ 	.word	0xffffffff


	//   ....[79]....
        /*0194*/ 	.word	0x05000012


	//   ....[80]....
        /*0198*/ 	.word	0x05000012


	//   ....[81]....
        /*019c*/ 	.word	0x05000012


	//   ....[82]....
        /*01a0*/ 	.word	0x05000012


	//   ....[83]....
        /*01a4*/ 	.word	0x05000012


	//   ....[84]....
        /*01a8*/ 	.word	0x05000012


	//   ....[85]....
        /*01ac*/ 	.word	0x05000012


	//   ....[86]....
        /*01b0*/ 	.word	0x05000012


	//   ....[87]....
        /*01b4*/ 	.word	0x05000012


	//   ....[88]....
        /*01b8*/ 	.word	0x05000012


	//   ....[89]....
        /*01bc*/ 	.word	0x05000012


	//   ....[90]....
        /*01c0*/ 	.word	0x05000012


	//   ....[91]....
        /*01c4*/ 	.word	0x05000012


	//   ....[92]....
        /*01c8*/ 	.word	0x05000012


	//   ....[93]....
        /*01cc*/ 	.word	0x05000012


	//   ....[94]....
        /*01d0*/ 	.word	0x05000012


	//   ....[95]....
        /*01d4*/ 	.word	0x05000012


	//   ....[96]....
        /*01d8*/ 	.word	0x05000012


	//   ....[97]....
        /*01dc*/ 	.word	0x05000012


	//   ....[98]....
        /*01e0*/ 	.word	0x05000012


	//   ....[99]....
        /*01e4*/ 	.word	0x05000012


	//   ....[100]....
        /*01e8*/ 	.word	0x05000012


	//   ....[101]....
        /*01ec*/ 	.word	0x05000012


	//   ....[102]....
        /*01f0*/ 	.word	0x05000012


	//   ....[103]....
        /*01f4*/ 	.word	0x05000012


	//   ....[104]....
        /*01f8*/ 	.word	0x05000012


	//   ....[105]....
        /*01fc*/ 	.word	0x05000012


	//   ....[106]....
        /*0200*/ 	.word	0x05000012


	//   ....[107]....
        /*0204*/ 	.word	0x05000012


	//   ....[108]....
        /*0208*/ 	.word	0x05000012


	//   ....[109]....
        /*020c*/ 	.word	0x05000012


	//   ....[110]....
        /*0210*/ 	.word	0x05000012


	//   ....[111]....
        /*0214*/ 	.word	0x05000012


	//   ....[112]....
        /*0218*/ 	.word	0x05000012


	//   ....[113]....
        /*021c*/ 	.word	0x05000012


	//   ....[114]....
        /*0220*/ 	.word	0x05000012


	//   ....[115]....
        /*0224*/ 	.word	0x05000012


	//   ....[116]....
        /*0228*/ 	.word	0x05000012


	//   ....[117]....
        /*022c*/ 	.word	0x05000012


	//   ....[118]....
        /*0230*/ 	.word	0x05000012


	//   ....[119]....
        /*0234*/ 	.word	0x05000012


	//   ....[120]....
        /*0238*/ 	.word	0x05000012


	//----- nvinfo : EIATTR_COOP_GROUP_INSTR_OFFSETS
	.align		4
.L_1248:
        /*023c*/ 	.byte	0x04, 0x28
        /*023e*/ 	.short	(.L_1250 - .L_1249)


	//   ....[0]....
.L_1249:
        /*0240*/ 	.word	0x00000990


	//   ....[1]....
        /*0244*/ 	.word	0x000009c0


	//   ....[2]....
        /*0248*/ 	.word	0x00000a20


	//   ....[3]....
        /*024c*/ 	.word	0x00000a60


	//   ....[4]....
        /*0250*/ 	.word	0x00000b00


	//   ....[5]....
        /*0254*/ 	.word	0x00000b50


	//   ....[6]....
        /*0258*/ 	.word	0x00000bc0


	//   ....[7]....
        /*025c*/ 	.word	0x00000be0


	//   ....[8]....
        /*0260*/ 	.word	0x00000bf0


	//   ....[9]....
        /*0264*/ 	.word	0x00000dc0


	//   ....[10]....
        /*0268*/ 	.word	0x00000de0


	//   ....[11]....
        /*026c*/ 	.word	0x00000e40


	//   ....[12]....
        /*0270*/ 	.word	0x00000e80


	//   ....[13]....
        /*0274*/ 	.word	0x00000ef0


	//   ....[14]....
        /*0278*/ 	.word	0x00000f40


	//   ....[15]....
        /*027c*/ 	.word	0x00000fb0


	//   ....[16]....
        /*0280*/ 	.word	0x00000fe0


	//   ....[17]....
        /*0284*/ 	.word	0x00000ff0


	//   ....[18]....
        /*0288*/ 	.word	0x000011d0


	//   ....[19]....
        /*028c*/ 	.word	0x000011e0


	//   ....[20]....
        /*0290*/ 	.word	0x00001230


	//   ....[21]....
        /*0294*/ 	.word	0x00001270


	//   ....[22]....
        /*0298*/ 	.word	0x00001300


	//   ....[23]....
        /*029c*/ 	.word	0x00001360


	//   ....[24]....
        /*02a0*/ 	.word	0x000013c0


	//   ....[25]....
        /*02a4*/ 	.word	0x00001400


	//   ....[26]....
        /*02a8*/ 	.word	0x00001410


	//   ....[27]....
        /*02ac*/ 	.word	0x000015b0


	//   ....[28]....
        /*02b0*/ 	.word	0x000015d0


	//   ....[29]....
        /*02b4*/ 	.word	0x00001620


	//   ....[30]....
        /*02b8*/ 	.word	0x00001690


	//   ....[31]....
        /*02bc*/ 	.word	0x000016f0


	//   ....[32]....
        /*02c0*/ 	.word	0x00001740


	//   ....[33]....
        /*02c4*/ 	.word	0x000017a0


	//   ....[34]....
        /*02c8*/ 	.word	0x000017e0


	//   ....[35]....
        /*02cc*/ 	.word	0x000017f0


	//   ....[36]....
        /*02d0*/ 	.word	0x00001a40


	//   ....[37]....
        /*02d4*/ 	.word	0x00001cc0


	//   ....[38]....
        /*02d8*/ 	.word	0x00001f80


	//   ....[39]....
        /*02dc*/ 	.word	0x00001fa0


	//   ....[40]....
        /*02e0*/ 	.word	0x00001fc0


	//   ....[41]....
        /*02e4*/ 	.word	0x00001fd0


	//   ....[42]....
        /*02e8*/ 	.word	0x00001fe0


	//   ....[43]....
        /*02ec*/ 	.word	0x00002040


	//   ....[44]....
        /*02f0*/ 	.word	0x00002070


	//   ....[45]....
        /*02f4*/ 	.word	0x00002090


	//   ....[46]....
        /*02f8*/ 	.word	0x000020d0


	//   ....[47]....
        /*02fc*/ 	.word	0x00002100


	//   ....[48]....
        /*0300*/ 	.word	0x00002120


	//   ....[49]....
        /*0304*/ 	.word	0x00002130


	//   ....[50]....
        /*0308*/ 	.word	0x00002190


	//   ....[51]....
        /*030c*/ 	.word	0x000021c0


	//   ....[52]....
        /*0310*/ 	.word	0x000021e0


	//   ....[53]....
        /*0314*/ 	.word	0x000021f0


	//   ....[54]....
        /*0318*/ 	.word	0x00002270


	//   ....[55]....
        /*031c*/ 	.word	0x00002290


	//   ....[56]....
        /*0320*/ 	.word	0x000022b0


	//   ....[57]....
        /*0324*/ 	.word	0x00002320


	//   ....[58]....
        /*0328*/ 	.word	0x00002350


	//   ....[59]....
        /*032c*/ 	.word	0x00002360


	//   ....[60]....
        /*0330*/ 	.word	0x00002370


	//   ....[61]....
        /*0334*/ 	.word	0x00002430


	//   ....[62]....
        /*0338*/ 	.word	0x00002550


	//   ....[63]....
        /*033c*/ 	.word	0x000025d0


	//   ....[64]....
        /*0340*/ 	.word	0x00002610


	//   ....[65]....
        /*0344*/ 	.word	0x00002650


	//   ....[66]....
        /*0348*/ 	.word	0x00002680


	//   ....[67]....
        /*034c*/ 	.word	0x000026d0


	//   ....[68]....
        /*0350*/ 	.word	0x00002740


	//   ....[69]....
        /*0354*/ 	.word	0x000027a0


	//   ....[70]....
        /*0358*/ 	.word	0x000027d0


	//   ....[71]....
        /*035c*/ 	.word	0x00002810


	//   ....[72]....
        /*0360*/ 	.word	0x00002860


	//   ....[73]....
        /*0364*/ 	.word	0x000028b0


	//   ....[74]....
        /*0368*/ 	.word	0x00002900


	//   ....[75]....
        /*036c*/ 	.word	0x00002930


	//   ....[76]....
        /*0370*/ 	.word	0x00002960


	//   ....[77]....
        /*0374*/ 	.word	0x00002990


	//   ....[78]....
        /*0378*/ 	.word	0x000029c0


	//   ....[79]....
        /*037c*/ 	.word	0x00002af0


	//   ....[80]....
        /*0380*/ 	.word	0x00002bc0


	//   ....[81]....
        /*0384*/ 	.word	0x00002c30


	//   ....[82]....
        /*0388*/ 	.word	0x00002ca0


	//   ....[83]....
        /*038c*/ 	.word	0x00002d10


	//   ....[84]....
        /*0390*/ 	.word	0x00002de0


	//   ....[85]....
        /*0394*/ 	.word	0x00002e10


	//   ....[86]....
        /*0398*/ 	.word	0x00002ea0


	//   ....[87]....
        /*039c*/ 	.word	0x00002f20


	//   ....[88]....
        /*03a0*/ 	.word	0x00002fa0


	//   ....[89]....
        /*03a4*/ 	.word	0x00003020


	//   ....[90]....
        /*03a8*/ 	.word	0x000030f0


	//   ....[91]....
        /*03ac*/ 	.word	0x00003120


	//   ....[92]....
        /*03b0*/ 	.word	0x000031b0


	//   ....[93]....
        /*03b4*/ 	.word	0x00003230


	//   ....[94]....
        /*03b8*/ 	.word	0x000032c0


	//   ....[95]....
        /*03bc*/ 	.word	0x00003340


	//   ....[96]....
        /*03c0*/ 	.word	0x00003400


	//   ....[97]....
        /*03c4*/ 	.word	0x00003430


	//   ....[98]....
        /*03c8*/ 	.word	0x000034d0


	//   ....[99]....
        /*03cc*/ 	.word	0x00003550


	//   ....[100]....
        /*03d0*/ 	.word	0x000035d0


	//   ....[101]....
        /*03d4*/ 	.word	0x00003650


	//   ....[102]....
        /*03d8*/ 	.word	0x000036f0


	//   ....[103]....
        /*03dc*/ 	.word	0x00003790


	//   ....[104]....
        /*03e0*/ 	.word	0x00003880


	//   ....[105]....
        /*03e4*/ 	.word	0x00003900


	//   ....[106]....
        /*03e8*/ 	.word	0x00003980


	//   ....[107]....
        /*03ec*/ 	.word	0x000039f0


	//   ....[108]....
        /*03f0*/ 	.word	0x00003a90


	//   ....[109]....
        /*03f4*/ 	.word	0x00003b30


	//   ....[110]....
        /*03f8*/ 	.word	0x00003bd0


	//   ....[111]....
        /*03fc*/ 	.word	0x00003c40


	//   ....[112]....
        /*0400*/ 	.word	0x00003cb0


	//   ....[113]....
        /*0404*/ 	.word	0x00003d20


	//   ....[114]....
        /*0408*/ 	.word	0x00003e10


	//   ....[115]....
        /*040c*/ 	.word	0x00003eb0


	//   ....[116]....
        /*0410*/ 	.word	0x00003f50


	//   ....[117]....
        /*0414*/ 	.word	0x00003fc0


	//   ....[118]....
        /*0418*/ 	.word	0x00004030


	//   ....[119]....
        /*041c*/ 	.word	0x000040a0


	//   ....[120]....
        /*0420*/ 	.word	0x00004130


	//----- nvinfo : EIATTR_VRC_CTA_INIT_COUNT
	.align		4
.L_1250:
        /*0424*/ 	.byte	0x02, 0x4a
	.zero		1
	.zero		1


	//----- nvinfo : EIATTR_EXIT_INSTR_OFFSETS
	.align		4
        /*0428*/ 	.byte	0x04, 0x1c
        /*042a*/ 	.short	(.L_1252 - .L_1251)


	//   ....[0]....
.L_1251:
        /*042c*/ 	.word	0x00002a80


	//----- nvinfo : EIATTR_MAX_THREADS
	.align		4
.L_1252:
        /*0430*/ 	.byte	0x04, 0x05
        /*0432*/ 	.short	(.L_1254 - .L_1253)
.L_1253:
        /*0434*/ 	.word	0x00000020
        /*0438*/ 	.word	0x00000001
        /*043c*/ 	.word	0x00000001


	//----- nvinfo : EIATTR_CRS_STACK_SIZE
	.align		4
.L_1254:
        /*0440*/ 	.byte	0x04, 0x1e
        /*0442*/ 	.short	(.L_1256 - .L_1255)
.L_1255:
        /*0444*/ 	.word	0x00000000


	//----- nvinfo : EIATTR_CBANK_PARAM_SIZE
	.align		4
.L_1256:
        /*0448*/ 	.byte	0x03, 0x19
        /*044a*/ 	.short	0x0014


	//----- nvinfo : EIATTR_PARAM_CBANK
	.align		4
        /*044c*/ 	.byte	0x04, 0x0a
        /*044e*/ 	.short	(.L_1258 - .L_1257)
	.align		4
.L_1257:
        /*0450*/ 	.word	index@(.nv.constant0._Z18compute_histogramsIjLi4ELi8ELi32ELb1EEvPKT_Pji)
        /*0454*/ 	.short	0x0380
        /*0456*/ 	.short	0x0014


	//----- nvinfo : EIATTR_SW_WAR
	.align		4
.L_1258:
        /*0458*/ 	.byte	0x04, 0x36
        /*045a*/ 	.short	(.L_1260 - .L_1259)
.L_1259:
        /*045c*/ 	.word	0x00000008
.L_1260:


//--------------------- .nv.info._Z18compute_histogramsIjLi4ELi8ELi32ELb0EEvPKT_Pji --------------------------
	.section	.nv.info._Z18compute_histogramsIjLi4ELi8ELi32ELb0EEvPKT_Pji,"",@"SHT_CUDA_INFO"
	.sectionflags	@""
	.align	4


	//----- nvinfo : EIATTR_CUDA_API_VERSION
	.align		4
        /*0000*/ 	.byte	0x04, 0x37
        /*0002*/ 	.short	(.L_1262 - .L_1261)
.L_1261:
        /*0004*/ 	.word	0x00000082


	//----- nvinfo : EIATTR_KPARAM_INFO
	.align		4
.L_1262:
        /*0008*/ 	.byte	0x04, 0x17
        /*000a*/ 	.short	(.L_1264 - .L_1263)
.L_1263:
        /*000c*/ 	.word	0x00000000
        /*0010*/ 	.short	0x0002
        /*0012*/ 	.short	0x0010
        /*0014*/ 	.byte	0x00, 0xf0, 0x11, 0x00


	//----- nvinfo : EIATTR_KPARAM_INFO
	.align		4
.L_1264:
        /*0018*/ 	.byte	0x04, 0x17
        /*001a*/ 	.short	(.L_1266 - .L_1265)
.L_1265:
        /*001c*/ 	.word	0x00000000
        /*0020*/ 	.short	0x0001
        /*0022*/ 	.short	0x0008
        /*0024*/ 	.byte	0x00, 0xf5, 0x21, 0x00


	//----- nvinfo : EIATTR_KPARAM_INFO
	.align		4
.L_1266:
        /*0028*/ 	.byte	0x04, 0x17
        /*002a*/ 	.short	(.L_1268 - .L_1267)
.L_1267:
        /*002c*/ 	.word	0x00000000
        /*0030*/ 	.short	0x0000
        /*0032*/ 	.short	0x0000
        /*0034*/ 	.byte	0x00, 0xf5, 0x21, 0x00


	//----- nvinfo : EIATTR_SPARSE_MMA_MASK
	.align		4
.L_1268:
        /*0038*/ 	.byte	0x03, 0x50
        /*003a*/ 	.short	0x0000


	//----- nvinfo : EIATTR_MAXREG_COUNT
	.align		4
        /*003c*/ 	.byte	0x03, 0x1b
        /*003e*/ 	.short	0x00ff


	//----- nvinfo : EIATTR_NUM_BARRIERS
	.align		4
        /*0040*/ 	.byte	0x02, 0x4c
        /*0042*/ 	.byte	0x01
	.zero		1


	//----- nvinfo : EIATTR_MERCURY_ISA_VERSION
	.align		4
        /*0044*/ 	.byte	0x03, 0x5f
        /*0046*/ 	.short	0x0101


	//----- nvinfo : EIATTR_COOP_GROUP_MASK_REGIDS
	.align		4
        /*0048*/ 	.byte	0x04, 0x29
        /*004a*/ 	.short	(.L_1270 - .L_1269)


	//   ....[0]....
.L_1269:
        /*004c*/ 	.word	0xffffffff


	//   ....[1]....
        /*0050*/ 	.word	0xffffffff


	//   ....[2]....
        /*0054*/ 	.word	0xffffffff


	//   ....[3]....
        /*0058*/ 	.word	0xffffffff


	//   ....[4]....
        /*005c*/ 	.word	0xffffffff


	//   ....[5]....
        /*0060*/ 	.word	0xffffffff


	//   ....[6]....
        /*0064*/ 	.word	0xffffffff


	//   ....[7]....
        /*0068*/ 	.word	0xffffffff


	//   ....[8]....
        /*006c*/ 	.word	0xffffffff


	//   ....[9]....
        /*0070*/ 	.word	0xffffffff


	//   ....[10]....
        /*0074*/ 	.word	0xffffffff


	//   ....[11]....
        /*0078*/ 	.word	0xffffffff


	//   ....[12]....
        /*007c*/ 	.word	0xffffffff


	//   ....[13]....
        /*0080*/ 	.word	0xffffffff


	//   ....[14]....
        /*0084*/ 	.word	0xffffffff


	//   ....[15]....
        /*0088*/ 	.word	0xffffffff


	//   ....[16]....
        /*008c*/ 	.word	0xffffffff


	//   ....[17]....
        /*0090*/ 	.word	0xffffffff


	//   ....[18]....
        /*0094*/ 	.word	0xffffffff


	//   ....[19]....
        /*0098*/ 	.word	0xffffffff


	//   ....[20]....
        /*009c*/ 	.word	0xffffffff


	//   ....[21]....
        /*00a0*/ 	.word	0xffffffff


	//   ....[22]....
        /*00a4*/ 	.word	0xffffffff


	//   ....[23]....
        /*00a8*/ 	.word	0xffffffff


	//   ....[24]....
        /*00ac*/ 	.word	0xffffffff


	//   ....[25]....
        /*00b0*/ 	.word	0xffffffff


	//   ....[26]....
        /*00b4*/ 	.word	0xffffffff


	//   ....[27]....
        /*00b8*/ 	.word	0xffffffff


	//   ....[28]....
        /*00bc*/ 	.word	0xffffffff


	//   ....[29]....
        /*00c0*/ 	.word	0xffffffff


	//   ....[30]....
        /*00c4*/ 	.word	0xffffffff


	//   ....[31]....
        /*00c8*/ 	.word	0xffffffff


	//   ....[32]....
        /*00cc*/ 	.word	0xffffffff


	//   ....[33]....
        /*00d0*/ 	.word	0xffffffff


	//   ....[34]....
        /*00d4*/ 	.word	0xffffffff


	//   ....[35]....
        /*00d8*/ 	.word	0xffffffff


	//   ....[36]....
        /*00dc*/ 	.word	0xffffffff


	//   ....[37]....
        /*00e0*/ 	.word	0xffffffff


	//   ....[38]....
        /*00e4*/ 	.word	0xffffffff


	//   ....[39]....
        /*00e8*/ 	.word	0xffffffff


	//   ....[40]....
        /*00ec*/ 	.word	0xffffffff


	//   ....[41]....
        /*00f0*/ 	.word	0xffffffff


	//   ....[42]....
        /*00f4*/ 	.word	0xffffffff


	//   ....[43]....
        /*00f8*/ 	.word	0xffffffff


	//   ....[44]....
        /*00fc*/ 	.word	0xffffffff


	//   ....[45]....
        /*0100*/ 	.word	0xffffffff


	//   ....[46]....
        /*0104*/ 	.word	0xffffffff


	//   ....[47]....
        /*0108*/ 	.word	0xffffffff


	//   ....[48]....
        /*010c*/ 	.word	0xffffffff


	//   ....[49]....
        /*0110*/ 	.word	0xffffffff


	//   ....[50]....
        /*0114*/ 	.word	0xffffffff


	//   ....[51]....
        /*0118*/ 	.word	0xffffffff


	//   ....[52]....
        /*011c*/ 	.word	0xffffffff


	//   ....[53]....
        /*0120*/ 	.word	0xffffffff


	//   ....[54]....
        /*0124*/ 	.word	0xffffffff


	//   ....[55]....
        /*0128*/ 	.word	0xffffffff


	//   ....[56]....
        /*012c*/ 	.word	0xffffffff


	//   ....[57]....
        /*0130*/ 	.word	0xffffffff


	//   ....[58]....
        /*0134*/ 	.word	0xffffffff


	//   ....[59]....
        /*0138*/ 	.word	0xffffffff


	//   ....[60]....
        /*013c*/ 	.word	0xffffffff


	//   ....[61]....
        /*0140*/ 	.word	0xffffffff


	//   ....[62]....
        /*0144*/ 	.word	0xffffffff


	//   ....[63]....
        /*0148*/ 	.word	0xffffffff


	//   ....[64]....
        /*014c*/ 	.word	0xffffffff


	//   ....[65]....
        /*0150*/ 	.word	0xffffffff


	//   ....[66]....
        /*0154*/ 	.word	0xffffffff


	//   ....[67]....
        /*0158*/ 	.word	0xffffffff


	//   ....[68]....
        /*015c*/ 	.word	0xffffffff


	//   ....[69]....
        /*0160*/ 	.word	0xffffffff


	//   ....[70]....
        /*0164*/ 	.word	0xffffffff


	//   ....[71]....
        /*0168*/ 	.word	0xffffffff


	//   ....[72]....
        /*016c*/ 	.word	0xffffffff


	//   ....[73]....
        /*0170*/ 	.word	0xffffffff


	//   ....[74]....
        /*0174*/ 	.word	0xffffffff


	//   ....[75]....
        /*0178*/ 	.word	0xffffffff


	//   ....[76]....
        /*017c*/ 	.word	0xffffffff


	//   ....[77]....
        /*0180*/ 	.word	0xffffffff


	//   ....[78]....
        /*0184*/ 	.word	0xffffffff


	//   ....[79]....
        /*0188*/ 	.word	0xffffffff


	//   ....[80]....
        /*018c*/ 	.word	0xffffffff


	//   ....[81]....
        /*0190*/ 	.word	0xffffffff


	//   ....[82]....
        /*0194*/ 	.word	0xffffffff


	//----- nvinfo : EIATTR_COOP_GROUP_INSTR_OFFSETS
	.align		4
.L_1270:
        /*0198*/ 	.byte	0x04, 0x28
        /*019a*/ 	.short	(.L_1272 - .L_1271)


	//   ....[0]....
.L_1271:
        /*019c*/ 	.word	0x000004f0


	//   ....[1]....
        /*01a0*/ 	.word	0x00000510


	//   ....[2]....
        /*01a4*/ 	.word	0x00000580


	//   ....[3]....
        /*01a8*/ 	.word	0x000005c0


	//   ....[4]....
        /*01ac*/ 	.word	0x00000660


	//   ....[5]....
        /*01b0*/ 	.word	0x000006b0


	//   ....[6]....
        /*01b4*/ 	.word	0x00000720


	//   ....[7]....
        /*01b8*/ 	.word	0x00000760


	//   ....[8]....
        /*01bc*/ 	.word	0x00000770


	//   ....[9]....
        /*01c0*/ 	.word	0x00000920


	//   ....[10]....
        /*01c4*/ 	.word	0x00000940


	//   ....[11]....
        /*01c8*/ 	.word	0x000009a0


	//   ....[12]....
        /*01cc*/ 	.word	0x000009e0


	//   ....[13]....
        /*01d0*/ 	.word	0x00000a50


	//   ....[14]....
        /*01d4*/ 	.word	0x00000aa0


	//   ....[15]....
        /*01d8*/ 	.word	0x00000b10


	//   ....[16]....
        /*01dc*/ 	.word	0x00000b50


	//   ....[17]....
        /*01e0*/ 	.word	0x00000b60


	//   ....[18]....
        /*01e4*/ 	.word	0x00000d20


	//   ....[19]....
        /*01e8*/ 	.word	0x00000d40


	//   ....[20]....
        /*01ec*/ 	.word	0x00000da0


	//   ....[21]....
        /*01f0*/ 	.word	0x00000de0


	//   ....[22]....
        /*01f4*/ 	.word	0x00000e50


	//   ....[23]....
        /*01f8*/ 	.word	0x00000ea0


	//   ....[24]....
        /*01fc*/ 	.word	0x00000f10


	//   ....[25]....
        /*0200*/ 	.word	0x00000f50


	//   ....[26]....
        /*0204*/ 	.word	0x00000f60


	//   ....[27]....
        /*0208*/ 	.word	0x00001110


	//   ....[28]....
        /*020c*/ 	.word	0x00001130


	//   ....[29]....
        /*0210*/ 	.word	0x00001180


	//   ....[30]....
        /*0214*/ 	.word	0x000011f0


	//   ....[31]....
        /*0218*/ 	.word	0x00001250


	//   ....[32]....
        /*021c*/ 	.word	0x000012a0


	//   ....[33]....
        /*0220*/ 	.word	0x00001300


	//   ....[34]....
        /*0224*/ 	.word	0x00001340


	//   ....[35]....
        /*0228*/ 	.word	0x00001350


	//   ....[36]....
        /*022c*/ 	.word	0x00001600


	//   ....[37]....
        /*0230*/ 	.word	0x00001610


	//   ....[38]....
        /*0234*/ 	.word	0x00001620


	//   ....[39]....
        /*0238*/ 	.word	0x00001630


	//   ....[40]....
        /*023c*/ 	.word	0x00001640


	//   ....[41]....
        /*0240*/ 	.word	0x00001650


	//   ....[42]....
        /*0244*/ 	.word	0x00001660


	//   ....[43]....
        /*0248*/ 	.word	0x00001690


	//   ....[44]....
        /*024c*/ 	.word	0x000016d0


	//   ....[45]....
        /*0250*/ 	.word	0x00001700


	//   ....[46]....
        /*0254*/ 	.word	0x00001730


	//   ....[47]....
        /*0258*/ 	.word	0x00001760


	//   ....[48]....
        /*025c*/ 	.word	0x00001790


	//   ....[49]....
        /*0260*/ 	.word	0x000017c0


	//   ....[50]....
        /*0264*/ 	.word	0x000017d0


	//   ....[51]....
        /*0268*/ 	.word	0x00001840


	//   ....[52]....
        /*026c*/ 	.word	0x00001870


	//   ....[53]....
        /*0270*/ 	.word	0x000018a0


	//   ....[54]....
        /*0274*/ 	.word	0x000018d0


	//   ....[55]....
        /*0278*/ 	.word	0x00001900


	//   ....[56]....
        /*027c*/ 	.word	0x00001920


	//   ....[57]....
        /*0280*/ 	.word	0x00001930


	//   ....[58]....
        /*0284*/ 	.word	0x00001950


	//   ....[59]....
        /*0288*/ 	.word	0x000019a0


	//   ....[60]....
        /*028c*/ 	.word	0x000019d0


	//   ....[61]....
        /*0290*/ 	.word	0x00001a00


	//   ....[62]....
        /*0294*/ 	.word	0x00001a30


	//   ....[63]....
        /*0298*/ 	.word	0x00001a60


	//   ....[64]....
        /*029c*/ 	.word	0x00001aa0


	//   ....[65]....
        /*02a0*/ 	.word	0x00001ac0


	//   ....[66]....
        /*02a4*/ 	.word	0x00001af0


	//   ....[67]....
        /*02a8*/ 	.word	0x00001b20


	//   ....[68]....
        /*02ac*/ 	.word	0x00001b50


	//   ....[69]....
        /*02b0*/ 	.word	0x00001b80


	//   ....[70]....
        /*02b4*/ 	.word	0x00001bb0


	//   ....[71]....
        /*02b8*/ 	.word	0x00001be0


	//   ....[72]....
        /*02bc*/ 	.word	0x00001c10


	//   ....[73]....
        /*02c0*/ 	.word	0x00001c40


	//   ....[74]....
        /*02c4*/ 	.word	0x00001c70


	//   ....[75]....
        /*02c8*/ 	.word	0x00001cd0


	//   ....[76]....
        /*02cc*/ 	.word	0x00001cf0


	//   ....[77]....
        /*02d0*/ 	.word	0x00001d10


	//   ....[78]....
        /*02d4*/ 	.word	0x00001d40


	//   ....[79]....
        /*02d8*/ 	.word	0x00001d80


	//   ....[80]....
        /*02dc*/ 	.word	0x00001db0


	//   ....[81]....
        /*02e0*/ 	.word	0x00001dc0


	//   ....[82]....
        /*02e4*/ 	.word	0x00001df0


	//----- nvinfo : EIATTR_VRC_CTA_INIT_COUNT
	.align		4
.L_1272:
        /*02e8*/ 	.byte	0x02, 0x4a
	.zero		1
	.zero		1


	//----- nvinfo : EIATTR_EXIT_INSTR_OFFSETS
	.align		4
        /*02ec*/ 	.byte	0x04, 0x1c
        /*02ee*/ 	.short	(.L_1274 - .L_1273)


	//   ....[0]....
.L_1273:
        /*02f0*/ 	.word	0x00001fd0


	//----- nvinfo : EIATTR_MAX_THREADS
	.align		4
.L_1274:
        /*02f4*/ 	.byte	0x04, 0x05
        /*02f6*/ 	.short	(.L_1276 - .L_1275)
.L_1275:
        /*02f8*/ 	.word	0x00000020
        /*02fc*/ 	.word	0x00000001
        /*0300*/ 	.word	0x00000001


	//----- nvinfo : EIATTR_CRS_STACK_SIZE
	.align		4
.L_1276:
        /*0304*/ 	.byte	0x04, 0x1e
        /*0306*/ 	.short	(.L_1278 - .L_1277)
.L_1277:
        /*0308*/ 	.word	0x00000000


	//----- nvinfo : EIATTR_CBANK_PARAM_SIZE
	.align		4
.L_1278:
        /*030c*/ 	.byte	0x03, 0x19
        /*030e*/ 	.short	0x0014


	//----- nvinfo : EIATTR_PARAM_CBANK
	.align		4
        /*0310*/ 	.byte	0x04, 0x0a
        /*0312*/ 	.short	(.L_1280 - .L_1279)
	.align		4
.L_1279:
        /*0314*/ 	.word	index@(.nv.constant0._Z18compute_histogramsIjLi4ELi8ELi32ELb0EEvPKT_Pji)
        /*0318*/ 	.short	0x0380
        /*031a*/ 	.short	0x0014


	//----- nvinfo : EIATTR_SW_WAR
	.align		4
.L_1280:
        /*031c*/ 	.byte	0x04, 0x36
        /*031e*/ 	.short	(.L_1282 - .L_1281)
.L_1281:
        /*0320*/ 	.word	0x00000008
.L_1282:


//--------------------- .nv.info._Z18compute_histogramsIjLi4ELi7ELi512ELb1EEvPKT_Pji --------------------------
	.section	.nv.info._Z18compute_histogramsIjLi4ELi7ELi512ELb1EEvPKT_Pji,"",@"SHT_CUDA_INFO"
	.sectionflags	@""
	.align	4


	//----- nvinfo : EIATTR_CUDA_API_VERSION
	.align		4
        /*0000*/ 	.byte	0x04, 0x37
        /*0002*/ 	.short	(.L_1284 - .L_1283)
.L_1283:
        /*0004*/ 	.word	0x00000082


	//----- nvinfo : EIATTR_KPARAM_INFO
	.align		4
.L_1284:
        /*0008*/ 	.byte	0x04, 0x17
        /*000a*/ 	.short	(.L_1286 - .L_1285)
.L_1285:
        /*000c*/ 	.word	0x00000000
        /*0010*/ 	.short	0x0002
        /*0012*/ 	.short	0x0010
        /*0014*/ 	.byte	0x00, 0xf0, 0x11, 0x00


	//----- nvinfo : EIATTR_KPARAM_INFO
	.align		4
.L_1286:
        /*0018*/ 	.byte	0x04, 0x17
        /*001a*/ 	.short	(.L_1288 - .L_1287)
.L_1287:
        /*001c*/ 	.word	0x00000000
        /*0020*/ 	.short	0x0001
        /*0022*/ 	.short	0x0008
        /*0024*/ 	.byte	0x00, 0xf5, 0x21, 0x00


	//----- nvinfo : EIATTR_KPARAM_INFO
	.align		4
.L_1288:
        /*0028*/ 	.byte	0x04, 0x17
        /*002a*/ 	.short	(.L_1290 - .L_1289)
.L_1289:
        /*002c*/ 	.word	0x00000000
        /*0030*/ 	.short	0x0000
        /*0032*/ 	.short	0x0000
        /*0034*/ 	.byte	0x00, 0xf5, 0x21, 0x00


	//----- nvinfo : EIATTR_SPARSE_MMA_MASK
	.align		4
.L_1290:
        /*0038*/ 	.byte	0x03, 0x50
        /*003a*/ 	.short	0x0000


	//----- nvinfo : EIATTR_MAXREG_COUNT
	.align		4
        /*003c*/ 	.byte	0x03, 0x1b
        /*003e*/ 	.short	0x0080


	//----- nvinfo : EIATTR_NUM_BARRIERS
	.align		4
        /*0040*/ 	.byte	0x02, 0x4c
        /*0042*/ 	.byte	0x01
	.zero		1


	//----- nvinfo : EIATTR_MERCURY_ISA_VERSION
	.align		4
        /*0044*/ 	.byte	0x03, 0x5f
        /*0046*/ 	.short	0x0101


	//----- nvinfo : EIATTR_INT_WARP_WIDE_INSTR_OFFSETS
	.align		4
        /*0048*/ 	.byte	0x04, 0x31
        /*004a*/ 	.short	(.L_1292 - .L_1291)


	//   ....[0]....
.L_1291:
        /*004c*/ 	.word	0x00001490


	//   ....[1]....
        /*0050*/ 	.word	0x000015e0


	//----- nvinfo : EIATTR_COOP_GROUP_MASK_REGIDS
	.align		4
.L_1292:
        /*0054*/ 	.byte	0x04, 0x29
        /*0056*/ 	.short	(.L_1294 - .L_1293)


	//   ....[0]....
.L_1293:
        /*0058*/ 	.word	0xffffffff


	//   ....[1]....
        /*005c*/ 	.word	0xffffffff


	//   ....[2]....
        /*0060*/ 	.word	0xffffffff


	//   ....[3]....
        /*0064*/ 	.word	0xffffffff


	//   ....[4]....
        /*0068*/ 	.word	0xffffffff


	//   ....[5]....
        /*006c*/ 	.word	0xffffffff


	//   ....[6]....
        /*0070*/ 	.word	0xffffffff


	//   ....[7]....
        /*0074*/ 	.word	0xffffffff


	//   ....[8]....
        /*0078*/ 	.word	0xffffffff


	//   ....[9]....
        /*007c*/ 	.word	0xffffffff


	//   ....[10]....
        /*0080*/ 	.word	0xffffffff


	//   ....[11]....
        /*0084*/ 	.word	0xffffffff


	//   ....[12]....
        /*0088*/ 	.word	0xffffffff


	//   ....[13]....
        /*008c*/ 	.word	0xffffffff


	//   ....[14]....
        /*0090*/ 	.word	0xffffffff


	//   ....[15]....
        /*0094*/ 	.word	0xffffffff


	//   ....[16]....
        /*0098*/ 	.word	0xffffffff


	//   ....[17]....
        /*009c*/ 	.word	0xffffffff


	//   ....[18]....
        /*00a0*/ 	.word	0xffffffff


	//   ....[19]....
        /*00a4*/ 	.word	0xffffffff


	//   ....[20]....
        /*00a8*/ 	.word	0xffffffff


	//   ....[21]....
        /*00ac*/ 	.word	0xffffffff


	//   ....[22]....
        /*00b0*/ 	.word	0xffffffff


	//   ....[23]....
        /*00b4*/ 	.word	0xffffffff


	//   ....[24]....
        /*00b8*/ 	.word	0xffffffff


	//   ....[25]....
        /*00bc*/ 	.word	0xffffffff


	//   ....[26]....
        /*00c0*/ 	.word	0xffffffff


	//   ....[27]....
        /*00c4*/ 	.word	0xffffffff


	//   ....[28]....
        /*00c8*/ 	.word	0xffffffff


	//   ....[29]....
        /*00cc*/ 	.word	0xffffffff


	//   ....[30]....
        /*00d0*/ 	.word	0xffffffff


	//   ....[31]....
        /*00d4*/ 	.word	0xffffffff


	//   ....[32]....
        /*00d8*/ 	.word	0xffffffff


	//   ....[33]....
        /*00dc*/ 	.word	0xffffffff


	//   ....[34]....
        /*00e0*/ 	.word	0xffffffff


	//   ....[35]....
        /*00e4*/ 	.word	0xffffffff


	//   ....[36]....
        /*00e8*/ 	.word	0xffffffff


	//   ....[37]....
        /*00ec*/ 	.word	0xffffffff


	//   ....[38]....
        /*00f0*/ 	.word	0xffffffff


	//   ....[39]....
        /*00f4*/ 	.word	0xffffffff


	//   ....[40]....
        /*00f8*/ 	.word	0x0500000c


	//   ....[41]....
        /*00fc*/ 	.word	0x0500000c


	//   ....[42]....
        /*0100*/ 	.word	0x0500000c


	//   ....[43]....
        /*0104*/ 	.word	0x0500000c


	//   ....[44]....
        /*0108*/ 	.word	0x0500000c


	//----- nvinfo : EIATTR_COOP_GROUP_INSTR_OFFSETS
	.align		4
.L_1294:
        /*010c*/ 	.byte	0x04, 0x28
        /*010e*/ 	.short	(.L_1296 - .L_1295)


	//   ....[0]....
.L_1295:
        /*0110*/ 	.word	0x000004b0


	//   ....[1]....
        /*0114*/ 	.word	0x000004c0


	//   ....[2]....
        /*0118*/ 	.word	0x00000500


	//   ....[3]....
        /*011c*/ 	.word	0x000005a0


	//   ....[4]....
        /*0120*/ 	.word	0x00000600


	//   ....[5]....
        /*0124*/ 	.word	0x00000650


	//   ....[6]....
        /*0128*/ 	.word	0x00000690


	//   ....[7]....
        /*012c*/ 	.word	0x000006a0


	//   ....[8]....
        /*0130*/ 	.word	0x00000850


	//   ....[9]....
        /*0134*/ 	.word	0x00000870


	//   ....[10]....
        /*0138*/ 	.word	0x000008b0


	//   ....[11]....
        /*013c*/ 	.word	0x00000940


	//   ....[12]....
        /*0140*/ 	.word	0x000009a0


	//   ....[13]....
        /*0144*/ 	.word	0x000009f0


	//   ....[14]....
        /*0148*/ 	.word	0x00000a30


	//   ....[15]....
        /*014c*/ 	.word	0x00000a40


	//   ....[16]....
        /*0150*/ 	.word	0x00000bf0


	//   ....[17]....
        /*0154*/ 	.word	0x00000c10


	//   ....[18]....
        /*0158*/ 	.word	0x00000c50


	//   ....[19]....
        /*015c*/ 	.word	0x00000cd0


	//   ....[20]....
        /*0160*/ 	.word	0x00000d40


	//   ....[21]....
        /*0164*/ 	.word	0x00000da0


	//   ....[22]....
        /*0168*/ 	.word	0x00000dd0


	//   ....[23]....
        /*016c*/ 	.word	0x00000de0


	//   ....[24]....
        /*0170*/ 	.word	0x00000fb0


	//   ....[25]....
        /*0174*/ 	.word	0x00000fd0


	//   ....[26]....
        /*0178*/ 	.word	0x00001020


	//   ....[27]....
        /*017c*/ 	.word	0x00001080


	//   ....[28]....
        /*0180*/ 	.word	0x000010f0


	//   ....[29]....
        /*0184*/ 	.word	0x00001140


	//   ....[30]....
        /*0188*/ 	.word	0x00001170


	//   ....[31]....
        /*018c*/ 	.word	0x00001180


	//   ....[32]....
        /*0190*/ 	.word	0x000013e0


	//   ....[33]....
        /*0194*/ 	.word	0x00001670


	//   ....[34]....
        /*0198*/ 	.word	0x00001810


	//   ....[35]....
        /*019c*/ 	.word	0x00001840


	//   ....[36]....
        /*01a0*/ 	.word	0x00001870


	//   ....[37]....
        /*01a4*/ 	.word	0x000018a0


	//   ....[38]....
        /*01a8*/ 	.word	0x000018d0


	//   ....[39]....
        /*01ac*/ 	.word	0x00001950


	//   ....[40]....
        /*01b0*/ 	.word	0x00001a30


	//   ....[41]....
        /*01b4*/ 	.word	0x00001ab0


	//   ....[42]....
        /*01b8*/ 	.word	0x00001b30


	//   ....[43]....
        /*01bc*/ 	.word	0x00001bb0


	//   ....[44]....
        /*01c0*/ 	.word	0x00001c30


	//----- nvinfo : EIATTR_VRC_CTA_INIT_COUNT
	.align		4
.L_1296:
        /*01c4*/ 	.byte	0x02, 0x4a
	.zero		1
	.zero		1


	//----- nvinfo : EIATTR_EXIT_INSTR_OFFSETS
	.align		4
        /*01c8*/ 	.byte	0x04, 0x1c
        /*01ca*/ 	.short	(.L_1298 - .L_1297)


	//   ....[0]....
.L_1297:
        /*01cc*/ 	.word	0x00001680


	//   ....[1]....
        /*01d0*/ 	.word	0x000019d0


	//----- nvinfo : EIATTR_MAX_THREADS
	.align		4
.L_1298:
        /*01d4*/ 	.byte	0x04, 0x05
        /*01d6*/ 	.short	(.L_1300 - .L_1299)
.L_1299:
        /*01d8*/ 	.word	0x00000200
        /*01dc*/ 	.word	0x00000001
        /*01e0*/ 	.word	0x00000001


	//----- nvinfo : EIATTR_CRS_STACK_SIZE
	.align		4
.L_1300:
        /*01e4*/ 	.byte	0x04, 0x1e
        /*01e6*/ 	.short	(.L_1302 - .L_1301)
.L_1301:
        /*01e8*/ 	.word	0x00000000


	//----- nvinfo : EIATTR_CBANK_PARAM_SIZE
	.align		4
.L_1302:
        /*01ec*/ 	.byte	0x03, 0x19
        /*01ee*/ 	.short	0x0014


	//----- nvinfo : EIATTR_PARAM_CBANK
	.align		4
        /*01f0*/ 	.byte	0x04, 0x0a
        /*01f2*/ 	.short	(.L_1304 - .L_1303)
	.align		4
.L_1303:
        /*01f4*/ 	.word	index@(.nv.constant0._Z18compute_histogramsIjLi4ELi7ELi512ELb1EEvPKT_Pji)
        /*01f8*/ 	.short	0x0380
        /*01fa*/ 	.short	0x0014


	//----- nvinfo : EIATTR_SW_WAR
	.align		4
.L_1304:
        /*01fc*/ 	.byte	0x04, 0x36
        /*01fe*/ 	.short	(.L_1306 - .L_1305)
.L_1305:
        /*0200*/ 	.word	0x00000008
.L_1306:


//--------------------- .nv.info._Z18compute_histogramsIjLi4ELi7ELi512ELb0EEvPKT_Pji --------------------------
	.section	.nv.info._Z18compute_histogramsIjLi4ELi7ELi512ELb0EEvPKT_Pji,"",@"SHT_CUDA_INFO"
	.sectionflags	@""
	.align	4


	//----- nvinfo : EIATTR_CUDA_API_VERSION
	.align		4
        /*0000*/ 	.byte	0x04, 0x37
        /*0002*/ 	.short	(.L_1308 - .L_1307)
.L_1307:
        /*0004*/ 	.word	0x00000082


	//----- nvinfo : EIATTR_KPARAM_INFO
	.align		4
.L_1308:
        /*0008*/ 	.byte	0x04, 0x17
        /*000a*/ 	.short	(.L_1310 - .L_1309)
.L_1309:
        /*000c*/ 	.word	0x00000000
        /*0010*/ 	.short	0x0002
        /*0012*/ 	.short	0x0010
        /*0014*/ 	.byte	0x00, 0xf0, 0x11, 0x00


	//----- nvinfo : EIATTR_KPARAM_INFO
	.align		4
.L_1310:
        /*0018*/ 	.byte	0x04, 0x17
        /*001a*/ 	.short	(.L_1312 - .L_1311)
.L_1311:
        /*001c*/ 	.word	0x00000000
        /*0020*/ 	.short	0x0001
        /*0022*/ 	.short	0x0008
        /*0024*/ 	.byte	0x00, 0xf5, 0x21, 0x00


	//----- nvinfo : EIATTR_KPARAM_INFO
	.align		4
.L_1312:
        /*0028*/ 	.byte	0x04, 0x17
        /*002a*/ 	.short	(.L_1314 - .L_1313)
.L_1313:
        /*002c*/ 	.word	0x00000000
        /*0030*/ 	.short	0x0000
        /*0032*/ 	.short	0x0000
        /*0034*/ 	.byte	0x00, 0xf5, 0x21, 0x00


	//----- nvinfo : EIATTR_SPARSE_MMA_MASK
	.align		4
.L_1314:
        /*0038*/ 	.byte	0x03, 0x50
        /*003a*/ 	.short	0x0000


	//----- nvinfo : EIATTR_MAXREG_COUNT
	.align		4
        /*003c*/ 	.byte	0x03, 0x1b
        /*003e*/ 	.short	0x0080


	//----- nvinfo : EIATTR_NUM_BARRIERS
	.align		4
        /*0040*/ 	.byte	0x02, 0x4c
        /*0042*/ 	.byte	0x01
	.zero		1


	//----- nvinfo : EIATTR_MERCURY_ISA_VERSION
	.align		4
        /*0044*/ 	.byte	0x03, 0x5f
        /*0046*/ 	.short	0x0101


	//----- nvinfo : EIATTR_COOP_GROUP_MASK_REGIDS
	.align		4
        /*0048*/ 	.byte	0x04, 0x29
        /*004a*/ 	.short	(.L_1316 - .L_1315)


	//   ....[0]....
.L_1315:
        /*004c*/ 	.word	0xffffffff


	//   ....[1]....
        /*0050*/ 	.word	0xffffffff


	//   ....[2]....
        /*0054*/ 	.word	0xffffffff


	//   ....[3]....
        /*0058*/ 	.word	0xffffffff


	//   ....[4]....
        /*005c*/ 	.word	0xffffffff


	//   ....[5]....
        /*0060*/ 	.word	0xffffffff


	//   ....[6]....
        /*0064*/ 	.word	0xffffffff


	//   ....[7]....
        /*0068*/ 	.word	0xffffffff


	//   ....[8]....
        /*006c*/ 	.word	0xffffffff


	//   ....[9]....
        /*0070*/ 	.word	0xffffffff


	//   ....[10]....
        /*0074*/ 	.word	0xffffffff


	//   ....[11]....
        /*0078*/ 	.word	0xffffffff


	//   ....[12]....
        /*007c*/ 	.word	0xffffffff


	//   ....[13]....
        /*0080*/ 	.word	0xffffffff


	//   ....[14]....
        /*0084*/ 	.word	0xffffffff


	//   ....[15]....
        /*0088*/ 	.word	0xffffffff


	//   ....[16]....
        /*008c*/ 	.word	0xffffffff


	//   ....[17]....
        /*0090*/ 	.word	0xffffffff


	//   ....[18]....
        /*0094*/ 	.word	0xffffffff


	//   ....[19]....
        /*0098*/ 	.word	0xffffffff


	//   ....[20]....
        /*009c*/ 	.word	0xffffffff


	//   ....[21]....
        /*00a0*/ 	.word	0xffffffff


	//   ....[22]....
        /*00a4*/ 	.word	0xffffffff


	//   ....[23]....
        /*00a8*/ 	.word	0xffffffff


	//   ....[24]....
        /*00ac*/ 	.word	0xffffffff


	//   ....[25]....
        /*00b0*/ 	.word	0xffffffff


	//   ....[26]....
        /*00b4*/ 	.word	0xffffffff


	//   ....[27]....
        /*00b8*/ 	.word	0xffffffff


	//   ....[28]....
        /*00bc*/ 	.word	0xffffffff


	//   ....[29]....
        /*00c0*/ 	.word	0xffffffff


	//   ....[30]....
        /*00c4*/ 	.word	0xffffffff


	//   ....[31]....
        /*00c8*/ 	.word	0xffffffff


	//   ....[32]....
        /*00cc*/ 	.word	0xffffffff


	//   ....[33]....
        /*00d0*/ 	.word	0xffffffff


	//   ....[34]....
        /*00d4*/ 	.word	0xffffffff


	//   ....[35]....
        /*00d8*/ 	.word	0xffffffff


	//   ....[36]....
        /*00dc*/ 	.word	0xffffffff


	//   ....[37]....
        /*00e0*/ 	.word	0xffffffff


	//   ....[38]....
        /*00e4*/ 	.word	0x0500000c


	//   ....[39]....
        /*00e8*/ 	.word	0x0500000c


	//   ....[40]....
        /*00ec*/ 	.word	0x0500000c


	//   ....[41]....
        /*00f0*/ 	.word	0x0500000c


	//   ....[42]....
        /*00f4*/ 	.word	0x0500000c


	//----- nvinfo : EIATTR_COOP_GROUP_INSTR_OFFSETS
	.align		4
.L_1316:
        /*00f8*/ 	.byte	0x04, 0x28
        /*00fa*/ 	.short	(.L_1318 - .L_1317)


	//   ....[0]....
.L_1317:
        /*00fc*/ 	.word	0x000003f0


	//   ....[1]....
        /*0100*/ 	.word	0x00000400


	//   ....[2]....
        /*0104*/ 	.word	0x00000440


	//   ....[3]....
        /*0108*/ 	.word	0x000004e0


	//   ....[4]....
        /*010c*/ 	.word	0x00000540


	//   ....[5]....
        /*0110*/ 	.word	0x00000590


	//   ....[6]....
        /*0114*/ 	.word	0x000005d0


	//   ....[7]....
        /*0118*/ 	.word	0x000005e0


	//   ....[8]....
        /*011c*/ 	.word	0x00000790


	//   ....[9]....
        /*0120*/ 	.word	0x000007b0


	//   ....[10]....
        /*0124*/ 	.word	0x000007f0


	//   ....[11]....
        /*0128*/ 	.word	0x00000880


	//   ....[12]....
        /*012c*/ 	.word	0x000008e0


	//   ....[13]....
        /*0130*/ 	.word	0x00000930


	//   ....[14]....
        /*0134*/ 	.word	0x00000970


	//   ....[15]....
        /*0138*/ 	.word	0x00000980


	//   ....[16]....
        /*013c*/ 	.word	0x00000b30


	//   ....[17]....
        /*0140*/ 	.word	0x00000b50


	//   ....[18]....
        /*0144*/ 	.word	0x00000b90


	//   ....[19]....
        /*0148*/ 	.word	0x00000c10


	//   ....[20]....
        /*014c*/ 	.word	0x00000c80


	//   ....[21]....
        /*0150*/ 	.word	0x00000ce0


	//   ....[22]....
        /*0154*/ 	.word	0x00000d10


	//   ....[23]....
        /*0158*/ 	.word	0x00000d20


	//   ....[24]....
        /*015c*/ 	.word	0x00000ef0


	//   ....[25]....
        /*0160*/ 	.word	0x00000f10


	//   ....[26]....
        /*0164*/ 	.word	0x00000f60


	//   ....[27]....
        /*0168*/ 	.word	0x00000fd0


	//   ....[28]....
        /*016c*/ 	.word	0x00001030


	//   ....[29]....
        /*0170*/ 	.word	0x00001090


	//   ....[30]....
        /*0174*/ 	.word	0x000010b0


	//   ....[31]....
        /*0178*/ 	.word	0x000010c0


	//   ....[32]....
        /*017c*/ 	.word	0x000013b0


	//   ....[33]....
        /*0180*/ 	.word	0x000013e0


	//   ....[34]....
        /*0184*/ 	.word	0x00001410


	//   ....[35]....
        /*0188*/ 	.word	0x00001440


	//   ....[36]....
        /*018c*/ 	.word	0x00001470


	//   ....[37]....
        /*0190*/ 	.word	0x000014f0


	//   ....[38]....
        /*0194*/ 	.word	0x000015d0


	//   ....[39]....
        /*0198*/ 	.word	0x00001650


	//   ....[40]....
        /*019c*/ 	.word	0x000016d0


	//   ....[41]....
        /*01a0*/ 	.word	0x00001750


	//   ....[42]....
        /*01a4*/ 	.word	0x000017d0


	//----- nvinfo : EIATTR_VRC_CTA_INIT_COUNT
	.align		4
.L_1318:
        /*01a8*/ 	.byte	0x02, 0x4a
	.zero		1
	.zero		1


	//----- nvinfo : EIATTR_EXIT_INSTR_OFFSETS
	.align		4
        /*01ac*/ 	.byte	0x04, 0x1c
        /*01ae*/ 	.short	(.L_1320 - .L_1319)


	//   ....[0]....
.L_1319:
        /*01b0*/ 	.word	0x00001220


	//   ....[1]....
        /*01b4*/ 	.word	0x00001570


	//----- nvinfo : EIATTR_MAX_THREADS
	.align		4
.L_1320:
        /*01b8*/ 	.byte	0x04, 0x05
        /*01ba*/ 	.short	(.L_1322 - .L_1321)
.L_1321:
        /*01bc*/ 	.word	0x00000200
        /*01c0*/ 	.word	0x00000001
        /*01c4*/ 	.word	0x00000001


	//----- nvinfo : EIATTR_CRS_STACK_SIZE
	.align		4
.L_1322:
        /*01c8*/ 	.byte	0x04, 0x1e
        /*01ca*/ 	.short	(.L_1324 - .L_1323)
.L_1323:
        /*01cc*/ 	.word	0x00000000


	//----- nvinfo : EIATTR_CBANK_PARAM_SIZE
	.align		4
.L_1324:
        /*01d0*/ 	.byte	0x03, 0x19
        /*01d2*/ 	.short	0x0014


	//----- nvinfo : EIATTR_PARAM_CBANK
	.align		4
        /*01d4*/ 	.byte	0x04, 0x0a
        /*01d6*/ 	.short	(.L_1326 - .L_1325)
	.align		4
.L_1325:
        /*01d8*/ 	.word	index@(.nv.constant0._Z18compute_histogramsIjLi4ELi7ELi512ELb0EEvPKT_Pji)
        /*01dc*/ 	.short	0x0380
        /*01de*/ 	.short	0x0014


	//----- nvinfo : EIATTR_SW_WAR
	.align		4
.L_1326:
        /*01e0*/ 	.byte	0x04, 0x36
        /*01e2*/ 	.short	(.L_1328 - .L_1327)
.L_1327:
        /*01e4*/ 	.word	0x00000008
.L_1328:


//--------------------- .nv.info._Z18compute_histogramsIjLi4ELi7ELi256ELb1EEvPKT_Pji --------------------------
	.section	.nv.info._Z18compute_histogramsIjLi4ELi7ELi256ELb1EEvPKT_Pji,"",@"SHT_CUDA_INFO"
	.sectionflags	@""
	.align	4


	//----- nvinfo : EIATTR_CUDA_API_VERSION
	.align		4
        /*0000*/ 	.byte	0x04, 0x37
        /*0002*/ 	.short	(.L_1330 - .L_1329)
.L_1329:
        /*0004*/ 	.word	0x00000082


	//----- nvinfo : EIATTR_KPARAM_INFO
	.align		4
.L_1330:
        /*0008*/ 	.byte	0x04, 0x17
        /*000a*/ 	.short	(.L_1332 - .L_1331)
.L_1331:
        /*000c*/ 	.word	0x00000000
        /*0010*/ 	.short	0x0002
        /*0012*/ 	.short	0x0010
        /*0014*/ 	.byte	0x00, 0xf0, 0x11, 0x00


	//----- nvinfo : EIATTR_KPARAM_INFO
	.align		4
.L_1332:
        /*0018*/ 	.byte	0x04, 0x17
        /*001a*/ 	.short	(.L_1334 - .L_1333)
.L_1333:
        /*001c*/ 	.word	0x00000000
        /*0020*/ 	.short	0x0001
        /*0022*/ 	.short	0x0008
        /*0024*/ 	.byte	0x00, 0xf5, 0x21, 0x00


	//----- nvinfo : EIATTR_KPARAM_INFO
	.align		4
.L_1334:
        /*0028*/ 	.byte	0x04, 0x17
        /*002a*/ 	.short	(.L_1336 - .L_1335)
.L_1335:
        /*002c*/ 	.word	0x00000000
        /*0030*/ 	.short	0x0000
        /*0032*/ 	.short	0x0000
        /*0034*/ 	.byte	0x00, 0xf5, 0x21, 0x00


	//----- nvinfo : EIATTR_SPARSE_MMA_MASK
	.align		4
.L_1336:
        /*0038*/ 	.byte	0x03, 0x50
        /*003a*/ 	.short	0x0000


	//----- nvinfo : EIATTR_MAXREG_COUNT
	.align		4
        /*003c*/ 	.byte	0x03, 0x1b
        /*003e*/ 	.short	0x00ff


	//----- nvinfo : EIATTR_NUM_BARRIERS
	.align		4
        /*0040*/ 	.byte	0x02, 0x4c
        /*0042*/ 	.byte	0x01
	.zero		1


	//----- nvinfo : EIATTR_MERCURY_ISA_VERSION
	.align		4
        /*0044*/ 	.byte	0x03, 0x5f
        /*0046*/ 	.short	0x0101


	//----- nvinfo : EIATTR_INT_WARP_WIDE_INSTR_OFFSETS
	.align		4
        /*0048*/ 	.byte	0x04, 0x31
        /*004a*/ 	.short	(.L_1338 - .L_1337)


	//   ....[0]....
.L_1337:
        /*004c*/ 	.word	0x00001500


	//   ....[1]....
        /*0050*/ 	.word	0x00001650


	//----- nvinfo : EIATTR_COOP_GROUP_MASK_REGIDS
	.align		4
.L_1338:
        /*0054*/ 	.byte	0x04, 0x29
        /*0056*/ 	.short	(.L_1340 - .L_1339)


	//   ....[0]....
.L_1339:
        /*0058*/ 	.word	0xffffffff


	//   ....[1]....
        /*005c*/ 	.word	0xffffffff


	//   ....[2]....
        /*0060*/ 	.word	0xffffffff


	//   ....[3]....
        /*0064*/ 	.word	0xffffffff


	//   ....[4]....
        /*0068*/ 	.word	0xffffffff


	//   ....[5]....
        /*006c*/ 	.word	0xffffffff


	//   ....[6]....
        /*0070*/ 	.word	0xffffffff


	//   ....[7]....
        /*0074*/ 	.word	0xffffffff


	//   ....[8]....
        /*0078*/ 	.word	0xffffffff


	//   ....[9]....
        /*007c*/ 	.word	0xffffffff


	//   ....[10]....
        /*0080*/ 	.word	0xffffffff


	//   ....[11]....
        /*0084*/ 	.word	0xffffffff


	//   ....[12]....
        /*0088*/ 	.word	0xffffffff


	//   ....[13]....
        /*008c*/ 	.word	0xffffffff


	//   ....[14]....
        /*0090*/ 	.word	0xffffffff


	//   ....[15]....
        /*0094*/ 	.word	0xffffffff


	//   ....[16]....
        /*0098*/ 	.word	0xffffffff


	//   ....[17]....
        /*009c*/ 	.word	0xffffffff


	//   ....[18]....
        /*00a0*/ 	.word	0xffffffff


	//   ....[19]....
        /*00a4*/ 	.word	0xffffffff


	//   ....[20]....
        /*00a8*/ 	.word	0xffffffff


	//   ....[21]....
        /*00ac*/ 	.word	0xffffffff


	//   ....[22]....
        /*00b0*/ 	.word	0xffffffff


	//   ....[23]....
        /*00b4*/ 	.word	0xffffffff


	//   ....[24]....
        /*00b8*/ 	.word	0xffffffff


	//   ....[25]....
        /*00bc*/ 	.word	0xffffffff


	//   ....[26]....
        /*00c0*/ 	.word	0xffffffff


	//   ....[27]....
        /*00c4*/ 	.word	0xffffffff


	//   ....[28]....
        /*00c8*/ 	.word	0xffffffff


	//   ....[29]....
        /*00cc*/ 	.word	0xffffffff


	//   ....[30]....
        /*00d0*/ 	.word	0xffffffff


	//   ....[31]....
        /*00d4*/ 	.word	0xffffffff


	//   ....[32]....
        /*00d8*/ 	.word	0xffffffff


	//   ....[33]....
        /*00dc*/ 	.word	0xffffffff


	//   ....[34]....
        /*00e0*/ 	.word	0xffffffff


	//   ....[35]....
        /*00e4*/ 	.word	0xffffffff


	//   ....[36]....
        /*00e8*/ 	.word	0xffffffff


	//   ....[37]....
        /*00ec*/ 	.word	0xffffffff


	//   ....[38]....
        /*00f0*/ 	.word	0xffffffff


	//   ....[39]....
        /*00f4*/ 	.word	0xffffffff


	//   ....[40]....
        /*00f8*/ 	.word	0x0500000c


	//   ....[41]....
        /*00fc*/ 	.word	0x0500000c


	//   ....[42]....
        /*0100*/ 	.word	0x0500000c


	//   ....[43]....
        /*0104*/ 	.word	0x0500000c


	//   ....[44]....
        /*0108*/ 	.word	0x0500000c


	//----- nvinfo : EIATTR_COOP_GROUP_INSTR_OFFSETS
	.align		4
.L_1340:
        /*010c*/ 	.byte	0x04, 0x28
        /*010e*/ 	.short	(.L_1342 - .L_1341)


	//   ....[0]....
.L_1341:
        /*0110*/ 	.word	0x00000520


	//   ....[1]....
        /*0114*/ 	.word	0x00000530


	//   ....[2]....
        /*0118*/ 	.word	0x00000570


	//   ....[3]....
        /*011c*/ 	.word	0x00000610


	//   ....[4]....
        /*0120*/ 	.word	0x00000670


	//   ....[5]....
        /*0124*/ 	.word	0x000006c0


	//   ....[6]....
        /*0128*/ 	.word	0x00000700


	//   ....[7]....
        /*012c*/ 	.word	0x00000710


	//   ....[8]....
        /*0130*/ 	.word	0x000008c0


	//   ....[9]....
        /*0134*/ 	.word	0x000008e0


	//   ....[10]....
        /*0138*/ 	.word	0x00000920


	//   ....[11]....
        /*013c*/ 	.word	0x000009b0


	//   ....[12]....
        /*0140*/ 	.word	0x00000a10


	//   ....[13]....
        /*0144*/ 	.word	0x00000a60


	//   ....[14]....
        /*0148*/ 	.word	0x00000aa0


	//   ....[15]....
        /*014c*/ 	.word	0x00000ab0


	//   ....[16]....
        /*0150*/ 	.word	0x00000c60


	//   ....[17]....
        /*0154*/ 	.word	0x00000c80


	//   ....[18]....
        /*0158*/ 	.word	0x00000cc0


	//   ....[19]....
        /*015c*/ 	.word	0x00000d40


	//   ....[20]....
        /*0160*/ 	.word	0x00000db0


	//   ....[21]....
        /*0164*/ 	.word	0x00000e10


	//   ....[22]....
        /*0168*/ 	.word	0x00000e40


	//   ....[23]....
        /*016c*/ 	.word	0x00000e50


	//   ....[24]....
        /*0170*/ 	.word	0x00001020


	//   ....[25]....
        /*0174*/ 	.word	0x00001040


	//   ....[26]....
        /*0178*/ 	.word	0x00001090


	//   ....[27]....
        /*017c*/ 	.word	0x000010f0


	//   ....[28]....
        /*0180*/ 	.word	0x00001160


	//   ....[29]....
        /*0184*/ 	.word	0x000011b0


	//   ....[30]....
        /*0188*/ 	.word	0x000011e0


	//   ....[31]....
        /*018c*/ 	.word	0x000011f0


	//   ....[32]....
        /*0190*/ 	.word	0x00001450


	//   ....[33]....
        /*0194*/ 	.word	0x000016e0


	//   ....[34]....
        /*0198*/ 	.word	0x00001880


	//   ....[35]....
        /*019c*/ 	.word	0x000018b0


	//   ....[36]....
        /*01a0*/ 	.word	0x000018e0


	//   ....[37]....
        /*01a4*/ 	.word	0x00001910


	//   ....[38]....
        /*01a8*/ 	.word	0x00001940


	//   ....[39]....
        /*01ac*/ 	.word	0x000019c0


	//   ....[40]....
        /*01b0*/ 	.word	0x00001aa0


	//   ....[41]....
        /*01b4*/ 	.word	0x00001b20


	//   ....[42]....
        /*01b8*/ 	.word	0x00001ba0


	//   ....[43]....
        /*01bc*/ 	.word	0x00001c20


	//   ....[44]....
        /*01c0*/ 	.word	0x00001ca0


	//----- nvinfo : EIATTR_VRC_CTA_INIT_COUNT
	.align		4
.L_1342:
        /*01c4*/ 	.byte	0x02, 0x4a
	.zero		1
	.zero		1


	//----- nvinfo : EIATTR_EXIT_INSTR_OFFSETS
	.align		4
        /*01c8*/ 	.byte	0x04, 0x1c
        /*01ca*/ 	.short	(.L_1344 - .L_1343)


	//   ....[0]....
.L_1343:
        /*01cc*/ 	.word	0x000016f0


	//   ....[1]....
        /*01d0*/ 	.word	0x00001a40


	//----- nvinfo : EIATTR_MAX_THREADS
	.align		4
.L_1344:
        /*01d4*/ 	.byte	0x04, 0x05
        /*01d6*/ 	.short	(.L_1346 - .L_1345)
.L_1345:
        /*01d8*/ 	.word	0x00000100
        /*01dc*/ 	.word	0x00000001
        /*01e0*/ 	.word	0x00000001


	//----- nvinfo : EIATTR_CRS_STACK_SIZE
	.align		4
.L_1346:
        /*01e4*/ 	.byte	0x04, 0x1e
        /*01e6*/ 	.short	(.L_1348 - .L_1347)
.L_1347:
        /*01e8*/ 	.word	0x00000000


	//----- nvinfo : EIATTR_CBANK_PARAM_SIZE
	.align		4
.L_1348:
        /*01ec*/ 	.byte	0x03, 0x19
        /*01ee*/ 	.short	0x0014


	//----- nvinfo : EIATTR_PARAM_CBANK
	.align		4
        /*01f0*/ 	.byte	0x04, 0x0a
        /*01f2*/ 	.short	(.L_1350 - .L_1349)
	.align		4
.L_1349:
        /*01f4*/ 	.word	index@(.nv.constant0._Z18compute_histogramsIjLi4ELi7ELi256ELb1EEvPKT_Pji)
        /*01f8*/ 	.short	0x0380
        /*01fa*/ 	.short	0x0014


	//----- nvinfo : EIATTR_SW_WAR
	.align		4
.L_1350:
        /*01fc*/ 	.byte	0x04, 0x36
        /*01fe*/ 	.short	(.L_1352 - .L_1351)
.L_1351:
        /*0200*/ 	.word	0x00000008
.L_1352:


//--------------------- .nv.info._Z18compute_histogramsIjLi4ELi7ELi256ELb0EEvPKT_Pji --------------------------
	.section	.nv.info._Z18compute_histogramsIjLi4ELi7ELi256ELb0EEvPKT_Pji,"",@"SHT_CUDA_INFO"
	.sectionflags	@""
	.align	4


	//----- nvinfo : EIATTR_CUDA_API_VERSION
	.align		4
        /*0000*/ 	.byte	0x04, 0x37
        /*0002*/ 	.short	(.L_1354 - .L_1353)
.L_1353:
        /*0004*/ 	.word	0x00000082


	//----- nvinfo : EIATTR_KPARAM_INFO
	.align		4
.L_1354:
        /*0008*/ 	.byte	0x04, 0x17
        /*000a*/ 	.short	(.L_1356 - .L_1355)
.L_1355:
        /*000c*/ 	.word	0x00000000
        /*0010*/ 	.short	0x0002
        /*0012*/ 	.short	0x0010
        /*0014*/ 	.byte	0x00, 0xf0, 0x11, 0x00


	//----- nvinfo : EIATTR_KPARAM_INFO
	.align		4
.L_1356:
        /*0018*/ 	.byte	0x04, 0x17
        /*001a*/ 	.short	(.L_1358 - .L_1357)
.L_1357:
        /*001c*/ 	.word	0x00000000
        /*0020*/ 	.short	0x0001
        /*0022*/ 	.short	0x0008
        /*0024*/ 	.byte	0x00, 0xf5, 0x21, 0x00


	//----- nvinfo : EIATTR_KPARAM_INFO
	.align		4
.L_1358:
        /*0028*/ 	.byte	0x04, 0x17
        /*002a*/ 	.short	(.L_1360 - .L_1359)
.L_1359:
        /*002c*/ 	.word	0x00000000
        /*0030*/ 	.short	0x0000
        /*0032*/ 	.short	0x0000
        /*0034*/ 	.byte	0x00, 0xf5, 0x21, 0x00


	//----- nvinfo : EIATTR_SPARSE_MMA_MASK
	.align		4
.L_1360:
        /*0038*/ 	.byte	0x03, 0x50
        /*003a*/ 	.short	0x0000


	//----- nvinfo : EIATTR_MAXREG_COUNT
	.align		4
        /*003c*/ 	.byte	0x03, 0x1b
        /*003e*/ 	.short	0x00ff


	//----- nvinfo : EIATTR_NUM_BARRIERS
	.align		4
        /*0040*/ 	.byte	0x02, 0x4c
        /*0042*/ 	.byte	0x01
	.zero		1


	//----- nvinfo : EIATTR_MERCURY_ISA_VERSION
	.align		4
        /*0044*/ 	.byte	0x03, 0x5f
        /*0046*/ 	.short	0x0101


	//----- nvinfo : EIATTR_COOP_GROUP_MASK_REGIDS
	.align		4
        /*0048*/ 	.byte	0x04, 0x29
        /*004a*/ 	.short	(.L_1362 - .L_1361)


	//   ....[0]....
.L_1361:
        /*004c*/ 	.word	0xffffffff


	//   ....[1]....
        /*0050*/ 	.word	0xffffffff


	//   ....[2]....
        /*0054*/ 	.word	0xffffffff


	//   ....[3]....
        /*0058*/ 	.word	0xffffffff


	//   ....[4]....
        /*005c*/ 	.word	0xffffffff


	//   ....[5]....
        /*0060*/ 	.word	0xffffffff


	//   ....[6]....
        /*0064*/ 	.word	0xffffffff


	//   ....[7]....
        /*0068*/ 	.word	0xffffffff


	//   ....[8]....
        /*006c*/ 	.word	0xffffffff


	//   ....[9]....
        /*0070*/ 	.word	0xffffffff


	//   ....[10]....
        /*0074*/ 	.word	0xffffffff


	//   ....[11]....
        /*0078*/ 	.word	0xffffffff


	//   ....[12]....
        /*007c*/ 	.word	0xffffffff


	//   ....[13]....
        /*0080*/ 	.word	0xffffffff


	//   ....[14]....
        /*0084*/ 	.word	0xffffffff


	//   ....[15]....
        /*0088*/ 	.word	0xffffffff


	//   ....[16]....
        /*008c*/ 	.word	0xffffffff


	//   ....[17]....
        /*0090*/ 	.word	0xffffffff


	//   ....[18]....
        /*0094*/ 	.word	0xffffffff


	//   ....[19]....
        /*0098*/ 	.word	0xffffffff


	//   ....[20]....
        /*009c*/ 	.word	0xffffffff


	//   ....[21]....
        /*00a0*/ 	.word	0xffffffff


	//   ....[22]....
        /*00a4*/ 	.word	0xffffffff


	//   ....[23]....
        /*00a8*/ 	.word	0xffffffff


	//   ....[24]....
        /*00ac*/ 	.word	0xffffffff


	//   ....[25]....
        /*00b0*/ 	.word	0xffffffff


	//   ....[26]....
        /*00b4*/ 	.word	0xffffffff


	//   ....[27]....
        /*00b8*/ 	.word	0xffffffff


	//   ....[28]....
        /*00bc*/ 	.word	0xffffffff


	//   ....[29]....
        /*00c0*/ 	.word	0xffffffff


	//   ....[30]....
        /*00c4*/ 	.word	0xffffffff


	//   ....[31]....
        /*00c8*/ 	.word	0xffffffff


	//   ....[32]....
        /*00cc*/ 	.word	0xffffffff


	//   ....[33]....
        /*00d0*/ 	.word	0xffffffff


	//   ....[34]....
        /*00d4*/ 	.word	0xffffffff


	//   ....[35]....
        /*00d8*/ 	.word	0xffffffff


	//   ....[36]....
        /*00dc*/ 	.word	0xffffffff


	//   ....[37]....
        /*00e0*/ 	.word	0xffffffff


	//   ....[38]....
        /*00e4*/ 	.word	0x0500000c


	//   ....[39]....
        /*00e8*/ 	.word	0x0500000c


	//   ....[40]....
        /*00ec*/ 	.word	0x0500000c


	//   ....[41]....
        /*00f0*/ 	.word	0x0500000c


	//   ....[42]....
        /*00f4*/ 	.word	0x0500000c


	//----- nvinfo : EIATTR_COOP_GROUP_INSTR_OFFSETS
	.align		4
.L_1362:
        /*00f8*/ 	.byte	0x04, 0x28
        /*00fa*/ 	.short	(.L_1364 - .L_1363)


	//   ....[0]....
.L_1363:
        /*00fc*/ 	.word	0x00000450


	//   ....[1]....
        /*0100*/ 	.word	0x00000460


	//   ....[2]....
        /*0104*/ 	.word	0x000004a0


	//   ....[3]....
        /*0108*/ 	.word	0x00000540


	//   ....[4]....
        /*010c*/ 	.word	0x000005a0


	//   ....[5]....
        /*0110*/ 	.word	0x000005f0


	//   ....[6]....
        /*0114*/ 	.word	0x00000630


	//   ....[7]....
        /*0118*/ 	.word	0x00000640


	//   ....[8]....
        /*011c*/ 	.word	0x000007f0


	//   ....[9]....
        /*0120*/ 	.word	0x00000810


	//   ....[10]....
        /*0124*/ 	.word	0x00000850


	//   ....[11]....
        /*0128*/ 	.word	0x000008e0


	//   ....[12]....
        /*012c*/ 	.word	0x00000940


	//   ....[13]....
        /*0130*/ 	.word	0x00000990


	//   ....[14]....
        /*0134*/ 	.word	0x000009d0


	//   ....[15]....
        /*0138*/ 	.word	0x000009e0


	//   ....[16]....
        /*013c*/ 	.word	0x00000b90


	//   ....[17]....
        /*0140*/ 	.word	0x00000bb0


	//   ....[18]....
        /*0144*/ 	.word	0x00000bf0


	//   ....[19]....
        /*0148*/ 	.word	0x00000c70


	//   ....[20]....
        /*014c*/ 	.word	0x00000ce0


	//   ....[21]....
        /*0150*/ 	.word	0x00000d40


	//   ....[22]....
        /*0154*/ 	.word	0x00000d70


	//   ....[23]....
        /*0158*/ 	.word	0x00000d80


	//   ....[24]....
        /*015c*/ 	.word	0x00000f50


	//   ....[25]....
        /*0160*/ 	.word	0x00000f70


	//   ....[26]....
        /*0164*/ 	.word	0x00000fc0


	//   ....[27]....
        /*0168*/ 	.word	0x00001030


	//   ....[28]....
        /*016c*/ 	.word	0x00001090


	//   ....[29]....
        /*0170*/ 	.word	0x000010f0


	//   ....[30]....
        /*0174*/ 	.word	0x00001110


	//   ....[31]....
        /*0178*/ 	.word	0x00001120


	//   ....[32]....
        /*017c*/ 	.word	0x00001410


	//   ....[33]....
        /*0180*/ 	.word	0x00001440


	//   ....[34]....
        /*0184*/ 	.word	0x00001470


	//   ....[35]....
        /*0188*/ 	.word	0x000014a0


	//   ....[36]....
        /*018c*/ 	.word	0x000014d0


	//   ....[37]....
        /*0190*/ 	.word	0x00001550


	//   ....[38]....
        /*0194*/ 	.word	0x00001630


	//   ....[39]....
        /*0198*/ 	.word	0x000016b0


	//   ....[40]....
        /*019c*/ 	.word	0x00001730


	//   ....[41]....
        /*01a0*/ 	.word	0x000017b0


	//   ....[42]....
        /*01a4*/ 	.word	0x00001830


	//----- nvinfo : EIATTR_VRC_CTA_INIT_COUNT
	.align		4
.L_1364:
        /*01a8*/ 	.byte	0x02, 0x4a
	.zero		1
	.zero		1


	//----- nvinfo : EIATTR_EXIT_INSTR_OFFSETS
	.align		4
        /*01ac*/ 	.byte	0x04, 0x1c
        /*01ae*/ 	.short	(.L_1366 - .L_1365)


	//   ....[0]....
.L_1365:
        /*01b0*/ 	.word	0x00001280


	//   ....[1]....
        /*01b4*/ 	.word	0x000015d0


	//----- nvinfo : EIATTR_MAX_THREADS
	.align		4
.L_1366:
        /*01b8*/ 	.byte	0x04, 0x05
        /*01ba*/ 	.short	(.L_1368 - .L_1367)
.L_1367:
        /*01bc*/ 	.word	0x00000100
        /*01c0*/ 	.word	0x00000001
        /*01c4*/ 	.word	0x00000001


	//----- nvinfo : EIATTR_CRS_STACK_SIZE
	.align		4
.L_1368:
        /*01c8*/ 	.byte	0x04, 0x1e
        /*01ca*/ 	.short	(.L_1370 - .L_1369)
.L_1369:
        /*01cc*/ 	.word	0x00000000


	//----- nvinfo : EIATTR_CBANK_PARAM_SIZE
	.align		4
.L_1370:
        /*01d0*/ 	.byte	0x03, 0x19
        /*01d2*/ 	.short	0x0014


	//----- nvinfo : EIATTR_PARAM_CBANK
	.align		4
        /*01d4*/ 	.byte	0x04, 0x0a
        /*01d6*/ 	.short	(.L_1372 - .L_1371)
	.align		4
.L_1371:
        /*01d8*/ 	.word	index@(.nv.constant0._Z18compute_histogramsIjLi4ELi7ELi256ELb0EEvPKT_Pji)
        /*01dc*/ 	.short	0x0380
        /*01de*/ 	.short	0x0014


	//----- nvinfo : EIATTR_SW_WAR
	.align		4
.L_1372:
        /*01e0*/ 	.byte	0x04, 0x36
        /*01e2*/ 	.short	(.L_1374 - .L_1373)
.L_1373:
        /*01e4*/ 	.word	0x00000008
.L_1374:


//--------------------- .nv.info._Z18compute_histogramsIjLi4ELi7ELi128ELb1EEvPKT_Pji --------------------------
	.section	.nv.info._Z18compute_histogramsIjLi4ELi7ELi128ELb1EEvPKT_Pji,"",@"SHT_CUDA_INFO"
	.sectionflags	@""
	.align	4


	//----- nvinfo : EIATTR_CUDA_API_VERSION
	.align		4
        /*0000*/ 	.byte	0x04, 0x37
        /*0002*/ 	.short	(.L_1376 - .L_1375)
.L_1375:
        /*0004*/ 	.word	0x00000082


	//----- nvinfo : EIATTR_KPARAM_INFO
	.align		4
.L_1376:
        /*0008*/ 	.byte	0x04, 0x17
        /*000a*/ 	.short	(.L_1378 - .L_1377)
.L_1377:
        /*000c*/ 	.word	0x00000000
        /*0010*/ 	.short	0x0002
        /*0012*/ 	.short	0x0010
        /*0014*/ 	.byte	0x00, 0xf0, 0x11, 0x00


	//----- nvinfo : EIATTR_KPARAM_INFO
	.align		4
.L_1378:
        /*0018*/ 	.byte	0x04, 0x17
        /*001a*/ 	.short	(.L_1380 - .L_1379)
.L_1379:
        /*001c*/ 	.word	0x00000000
        /*0020*/ 	.short	0x0001
        /*0022*/ 	.short	0x0008
        /*0024*/ 	.byte	0x00, 0xf5, 0x21, 0x00


	//----- nvinfo : EIATTR_KPARAM_INFO
	.align		4
.L_1380:
        /*0028*/ 	.byte	0x04, 0x17
        /*002a*/ 	.short	(.L_1382 - .L_1381)
.L_1381:
        /*002c*/ 	.word	0x00000000
        /*0030*/ 	.short	0x0000
        /*0032*/ 	.short	0x0000
        /*0034*/ 	.byte	0x00, 0xf5, 0x21, 0x00


	//----- nvinfo : EIATTR_SPARSE_MMA_MASK
	.align		4
.L_1382:
        /*0038*/ 	.byte	0x03, 0x50
        /*003a*/ 	.short	0x0000


	//----- nvinfo : EIATTR_MAXREG_COUNT
	.align		4
        /*003c*/ 	.byte	0x03, 0x1b
        /*003e*/ 	.short	0x00ff


	//----- nvinfo : EIATTR_NUM_BARRIERS
	.align		4
        /*0040*/ 	.byte	0x02, 0x4c
        /*0042*/ 	.byte	0x01
	.zero		1


	//----- nvinfo : EIATTR_MERCURY_ISA_VERSION
	.align		4
        /*0044*/ 	.byte	0x03, 0x5f
        /*0046*/ 	.short	0x0101


	//----- nvinfo : EIATTR_INT_WARP_WIDE_INSTR_OFFSETS
	.align		4
        /*0048*/ 	.byte	0x04, 0x31
        /*004a*/ 	.short	(.L_1384 - .L_1383)


	//   ....[0]....
.L_1383:
        /*004c*/ 	.word	0x00001500


	//   ....[1]....
        /*0050*/ 	.word	0x00001650


	//----- nvinfo : EIATTR_COOP_GROUP_MASK_REGIDS
	.align		4
.L_1384:
        /*0054*/ 	.byte	0x04, 0x29
        /*0056*/ 	.short	(.L_1386 - .L_1385)


	//   ....[0]....
.L_1385:
        /*0058*/ 	.word	0xffffffff


	//   ....[1]....
        /*005c*/ 	.word	0xffffffff


	//   ....[2]....
        /*0060*/ 	.word	0xffffffff


	//   ....[3]....
        /*0064*/ 	.word	0xffffffff


	//   ....[4]....
        /*0068*/ 	.word	0xffffffff


	//   ....[5]....
        /*006c*/ 	.word	0xffffffff


	//   ....[6]....
        /*0070*/ 	.word	0xffffffff


	//   ....[7]....
        /*0074*/ 	.word	0xffffffff


	//   ....[8]....
        /*0078*/ 	.word	0xffffffff


	//   ....[9]....
        /*007c*/ 	.word	0xffffffff


	//   ....[10]....
        /*0080*/ 	.word	0xffffffff


	//   ....[11]....
        /*0084*/ 	.word	0xffffffff


	//   ....[12]....
        /*0088*/ 	.word	0xffffffff


	//   ....[13]....
        /*008c*/ 	.word	0xffffffff


	//   ....[14]....
        /*0090*/ 	.word	0xffffffff


	//   ....[15]....
        /*0094*/ 	.word	0xffffffff


	//   ....[16]....
        /*0098*/ 	.word	0xffffffff


	//   ....[17]....
        /*009c*/ 	.word	0xffffffff


	//   ....[18]....
        /*00a0*/ 	.word	0xffffffff


	//   ....[19]....
        /*00a4*/ 	.word	0xffffffff


	//   ....[20]....
        /*00a8*/ 	.word	0xffffffff


	//   ....[21]....
        /*00ac*/ 	.word	0xffffffff


	//   ....[22]....
        /*00b0*/ 	.word	0xffffffff


	//   ....[23]....
        /*00b4*/ 	.word	0xffffffff


	//   ....[24]....
        /*00b8*/ 	.word	0xffffffff


	//   ....[25]....
        /*00bc*/ 	.word	0xffffffff


	//   ....[26]....
        /*00c0*/ 	.word	0xffffffff


	//   ....[27]....
        /*00c4*/ 	.word	0xffffffff


	//   ....[28]....
        /*00c8*/ 	.word	0xffffffff


	//   ....[29]....
        /*00cc*/ 	.word	0xffffffff


	//   ....[30]....
        /*00d0*/ 	.word	0xffffffff


	//   ....[31]....
        /*00d4*/ 	.word	0xffffffff


	//   ....[32]....
        /*00d8*/ 	.word	0xffffffff


	//   ....[33]....
        /*00dc*/ 	.word	0xffffffff


	//   ....[34]....
        /*00e0*/ 	.word	0xffffffff


	//   ....[35]....
        /*00e4*/ 	.word	0xffffffff


	//   ....[36]....
        /*00e8*/ 	.word	0xffffffff


	//   ....[37]....
        /*00ec*/ 	.word	0xffffffff


	//   ....[38]....
        /*00f0*/ 	.word	0xffffffff


	//   ....[39]....
        /*00f4*/ 	.word	0xffffffff


	//   ....[40]....
        /*00f8*/ 	.word	0x0500000c


	//   ....[41]....
        /*00fc*/ 	.word	0x0500000c


	//   ....[42]....
        /*0100*/ 	.word	0x0500000c


	//   ....[43]....
        /*0104*/ 	.word	0x0500000c


	//   ....[44]....
        /*0108*/ 	.word	0x0500000c


	//----- nvinfo : EIATTR_COOP_GROUP_INSTR_OFFSETS
	.align		4
.L_1386:
        /*010c*/ 	.byte	0x04, 0x28
        /*010e*/ 	.short	(.L_1388 - .L_1387)


	//   ....[0]....
.L_1387:
        /*0110*/ 	.word	0x00000520


	//   ....[1]....
        /*0114*/ 	.word	0x00000530


	//   ....[2]....
        /*0118*/ 	.word	0x00000570


	//   ....[3]....
        /*011c*/ 	.word	0x00000610


	//   ....[4]....
        /*0120*/ 	.word	0x00000670


	//   ....[5]....
        /*0124*/ 	.word	0x000006c0


	//   ....[6]....
        /*0128*/ 	.word	0x00000700


	//   ....[7]....
        /*012c*/ 	.word	0x00000710


	//   ....[8]....
        /*0130*/ 	.word	0x000008c0


	//   ....[9]....
        /*0134*/ 	.word	0x000008e0


	//   ....[10]....
        /*0138*/ 	.word	0x00000920


	//   ....[11]....
        /*013c*/ 	.word	0x000009b0


	//   ....[12]....
        /*0140*/ 	.word	0x00000a10


	//   ....[13]....
        /*0144*/ 	.word	0x00000a60


	//   ....[14]....
        /*0148*/ 	.word	0x00000aa0


	//   ....[15]....
        /*014c*/ 	.word	0x00000ab0


	//   ....[16]....
        /*0150*/ 	.word	0x00000c60


	//   ....[17]....
        /*0154*/ 	.word	0x00000c80


	//   ....[18]....
        /*0158*/ 	.word	0x00000cc0


	//   ....[19]....
        /*015c*/ 	.word	0x00000d40


	//   ....[20]....
        /*0160*/ 	.word	0x00000db0


	//   ....[21]....
        /*0164*/ 	.word	0x00000e10


	//   ....[22]....
        /*0168*/ 	.word	0x00000e40


	//   ....[23]....
        /*016c*/ 	.word	0x00000e50


	//   ....[24]....
        /*0170*/ 	.word	0x00001020


	//   ....[25]....
        /*0174*/ 	.word	0x00001040


	//   ....[26]....
        /*0178*/ 	.word	0x00001090


	//   ....[27]....
        /*017c*/ 	.word	0x000010f0


	//   ....[28]....
        /*0180*/ 	.word	0x00001160


	//   ....[29]....
        /*0184*/ 	.word	0x000011b0


	//   ....[30]....
        /*0188*/ 	.word	0x000011e0


	//   ....[31]....
        /*018c*/ 	.word	0x000011f0


	//   ....[32]....
        /*0190*/ 	.word	0x00001450


	//   ....[33]....
        /*0194*/ 	.word	0x000016e0


	//   ....[34]....
        /*0198*/ 	.word	0x00001880


	//   ....[35]....
        /*019c*/ 	.word	0x000018b0


	//   ....[36]....
        /*01a0*/ 	.word	0x000018e0


	//   ....[37]....
        /*01a4*/ 	.word	0x00001910


	//   ....[38]....
        /*01a8*/ 	.word	0x00001940


	//   ....[39]....
        /*01ac*/ 	.word	0x000019c0


	//   ....[40]....
        /*01b0*/ 	.word	0x00001aa0


	//   ....[41]....
        /*01b4*/ 	.word	0x00001b20


	//   ....[42]....
        /*01b8*/ 	.word	0x00001ba0


	//   ....[43]....
        /*01bc*/ 	.word	0x00001c20


	//   ....[44]....
        /*01c0*/ 	.word	0x00001ca0


	//----- nvinfo : EIATTR_VRC_CTA_INIT_COUNT
	.align		4
.L_1388:
        /*01c4*/ 	.byte	0x02, 0x4a
	.zero		1
	.zero		1


	//----- nvinfo : EIATTR_EXIT_INSTR_OFFSETS
	.align		4
        /*01c8*/ 	.byte	0x04, 0x1c
        /*01ca*/ 	.short	(.L_1390 - .L_1389)


	//   ....[0]....
.L_1389:
        /*01cc*/ 	.word	0x000016f0


	//   ....[1]....
        /*01d0*/ 	.word	0x00001a40


	//----- nvinfo : EIATTR_MAX_THREADS
	.align		4
.L_1390:
        /*01d4*/ 	.byte	0x04, 0x05
        /*01d6*/ 	.short	(.L_1392 - .L_1391)
.L_1391:
        /*01d8*/ 	.word	0x00000080
        /*01dc*/ 	.word	0x00000001
        /*01e0*/ 	.word	0x00000001


	//----- nvinfo : EIATTR_CRS_STACK_SIZE
	.align		4
.L_1392:
        /*01e4*/ 	.byte	0x04, 0x1e
        /*01e6*/ 	.short	(.L_1394 - .L_1393)
.L_1393:
        /*01e8*/ 	.word	0x00000000


	//----- nvinfo : EIATTR_CBANK_PARAM_SIZE
	.align		4
.L_1394:
        /*01ec*/ 	.byte	0x03, 0x19
        /*01ee*/ 	.short	0x0014


	//----- nvinfo : EIATTR_PARAM_CBANK
	.align		4
        /*01f0*/ 	.byte	0x04, 0x0a
        /*01f2*/ 	.short	(.L_1396 - .L_1395)
	.align		4
.L_1395:
        /*01f4*/ 	.word	index@(.nv.constant0._Z18compute_histogramsIjLi4ELi7ELi128ELb1EEvPKT_Pji)
        /*01f8*/ 	.short	0x0380
        /*01fa*/ 	.short	0x0014


	//----- nvinfo : EIATTR_SW_WAR
	.align		4
.L_1396:
        /*01fc*/ 	.byte	0x04, 0x36
        /*01fe*/ 	.short	(.L_1398 - .L_1397)
.L_1397:
        /*0200*/ 	.word	0x00000008
.L_1398:


//--------------------- .nv.info._Z18compute_histogramsIjLi4ELi7ELi128ELb0EEvPKT_Pji --------------------------
	.section	.nv.info._Z18compute_histogramsIjLi4ELi7ELi128ELb0EEvPKT_Pji,"",@"SHT_CUDA_INFO"
	.sectionflags	@""
	.align	4


	//----- nvinfo : EIATTR_CUDA_API_VERSION
	.align		4
        /*0000*/ 	.byte	0x04, 0x37
        /*0002*/ 	.short	(.L_1400 - .L_1399)
.L_1399:
        /*0004*/ 	.word	0x00000082


	//----- nvinfo : EIATTR_KPARAM_INFO
	.align		4
.L_1400:
        /*0008*/ 	.byte	0x04, 0x17
        /*000a*/ 	.short	(.L_1402 - .L_1401)
.L_1401:
        /*000c*/ 	.word	0x00000000
        /*0010*/ 	.short	0x0002
        /*0012*/ 	.short	0x0010
        /*0014*/ 	.byte	0x00, 0xf0, 0x11, 0x00


	//----- nvinfo : EIATTR_KPARAM_INFO
	.align		4
.L_1402:
        /*0018*/ 	.byte	0x04, 0x17
        /*001a*/ 	.short	(.L_1404 - .L_1403)
.L_1403:
        /*001c*/ 	.word	0x00000000
        /*0020*/ 	.short	0x0001
        /*0022*/ 	.short	0x0008
        /*0024*/ 	.byte	0x00, 0xf5, 0x21, 0x00


	//----- nvinfo : EIATTR_KPARAM_INFO
	.align		4
.L_1404:
        /*0028*/ 	.byte	0x04, 0x17
        /*002a*/ 	.short	(.L_1406 - .L_1405)
.L_1405:
        /*002c*/ 	.word	0x00000000
        /*0030*/ 	.short	0x0000
        /*0032*/ 	.short	0x0000
        /*0034*/ 	.byte	0x00, 0xf5, 0x21, 0x00


	//----- nvinfo : EIATTR_SPARSE_MMA_MASK
	.align		4
.L_1406:
        /*0038*/ 	.byte	0x03, 0x50
        /*003a*/ 	.short	0x0000


	//----- nvinfo : EIATTR_MAXREG_COUNT
	.align		4
        /*003c*/ 	.byte	0x03, 0x1b
        /*003e*/ 	.short	0x00ff


	//----- nvinfo : EIATTR_NUM_BARRIERS
	.align		4
        /*0040*/ 	.byte	0x02, 0x4c
        /*0042*/ 	.byte	0x01
	.zero		1


	//----- nvinfo : EIATTR_MERCURY_ISA_VERSION
	.align		4
        /*0044*/ 	.byte	0x03, 0x5f
        /*0046*/ 	.short	0x0101


	//----- nvinfo : EIATTR_COOP_GROUP_MASK_REGIDS
	.align		4
        /*0048*/ 	.byte	0x04, 0x29
        /*004a*/ 	.short	(.L_1408 - .L_1407)


	//   ....[0]....
.L_1407:
        /*004c*/ 	.word	0xffffffff


	//   ....[1]....
        /*0050*/ 	.word	0xffffffff


	//   ....[2]....
        /*0054*/ 	.word	0xffffffff


	//   ....[3]....
        /*0058*/ 	.word	0xffffffff


	//   ....[4]....
        /*005c*/ 	.word	0xffffffff


	//   ....[5]....
        /*0060*/ 	.word	0xffffffff


	//   ....[6]....
        /*0064*/ 	.word	0xffffffff


	//   ....[7]....
        /*0068*/ 	.word	0xffffffff


	//   ....[8]....
        /*006c*/ 	.word	0xffffffff


	//   ....[9]....
        /*0070*/ 	.word	0xffffffff


	//   ....[10]....
        /*0074*/ 	.word	0xffffffff


	//   ....[11]....
        /*0078*/ 	.word	0xffffffff


	//   ....[12]....
        /*007c*/ 	.word	0xffffffff


	//   ....[13]....
        /*0080*/ 	.word	0xffffffff


	//   ....[14]....
        /*0084*/ 	.word	0xffffffff


	//   ....[15]....
        /*0088*/ 	.word	0xffffffff


	//   ....[16]....
        /*008c*/ 	.word	0xffffffff


	//   ....[17]....
        /*0090*/ 	.word	0xffffffff


	//   ....[18]....
        /*0094*/ 	.word	0xffffffff


	//   ....[19]....
        /*0098*/ 	.word	0xffffffff


	//   ....[20]....
        /*009c*/ 	.word	0xffffffff


	//   ....[21]....
        /*00a0*/ 	.word	0xffffffff


	//   ....[22]....
        /*00a4*/ 	.word	0xffffffff


	//   ....[23]....
        /*00a8*/ 	.word	0xffffffff


	//   ....[24]....
        /*00ac*/ 	.word	0xffffffff


	//   ....[25]....
        /*00b0*/ 	.word	0xffffffff


	//   ....[26]....
        /*00b4*/ 	.word	0xffffffff


	//   ....[27]....
        /*00b8*/ 	.word	0xffffffff


	//   ....[28]....
        /*00bc*/ 	.word	0xffffffff


	//   ....[29]....
        /*00c0*/ 	.word	0xffffffff


	//   ....[30]....
        /*00c4*/ 	.word	0xffffffff


	//   ....[31]....
        /*00c8*/ 	.word	0xffffffff


	//   ....[32]....
        /*00cc*/ 	.word	0xffffffff


	//   ....[33]....
        /*00d0*/ 	.word	0xffffffff


	//   ....[34]....
        /*00d4*/ 	.word	0xffffffff


	//   ....[35]....
        /*00d8*/ 	.word	0xffffffff


	//   ....[36]....
        /*00dc*/ 	.word	0xffffffff


	//   ....[37]....
        /*00e0*/ 	.word	0xffffffff


	//   ....[38]....
        /*00e4*/ 	.word	0x0500000c


	//   ....[39]....
        /*00e8*/ 	.word	0x0500000c


	//   ....[40]....
        /*00ec*/ 	.word	0x0500000c


	//   ....[41]....
        /*00f0*/ 	.word	0x0500000c


	//   ....[42]....
        /*00f4*/ 	.word	0x0500000c


	//----- nvinfo : EIATTR_COOP_GROUP_INSTR_OFFSETS
	.align		4
.L_1408:
        /*00f8*/ 	.byte	0x04, 0x28
        /*00fa*/ 	.short	(.L_1410 - .L_1409)


	//   ....[0]....
.L_1409:
        /*00fc*/ 	.word	0x00000450


	//   ....[1]....
        /*0100*/ 	.word	0x00000460


	//   ....[2]....
        /*0104*/ 	.word	0x000004a0


	//   ....[3]....
        /*0108*/ 	.word	0x00000540


	//   ....[4]....
        /*010c*/ 	.word	0x000005a0


	//   ....[5]....
        /*0110*/ 	.word	0x000005f0


	//   ....[6]....
        /*0114*/ 	.word	0x00000630


	//   ....[7]....
        /*0118*/ 	.word	0x00000640


	//   ....[8]....
        /*011c*/ 	.word	0x000007f0


	//   ....[9]....
        /*0120*/ 	.word	0x00000810


	//   ....[10]....
        /*0124*/ 	.word	0x00000850


	//   ....[11]....
        /*0128*/ 	.word	0x000008e0


	//   ....[12]....
        /*012c*/ 	.word	0x00000940


	//   ....[13]....
        /*0130*/ 	.word	0x00000990


	//   ....[14]....
        /*0134*/ 	.word	0x000009d0


	//   ....[15]....
        /*0138*/ 	.word	0x000009e0


	//   ....[16]....
        /*013c*/ 	.word	0x00000b90


	//   ....[17]....
        /*0140*/ 	.word	0x00000bb0


	//   ....[18]....
        /*0144*/ 	.word	0x00000bf0


	//   ....[19]....
        /*0148*/ 	.word	0x00000c70


	//   ....[20]....
        /*014c*/ 	.word	0x00000ce0


	//   ....[21]....
        /*0150*/ 	.word	0x00000d40


	//   ....[22]....
        /*0154*/ 	.word	0x00000d70


	//   ....[23]....
        /*0158*/ 	.word	0x00000d80


	//   ....[24]....
        /*015c*/ 	.word	0x00000f50


	//   ....[25]....
        /*0160*/ 	.word	0x00000f70


	//   ....[26]....
        /*0164*/ 	.word	0x00000fc0


	//   ....[27]....
        /*0168*/ 	.word	0x00001030


	//   ....[28]....
        /*016c*/ 	.word	0x00001090


	//   ....[29]....
        /*0170*/ 	.word	0x000010f0


	//   ....[30]....
        /*0174*/ 	.word	0x00001110


	//   ....[31]....
        /*0178*/ 	.word	0x00001120


	//   ....[32]....
        /*017c*/ 	.word	0x000013f0


	//   ....[33]....
        /*0180*/ 	.word	0x00001420


	//   ....[34]....
        /*0184*/ 	.word	0x00001450


	//   ....[35]....
        /*0188*/ 	.word	0x00001480


	//   ....[36]....
        /*018c*/ 	.word	0x000014b0


	//   ....[37]....
        /*0190*/ 	.word	0x00001530


	//   ....[38]....
        /*0194*/ 	.word	0x00001610


	//   ....[39]....
        /*0198*/ 	.word	0x00001690


	//   ....[40]....
        /*019c*/ 	.word	0x00001710


	//   ....[41]....
        /*01a0*/ 	.word	0x00001790


	//   ....[42]....
        /*01a4*/ 	.word	0x00001810


	//----- nvinfo : EIATTR_VRC_CTA_INIT_COUNT
	.align		4
.L_1410:
        /*01a8*/ 	.byte	0x02, 0x4a
	.zero		1
	.zero		1


	//----- nvinfo : EIATTR_EXIT_INSTR_OFFSETS
	.align		4
        /*01ac*/ 	.byte	0x04, 0x1c
        /*01ae*/ 	.short	(.L_1412 - .L_1411)


	//   ....[0]....
.L_1411:
        /*01b0*/ 	.word	0x000015b0


	//----- nvinfo : EIATTR_MAX_THREADS
	.align		4
.L_1412:
        /*01b4*/ 	.byte	0x04, 0x05
        /*01b6*/ 	.short	(.L_1414 - .L_1413)
.L_1413:
        /*01b8*/ 	.word	0x00000080
        /*01bc*/ 	.word	0x00000001
        /*01c0*/ 	.word	0x00000001


	//----- nvinfo : EIATTR_CRS_STACK_SIZE
	.align		4
.L_1414:
        /*01c4*/ 	.byte	0x04, 0x1e
        /*01c6*/ 	.short	(.L_1416 - .L_1415)
.L_1415:
        /*01c8*/ 	.word	0x00000000


	//----- nvinfo : EIATTR_CBANK_PARAM_SIZE
	.align		4
.L_1416:
        /*01cc*/ 	.byte	0x03, 0x19
        /*01ce*/ 	.short	0x0014


	//----- nvinfo : EIATTR_PARAM_CBANK
	.align		4
        /*01d0*/ 	.byte	0x04, 0x0a
        /*01d2*/ 	.short	(.L_1418 - .L_1417)
	.align		4
.L_1417:
        /*01d4*/ 	.word	index@(.nv.constant0._Z18compute_histogramsIjLi4ELi7ELi128ELb0EEvPKT_Pji)
        /*01d8*/ 	.short	0x0380
        /*01da*/ 	.short	0x0014


	//----- nvinfo : EIATTR_SW_WAR
	.align		4
.L_1418:
        /*01dc*/ 	.byte	0x04, 0x36
        /*01de*/ 	.short	(.L_1420 - .L_1419)
.L_1419:
        /*01e0*/ 	.word	0x00000008
.L_1420:


//--------------------- .nv.info._Z18compute_histogramsIjLi4ELi7ELi64ELb1EEvPKT_Pji --------------------------
	.section	.nv.info._Z18compute_histogramsIjLi4ELi7ELi64ELb1EEvPKT_Pji,"",@"SHT_CUDA_INFO"
	.sectionflags	@""
	.align	4


	//----- nvinfo : EIATTR_CUDA_API_VERSION
	.align		4
        /*0000*/ 	.byte	0x04, 0x37
        /*0002*/ 	.short	(.L_1422 - .L_1421)
.L_1421:
        /*0004*/ 	.word	0x00000082


	//----- nvinfo : EIATTR_KPARAM_INFO
	.align		4
.L_1422:
        /*0008*/ 	.byte	0x04, 0x17
        /*000a*/ 	.short	(.L_1424 - .L_1423)
.L_1423:
        /*000c*/ 	.word	0x00000000
        /*0010*/ 	.short	0x0002
        /*0012*/ 	.short	0x0010
        /*0014*/ 	.byte	0x00, 0xf0, 0x11, 0x00


	//----- nvinfo : EIATTR_KPARAM_INFO
	.align		4
.L_1424:
        /*0018*/ 	.byte	0x04, 0x17
        /*001a*/ 	.short	(.L_1426 - .L_1425)
.L_1425:
        /*001c*/ 	.word	0x00000000
        /*0020*/ 	.short	0x0001
        /*0022*/ 	.short	0x0008
        /*0024*/ 	.byte	0x00, 0xf5, 0x21, 0x00


	//----- nvinfo : EIATTR_KPARAM_INFO
	.align		4
.L_1426:
        /*0028*/ 	.byte	0x04, 0x17
        /*002a*/ 	.short	(.L_1428 - .L_1427)
.L_1427:
        /*002c*/ 	.word	0x00000000
        /*0030*/ 	.short	0x0000
        /*0032*/ 	.short	0x0000
        /*0034*/ 	.byte	0x00, 0xf5, 0x21, 0x00


	//----- nvinfo : EIATTR_SPARSE_MMA_MASK
	.align		4
.L_1428:
        /*0038*/ 	.byte	0x03, 0x50
        /*003a*/ 	.short	0x0000


	//----- nvinfo : EIATTR_MAXREG_COUNT
	.align		4
        /*003c*/ 	.byte	0x03, 0x1b
        /*003e*/ 	.short	0x00ff


	//----- nvinfo : EIATTR_NUM_BARRIERS
	.align		4
        /*0040*/ 	.byte	0x02, 0x4c
        /*0042*/ 	.byte	0x01
	.zero		1


	//----- nvinfo : EIATTR_MERCURY_ISA_VERSION
	.align		4
        /*0044*/ 	.byte	0x03, 0x5f
        /*0046*/ 	.short	0x0101


	//----- nvinfo : EIATTR_INT_WARP_WIDE_INSTR_OFFSETS
	.align		4
        /*0048*/ 	.byte	0x04, 0x31
        /*004a*/ 	.short	(.L_1430 - .L_1429)


	//   ....[0]....
.L_1429:
        /*004c*/ 	.word	0x00001500


	//   ....[1]....
        /*0050*/ 	.word	0x00001650


	//----- nvinfo : EIATTR_COOP_GROUP_MASK_REGIDS
	.align		4
.L_1430:
        /*0054*/ 	.byte	0x04, 0x29
        /*0056*/ 	.short	(.L_1432 - .L_1431)


	//   ....[0]....
.L_1431:
        /*0058*/ 	.word	0xffffffff


	//   ....[1]....
        /*005c*/ 	.word	0xffffffff


	//   ....[2]....
        /*0060*/ 	.word	0xffffffff


	//   ....[3]....
        /*0064*/ 	.word	0xffffffff


	//   ....[4]....
        /*0068*/ 	.word	0xffffffff


	//   ....[5]....
        /*006c*/ 	.word	0xffffffff


	//   ....[6]....
        /*0070*/ 	.word	0xffffffff


	//   ....[7]....
        /*0074*/ 	.word	0xffffffff


	//   ....[8]....
        /*0078*/ 	.word	0xffffffff


	//   ....[9]....
        /*007c*/ 	.word	0xffffffff


	//   ....[10]....
        /*0080*/ 	.word	0xffffffff


	//   ....[11]....
        /*0084*/ 	.word	0xffffffff


	//   ....[12]....
        /*0088*/ 	.word	0xffffffff


	//   ....[13]....
        /*008c*/ 	.word	0xffffffff


	//   ....[14]....
        /*0090*/ 	.word	0xffffffff


	//   ....[15]....
        /*0094*/ 	.word	0xffffffff


	//   ....[16]....
        /*0098*/ 	.word	0xffffffff


	//   ....[17]....
        /*009c*/ 	.word	0xffffffff


	//   ....[18]....
        /*00a0*/ 	.word	0xffffffff


	//   ....[19]....
        /*00a4*/ 	.word	0xffffffff


	//   ....[20]....
        /*00a8*/ 	.word	0xffffffff


	//   ....[21]....
        /*00ac*/ 	.word	0xffffffff


	//   ....[22]....
        /*00b0*/ 	.word	0xffffffff


	//   ....[23]....
        /*00b4*/ 	.word	0xffffffff


	//   ....[24]....
        /*00b8*/ 	.word	0xffffffff


	//   ....[25]....
        /*00bc*/ 	.word	0xffffffff


	//   ....[26]....
        /*00c0*/ 	.word	0xffffffff


	//   ....[27]....
        /*00c4*/ 	.word	0xffffffff


	//   ....[28]....
        /*00c8*/ 	.word	0xffffffff


	//   ....[29]....
        /*00cc*/ 	.word	0xffffffff


	//   ....[30]....
        /*00d0*/ 	.word	0xffffffff


	//   ....[31]....
        /*00d4*/ 	.word	0xffffffff


	//   ....[32]....
        /*00d8*/ 	.word	0xffffffff


	//   ....[33]....
        /*00dc*/ 	.word	0xffffffff


	//   ....[34]....
        /*00e0*/ 	.word	0xffffffff


	//   ....[35]....
        /*00e4*/ 	.word	0xffffffff


	//   ....[36]....
        /*00e8*/ 	.word	0xffffffff


	//   ....[37]....
        /*00ec*/ 	.word	0xffffffff


	//   ....[38]....
        /*00f0*/ 	.word	0xffffffff


	//   ....[39]....
        /*00f4*/ 	.word	0xffffffff


	//   ....[40]....
        /*00f8*/ 	.word	0x05000012


	//   ....[41]....
        /*00fc*/ 	.word	0x05000012


	//   ....[42]....
        /*0100*/ 	.word	0x05000012


	//   ....[43]....
        /*0104*/ 	.word	0x05000012


	//   ....[44]....
        /*0108*/ 	.word	0x05000012


	//----- nvinfo : EIATTR_COOP_GROUP_INSTR_OFFSETS
	.align		4
.L_1432:
        /*010c*/ 	.byte	0x04, 0x28
        /*010e*/ 	.short	(.L_1434 - .L_1433)


	//   ....[0]....
.L_1433:
        /*0110*/ 	.word	0x00000520


	//   ....[1]....
        /*0114*/ 	.word	0x00000530


	//   ....[2]....
        /*0118*/ 	.word	0x00000580


	//   ....[3]....
        /*011c*/ 	.word	0x00000620


	//   ....[4]....
        /*0120*/ 	.word	0x00000680


	//   ....[5]....
        /*0124*/ 	.word	0x000006d0


	//   ....[6]....
        /*0128*/ 	.word	0x00000710


	//   ....[7]....
        /*012c*/ 	.word	0x00000720


	//   ....[8]....
        /*0130*/ 	.word	0x000008d0


	//   ....[9]....
        /*0134*/ 	.word	0x000008f0


	//   ....[10]....
        /*0138*/ 	.word	0x00000930


	//   ....[11]....
        /*013c*/ 	.word	0x000009c0


	//   ....[12]....
        /*0140*/ 	.word	0x00000a20


	//   ....[13]....
        /*0144*/ 	.word	0x00000a70


	//   ....[14]....
        /*0148*/ 	.word	0x00000ab0


	//   ....[15]....
        /*014c*/ 	.word	0x00000ac0


	//   ....[16]....
        /*0150*/ 	.word	0x00000c70


	//   ....[17]....
        /*0154*/ 	.word	0x00000c90


	//   ....[18]....
        /*0158*/ 	.word	0x00000cd0


	//   ....[19]....
        /*015c*/ 	.word	0x00000d50


	//   ....[20]....
        /*0160*/ 	.word	0x00000dc0


	//   ....[21]....
        /*0164*/ 	.word	0x00000e20


	//   ....[22]....
        /*0168*/ 	.word	0x00000e50


	//   ....[23]....
        /*016c*/ 	.word	0x00000e60


	//   ....[24]....
        /*0170*/ 	.word	0x00001030


	//   ....[25]....
        /*0174*/ 	.word	0x00001050


	//   ....[26]....
        /*0178*/ 	.word	0x000010a0


	//   ....[27]....
        /*017c*/ 	.word	0x00001100


	//   ....[28]....
        /*0180*/ 	.word	0x00001170


	//   ....[29]....
        /*0184*/ 	.word	0x000011c0


	//   ....[30]....
        /*0188*/ 	.word	0x000011f0


	//   ....[31]....
        /*018c*/ 	.word	0x00001200


	//   ....[32]....
        /*0190*/ 	.word	0x00001450


	//   ....[33]....
        /*0194*/ 	.word	0x000016e0


	//   ....[34]....
        /*0198*/ 	.word	0x00001890


	//   ....[35]....
        /*019c*/ 	.word	0x000018c0


	//   ....[36]....
        /*01a0*/ 	.word	0x000018f0


	//   ....[37]....
        /*01a4*/ 	.word	0x00001920


	//   ....[38]....
        /*01a8*/ 	.word	0x00001950


	//   ....[39]....
        /*01ac*/ 	.word	0x000019b0


	//   ....[40]....
        /*01b0*/ 	.word	0x00001a90


	//   ....[41]....
        /*01b4*/ 	.word	0x00001b10


	//   ....[42]....
        /*01b8*/ 	.word	0x00001b90


	//   ....[43]....
        /*01bc*/ 	.word	0x00001c10


	//   ....[44]....
        /*01c0*/ 	.word	0x00001c90


	//----- nvinfo : EIATTR_VRC_CTA_INIT_COUNT
	.align		4
.L_1434:
        /*01c4*/ 	.byte	0x02, 0x4a
	.zero		1
	.zero		1


	//----- nvinfo : EIATTR_EXIT_INSTR_OFFSETS
	.align		4
        /*01c8*/ 	.byte	0x04, 0x1c
        /*01ca*/ 	.short	(.L_1436 - .L_1435)


	//   ....[0]....
.L_1435:
        /*01cc*/ 	.word	0x000016f0


	//   ....[1]....
        /*01d0*/ 	.word	0x00001a30


	//----- nvinfo : EIATTR_MAX_THREADS
	.align		4
.L_1436:
        /*01d4*/ 	.byte	0x04, 0x05
        /*01d6*/ 	.short	(.L_1438 - .L_1437)
.L_1437:
        /*01d8*/ 	.word	0x00000040
        /*01dc*/ 	.word	0x00000001
        /*01e0*/ 	.word	0x00000001


	//----- nvinfo : EIATTR_CRS_STACK_SIZE
	.align		4
.L_1438:
        /*01e4*/ 	.byte	0x04, 0x1e
        /*01e6*/ 	.short	(.L_1440 - .L_1439)
.L_1439:
        /*01e8*/ 	.word	0x00000000


	//----- nvinfo : EIATTR_CBANK_PARAM_SIZE
	.align		4
.L_1440:
        /*01ec*/ 	.byte	0x03, 0x19
        /*01ee*/ 	.short	0x0014


	//----- nvinfo : EIATTR_PARAM_CBANK
	.align		4
        /*01f0*/ 	.byte	0x04, 0x0a
        /*01f2*/ 	.short	(.L_1442 - .L_1441)
	.align		4
.L_1441:
        /*01f4*/ 	.word	index@(.nv.constant0._Z18compute_histogramsIjLi4ELi7ELi64ELb1EEvPKT_Pji)
        /*01f8*/ 	.short	0x0380
        /*01fa*/ 	.short	0x0014


	//----- nvinfo : EIATTR_SW_WAR
	.align		4
.L_1442:
        /*01fc*/ 	.byte	0x04, 0x36
        /*01fe*/ 	.short	(.L_1444 - .L_1443)
.L_1443:
        /*0200*/ 	.word	0x00000008
.L_1444:


//--------------------- .nv.info._Z18compute_histogramsIjLi4ELi7ELi64ELb0EEvPKT_Pji --------------------------
	.section	.nv.info._Z18compute_histogramsIjLi4ELi7ELi64ELb0EEvPKT_Pji,"",@"SHT_CUDA_INFO"
	.sectionflags	@""
	.align	4


	//----- nvinfo : EIATTR_CUDA_API_VERSION
	.align		4
        /*0000*/ 	.byte	0x04, 0x37
        /*0002*/ 	.short	(.L_1446 - .L_1445)
.L_1445:
        /*0004*/ 	.word	0x00000082


	//----- nvinfo : EIATTR_KPARAM_INFO
	.align		4
.L_1446:
        /*0008*/ 	.byte	0x04, 0x17
        /*000a*/ 	.short	(.L_1448 - .L_1447)
.L_1447:
        /*000c*/ 	.word	0x00000000
        /*0010*/ 	.short	0x0002
        /*0012*/ 	.short	0x0010
        /*0014*/ 	.byte	0x00, 0xf0, 0x11, 0x00


	//----- nvinfo : EIATTR_KPARAM_INFO
	.align		4
.L_1448:
        /*0018*/ 	.byte	0x04, 0x17
        /*001a*/ 	.short	(.L_1450 - .L_1449)
.L_1449:
        /*001c*/ 	.word	0x00000000
        /*0020*/ 	.short	0x0001
        /*0022*/ 	.short	0x0008
        /*0024*/ 	.byte	0x00, 0xf5, 0x21, 0x00


	//----- nvinfo : EIATTR_KPARAM_INFO
	.align		4
.L_1450:
        /*0028*/ 	.byte	0x04, 0x17
        /*002a*/ 	.short	(.L_1452 - .L_1451)
.L_1451:
        /*002c*/ 	.word	0x00000000
        /*0030*/ 	.short	0x0000
        /*0032*/ 	.short	0x0000
        /*0034*/ 	.byte	0x00, 0xf5, 0x21, 0x00


	//----- nvinfo : EIATTR_SPARSE_MMA_MASK
	.align		4
.L_1452:
        /*0038*/ 	.byte	0x03, 0x50
        /*003a*/ 	.short	0x0000


	//----- nvinfo : EIATTR_MAXREG_COUNT
	.align		4
        /*003c*/ 	.byte	0x03, 0x1b
        /*003e*/ 	.short	0x00ff


	//----- nvinfo : EIATTR_NUM_BARRIERS
	.align		4
        /*0040*/ 	.byte	0x02, 0x4c
        /*0042*/ 	.byte	0x01
	.zero		1


	//----- nvinfo : EIATTR_MERCURY_ISA_VERSION
	.align		4
        /*0044*/ 	.byte	0x03, 0x5f
        /*0046*/ 	.short	0x0101


	//----- nvinfo : EIATTR_COOP_GROUP_MASK_REGIDS
	.align		4
        /*0048*/ 	.byte	0x04, 0x29
        /*004a*/ 	.short	(.L_1454 - .L_1453)


	//   ....[0]....
.L_1453:
        /*004c*/ 	.word	0xffffffff


	//   ....[1]....
        /*0050*/ 	.word	0xffffffff


	//   ....[2]....
        /*0054*/ 	.word	0xffffffff


	//   ....[3]....
        /*0058*/ 	.word	0xffffffff


	//   ....[4]....
        /*005c*/ 	.word	0xffffffff


	//   ....[5]....
        /*0060*/ 	.word	0xffffffff


	//   ....[6]....
        /*0064*/ 	.word	0xffffffff


	//   ....[7]....
        /*0068*/ 	.word	0xffffffff


	//   ....[8]....
        /*006c*/ 	.word	0xffffffff


	//   ....[9]....
        /*0070*/ 	.word	0xffffffff


	//   ....[10]....
        /*0074*/ 	.word	0xffffffff


	//   ....[11]....
        /*0078*/ 	.word	0xffffffff


	//   ....[12]....
        /*007c*/ 	.word	0xffffffff


	//   ....[13]....
        /*0080*/ 	.word	0xffffffff


	//   ....[14]....
        /*0084*/ 	.word	0xffffffff


	//   ....[15]....
        /*0088*/ 	.word	0xffffffff


	//   ....[16]....
        /*008c*/ 	.word	0xffffffff


	//   ....[17]....
        /*0090*/ 	.word	0xffffffff


	//   ....[18]....
        /*0094*/ 	.word	0xffffffff


	//   ....[19]....
        /*0098*/ 	.word	0xffffffff


	//   ....[20]....
        /*009c*/ 	.word	0xffffffff


	//   ....[21]....
        /*00a0*/ 	.word	0xffffffff


	//   ....[22]....
        /*00a4*/ 	.word	0xffffffff


	//   ....[23]....
        /*00a8*/ 	.word	0xffffffff


	//   ....[24]....
        /*00ac*/ 	.word	0xffffffff


	//   ....[25]....
        /*00b0*/ 	.word	0xffffffff


	//   ....[26]....
        /*00b4*/ 	.word	0xffffffff


	//   ....[27]....
        /*00b8*/ 	.word	0xffffffff


	//   ....[28]....
        /*00bc*/ 	.word	0xffffffff


	//   ....[29]....
        /*00c0*/ 	.word	0xffffffff


	//   ....[30]....
        /*00c4*/ 	.word	0xffffffff


	//   ....[31]....
        /*00c8*/ 	.word	0xffffffff


	//   ....[32]....
        /*00cc*/ 	.word	0xffffffff


	//   ....[33]....
        /*00d0*/ 	.word	0xffffffff


	//   ....[34]....
        /*00d4*/ 	.word	0xffffffff


	//   ....[35]....
        /*00d8*/ 	.word	0xffffffff


	//   ....[36]....
        /*00dc*/ 	.word	0xffffffff


	//   ....[37]....
        /*00e0*/ 	.word	0xffffffff


	//   ....[38]....
        /*00e4*/ 	.word	0x05000012


	//   ....[39]....
        /*00e8*/ 	.word	0x05000012


	//   ....[40]....
        /*00ec*/ 	.word	0x05000012


	//   ....[41]....
        /*00f0*/ 	.word	0x05000012


	//   ....[42]....
        /*00f4*/ 	.word	0x05000012


	//----- nvinfo : EIATTR_COOP_GROUP_INSTR_OFFSETS
	.align		4
.L_1454:
        /*00f8*/ 	.byte	0x04, 0x28
        /*00fa*/ 	.short	(.L_1456 - .L_1455)


	//   ....[0]....
.L_1455:
        /*00fc*/ 	.word	0x00000450


	//   ....[1]....
        /*0100*/ 	.word	0x00000460


	//   ....[2]....
        /*0104*/ 	.word	0x000004b0


	//   ....[3]....
        /*0108*/ 	.word	0x00000550


	//   ....[4]....
        /*010c*/ 	.word	0x000005b0


	//   ....[5]....
        /*0110*/ 	.word	0x00000600


	//   ....[6]....
        /*0114*/ 	.word	0x00000640


	//   ....[7]....
        /*0118*/ 	.word	0x00000650


	//   ....[8]....
        /*011c*/ 	.word	0x00000800


	//   ....[9]....
        /*0120*/ 	.word	0x00000820


	//   ....[10]....
        /*0124*/ 	.word	0x00000860


	//   ....[11]....
        /*0128*/ 	.word	0x000008f0


	//   ....[12]....
        /*012c*/ 	.word	0x00000950


	//   ....[13]....
        /*0130*/ 	.word	0x000009a0


	//   ....[14]....
        /*0134*/ 	.word	0x000009e0


	//   ....[15]....
        /*0138*/ 	.word	0x000009f0


	//   ....[16]....
        /*013c*/ 	.word	0x00000ba0


	//   ....[17]....
        /*0140*/ 	.word	0x00000bc0


	//   ....[18]....
        /*0144*/ 	.word	0x00000c00


	//   ....[19]....
        /*0148*/ 	.word	0x00000c80


	//   ....[20]....
        /*014c*/ 	.word	0x00000cf0


	//   ....[21]....
        /*0150*/ 	.word	0x00000d50


	//   ....[22]....
        /*0154*/ 	.word	0x00000d80


	//   ....[23]....
        /*0158*/ 	.word	0x00000d90


	//   ....[24]....
        /*015c*/ 	.word	0x00000f60


	//   ....[25]....
        /*0160*/ 	.word	0x00000f80


	//   ....[26]....
        /*0164*/ 	.word	0x00000fd0


	//   ....[27]....
        /*0168*/ 	.word	0x00001030


	//   ....[28]....
        /*016c*/ 	.word	0x000010a0


	//   ....[29]....
        /*0170*/ 	.word	0x000010f0


	//   ....[30]....
        /*0174*/ 	.word	0x00001120


	//   ....[31]....
        /*0178*/ 	.word	0x00001130


	//   ....[32]....
        /*017c*/ 	.word	0x00001420


	//   ....[33]....
        /*0180*/ 	.word	0x00001450


	//   ....[34]....
        /*0184*/ 	.word	0x00001480


	//   ....[35]....
        /*0188*/ 	.word	0x000014b0


	//   ....[36]....
        /*018c*/ 	.word	0x000014e0


	//   ....[37]....
        /*0190*/ 	.word	0x00001540


	//   ....[38]....
        /*0194*/ 	.word	0x00001620


	//   ....[39]....
        /*0198*/ 	.word	0x000016a0


	//   ....[40]....
        /*019c*/ 	.word	0x00001720


	//   ....[41]....
        /*01a0*/ 	.word	0x000017a0


	//   ....[42]....
        /*01a4*/ 	.word	0x00001820


	//----- nvinfo : EIATTR_VRC_CTA_INIT_COUNT
	.align		4
.L_1456:
        /*01a8*/ 	.byte	0x02, 0x4a
	.zero		1
	.zero		1


	//----- nvinfo : EIATTR_EXIT_INSTR_OFFSETS
	.align		4
        /*01ac*/ 	.byte	0x04, 0x1c
        /*01ae*/ 	.short	(.L_1458 - .L_1457)


	//   ....[0]....
.L_1457:
        /*01b0*/ 	.word	0x000015c0


	//----- nvinfo : EIATTR_MAX_THREADS
	.align		4
.L_1458:
        /*01b4*/ 	.byte	0x04, 0x05
        /*01b6*/ 	.short	(.L_1460 - .L_1459)
.L_1459:
        /*01b8*/ 	.word	0x00000040
        /*01bc*/ 	.word	0x00000001
        /*01c0*/ 	.word	0x00000001


	//----- nvinfo : EIATTR_CRS_STACK_SIZE
	.align		4
.L_1460:
        /*01c4*/ 	.byte	0x04, 0x1e
        /*01c6*/ 	.short	(.L_1462 - .L_1461)
.L_1461:
        /*01c8*/ 	.word	0x00000000


	//----- nvinfo : EIATTR_CBANK_PARAM_SIZE
	.align		4
.L_1462:
        /*01cc*/ 	.byte	0x03, 0x19
        /*01ce*/ 	.short	0x0014


	//----- nvinfo : EIATTR_PARAM_CBANK
	.align		4
        /*01d0*/ 	.byte	0x04, 0x0a
        /*01d2*/ 	.short	(.L_1464 - .L_1463)
	.align		4
.L_1463:
        /*01d4*/ 	.word	index@(.nv.constant0._Z18compute_histogramsIjLi4ELi7ELi64ELb0EEvPKT_Pji)
        /*01d8*/ 	.short	0x0380
        /*01da*/ 	.short	0x0014


	//----- nvinfo : EIATTR_SW_WAR
	.align		4
.L_1464:
        /*01dc*/ 	.byte	0x04, 0x36
        /*01de*/ 	.short	(.L_1466 - .L_1465)
.L_1465:
        /*01e0*/ 	.word	0x00000008
.L_1466:


//--------------------- .nv.info._Z18compute_histogramsIjLi4ELi7ELi32ELb1EEvPKT_Pji --------------------------
	.section	.nv.info._Z18compute_histogramsIjLi4ELi7ELi32ELb1EEvPKT_Pji,"",@"SHT_CUDA_INFO"
	.sectionflags	@""
	.align	4


	//----- nvinfo : EIATTR_CUDA_API_VERSION
	.align		4
        /*0000*/ 	.byte	0x04, 0x37
        /*0002*/ 	.short	(.L_1468 - .L_1467)
.L_1467:
        /*0004*/ 	.word	0x00000082


	//----- nvinfo : EIATTR_KPARAM_INFO
	.align		4
.L_1468:
        /*0008*/ 	.byte	0x04, 0x17
        /*000a*/ 	.short	(.L_1470 - .L_1469)
.L_1469:
        /*000c*/ 	.word	0x00000000
        /*0010*/ 	.short	0x0002
        /*0012*/ 	.short	0x0010
        /*0014*/ 	.byte	0x00, 0xf0, 0x11, 0x00


	//----- nvinfo : EIATTR_KPARAM_INFO
	.align		4
.L_1470:
        /*0018*/ 	.byte	0x04, 0x17
        /*001a*/ 	.short	(.L_1472 - .L_1471)
.L_1471:
        /*001c*/ 	.word	0x00000000
        /*0020*/ 	.short	0x0001
        /*0022*/ 	.short	0x0008
        /*0024*/ 	.byte	0x00, 0xf5, 0x21, 0x00


	//----- nvinfo : EIATTR_KPARAM_INFO
	.align		4
.L_1472:
        /*0028*/ 	.byte	0x04, 0x17
        /*002a*/ 	.short	(.L_1474 - .L_1473)
.L_1473:
        /*002c*/ 	.word	0x00000000
        /*0030*/ 	.short	0x0000
        /*0032*/ 	.short	0x0000
        /*0034*/ 	.byte	0x00, 0xf5, 0x21, 0x00


	//----- nvinfo : EIATTR_SPARSE_MMA_MASK
	.align		4
.L_1474:
        /*0038*/ 	.byte	0x03, 0x50
        /*003a*/ 	.short	0x0000


	//----- nvinfo : EIATTR_MAXREG_COUNT
	.align		4
        /*003c*/ 	.byte	0x03, 0x1b
        /*003e*/ 	.short	0x00ff


	//----- nvinfo : EIATTR_NUM_BARRIERS
	.align		4
        /*0040*/ 	.byte	0x02, 0x4c
        /*0042*/ 	.byte	0x01
	.zero		1


	//----- nvinfo : EIATTR_MERCURY_ISA_VERSION
	.align		4
        /*0044*/ 	.byte	0x03, 0x5f
        /*0046*/ 	.short	0x0101


	//----- nvinfo : EIATTR_INT_WARP_WIDE_INSTR_OFFSETS
	.align		4
        /*0048*/ 	.byte	0x04, 0x31
        /*004a*/ 	.short	(.L_1476 - .L_1475)


	//   ....[0]....
.L_1475:
        /*004c*/ 	.word	0x000014f0


	//   ....[1]....
        /*0050*/ 	.word	0x00001640


	//----- nvinfo : EIATTR_COOP_GROUP_MASK_REGIDS
	.align		4
.L_1476:
        /*0054*/ 	.byte	0x04, 0x29
        /*0056*/ 	.short	(.L_1478 - .L_1477)


	//   ....[0]....
.L_1477:
        /*0058*/ 	.word	0xffffffff


	//   ....[1]....
        /*005c*/ 	.word	0xffffffff


	//   ....[2]....
        /*0060*/ 	.word	0xffffffff


	//   ....[3]....
        /*0064*/ 	.word	0xffffffff


	//   ....[4]....
        /*0068*/ 	.word	0xffffffff


	//   ....[5]....
        /*006c*/ 	.word	0xffffffff


	//   ....[6]....
        /*0070*/ 	.word	0xffffffff


	//   ....[7]....
        /*0074*/ 	.word	0xffffffff


	//   ....[8]....
        /*0078*/ 	.word	0xffffffff


	//   ....[9]....
        /*007c*/ 	.word	0xffffffff


	//   ....[10]....
        /*0080*/ 	.word	0xffffffff


	//   ....[11]....
        /*0084*/ 	.word	0xffffffff


	//   ....[12]....
        /*0088*/ 	.word	0xffffffff


	//   ....[13]....
        /*008c*/ 	.word	0xffffffff


	//   ....[14]....
        /*0090*/ 	.word	0xffffffff


	//   ....[15]....
        /*0094*/ 	.word	0xffffffff


	//   ....[16]....
        /*0098*/ 	.word	0xffffffff


	//   ....[17]....
        /*009c*/ 	.word	0xffffffff


	//   ....[18]....
        /*00a0*/ 	.word	0xffffffff


	//   ....[19]....
        /*00a4*/ 	.word	0xffffffff


	//   ....[20]....
        /*00a8*/ 	.word	0xffffffff


	//   ....[21]....
        /*00ac*/ 	.word	0xffffffff


	//   ....[22]....
        /*00b0*/ 	.word	0xffffffff


	//   ....[23]....
        /*00b4*/ 	.word	0xffffffff


	//   ....[24]....
        /*00b8*/ 	.word	0xffffffff


	//   ....[25]....
        /*00bc*/ 	.word	0xffffffff


	//   ....[26]....
        /*00c0*/ 	.word	0xffffffff


	//   ....[27]....
        /*00c4*/ 	.word	0xffffffff


	//   ....[28]....
        /*00c8*/ 	.word	0xffffffff


	//   ....[29]....
        /*00cc*/ 	.word	0xffffffff


	//   ....[30]....
        /*00d0*/ 	.word	0xffffffff


	//   ....[31]....
        /*00d4*/ 	.word	0xffffffff


	//   ....[32]....
        /*00d8*/ 	.word	0xffffffff


	//   ....[33]....
        /*00dc*/ 	.word	0xffffffff


	//   ....[34]....
        /*00e0*/ 	.word	0xffffffff


	//   ....[35]....
        /*00e4*/ 	.word	0xffffffff


	//   ....[36]....
        /*00e8*/ 	.word	0xffffffff


	//   ....[37]....
        /*00ec*/ 	.word	0xffffffff


	//   ....[38]....
        /*00f0*/ 	.word	0xffffffff


	//   ....[39]....
        /*00f4*/ 	.word	0xffffffff


	//   ....[40]....
        /*00f8*/ 	.word	0xffffffff


	//   ....[41]....
        /*00fc*/ 	.word	0xffffffff


	//   ....[42]....
        /*0100*/ 	.word	0xffffffff


	//   ....[43]....
        /*0104*/ 	.word	0xffffffff


	//   ....[44]....
        /*0108*/ 	.word	0xffffffff


	//   ....[45]....
        /*010c*/ 	.word	0xffffffff


	//   ....[46]....
        /*0110*/ 	.word	0xffffffff


	//   ....[47]....
        /*0114*/ 	.word	0xffffffff


	//   ....[48]....
        /*0118*/ 	.word	0xffffffff


	//   ....[49]....
        /*011c*/ 	.word	0xffffffff


	//   ....[50]....
        /*0120*/ 	.word	0xffffffff


	//   ....[51]....
        /*0124*/ 	.word	0xffffffff


	//   ....[52]....
        /*0128*/ 	.word	0xffffffff


	//   ....[53]....
        /*012c*/ 	.word	0xffffffff


	//   ....[54]....
        /*0130*/ 	.word	0xffffffff


	//   ....[55]....
        /*0134*/ 	.word	0xffffffff


	//   ....[56]....
        /*0138*/ 	.word	0xffffffff


	//   ....[57]....
        /*013c*/ 	.word	0xffffffff


	//   ....[58]....
        /*0140*/ 	.word	0x0500000b


	//   ....[59]....
        /*0144*/ 	.word	0x0500000b


	//   ....[60]....
        /*0148*/ 	.word	0x0500000b


	//   ....[61]....
        /*014c*/ 	.word	0x0500000b


	//   ....[62]....
        /*0150*/ 	.word	0x0500000b


	//   ....[63]....
        /*0154*/ 	.word	0x0500000b


	//   ....[64]....
        /*0158*/ 	.word	0x0500000b


	//   ....[65]....
        /*015c*/ 	.word	0x0500000b


	//   ....[66]....
        /*0160*/ 	.word	0x0500000b


	//   ....[67]....
        /*0164*/ 	.word	0x0500000b


	//   ....[68]....
        /*0168*/ 	.word	0x0500000b


	//   ....[69]....
        /*016c*/ 	.word	0x0500000b


	//   ....[70]....
        /*0170*/ 	.word	0x0500000b


	//   ....[71]....
        /*0174*/ 	.word	0x0500000b


	//   ....[72]....
        /*0178*/ 	.word	0x0500000b


	//   ....[73]....
        /*017c*/ 	.word	0x0500000b


	//   ....[74]....
        /*0180*/ 	.word	0x0500000b


	//   ....[75]....
        /*0184*/ 	.word	0x0500000b


	//   ....[76]....
        /*0188*/ 	.word	0x0500000b


	//   ....[77]....
        /*018c*/ 	.word	0x0500000b


	//   ....[78]....
        /*0190*/ 	.word	0x0500000b


	//   ....[79]....
        /*0194*/ 	.word	0x0500000b


	//   ....[80]....
        /*0198*/ 	.word	0x0500000b


	//   ....[81]....
        /*019c*/ 	.word	0x0500000b


	//----- nvinfo : EIATTR_COOP_GROUP_INSTR_OFFSETS
	.align		4
.L_1478:
        /*01a0*/ 	.byte	0x04, 0x28
        /*01a2*/ 	.short	(.L_1480 - .L_1479)


	//   ....[0]....
.L_1479:
        /*01a4*/ 	.word	0x00000520


	//   ....[1]....
        /*01a8*/ 	.word	0x00000530


	//   ....[2]....
        /*01ac*/ 	.word	0x00000570


	//   ....[3]....
        /*01b0*/ 	.word	0x00000610


	//   ....[4]....
        /*01b4*/ 	.word	0x00000670


	//   ....[5]....
        /*01b8*/ 	.word	0x000006c0


	//   ....[6]....
        /*01bc*/ 	.word	0x00000700


	//   ....[7]....
        /*01c0*/ 	.word	0x00000710


	//   ....[8]....
        /*01c4*/ 	.word	0x000008c0


	//   ....[9]....
        /*01c8*/ 	.word	0x000008e0


	//   ....[10]....
        /*01cc*/ 	.word	0x00000920


	//   ....[11]....
        /*01d0*/ 	.word	0x000009b0


	//   ....[12]....
        /*01d4*/ 	.word	0x00000a10


	//   ....[13]....
        /*01d8*/ 	.word	0x00000a60


	//   ....[14]....
        /*01dc*/ 	.word	0x00000aa0


	//   ....[15]....
        /*01e0*/ 	.word	0x00000ab0


	//   ....[16]....
        /*01e4*/ 	.word	0x00000c60


	//   ....[17]....
        /*01e8*/ 	.word	0x00000c80


	//   ....[18]....
        /*01ec*/ 	.word	0x00000cc0


	//   ....[19]....
        /*01f0*/ 	.word	0x00000d50


	//   ....[20]....
        /*01f4*/ 	.word	0x00000db0


	//   ....[21]....
        /*01f8*/ 	.word	0x00000e00


	//   ....[22]....
        /*01fc*/ 	.word	0x00000e40


	//   ....[23]....
        /*0200*/ 	.word	0x00000e50


	//   ....[24]....
        /*0204*/ 	.word	0x00001020


	//   ....[25]....
        /*0208*/ 	.word	0x00001040


	//   ....[26]....
        /*020c*/ 	.word	0x00001090


	//   ....[27]....
        /*0210*/ 	.word	0x00001100


	//   ....[28]....
        /*0214*/ 	.word	0x00001160


	//   ....[29]....
        /*0218*/ 	.word	0x000011c0


	//   ....[30]....
        /*021c*/ 	.word	0x000011e0


	//   ....[31]....
        /*0220*/ 	.word	0x000011f0


	//   ....[32]....
        /*0224*/ 	.word	0x00001460


	//   ....[33]....
        /*0228*/ 	.word	0x000016e0


	//   ....[34]....
        /*022c*/ 	.word	0x00001860


	//   ....[35]....
        /*0230*/ 	.word	0x00001890


	//   ....[36]....
        /*0234*/ 	.word	0x000018d0


	//   ....[37]....
        /*0238*/ 	.word	0x00001900


	//   ....[38]....
        /*023c*/ 	.word	0x00001930


	//   ....[39]....
        /*0240*/ 	.word	0x00001990


	//   ....[40]....
        /*0244*/ 	.word	0x00001b90


	//   ....[41]....
        /*0248*/ 	.word	0x00001bc0


	//   ....[42]....
        /*024c*/ 	.word	0x00001c00


	//   ....[43]....
        /*0250*/ 	.word	0x00001c30


	//   ....[44]....
        /*0254*/ 	.word	0x00001c60


	//   ....[45]....
        /*0258*/ 	.word	0x00001cc0


	//   ....[46]....
        /*025c*/ 	.word	0x00001eb0


	//   ....[47]....
        /*0260*/ 	.word	0x00001ee0


	//   ....[48]....
        /*0264*/ 	.word	0x00001f20


	//   ....[49]....
        /*0268*/ 	.word	0x00001f50


	//   ....[50]....
        /*026c*/ 	.word	0x00001f80


	//   ....[51]....
        /*0270*/ 	.word	0x00001fe0


	//   ....[52]....
        /*0274*/ 	.word	0x000021d0


	//   ....[53]....
        /*0278*/ 	.word	0x00002200


	//   ....[54]....
        /*027c*/ 	.word	0x00002240


	//   ....[55]....
        /*0280*/ 	.word	0x00002270


	//   ....[56]....
        /*0284*/ 	.word	0x000022a0


	//   ....[57]....
        /*0288*/ 	.word	0x00002300


	//   ....[58]....
        /*028c*/ 	.word	0x000023f0


	//   ....[59]....
        /*0290*/ 	.word	0x00002490


	//   ....[60]....
        /*0294*/ 	.word	0x00002510


	//   ....[61]....
        /*0298*/ 	.word	0x00002590


	//   ....[62]....
        /*029c*/ 	.word	0x00002600


	//   ....[63]....
        /*02a0*/ 	.word	0x000026c0


	//   ....[64]....
        /*02a4*/ 	.word	0x00002750


	//   ....[65]....
        /*02a8*/ 	.word	0x000027f0


	//   ....[66]....
        /*02ac*/ 	.word	0x00002870


	//   ....[67]....
        /*02b0*/ 	.word	0x000028f0


	//   ....[68]....
        /*02b4*/ 	.word	0x00002960


	//   ....[69]....
        /*02b8*/ 	.word	0x00002a20


	//   ....[70]....
        /*02bc*/ 	.word	0x00002ab0


	//   ....[71]....
        /*02c0*/ 	.word	0x00002b50


	//   ....[72]....
        /*02c4*/ 	.word	0x00002bd0


	//   ....[73]....
        /*02c8*/ 	.word	0x00002c50


	//   ....[74]....
        /*02cc*/ 	.word	0x00002cc0


	//   ....[75]....
        /*02d0*/ 	.word	0x00002d80


	//   ....[76]....
        /*02d4*/ 	.word	0x00002e10


	//   ....[77]....
        /*02d8*/ 	.word	0x00002eb0


	//   ....[78]....
        /*02dc*/ 	.word	0x00002f30


	//   ....[79]....
        /*02e0*/ 	.word	0x00002fb0


	//   ....[80]....
        /*02e4*/ 	.word	0x00003030


	//   ....[81]....
        /*02e8*/ 	.word	0x000030f0


	//----- nvinfo : EIATTR_VRC_CTA_INIT_COUNT
	.align		4
.L_1480:
        /*02ec*/ 	.byte	0x02, 0x4a
	.zero		1
	.zero		1


	//----- nvinfo : EIATTR_EXIT_INSTR_OFFSETS
	.align		4
        /*02f0*/ 	.byte	0x04, 0x1c
        /*02f2*/ 	.short	(.L_1482 - .L_1481)


	//   ....[0]....
.L_1481:
        /*02f4*/ 	.word	0x00002080


	//   ....[1]....
        /*02f8*/ 	.word	0x00002380


	//----- nvinfo : EIATTR_MAX_THREADS
	.align		4
.L_1482:
        /*02fc*/ 	.byte	0x04, 0x05
        /*02fe*/ 	.short	(.L_1484 - .L_1483)
.L_1483:
        /*0300*/ 	.word	0x00000020
        /*0304*/ 	.word	0x00000001
        /*0308*/ 	.word	0x00000001


	//----- nvinfo : EIATTR_CRS_STACK_SIZE
	.align		4
.L_1484:
        /*030c*/ 	.byte	0x04, 0x1e
        /*030e*/ 	.short	(.L_1486 - .L_1485)
.L_1485:
        /*0310*/ 	.word	0x00000000


	//----- nvinfo : EIATTR_CBANK_PARAM_SIZE
	.align		4
.L_1486:
        /*0314*/ 	.byte	0x03, 0x19
        /*0316*/ 	.short	0x0014


	//----- nvinfo : EIATTR_PARAM_CBANK
	.align		4
        /*0318*/ 	.byte	0x04, 0x0a
        /*031a*/ 	.short	(.L_1488 - .L_1487)
	.align		4
.L_1487:
        /*031c*/ 	.word	index@(.nv.constant0._Z18compute_histogramsIjLi4ELi7ELi32ELb1EEvPKT_Pji)
        /*0320*/ 	.short	0x0380
        /*0322*/ 	.short	0x0014


	//----- nvinfo : EIATTR_SW_WAR
	.align		4
.L_1488:
        /*0324*/ 	.byte	0x04, 0x36
        /*0326*/ 	.short	(.L_1490 - .L_1489)
.L_1489:
        /*0328*/ 	.word	0x00000008
.L_1490:


//--------------------- .nv.info._Z18compute_histogramsIjLi4ELi7ELi32ELb0EEvPKT_Pji --------------------------
	.section	.nv.info._Z18compute_histogramsIjLi4ELi7ELi32ELb0EEvPKT_Pji,"",@"SHT_CUDA_INFO"
	.sectionflags	@""
	.align	4


	//----- nvinfo : EIATTR_CUDA_API_VERSION
	.align		4
        /*0000*/ 	.byte	0x04, 0x37
        /*0002*/ 	.short	(.L_1492 - .L_1491)
.L_1491:
        /*0004*/ 	.word	0x00000082


	//----- nvinfo : EIATTR_KPARAM_INFO
	.align		4
.L_1492:
        /*0008*/ 	.byte	0x04, 0x17
        /*000a*/ 	.short	(.L_1494 - .L_1493)
.L_1493:
        /*000c*/ 	.word	0x00000000
        /*0010*/ 	.short	0x0002
        /*0012*/ 	.short	0x0010
        /*0014*/ 	.byte	0x00, 0xf0, 0x11, 0x00


	//----- nvinfo : EIATTR_KPARAM_INFO
	.align		4
.L_1494:
        /*0018*/ 	.byte	0x04, 0x17
        /*001a*/ 	.short	(.L_1496 - .L_1495)
.L_1495:
        /*001c*/ 	.word	0x00000000
        /*0020*/ 	.short	0x0001
        /*0022*/ 	.short	0x0008
        /*0024*/ 	.byte	0x00, 0xf5, 0x21, 0x00


	//----- nvinfo : EIATTR_KPARAM_INFO
	.align		4
.L_1496:
        /*0028*/ 	.byte	0x04, 0x17
        /*002a*/ 	.short	(.L_1498 - .L_1497)
.L_1497:
        /*002c*/ 	.word	0x00000000
        /*0030*/ 	.short	0x0000
        /*0032*/ 	.short	0x0000
        /*0034*/ 	.byte	0x00, 0xf5, 0x21, 0x00


	//----- nvinfo : EIATTR_SPARSE_MMA_MASK
	.align		4
.L_1498:
        /*0038*/ 	.byte	0x03, 0x50
        /*003a*/ 	.short	0x0000


	//----- nvinfo : EIATTR_MAXREG_COUNT
	.align		4
        /*003c*/ 	.byte	0x03, 0x1b
        /*003e*/ 	.short	0x00ff


	//----- nvinfo : EIATTR_NUM_BARRIERS
	.align		4
        /*0040*/ 	.byte	0x02, 0x4c
        /*0042*/ 	.byte	0x01
	.zero		1


	//----- nvinfo : EIATTR_MERCURY_ISA_VERSION
	.align		4
        /*0044*/ 	.byte	0x03, 0x5f
        /*0046*/ 	.short	0x0101


	//----- nvinfo : EIATTR_COOP_GROUP_MASK_REGIDS
	.align		4
        /*0048*/ 	.byte	0x04, 0x29
        /*004a*/ 	.short	(.L_1500 - .L_1499)


	//   ....[0]....
.L_1499:
        /*004c*/ 	.word	0xffffffff


	//   ....[1]....
        /*0050*/ 	.word	0xffffffff


	//   ....[2]....
        /*0054*/ 	.word	0xffffffff


	//   ....[3]....
        /*0058*/ 	.word	0xffffffff


	//   ....[4]....
        /*005c*/ 	.word	0xffffffff


	//   ....[5]....
        /*0060*/ 	.word	0xffffffff


	//   ....[6]....
        /*0064*/ 	.word	0xffffffff


	//   ....[7]....
        /*0068*/ 	.word	0xffffffff


	//   ....[8]....
        /*006c*/ 	.word	0xffffffff


	//   ....[9]....
        /*0070*/ 	.word	0xffffffff


	//   ....[10]....
        /*0074*/ 	.word	0xffffffff


	//   ....[11]....
        /*0078*/ 	.word	0xffffffff


	//   ....[12]....
        /*007c*/ 	.word	0xffffffff


	//   ....[13]....
        /*0080*/ 	.word	0xffffffff


	//   ....[14]....
        /*0084*/ 	.word	0xffffffff


	//   ....[15]....
        /*0088*/ 	.word	0xffffffff


	//   ....[16]....
        /*008c*/ 	.word	0xffffffff


	//   ....[17]....
        /*0090*/ 	.word	0xffffffff


	//   ....[18]....
        /*0094*/ 	.word	0xffffffff


	//   ....[19]....
        /*0098*/ 	.word	0xffffffff


	//   ....[20]....
        /*009c*/ 	.word	0xffffffff


	//   ....[21]....
        /*00a0*/ 	.word	0xffffffff


	//   ....[22]....
        /*00a4*/ 	.word	0xffffffff


	//   ....[23]....
        /*00a8*/ 	.word	0xffffffff


	//   ....[24]....
        /*00ac*/ 	.word	0xffffffff


	//   ....[25]....
        /*00b0*/ 	.word	0xffffffff


	//   ....[26]....
        /*00b4*/ 	.word	0xffffffff


	//   ....[27]....
        /*00b8*/ 	.word	0xffffffff


	//   ....[28]....
        /*00bc*/ 	.word	0xffffffff


	//   ....[29]....
        /*00c0*/ 	.word	0xffffffff


	//   ....[30]....
        /*00c4*/ 	.word	0xffffffff


	//   ....[31]....
        /*00c8*/ 	.word	0xffffffff


	//   ....[32]....
        /*00cc*/ 	.word	0xffffffff


	//   ....[33]....
        /*00d0*/ 	.word	0xffffffff


	//   ....[34]....
        /*00d4*/ 	.word	0xffffffff


	//   ....[35]....
        /*00d8*/ 	.word	0xffffffff


	//   ....[36]....
        /*00dc*/ 	.word	0xffffffff


	//   ....[37]....
        /*00e0*/ 	.word	0xffffffff


	//   ....[38]....
        /*00e4*/ 	.word	0xffffffff


	//   ....[39]....
        /*00e8*/ 	.word	0xffffffff


	//   ....[40]....
        /*00ec*/ 	.word	0xffffffff


	//   ....[41]....
        /*00f0*/ 	.word	0xffffffff


	//   ....[42]....
        /*00f4*/ 	.word	0xffffffff


	//   ....[43]....
        /*00f8*/ 	.word	0xffffffff


	//   ....[44]....
        /*00fc*/ 	.word	0xffffffff


	//   ....[45]....
        /*0100*/ 	.word	0xffffffff


	//   ....[46]....
        /*0104*/ 	.word	0xffffffff


	//   ....[47]....
        /*0108*/ 	.word	0xffffffff


	//   ....[48]....
        /*010c*/ 	.word	0xffffffff


	//   ....[49]....
        /*0110*/ 	.word	0xffffffff


	//   ....[50]....
        /*0114*/ 	.word	0xffffffff


	//   ....[51]....
        /*0118*/ 	.word	0xffffffff


	//   ....[52]....
        /*011c*/ 	.word	0xffffffff


	//   ....[53]....
        /*0120*/ 	.word	0xffffffff


	//   ....[54]....
        /*0124*/ 	.word	0xffffffff


	//   ....[55]....
        /*0128*/ 	.word	0xffffffff


	//   ....[56]....
        /*012c*/ 	.word	0x05000010


	//   ....[57]....
        /*0130*/ 	.word	0x05000010


	//   ....[58]....
        /*0134*/ 	.word	0x05000010


	//   ....[59]....
        /*0138*/ 	.word	0x05000010


	//   ....[60]....
        /*013c*/ 	.word	0x05000010


	//   ....[61]....
        /*0140*/ 	.word	0x05000010


	//   ....[62]....
        /*0144*/ 	.word	0x05000010


	//   ....[63]....
        /*0148*/ 	.word	0x05000010


	//   ....[64]....
        /*014c*/ 	.word	0x05000010


	//   ....[65]....
        /*0150*/ 	.word	0x05000010


	//   ....[66]....
        /*0154*/ 	.word	0x05000010


	//   ....[67]....
        /*0158*/ 	.word	0x05000010


	//   ....[68]....
        /*015c*/ 	.word	0x05000010


	//   ....[69]....
        /*0160*/ 	.word	0x05000010


	//   ....[70]....
        /*0164*/ 	.word	0x05000010


	//   ....[71]....
        /*0168*/ 	.word	0x05000010


	//   ....[72]....
        /*016c*/ 	.word	0x05000010


	//   ....[73]....
        /*0170*/ 	.word	0x05000010


	//   ....[74]....
        /*0174*/ 	.word	0x05000010


	//   ....[75]....
        /*0178*/ 	.word	0x05000010


	//   ....[76]....
        /*017c*/ 	.word	0x05000010


	//   ....[77]....
        /*0180*/ 	.word	0x05000010


	//   ....[78]....
        /*0184*/ 	.word	0x05000010


	//   ....[79]....
        /*0188*/ 	.word	0x05000010


	//----- nvinfo : EIATTR_COOP_GROUP_INSTR_OFFSETS
	.align		4
.L_1500:
        /*018c*/ 	.byte	0x04, 0x28
        /*018e*/ 	.short	(.L_1502 - .L_1501)


	//   ....[0]....
.L_1501:
        /*0190*/ 	.word	0x00000450


	//   ....[1]....
        /*0194*/ 	.word	0x00000460


	//   ....[2]....
        /*0198*/ 	.word	0x000004b0


	//   ....[3]....
        /*019c*/ 	.word	0x00000550


	//   ....[4]....
        /*01a0*/ 	.word	0x000005b0


	//   ....[5]....
        /*01a4*/ 	.word	0x00000600


	//   ....[6]....
        /*01a8*/ 	.word	0x00000640


	//   ....[7]....
        /*01ac*/ 	.word	0x00000650


	//   ....[8]....
        /*01b0*/ 	.word	0x00000800


	//   ....[9]....
        /*01b4*/ 	.word	0x00000820


	//   ....[10]....
        /*01b8*/ 	.word	0x00000860


	//   ....[11]....
        /*01bc*/ 	.word	0x000008f0


	//   ....[12]....
        /*01c0*/ 	.word	0x00000950


	//   ....[13]....
        /*01c4*/ 	.word	0x000009a0


	//   ....[14]....
        /*01c8*/ 	.word	0x000009e0


	//   ....[15]....
        /*01cc*/ 	.word	0x000009f0


	//   ....[16]....
        /*01d0*/ 	.word	0x00000ba0


	//   ....[17]....
        /*01d4*/ 	.word	0x00000bc0


	//   ....[18]....
        /*01d8*/ 	.word	0x00000c00


	//   ....[19]....
        /*01dc*/ 	.word	0x00000c90


	//   ....[20]....
        /*01e0*/ 	.word	0x00000cf0


	//   ....[21]....
        /*01e4*/ 	.word	0x00000d40


	//   ....[22]....
        /*01e8*/ 	.word	0x00000d80


	//   ....[23]....
        /*01ec*/ 	.word	0x00000d90


	//   ....[24]....
        /*01f0*/ 	.word	0x00000f60


	//   ....[25]....
        /*01f4*/ 	.word	0x00000f80


	//   ....[26]....
        /*01f8*/ 	.word	0x00000fd0


	//   ....[27]....
        /*01fc*/ 	.word	0x00001030


	//   ....[28]....
        /*0200*/ 	.word	0x000010a0


	//   ....[29]....
        /*0204*/ 	.word	0x000010f0


	//   ....[30]....
        /*0208*/ 	.word	0x00001120


	//   ....[31]....
        /*020c*/ 	.word	0x00001130


	//   ....[32]....
        /*0210*/ 	.word	0x000013c0


	//   ....[33]....
        /*0214*/ 	.word	0x000013f0


	//   ....[34]....
        /*0218*/ 	.word	0x00001430


	//   ....[35]....
        /*021c*/ 	.word	0x00001460


	//   ....[36]....
        /*0220*/ 	.word	0x00001490


	//   ....[37]....
        /*0224*/ 	.word	0x000014f0


	//   ....[38]....
        /*0228*/ 	.word	0x00001640


	//   ....[39]....
        /*022c*/ 	.word	0x00001670


	//   ....[40]....
        /*0230*/ 	.word	0x000016b0


	//   ....[41]....
        /*0234*/ 	.word	0x000016e0


	//   ....[42]....
        /*0238*/ 	.word	0x00001710


	//   ....[43]....
        /*023c*/ 	.word	0x00001770


	//   ....[44]....
        /*0240*/ 	.word	0x000018b0


	//   ....[45]....
        /*0244*/ 	.word	0x000018e0


	//   ....[46]....
        /*0248*/ 	.word	0x00001920


	//   ....[47]....
        /*024c*/ 	.word	0x00001950


	//   ....[48]....
        /*0250*/ 	.word	0x00001980


	//   ....[49]....
        /*0254*/ 	.word	0x000019e0


	//   ....[50]....
        /*0258*/ 	.word	0x00001b00


	//   ....[51]....
        /*025c*/ 	.word	0x00001b30


	//   ....[52]....
        /*0260*/ 	.word	0x00001b70


	//   ....[53]....
        /*0264*/ 	.word	0x00001ba0


	//   ....[54]....
        /*0268*/ 	.word	0x00001bd0


	//   ....[55]....
        /*026c*/ 	.word	0x00001c30


	//   ....[56]....
        /*0270*/ 	.word	0x00001d20


	//   ....[57]....
        /*0274*/ 	.word	0x00001dd0


	//   ....[58]....
        /*0278*/ 	.word	0x00001e60


	//   ....[59]....
        /*027c*/ 	.word	0x00001ee0


	//   ....[60]....
        /*0280*/ 	.word	0x00001f60


	//   ....[61]....
        /*0284*/ 	.word	0x00002020


	//   ....[62]....
        /*0288*/ 	.word	0x000020c0


	//   ....[63]....
        /*028c*/ 	.word	0x00002170


	//   ....[64]....
        /*0290*/ 	.word	0x00002200


	//   ....[65]....
        /*0294*/ 	.word	0x00002280


	//   ....[66]....
        /*0298*/ 	.word	0x00002300


	//   ....[67]....
        /*029c*/ 	.word	0x000023b0


	//   ....[68]....
        /*02a0*/ 	.word	0x00002450


	//   ....[69]....
        /*02a4*/ 	.word	0x00002500


	//   ....[70]....
        /*02a8*/ 	.word	0x00002590


	//   ....[71]....
        /*02ac*/ 	.word	0x00002610


	//   ....[72]....
        /*02b0*/ 	.word	0x00002690


	//   ....[73]....
        /*02b4*/ 	.word	0x00002740


	//   ....[74]....
        /*02b8*/ 	.word	0x000027e0


	//   ....[75]....
        /*02bc*/ 	.word	0x00002890


	//   ....[76]....
        /*02c0*/ 	.word	0x00002920


	//   ....[77]....
        /*02c4*/ 	.word	0x000029a0


	//   ....[78]....
        /*02c8*/ 	.word	0x00002a20


	//   ....[79]....
        /*02cc*/ 	.word	0x00002ae0


	//----- nvinfo : EIATTR_VRC_CTA_INIT_COUNT
	.align		4
.L_1502:
        /*02d0*/ 	.byte	0x02, 0x4a
	.zero		1
	.zero		1


	//----- nvinfo : EIATTR_EXIT_INSTR_OFFSETS
	.align		4
        /*02d4*/ 	.byte	0x04, 0x1c
        /*02d6*/ 	.short	(.L_1504 - .L_1503)


	//   ....[0]....
.L_1503:
        /*02d8*/ 	.word	0x00001cb0


	//----- nvinfo : EIATTR_MAX_THREADS
	.align		4
.L_1504:
        /*02dc*/ 	.byte	0x04, 0x05
        /*02de*/ 	.short	(.L_1506 - .L_1505)
.L_1505:
        /*02e0*/ 	.word	0x00000020
        /*02e4*/ 	.word	0x00000001
        /*02e8*/ 	.word	0x00000001


	//----- nvinfo : EIATTR_CRS_STACK_SIZE
	.align		4
.L_1506:
        /*02ec*/ 	.byte	0x04, 0x1e
        /*02ee*/ 	.short	(.L_1508 - .L_1507)
.L_1507:
        /*02f0*/ 	.word	0x00000000


	//----- nvinfo : EIATTR_CBANK_PARAM_SIZE
	.align		4
.L_1508:
        /*02f4*/ 	.byte	0x03, 0x19
        /*02f6*/ 	.short	0x0014


	//----- nvinfo : EIATTR_PARAM_CBANK
	.align		4
        /*02f8*/ 	.byte	0x04, 0x0a
        /*02fa*/ 	.short	(.L_1510 - .L_1509)
	.align		4
.L_1509:
        /*02fc*/ 	.word	index@(.nv.constant0._Z18compute_histogramsIjLi4ELi7ELi32ELb0EEvPKT_Pji)
        /*0300*/ 	.short	0x0380
        /*0302*/ 	.short	0x0014


	//----- nvinfo : EIATTR_SW_WAR
	.align		4
.L_1510:
        /*0304*/ 	.byte	0x04, 0x36
        /*0306*/ 	.short	(.L_1512 - .L_1511)
.L_1511:
        /*0308*/ 	.word	0x00000008
.L_1512:


//--------------------- .nv.info._Z18compute_histogramsIjLi5ELi6ELi512ELb1EEvPKT_Pji --------------------------
	.section	.nv.info._Z18compute_histogramsIjLi5ELi6ELi512ELb1EEvPKT_Pji,"",@"SHT_CUDA_INFO"
	.sectionflags	@""
	.align	4


	//----- nvinfo : EIATTR_CUDA_API_VERSION
	.align		4
        /*0000*/ 	.byte	0x04, 0x37
        /*0002*/ 	.short	(.L_1514 - .L_1513)
.L_1513:
        /*0004*/ 	.word	0x00000082


	//----- nvinfo : EIATTR_KPARAM_INFO
	.align		4
.L_1514:
        /*0008*/ 	.byte	0x04, 0x17
        /*000a*/ 	.short	(.L_1516 - .L_1515)
.L_1515:
        /*000c*/ 	.word	0x00000000
        /*0010*/ 	.short	0x0002
        /*0012*/ 	.short	0x0010
        /*0014*/ 	.byte	0x00, 0xf0, 0x11, 0x00


	//----- nvinfo : EIATTR_KPARAM_INFO
	.align		4
.L_1516:
        /*0018*/ 	.byte	0x04, 0x17
        /*001a*/ 	.short	(.L_1518 - .L_1517)
.L_1517:
        /*001c*/ 	.word	0x00000000
        /*0020*/ 	.short	0x0001
        /*0022*/ 	.short	0x0008
        /*0024*/ 	.byte	0x00, 0xf5, 0x21, 0x00


	//----- nvinfo : EIATTR_KPARAM_INFO
	.align		4
.L_1518:
        /*0028*/ 	.byte	0x04, 0x17
        /*002a*/ 	.short	(.L_1520 - .L_1519)
.L_1519:
        /*002c*/ 	.word	0x00000000
        /*0030*/ 	.short	0x0000
        /*0032*/ 	.short	0x0000
        /*0034*/ 	.byte	0x00, 0xf5, 0x21, 0x00


	//----- nvinfo : EIATTR_SPARSE_MMA_MASK
	.align		4
.L_1520:
        /*0038*/ 	.byte	0x03, 0x50
        /*003a*/ 	.short	0x0000


	//----- nvinfo : EIATTR_MAXREG_COUNT
	.align		4
        /*003c*/ 	.byte	0x03, 0x1b
        /*003e*/ 	.short	0x0080


	//----- nvinfo : EIATTR_NUM_BARRIERS
	.align		4
        /*0040*/ 	.byte	0x02, 0x4c
        /*0042*/ 	.byte	0x01
	.zero		1


	//----- nvinfo : EIATTR_MERCURY_ISA_VERSION
	.align		4
        /*0044*/ 	.byte	0x03, 0x5f
        /*0046*/ 	.short	0x0101


	//----- nvinfo : EIATTR_INT_WARP_WIDE_INSTR_OFFSETS
	.align		4
        /*0048*/ 	.byte	0x04, 0x31
        /*004a*/ 	.short	(.L_1522 - .L_1521)


	//   ....[0]....
.L_1521:
        /*004c*/ 	.word	0x00001650


	//   ....[1]....
        /*0050*/ 	.word	0x000017a0


	//----- nvinfo : EIATTR_COOP_GROUP_MASK_REGIDS
	.align		4
.L_1522:
        /*0054*/ 	.byte	0x04, 0x29
        /*0056*/ 	.short	(.L_1524 - .L_1523)


	//   ....[0]....
.L_1523:
        /*0058*/ 	.word	0xffffffff


	//   ....[1]....
        /*005c*/ 	.word	0xffffffff


	//   ....[2]....
        /*0060*/ 	.word	0xffffffff


	//   ....[3]....
        /*0064*/ 	.word	0xffffffff


	//   ....[4]....
        /*0068*/ 	.word	0xffffffff


	//   ....[5]....
        /*006c*/ 	.word	0xffffffff


	//   ....[6]....
        /*0070*/ 	.word	0xffffffff


	//   ....[7]....
        /*0074*/ 	.word	0xffffffff


	//   ....[8]....
        /*0078*/ 	.word	0xffffffff


	//   ....[9]....
        /*007c*/ 	.word	0xffffffff


	//   ....[10]....
        /*0080*/ 	.word	0xffffffff


	//   ....[11]....
        /*0084*/ 	.word	0xffffffff


	//   ....[12]....
        /*0088*/ 	.word	0xffffffff


	//   ....[13]....
        /*008c*/ 	.word	0xffffffff


	//   ....[14]....
        /*0090*/ 	.word	0xffffffff


	//   ....[15]....
        /*0094*/ 	.word	0xffffffff


	//   ....[16]....
        /*0098*/ 	.word	0xffffffff


	//   ....[17]....
        /*009c*/ 	.word	0xffffffff


	//   ....[18]....
        /*00a0*/ 	.word	0xffffffff


	//   ....[19]....
        /*00a4*/ 	.word	0xffffffff


	//   ....[20]....
        /*00a8*/ 	.word	0xffffffff


	//   ....[21]....
        /*00ac*/ 	.word	0xffffffff


	//   ....[22]....
        /*00b0*/ 	.word	0xffffffff


	//   ....[23]....
        /*00b4*/ 	.word	0xffffffff


	//   ....[24]....
        /*00b8*/ 	.word	0xffffffff


	//   ....[25]....
        /*00bc*/ 	.word	0xffffffff


	//   ....[26]....
        /*00c0*/ 	.word	0xffffffff


	//   ....[27]....
        /*00c4*/ 	.word	0xffffffff


	//   ....[28]....
        /*00c8*/ 	.word	0xffffffff


	//   ....[29]....
        /*00cc*/ 	.word	0xffffffff


	//   ....[30]....
        /*00d0*/ 	.word	0xffffffff


	//   ....[31]....
        /*00d4*/ 	.word	0xffffffff


	//   ....[32]....
        /*00d8*/ 	.word	0xffffffff


	//   ....[33]....
        /*00dc*/ 	.word	0xffffffff


	//   ....[34]....
        /*00e0*/ 	.word	0xffffffff


	//   ....[35]....
        /*00e4*/ 	.word	0xffffffff


	//   ....[36]....
        /*00e8*/ 	.word	0xffffffff


	//   ....[37]....
        /*00ec*/ 	.word	0xffffffff


	//   ....[38]....
        /*00f0*/ 	.word	0xffffffff


	//   ....[39]....
        /*00f4*/ 	.word	0xffffffff


	//   ....[40]....
        /*00f8*/ 	.word	0xffffffff


	//   ....[41]....
        /*00fc*/ 	.word	0xffffffff


	//   ....[42]....
        /*0100*/ 	.word	0xffffffff


	//   ....[43]....
        /*0104*/ 	.word	0x0500000c


	//   ....[44]....
        /*0108*/ 	.word	0x0500000c


	//   ....[45]....
        /*010c*/ 	.word	0x0500000c


	//   ....[46]....
        /*0110*/ 	.word	0x0500000c


	//   ....[47]....
        /*0114*/ 	.word	0x0500000c


	//----- nvinfo : EIATTR_COOP_GROUP_INSTR_OFFSETS
	.align		4
.L_1524:
        /*0118*/ 	.byte	0x04, 0x28
        /*011a*/ 	.short	(.L_1526 - .L_1525)


	//   ....[0]....
.L_1525:
        /*011c*/ 	.word	0x000004a0


	//   ....[1]....
        /*0120*/ 	.word	0x000004c0


	//   ....[2]....
        /*0124*/ 	.word	0x00000540


	//   ....[3]....
        /*0128*/ 	.word	0x00000590


	//   ....[4]....
        /*012c*/ 	.word	0x00000600


	//   ....[5]....
        /*0130*/ 	.word	0x00000620


	//   ....[6]....
        /*0134*/ 	.word	0x00000630


	//   ....[7]....
        /*0138*/ 	.word	0x000007f0


	//   ....[8]....
        /*013c*/ 	.word	0x00000800


	//   ....[9]....
        /*0140*/ 	.word	0x00000850


	//   ....[10]....
        /*0144*/ 	.word	0x000008e0


	//   ....[11]....
        /*0148*/ 	.word	0x00000940


	//   ....[12]....
        /*014c*/ 	.word	0x00000960


	//   ....[13]....
        /*0150*/ 	.word	0x00000970


	//   ....[14]....
        /*0154*/ 	.word	0x00000b30


	//   ....[15]....
        /*0158*/ 	.word	0x00000b40


	//   ....[16]....
        /*015c*/ 	.word	0x00000b90


	//   ....[17]....
        /*0160*/ 	.word	0x00000c10


	//   ....[18]....
        /*0164*/ 	.word	0x00000c80


	//   ....[19]....
        /*0168*/ 	.word	0x00000ca0


	//   ....[20]....
        /*016c*/ 	.word	0x00000cb0


	//   ....[21]....
        /*0170*/ 	.word	0x00000e70


	//   ....[22]....
        /*0174*/ 	.word	0x00000e80


	//   ....[23]....
        /*0178*/ 	.word	0x00000ed0


	//   ....[24]....
        /*017c*/ 	.word	0x00000f60


	//   ....[25]....
        /*0180*/ 	.word	0x00000fc0


	//   ....[26]....
        /*0184*/ 	.word	0x00000fe0


	//   ....[27]....
        /*0188*/ 	.word	0x00000ff0


	//   ....[28]....
        /*018c*/ 	.word	0x000011b0


	//   ....[29]....
        /*0190*/ 	.word	0x000011f0


	//   ....[30]....
        /*0194*/ 	.word	0x00001240


	//   ....[31]....
        /*0198*/ 	.word	0x000012a0


	//   ....[32]....
        /*019c*/ 	.word	0x00001300


	//   ....[33]....
        /*01a0*/ 	.word	0x00001330


	//   ....[34]....
        /*01a4*/ 	.word	0x00001340


	//   ....[35]....
        /*01a8*/ 	.word	0x000015a0


	//   ....[36]....
        /*01ac*/ 	.word	0x00001830


	//   ....[37]....
        /*01b0*/ 	.word	0x000019e0


	//   ....[38]....
        /*01b4*/ 	.word	0x00001a10


	//   ....[39]....
        /*01b8*/ 	.word	0x00001a40


	//   ....[40]....
        /*01bc*/ 	.word	0x00001a70


	//   ....[41]....
        /*01c0*/ 	.word	0x00001aa0


	//   ....[42]....
        /*01c4*/ 	.word	0x00001b20


	//   ....[43]....
        /*01c8*/ 	.word	0x00001c00


	//   ....[44]....
        /*01cc*/ 	.word	0x00001c80


	//   ....[45]....
        /*01d0*/ 	.word	0x00001d00


	//   ....[46]....
        /*01d4*/ 	.word	0x00001d80


	//   ....[47]....
        /*01d8*/ 	.word	0x00001e00


	//----- nvinfo : EIATTR_VRC_CTA_INIT_COUNT
	.align		4
.L_1526:
        /*01dc*/ 	.byte	0x02, 0x4a
	.zero		1
	.zero		1


	//----- nvinfo : EIATTR_EXIT_INSTR_OFFSETS
	.align		4
        /*01e0*/ 	.byte	0x04, 0x1c
        /*01e2*/ 	.short	(.L_1528 - .L_1527)


	//   ....[0]....
.L_1527:
        /*01e4*/ 	.word	0x00001840


	//   ....[1]....
        /*01e8*/ 	.word	0x00001ba0


	//----- nvinfo : EIATTR_MAX_THREADS
	.align		4
.L_1528:
        /*01ec*/ 	.byte	0x04, 0x05
        /*01ee*/ 	.short	(.L_1530 - .L_1529)
.L_1529:
        /*01f0*/ 	.word	0x00000200
        /*01f4*/ 	.word	0x00000001
        /*01f8*/ 	.word	0x00000001


	//----- nvinfo : EIATTR_CRS_STACK_SIZE
	.align		4
.L_1530:
        /*01fc*/ 	.byte	0x04, 0x1e
        /*01fe*/ 	.short	(.L_1532 - .L_1531)
.L_1531:
        /*0200*/ 	.word	0x00000000


	//----- nvinfo : EIATTR_CBANK_PARAM_SIZE
	.align		4
.L_1532:
        /*0204*/ 	.byte	0x03, 0x19
        /*0206*/ 	.short	0x0014


	//----- nvinfo : EIATTR_PARAM_CBANK
	.align		4
        /*0208*/ 	.byte	0x04, 0x0a
        /*020a*/ 	.short	(.L_1534 - .L_1533)
	.align		4
.L_1533:
        /*020c*/ 	.word	index@(.nv.constant0._Z18compute_histogramsIjLi5ELi6ELi512ELb1EEvPKT_Pji)
        /*0210*/ 	.short	0x0380
        /*0212*/ 	.short	0x0014


	//----- nvinfo : EIATTR_SW_WAR
	.align		4
.L_1534:
        /*0214*/ 	.byte	0x04, 0x36
        /*0216*/ 	.short	(.L_1536 - .L_1535)
.L_1535:
        /*0218*/ 	.word	0x00000008
.L_1536:


//--------------------- .nv.info._Z18compute_histogramsIjLi5ELi6ELi512ELb0EEvPKT_Pji --------------------------
	.section	.nv.info._Z18compute_histogramsIjLi5ELi6ELi512ELb0EEvPKT_Pji,"",@"SHT_CUDA_INFO"
	.sectionflags	@""
	.align	4


	//----- nvinfo : EIATTR_CUDA_API_VERSION
	.align		4
        /*0000*/ 	.byte	0x04, 0x37
        /*0002*/ 	.short	(.L_1538 - .L_1537)
.L_1537:
        /*0004*/ 	.word	0x00000082


	//----- nvinfo : EIATTR_KPARAM_INFO
	.align		4
.L_1538:
        /*0008*/ 	.byte	0x04, 0x17
        /*000a*/ 	.short	(.L_1540 - .L_1539)
.L_1539:
        /*000c*/ 	.word	0x00000000
        /*0010*/ 	.short	0x0002
        /*0012*/ 	.short	0x0010
        /*0014*/ 	.byte	0x00, 0xf0, 0x11, 0x00


	//----- nvinfo : EIATTR_KPARAM_INFO
	.align		4
.L_1540:
        /*0018*/ 	.byte	0x04, 0x17
        /*001a*/ 	.short	(.L_1542 - .L_1541)
.L_1541:
        /*001c*/ 	.word	0x00000000
        /*0020*/ 	.short	0x0001
        /*0022*/ 	.short	0x0008
        /*0024*/ 	.byte	0x00, 0xf5, 0x21, 0x00


	//----- nvinfo : EIATTR_KPARAM_INFO
	.align		4
.L_1542:
        /*0028*/ 	.byte	0x04, 0x17
        /*002a*/ 	.short	(.L_1544 - .L_1543)
.L_1543:
        /*002c*/ 	.word	0x00000000
        /*0030*/ 	.short	0x0000
        /*0032*/ 	.short	0x0000
        /*0034*/ 	.byte	0x00, 0xf5, 0x21, 0x00


	//----- nvinfo : EIATTR_SPARSE_MMA_MASK
	.align		4
.L_1544:
        /*0038*/ 	.byte	0x03, 0x50
        /*003a*/ 	.short	0x0000


	//----- nvinfo : EIATTR_MAXREG_COUNT
	.align		4
        /*003c*/ 	.byte	0x03, 0x1b
        /*003e*/ 	.short	0x0080


	//----- nvinfo : EIATTR_NUM_BARRIERS
	.align		4
        /*0040*/ 	.byte	0x02, 0x4c
        /*0042*/ 	.byte	0x01
	.zero		1


	//----- nvinfo : EIATTR_MERCURY_ISA_VERSION
	.align		4
        /*0044*/ 	.byte	0x03, 0x5f
        /*0046*/ 	.short	0x0101


	//----- nvinfo : EIATTR_COOP_GROUP_MASK_REGIDS
	.align		4
        /*0048*/ 	.byte	0x04, 0x29
        /*004a*/ 	.short	(.L_1546 - .L_1545)


	//   ....[0]....
.L_1545:
        /*004c*/ 	.word	0xffffffff


	//   ....[1]....
        /*0050*/ 	.word	0xffffffff


	//   ....[2]....
        /*0054*/ 	.word	0xffffffff


	//   ....[3]....
        /*0058*/ 	.word	0xffffffff


	//   ....[4]....
        /*005c*/ 	.word	0xffffffff


	//   ....[5]....
        /*0060*/ 	.word	0xffffffff


	//   ....[6]....
        /*0064*/ 	.word	0xffffffff


	//   ....[7]....
        /*0068*/ 	.word	0xffffffff


	//   ....[8]....
        /*006c*/ 	.word	0xffffffff


	//   ....[9]....
        /*0070*/ 	.word	0xffffffff


	//   ....[10]....
        /*0074*/ 	.word	0xffffffff


	//   ....[11]....
        /*0078*/ 	.word	0xffffffff


	//   ....[12]....
        /*007c*/ 	.word	0xffffffff


	//   ....[13]....
        /*0080*/ 	.word	0xffffffff


	//   ....[14]....
        /*0084*/ 	.word	0xffffffff


	//   ....[15]....
        /*0088*/ 	.word	0xffffffff


	//   ....[16]....
        /*008c*/ 	.word	0xffffffff


	//   ....[17]....
        /*0090*/ 	.word	0xffffffff


	//   ....[18]....
        /*0094*/ 	.word	0xffffffff


	//   ....[19]....
        /*0098*/ 	.word	0xffffffff


	//   ....[20]....
        /*009c*/ 	.word	0xffffffff


	//   ....[21]....
        /*00a0*/ 	.word	0xffffffff


	//   ....[22]....
        /*00a4*/ 	.word	0xffffffff


	//   ....[23]....
        /*00a8*/ 	.word	0xffffffff


	//   ....[24]....
        /*00ac*/ 	.word	0xffffffff


	//   ....[25]....
        /*00b0*/ 	.word	0xffffffff


	//   ....[26]....
        /*00b4*/ 	.word	0xffffffff


	//   ....[27]....
        /*00b8*/ 	.word	0xffffffff


	//   ....[28]....
        /*00bc*/ 	.word	0xffffffff


	//   ....[29]....
        /*00c0*/ 	.word	0xffffffff


	//   ....[30]....
        /*00c4*/ 	.word	0xffffffff


	//   ....[31]....
        /*00c8*/ 	.word	0xffffffff


	//   ....[32]....
        /*00cc*/ 	.word	0xffffffff


	//   ....[33]....
        /*00d0*/ 	.word	0xffffffff


	//   ....[34]....
        /*00d4*/ 	.word	0xffffffff


	//   ....[35]....
        /*00d8*/ 	.word	0xffffffff


	//   ....[36]....
        /*00dc*/ 	.word	0xffffffff


	//   ....[37]....
        /*00e0*/ 	.word	0xffffffff


	//   ....[38]....
        /*00e4*/ 	.word	0xffffffff


	//   ....[39]....
        /*00e8*/ 	.word	0xffffffff


	//   ....[40]....
        /*00ec*/ 	.word	0xffffffff


	//   ....[41]....
        /*00f0*/ 	.word	0x0500000c


	//   ....[42]....
        /*00f4*/ 	.word	0x0500000c


	//   ....[43]....
        /*00f8*/ 	.word	0x0500000c


	//   ....[44]....
        /*00fc*/ 	.word	0x0500000c


	//   ....[45]....
        /*0100*/ 	.word	0x0500000c


	//----- nvinfo : EIATTR_COOP_GROUP_INSTR_OFFSETS
	.align		4
.L_1546:
        /*0104*/ 	.byte	0x04, 0x28
        /*0106*/ 	.short	(.L_1548 - .L_1547)


	//   ....[0]....
.L_1547:
        /*0108*/ 	.word	0x000003d0


	//   ....[1]....
        /*010c*/ 	.word	0x000003f0


	//   ....[2]....
        /*0110*/ 	.word	0x00000470


	//   ....[3]....
        /*0114*/ 	.word	0x000004c0


	//   ....[4]....
        /*0118*/ 	.word	0x00000530


	//   ....[5]....
        /*011c*/ 	.word	0x00000550


	//   ....[6]....
        /*0120*/ 	.word	0x00000560


	//   ....[7]....
        /*0124*/ 	.word	0x00000720


	//   ....[8]....
        /*0128*/ 	.word	0x00000730


	//   ....[9]....
        /*012c*/ 	.word	0x00000780


	//   ....[10]....
        /*0130*/ 	.word	0x00000810


	//   ....[11]....
        /*0134*/ 	.word	0x00000870


	//   ....[12]....
        /*0138*/ 	.word	0x00000890


	//   ....[13]....
        /*013c*/ 	.word	0x000008a0


	//   ....[14]....
        /*0140*/ 	.word	0x00000a60


	//   ....[15]....
        /*0144*/ 	.word	0x00000a70


	//   ....[16]....
        /*0148*/ 	.word	0x00000ac0


	//   ....[17]....
        /*014c*/ 	.word	0x00000b40


	//   ....[18]....
        /*0150*/ 	.word	0x00000bb0


	//   ....[19]....
        /*0154*/ 	.word	0x00000bd0


	//   ....[20]....
        /*0158*/ 	.word	0x00000be0


	//   ....[21]....
        /*015c*/ 	.word	0x00000da0


	//   ....[22]....
        /*0160*/ 	.word	0x00000db0


	//   ....[23]....
        /*0164*/ 	.word	0x00000e00


	//   ....[24]....
        /*0168*/ 	.word	0x00000e90


	//   ....[25]....
        /*016c*/ 	.word	0x00000ef0


	//   ....[26]....
        /*0170*/ 	.word	0x00000f10


	//   ....[27]....
        /*0174*/ 	.word	0x00000f20


	//   ....[28]....
        /*0178*/ 	.word	0x000010e0


	//   ....[29]....
        /*017c*/ 	.word	0x00001120


	//   ....[30]....
        /*0180*/ 	.word	0x00001180


	//   ....[31]....
        /*0184*/ 	.word	0x000011e0


	//   ....[32]....
        /*0188*/ 	.word	0x00001240


	//   ....[33]....
        /*018c*/ 	.word	0x00001260


	//   ....[34]....
        /*0190*/ 	.word	0x00001270


	//   ....[35]....
        /*0194*/ 	.word	0x00001570


	//   ....[36]....
        /*0198*/ 	.word	0x000015a0


	//   ....[37]....
        /*019c*/ 	.word	0x000015d0


	//   ....[38]....
        /*01a0*/ 	.word	0x00001600


	//   ....[39]....
        /*01a4*/ 	.word	0x00001630


	//   ....[40]....
        /*01a8*/ 	.word	0x000016b0


	//   ....[41]....
        /*01ac*/ 	.word	0x00001790


	//   ....[42]....
        /*01b0*/ 	.word	0x00001810


	//   ....[43]....
        /*01b4*/ 	.word	0x00001890


	//   ....[44]....
        /*01b8*/ 	.word	0x00001910


	//   ....[45]....
        /*01bc*/ 	.word	0x00001990


	//----- nvinfo : EIATTR_VRC_CTA_INIT_COUNT
	.align		4
.L_1548:
        /*01c0*/ 	.byte	0x02, 0x4a
	.zero		1
	.zero		1


	//----- nvinfo : EIATTR_EXIT_INSTR_OFFSETS
	.align		4
        /*01c4*/ 	.byte	0x04, 0x1c
        /*01c6*/ 	.short	(.L_1550 - .L_1549)


	//   ....[0]....
.L_1549:
        /*01c8*/ 	.word	0x000013d0


	//   ....[1]....
        /*01cc*/ 	.word	0x00001730


	//----- nvinfo : EIATTR_MAX_THREADS
	.align		4
.L_1550:
        /*01d0*/ 	.byte	0x04, 0x05
        /*01d2*/ 	.short	(.L_1552 - .L_1551)
.L_1551:
        /*01d4*/ 	.word	0x00000200
        /*01d8*/ 	.word	0x00000001
        /*01dc*/ 	.word	0x00000001


	//----- nvinfo : EIATTR_CRS_STACK_SIZE
	.align		4
.L_1552:
        /*01e0*/ 	.byte	0x04, 0x1e
        /*01e2*/ 	.short	(.L_1554 - .L_1553)
.L_1553:
        /*01e4*/ 	.word	0x00000000


	//----- nvinfo : EIATTR_CBANK_PARAM_SIZE
	.align		4
.L_1554:
        /*01e8*/ 	.byte	0x03, 0x19
        /*01ea*/ 	.short	0x0014


	//----- nvinfo : EIATTR_PARAM_CBANK
	.align		4
        /*01ec*/ 	.byte	0x04, 0x0a
        /*01ee*/ 	.short	(.L_1556 - .L_1555)
	.align		4
.L_1555:
        /*01f0*/ 	.word	index@(.nv.constant0._Z18compute_histogramsIjLi5ELi6ELi512ELb0EEvPKT_Pji)
        /*01f4*/ 	.short	0x0380
        /*01f6*/ 	.short	0x0014


	//----- nvinfo : EIATTR_SW_WAR
	.align		4
.L_1556:
        /*01f8*/ 	.byte	0x04, 0x36
        /*01fa*/ 	.short	(.L_1558 - .L_1557)
.L_1557:
        /*01fc*/ 	.word	0x00000008
.L_1558:


//--------------------- .nv.info._Z18compute_histogramsIjLi5ELi6ELi256ELb1EEvPKT_Pji --------------------------
	.section	.nv.info._Z18compute_histogramsIjLi5ELi6ELi256ELb1EEvPKT_Pji,"",@"SHT_CUDA_INFO"
	.sectionflags	@""
	.align	4


	//----- nvinfo : EIATTR_CUDA_API_VERSION
	.align		4
        /*0000*/ 	.byte	0x04, 0x37
        /*0002*/ 	.short	(.L_1560 - .L_1559)
.L_1559:
        /*0004*/ 	.word	0x00000082


	//----- nvinfo : EIATTR_KPARAM_INFO
	.align		4
.L_1560:
        /*0008*/ 	.byte	0x04, 0x17
        /*000a*/ 	.short	(.L_1562 - .L_1561)
.L_1561:
        /*000c*/ 	.word	0x00000000
        /*0010*/ 	.short	0x0002
        /*0012*/ 	.short	0x0010
        /*0014*/ 	.byte	0x00, 0xf0, 0x11, 0x00


	//----- nvinfo : EIATTR_KPARAM_INFO
	.align		4
.L_1562:
        /*0018*/ 	.byte	0x04, 0x17
        /*001a*/ 	.short	(.L_1564 - .L_1563)
.L_1563:
        /*001c*/ 	.word	0x00000000
        /*0020*/ 	.short	0x0001
        /*0022*/ 	.short	0x0008
        /*0024*/ 	.byte	0x00, 0xf5, 0x21, 0x00


	//----- nvinfo : EIATTR_KPARAM_INFO
	.align		4
.L_1564:
        /*0028*/ 	.byte	0x04, 0x17
        /*002a*/ 	.short	(.L_1566 - .L_1565)
.L_1565:
        /*002c*/ 	.word	0x00000000
        /*0030*/ 	.short	0x0000
        /*0032*/ 	.short	0x0000
        /*0034*/ 	.byte	0x00, 0xf5, 0x21, 0x00


	//----- nvinfo : EIATTR_SPARSE_MMA_MASK
	.align		4
.L_1566:
        /*0038*/ 	.byte	0x03, 0x50
        /*003a*/ 	.short	0x0000


	//----- nvinfo : EIATTR_MAXREG_COUNT
	.align		4
        /*003c*/ 	.byte	0x03, 0x1b
        /*003e*/ 	.short	0x00ff


	//----- nvinfo : EIATTR_NUM_BARRIERS
	.align		4
        /*0040*/ 	.byte	0x02, 0x4c
        /*0042*/ 	.byte	0x01
	.zero		1


	//----- nvinfo : EIATTR_MERCURY_ISA_VERSION
	.align		4
        /*0044*/ 	.byte	0x03, 0x5f
        /*0046*/ 	.short	0x0101


	//----- nvinfo : EIATTR_INT_WARP_WIDE_INSTR_OFFSETS
	.align		4
        /*0048*/ 	.byte	0x04, 0x31
        /*004a*/ 	.short	(.L_1568 - .L_1567)


	//   ....[0]....
.L_1567:
        /*004c*/ 	.word	0x000016c0


	//   ....[1]....
        /*0050*/ 	.word	0x00001810


	//----- nvinfo : EIATTR_COOP_GROUP_MASK_REGIDS
	.align		4
.L_1568:
        /*0054*/ 	.byte	0x04, 0x29
        /*0056*/ 	.short	(.L_1570 - .L_1569)


	//   ....[0]....
.L_1569:
        /*0058*/ 	.word	0xffffffff


	//   ....[1]....
        /*005c*/ 	.word	0xffffffff


	//   ....[2]....
        /*0060*/ 	.word	0xffffffff


	//   ....[3]....
        /*0064*/ 	.word	0xffffffff


	//   ....[4]....
        /*0068*/ 	.word	0xffffffff


	//   ....[5]....
        /*006c*/ 	.word	0xffffffff


	//   ....[6]....
        /*0070*/ 	.word	0xffffffff


	//   ....[7]....
        /*0074*/ 	.word	0xffffffff


	//   ....[8]....
        /*0078*/ 	.word	0xffffffff


	//   ....[9]....
        /*007c*/ 	.word	0xffffffff


	//   ....[10]....
        /*0080*/ 	.word	0xffffffff


	//   ....[11]....
        /*0084*/ 	.word	0xffffffff


	//   ....[12]....
        /*0088*/ 	.word	0xffffffff


	//   ....[13]....
        /*008c*/ 	.word	0xffffffff


	//   ....[14]....
        /*0090*/ 	.word	0xffffffff


	//   ....[15]....
        /*0094*/ 	.word	0xffffffff


	//   ....[16]....
        /*0098*/ 	.word	0xffffffff


	//   ....[17]....
        /*009c*/ 	.word	0xffffffff


	//   ....[18]....
        /*00a0*/ 	.word	0xffffffff


	//   ....[19]....
        /*00a4*/ 	.word	0xffffffff


	//   ....[20]....
        /*00a8*/ 	.word	0xffffffff


	//   ....[21]....
        /*00ac*/ 	.word	0xffffffff


	//   ....[22]....
        /*00b0*/ 	.word	0xffffffff


	//   ....[23]....
        /*00b4*/ 	.word	0xffffffff


	//   ....[24]....
        /*00b8*/ 	.word	0xffffffff


	//   ....[25]....
        /*00bc*/ 	.word	0xffffffff


	//   ....[26]....
        /*00c0*/ 	.word	0xffffffff


	//   ....[27]....
        /*00c4*/ 	.word	0xffffffff


	//   ....[28]....
        /*00c8*/ 	.word	0xffffffff


	//   ....[29]....
        /*00cc*/ 	.word	0xffffffff


	//   ....[30]....
        /*00d0*/ 	.word	0xffffffff


	//   ....[31]....
        /*00d4*/ 	.word	0xffffffff


	//   ....[32]....
        /*00d8*/ 	.word	0xffffffff


	//   ....[33]....
        /*00dc*/ 	.word	0xffffffff


	//   ....[34]....
        /*00e0*/ 	.word	0xffffffff


	//   ....[35]....
        /*00e4*/ 	.word	0xffffffff


	//   ....[36]....
        /*00e8*/ 	.word	0xffffffff


	//   ....[37]....
        /*00ec*/ 	.word	0xffffffff


	//   ....[38]....
        /*00f0*/ 	.word	0xffffffff


	//   ....[39]....
        /*00f4*/ 	.word	0xffffffff


	//   ....[40]....
        /*00f8*/ 	.word	0xffffffff


	//   ....[41]....
        /*00fc*/ 	.word	0xffffffff


	//   ....[42]....
        /*0100*/ 	.word	0xffffffff


	//   ....[43]....
        /*0104*/ 	.word	0x0500000c


	//   ....[44]....
        /*0108*/ 	.word	0x0500000c


	//   ....[45]....
        /*010c*/ 	.word	0x0500000c


	//   ....[46]....
        /*0110*/ 	.word	0x0500000c


	//   ....[47]....
        /*0114*/ 	.word	0x0500000c


	//----- nvinfo : EIATTR_COOP_GROUP_INSTR_OFFSETS
	.align		4
.L_1570:
        /*0118*/ 	.byte	0x04, 0x28
        /*011a*/ 	.short	(.L_1572 - .L_1571)


	//   ....[0]....
.L_1571:
        /*011c*/ 	.word	0x00000510


	//   ....[1]....
        /*0120*/ 	.word	0x00000530


	//   ....[2]....
        /*0124*/ 	.word	0x000005b0


	//   ....[3]....
        /*0128*/ 	.word	0x00000600


	//   ....[4]....
        /*012c*/ 	.word	0x00000670


	//   ....[5]....
        /*0130*/ 	.word	0x00000690


	//   ....[6]....
        /*0134*/ 	.word	0x000006a0


	//   ....[7]....
        /*0138*/ 	.word	0x00000860


	//   ....[8]....
        /*013c*/ 	.word	0x00000870


	//   ....[9]....
        /*0140*/ 	.word	0x000008c0


	//   ....[10]....
        /*0144*/ 	.word	0x00000950


	//   ....[11]....
        /*0148*/ 	.word	0x000009b0


	//   ....[12]....
        /*014c*/ 	.word	0x000009d0


	//   ....[13]....
        /*0150*/ 	.word	0x000009e0


	//   ....[14]....
        /*0154*/ 	.word	0x00000ba0


	//   ....[15]....
        /*0158*/ 	.word	0x00000bb0


	//   ....[16]....
        /*015c*/ 	.word	0x00000c00


	//   ....[17]....
        /*0160*/ 	.word	0x00000c80


	//   ....[18]....
        /*0164*/ 	.word	0x00000cf0


	//   ....[19]....
        /*0168*/ 	.word	0x00000d10


	//   ....[20]....
        /*016c*/ 	.word	0x00000d20


	//   ....[21]....
        /*0170*/ 	.word	0x00000ee0


	//   ....[22]....
        /*0174*/ 	.word	0x00000ef0


	//   ....[23]....
        /*0178*/ 	.word	0x00000f40


	//   ....[24]....
        /*017c*/ 	.word	0x00000fd0


	//   ....[25]....
        /*0180*/ 	.word	0x00001030


	//   ....[26]....
        /*0184*/ 	.word	0x00001050


	//   ....[27]....
        /*0188*/ 	.word	0x00001060


	//   ....[28]....
        /*018c*/ 	.word	0x00001220


	//   ....[29]....
        /*0190*/ 	.word	0x00001260


	//   ....[30]....
        /*0194*/ 	.word	0x000012b0


	//   ....[31]....
        /*0198*/ 	.word	0x00001310


	//   ....[32]....
        /*019c*/ 	.word	0x00001370


	//   ....[33]....
        /*01a0*/ 	.word	0x000013a0


	//   ....[34]....
        /*01a4*/ 	.word	0x000013b0


	//   ....[35]....
        /*01a8*/ 	.word	0x00001610


	//   ....[36]....
        /*01ac*/ 	.word	0x000018a0


	//   ....[37]....
        /*01b0*/ 	.word	0x00001a50


	//   ....[38]....
        /*01b4*/ 	.word	0x00001a80


	//   ....[39]....
        /*01b8*/ 	.word	0x00001ab0


	//   ....[40]....
        /*01bc*/ 	.word	0x00001ae0


	//   ....[41]....
        /*01c0*/ 	.word	0x00001b10


	//   ....[42]....
        /*01c4*/ 	.word	0x00001b90


	//   ....[43]....
        /*01c8*/ 	.word	0x00001c70


	//   ....[44]....
        /*01cc*/ 	.word	0x00001cf0


	//   ....[45]....
        /*01d0*/ 	.word	0x00001d70


	//   ....[46]....
        /*01d4*/ 	.word	0x00001df0


	//   ....[47]....
        /*01d8*/ 	.word	0x00001e70


	//----- nvinfo : EIATTR_VRC_CTA_INIT_COUNT
	.align		4
.L_1572:
        /*01dc*/ 	.byte	0x02, 0x4a
	.zero		1
	.zero		1


	//----- nvinfo : EIATTR_EXIT_INSTR_OFFSETS
	.align		4
        /*01e0*/ 	.byte	0x04, 0x1c
        /*01e2*/ 	.short	(.L_1574 - .L_1573)


	//   ....[0]....
.L_1573:
        /*01e4*/ 	.word	0x000018b0


	//   ....[1]....
        /*01e8*/ 	.word	0x00001c10


	//----- nvinfo : EIATTR_MAX_THREADS
	.align		4
.L_1574:
        /*01ec*/ 	.byte	0x04, 0x05
        /*01ee*/ 	.short	(.L_1576 - .L_1575)
.L_1575:
        /*01f0*/ 	.word	0x00000100
        /*01f4*/ 	.word	0x00000001
        /*01f8*/ 	.word	0x00000001


	//----- nvinfo : EIATTR_CRS_STACK_SIZE
	.align		4
.L_1576:
        /*01fc*/ 	.byte	0x04, 0x1e
        /*01fe*/ 	.short	(.L_1578 - .L_1577)
.L_1577:
        /*0200*/ 	.word	0x00000000


	//----- nvinfo : EIATTR_CBANK_PARAM_SIZE
	.align		4
.L_1578:
        /*0204*/ 	.byte	0x03, 0x19
        /*0206*/ 	.short	0x0014


	//----- nvinfo : EIATTR_PARAM_CBANK
	.align		4
        /*0208*/ 	.byte	0x04, 0x0a
        /*020a*/ 	.short	(.L_1580 - .L_1579)
	.align		4
.L_1579:
        /*020c*/ 	.word	index@(.nv.constant0._Z18compute_histogramsIjLi5ELi6ELi256ELb1EEvPKT_Pji)
        /*0210*/ 	.short	0x0380
        /*0212*/ 	.short	0x0014


	//----- nvinfo : EIATTR_SW_WAR
	.align		4
.L_1580:
        /*0214*/ 	.byte	0x04, 0x36
        /*0216*/ 	.short	(.L_1582 - .L_1581)
.L_1581:
        /*0218*/ 	.word	0x00000008
.L_1582:


//--------------------- .nv.info._Z18compute_histogramsIjLi5ELi6ELi256ELb0EEvPKT_Pji --------------------------
	.section	.nv.info._Z18compute_histogramsIjLi5ELi6ELi256ELb0EEvPKT_Pji,"",@"SHT_CUDA_INFO"
	.sectionflags	@""
	.align	4


	//----- nvinfo : EIATTR_CUDA_API_VERSION
	.align		4
        /*0000*/ 	.byte	0x04, 0x37
        /*0002*/ 	.short	(.L_1584 - .L_1583)
.L_1583:
        /*0004*/ 	.word	0x00000082


	//----- nvinfo : EIATTR_KPARAM_INFO
	.align		4
.L_1584:
        /*0008*/ 	.byte	0x04, 0x17
        /*000a*/ 	.short	(.L_1586 - .L_1585)
.L_1585:
        /*000c*/ 	.word	0x00000000
        /*0010*/ 	.short	0x0002
        /*0012*/ 	.short	0x0010
        /*0014*/ 	.byte	0x00, 0xf0, 0x11, 0x00


	//----- nvinfo : EIATTR_KPARAM_INFO
	.align		4
.L_1586:
        /*0018*/ 	.byte	0x04, 0x17
        /*001a*/ 	.short	(.L_1588 - .L_1587)
.L_1587:
        /*001c*/ 	.word	0x00000000
        /*0020*/ 	.short	0x0001
        /*0022*/ 	.short	0x0008
        /*0024*/ 	.byte	0x00, 0xf5, 0x21, 0x00


	//----- nvinfo : EIATTR_KPARAM_INFO
	.align		4
.L_1588:
        /*0028*/ 	.byte	0x04, 0x17
        /*002a*/ 	.short	(.L_1590 - .L_1589)
.L_1589:
        /*002c*/ 	.word	0x00000000
        /*0030*/ 	.short	0x0000
        /*0032*/ 	.short	0x0000
        /*0034*/ 	.byte	0x00, 0xf5, 0x21, 0x00


	//----- nvinfo : EIATTR_SPARSE_MMA_MASK
	.align		4
.L_1590:
        /*0038*/ 	.byte	0x03, 0x50
        /*003a*/ 	.short	0x0000


	//----- nvinfo : EIATTR_MAXREG_COUNT
	.align		4
        /*003c*/ 	.byte	0x03, 0x1b
        /*003e*/ 	.short	0x00ff


	//----- nvinfo : EIATTR_NUM_BARRIERS
	.align		4
        /*0040*/ 	.byte	0x02, 0x4c
        /*0042*/ 	.byte	0x01
	.zero		1


	//----- nvinfo : EIATTR_MERCURY_ISA_VERSION
	.align		4
        /*0044*/ 	.byte	0x03, 0x5f
        /*0046*/ 	.short	0x0101


	//----- nvinfo : EIATTR_COOP_GROUP_MASK_REGIDS
	.align		4
        /*0048*/ 	.byte	0x04, 0x29
        /*004a*/ 	.short	(.L_1592 - .L_1591)


	//   ....[0]....
.L_1591:
        /*004c*/ 	.word	0xffffffff


	//   ....[1]....
        /*0050*/ 	.word	0xffffffff


	//   ....[2]....
        /*0054*/ 	.word	0xffffffff


	//   ....[3]....
        /*0058*/ 	.word	0xffffffff


	//   ....[4]....
        /*005c*/ 	.word	0xffffffff


	//   ....[5]....
        /*0060*/ 	.word	0xffffffff


	//   ....[6]....
        /*0064*/ 	.word	0xffffffff


	//   ....[7]....
        /*0068*/ 	.word	0xffffffff


	//   ....[8]....
        /*006c*/ 	.word	0xffffffff


	//   ....[9]....
        /*0070*/ 	.word	0xffffffff


	//   ....[10]....
        /*0074*/ 	.word	0xffffffff


	//   ....[11]....
        /*0078*/ 	.word	0xffffffff


	//   ....[12]....
        /*007c*/ 	.word	0xffffffff


	//   ....[13]....
        /*0080*/ 	.word	0xffffffff


	//   ....[14]....
        /*0084*/ 	.word	0xffffffff


	//   ....[15]....
        /*0088*/ 	.word	0xffffffff


	//   ....[16]....
        /*008c*/ 	.word	0xffffffff


	//   ....[17]....
        /*0090*/ 	.word	0xffffffff


	//   ....[18]....
        /*0094*/ 	.word	0xffffffff


	//   ....[19]....
        /*0098*/ 	.word	0xffffffff


	//   ....[20]....
        /*009c*/ 	.word	0xffffffff


	//   ....[21]....
        /*00a0*/ 	.word	0xffffffff


	//   ....[22]....
        /*00a4*/ 	.word	0xffffffff


	//   ....[23]....
        /*00a8*/ 	.word	0xffffffff


	//   ....[24]....
        /*00ac*/ 	.word	0xffffffff


	//   ....[25]....
        /*00b0*/ 	.word	0xffffffff


	//   ....[26]....
        /*00b4*/ 	.word	0xffffffff


	//   ....[27]....
        /*00b8*/ 	.word	0xffffffff


	//   ....[28]....
        /*00bc*/ 	.word	0xffffffff


	//   ....[29]....
        /*00c0*/ 	.word	0xffffffff


	//   ....[30]....
        /*00c4*/ 	.word	0xffffffff


	//   ....[31]....
        /*00c8*/ 	.word	0xffffffff


	//   ....[32]....
        /*00cc*/ 	.word	0xffffffff


	//   ....[33]....
        /*00d0*/ 	.word	0xffffffff


	//   ....[34]....
        /*00d4*/ 	.word	0xffffffff


	//   ....[35]....
        /*00d8*/ 	.word	0xffffffff


	//   ....[36]....
        /*00dc*/ 	.word	0xffffffff


	//   ....[37]....
        /*00e0*/ 	.word	0xffffffff


	//   ....[38]....
        /*00e4*/ 	.word	0xffffffff


	//   ....[39]....
        /*00e8*/ 	.word	0xffffffff


	//   ....[40]....
        /*00ec*/ 	.word	0xffffffff


	//   ....[41]....
        /*00f0*/ 	.word	0x0500000c


	//   ....[42]....
        /*00f4*/ 	.word	0x0500000c


	//   ....[43]....
        /*00f8*/ 	.word	0x0500000c


	//   ....[44]....
        /*00fc*/ 	.word	0x0500000c


	//   ....[45]....
        /*0100*/ 	.word	0x0500000c


	//----- nvinfo : EIATTR_COOP_GROUP_INSTR_OFFSETS
	.align		4
.L_1592:
        /*0104*/ 	.byte	0x04, 0x28
        /*0106*/ 	.short	(.L_1594 - .L_1593)


	//   ....[0]....
.L_1593:
        /*0108*/ 	.word	0x00000440


	//   ....[1]....
        /*010c*/ 	.word	0x00000460


	//   ....[2]....
        /*0110*/ 	.word	0x000004e0


	//   ....[3]....
        /*0114*/ 	.word	0x00000530


	//   ....[4]....
        /*0118*/ 	.word	0x000005a0


	//   ....[5]....
        /*011c*/ 	.word	0x000005c0


	//   ....[6]....
        /*0120*/ 	.word	0x000005d0


	//   ....[7]....
        /*0124*/ 	.word	0x00000790


	//   ....[8]....
        /*0128*/ 	.word	0x000007a0


	//   ....[9]....
        /*012c*/ 	.word	0x000007f0


	//   ....[10]....
        /*0130*/ 	.word	0x00000880


	//   ....[11]....
        /*0134*/ 	.word	0x000008e0


	//   ....[12]....
        /*0138*/ 	.word	0x00000900


	//   ....[13]....
        /*013c*/ 	.word	0x00000910


	//   ....[14]....
        /*0140*/ 	.word	0x00000ad0


	//   ....[15]....
        /*0144*/ 	.word	0x00000ae0


	//   ....[16]....
        /*0148*/ 	.word	0x00000b30


	//   ....[17]....
        /*014c*/ 	.word	0x00000bb0


	//   ....[18]....
        /*0150*/ 	.word	0x00000c20


	//   ....[19]....
        /*0154*/ 	.word	0x00000c40


	//   ....[20]....
        /*0158*/ 	.word	0x00000c50


	//   ....[21]....
        /*015c*/ 	.word	0x00000e10


	//   ....[22]....
        /*0160*/ 	.word	0x00000e20


	//   ....[23]....
        /*0164*/ 	.word	0x00000e70


	//   ....[24]....
        /*0168*/ 	.word	0x00000f00


	//   ....[25]....
        /*016c*/ 	.word	0x00000f60


	//   ....[26]....
        /*0170*/ 	.word	0x00000f80


	//   ....[27]....
        /*0174*/ 	.word	0x00000f90


	//   ....[28]....
        /*0178*/ 	.word	0x00001150


	//   ....[29]....
        /*017c*/ 	.word	0x00001190


	//   ....[30]....
        /*0180*/ 	.word	0x000011f0


	//   ....[31]....
        /*0184*/ 	.word	0x00001250


	//   ....[32]....
        /*0188*/ 	.word	0x000012b0


	//   ....[33]....
        /*018c*/ 	.word	0x000012d0


	//   ....[34]....
        /*0190*/ 	.word	0x000012e0


	//   ....[35]....
        /*0194*/ 	.word	0x000015e0


	//   ....[36]....
        /*0198*/ 	.word	0x00001610


	//   ....[37]....
        /*019c*/ 	.word	0x00001640


	//   ....[38]....
        /*01a0*/ 	.word	0x00001670


	//   ....[39]....
        /*01a4*/ 	.word	0x000016a0


	//   ....[40]....
        /*01a8*/ 	.word	0x00001720


	//   ....[41]....
        /*01ac*/ 	.word	0x00001800


	//   ....[42]....
        /*01b0*/ 	.word	0x00001880


	//   ....[43]....
        /*01b4*/ 	.word	0x00001900


	//   ....[44]....
        /*01b8*/ 	.word	0x00001980


	//   ....[45]....
        /*01bc*/ 	.word	0x00001a00


	//----- nvinfo : EIATTR_VRC_CTA_INIT_COUNT
	.align		4
.L_1594:
        /*01c0*/ 	.byte	0x02, 0x4a
	.zero		1
	.zero		1


	//----- nvinfo : EIATTR_EXIT_INSTR_OFFSETS
	.align		4
        /*01c4*/ 	.byte	0x04, 0x1c
        /*01c6*/ 	.short	(.L_1596 - .L_1595)


	//   ....[0]....
.L_1595:
        /*01c8*/ 	.word	0x00001440


	//   ....[1]....
        /*01cc*/ 	.word	0x000017a0


	//----- nvinfo : EIATTR_MAX_THREADS
	.align		4
.L_1596:
        /*01d0*/ 	.byte	0x04, 0x05
        /*01d2*/ 	.short	(.L_1598 - .L_1597)
.L_1597:
        /*01d4*/ 	.word	0x00000100
        /*01d8*/ 	.word	0x00000001
        /*01dc*/ 	.word	0x00000001


	//----- nvinfo : EIATTR_CRS_STACK_SIZE
	.align		4
.L_1598:
        /*01e0*/ 	.byte	0x04, 0x1e
        /*01e2*/ 	.short	(.L_1600 - .L_1599)
.L_1599:
        /*01e4*/ 	.word	0x00000000


	//----- nvinfo : EIATTR_CBANK_PARAM_SIZE
	.align		4
.L_1600:
        /*01e8*/ 	.byte	0x03, 0x19
        /*01ea*/ 	.short	0x0014


	//----- nvinfo : EIATTR_PARAM_CBANK
	.align		4
        /*01ec*/ 	.byte	0x04, 0x0a
        /*01ee*/ 	.short	(.L_1602 - .L_1601)
	.align		4
.L_1601:
        /*01f0*/ 	.word	index@(.nv.constant0._Z18compute_histogramsIjLi5ELi6ELi256ELb0EEvPKT_Pji)
        /*01f4*/ 	.short	0x0380
        /*01f6*/ 	.short	0x0014


	//----- nvinfo : EIATTR_SW_WAR
	.align		4
.L_1602:
        /*01f8*/ 	.byte	0x04, 0x36
        /*01fa*/ 	.short	(.L_1604 - .L_1603)
.L_1603:
        /*01fc*/ 	.word	0x00000008
.L_1604:


//--------------------- .nv.info._Z18compute_histogramsIjLi5ELi6ELi128ELb1EEvPKT_Pji --------------------------
	.section	.nv.info._Z18compute_histogramsIjLi5ELi6ELi128ELb1EEvPKT_Pji,"",@"SHT_CUDA_INFO"
	.sectionflags	@""
	.align	4


	//----- nvinfo : EIATTR_CUDA_API_VERSION
	.align		4
        /*0000*/ 	.byte	0x04, 0x37
        /*0002*/ 	.short	(.L_1606 - .L_1605)
.L_1605:
        /*0004*/ 	.word	0x00000082


	//----- nvinfo : EIATTR_KPARAM_INFO
	.align		4
.L_1606:
        /*0008*/ 	.byte	0x04, 0x17
        /*000a*/ 	.short	(.L_1608 - .L_1607)
.L_1607:
        /*000c*/ 	.word	0x00000000
        /*0010*/ 	.short	0x0002
        /*0012*/ 	.short	0x0010
        /*0014*/ 	.byte	0x00, 0xf0, 0x11, 0x00


	//----- nvinfo : EIATTR_KPARAM_INFO
	.align		4
.L_1608:
        /*0018*/ 	.byte	0x04, 0x17
        /*001a*/ 	.short	(.L_1610 - .L_1609)
.L_1609:
        /*001c*/ 	.word	0x00000000
        /*0020*/ 	.short	0x0001
        /*0022*/ 	.short	0x0008
        /*0024*/ 	.byte	0x00, 0xf5, 0x21, 0x00


	//----- nvinfo : EIATTR_KPARAM_INFO
	.align		4
.L_1610:
        /*0028*/ 	.byte	0x04, 0x17
        /*002a*/ 	.short	(.L_1612 - .L_1611)
.L_1611:
        /*002c*/ 	.word	0x00000000
        /*0030*/ 	.short	0x0000
        /*0032*/ 	.short	0x0000
        /*0034*/ 	.byte	0x00, 0xf5, 0x21, 0x00


	//----- nvinfo : EIATTR_SPARSE_MMA_MASK
	.align		4
.L_1612:
        /*0038*/ 	.byte	0x03, 0x50
        /*003a*/ 	.short	0x0000


	//----- nvinfo : EIATTR_MAXREG_COUNT
	.align		4
        /*003c*/ 	.byte	0x03, 0x1b
        /*003e*/ 	.short	0x00ff


	//----- nvinfo : EIATTR_NUM_BARRIERS
	.align		4
        /*0040*/ 	.byte	0x02, 0x4c
        /*0042*/ 	.byte	0x01
	.zero		1


	//----- nvinfo : EIATTR_MERCURY_ISA_VERSION
	.align		4
        /*0044*/ 	.byte	0x03, 0x5f
        /*0046*/ 	.short	0x0101


	//----- nvinfo : EIATTR_INT_WARP_WIDE_INSTR_OFFSETS
	.align		4
        /*0048*/ 	.byte	0x04, 0x31
        /*004a*/ 	.short	(.L_1614 - .L_1613)


	//   ....[0]....
.L_1613:
        /*004c*/ 	.word	0x000016c0


	//   ....[1]....
        /*0050*/ 	.word	0x00001810


	//----- nvinfo : EIATTR_COOP_GROUP_MASK_REGIDS
	.align		4
.L_1614:
        /*0054*/ 	.byte	0x04, 0x29
        /*0056*/ 	.short	(.L_1616 - .L_1615)


	//   ....[0]....
.L_1615:
        /*0058*/ 	.word	0xffffffff


	//   ....[1]....
        /*005c*/ 	.word	0xffffffff


	//   ....[2]....
        /*0060*/ 	.word	0xffffffff


	//   ....[3]....
        /*0064*/ 	.word	0xffffffff


	//   ....[4]....
        /*0068*/ 	.word	0xffffffff


	//   ....[5]....
        /*006c*/ 	.word	0xffffffff


	//   ....[6]....
        /*0070*/ 	.word	0xffffffff


	//   ....[7]....
        /*0074*/ 	.word	0xffffffff


	//   ....[8]....
        /*0078*/ 	.word	0xffffffff


	//   ....[9]....
        /*007c*/ 	.word	0xffffffff


	//   ....[10]....
        /*0080*/ 	.word	0xffffffff


	//   ....[11]....
        /*0084*/ 	.word	0xffffffff


	//   ....[12]....
        /*0088*/ 	.word	0xffffffff


	//   ....[13]....
        /*008c*/ 	.word	0xffffffff


	//   ....[14]....
        /*0090*/ 	.word	0xffffffff


	//   ....[15]....
        /*0094*/ 	.word	0xffffffff


	//   ....[16]....
        /*0098*/ 	.word	0xffffffff


	//   ....[17]....
        /*009c*/ 	.word	0xffffffff


	//   ....[18]....
        /*00a0*/ 	.word	0xffffffff


	//   ....[19]....
        /*00a4*/ 	.word	0xffffffff


	//   ....[20]....
        /*00a8*/ 	.word	0xffffffff


	//   ....[21]....
        /*00ac*/ 	.word	0xffffffff


	//   ....[22]....
        /*00b0*/ 	.word	0xffffffff


	//   ....[23]....
        /*00b4*/ 	.word	0xffffffff


	//   ....[24]....
        /*00b8*/ 	.word	0xffffffff


	//   ....[25]....
        /*00bc*/ 	.word	0xffffffff


	//   ....[26]....
        /*00c0*/ 	.word	0xffffffff


	//   ....[27]....
        /*00c4*/ 	.word	0xffffffff


	//   ....[28]....
        /*00c8*/ 	.word	0xffffffff


	//   ....[29]....
        /*00cc*/ 	.word	0xffffffff


	//   ....[30]....
        /*00d0*/ 	.word	0xffffffff


	//   ....[31]....
        /*00d4*/ 	.word	0xffffffff


	//   ....[32]....
        /*00d8*/ 	.word	0xffffffff


	//   ....[33]....
        /*00dc*/ 	.word	0xffffffff


	//   ....[34]....
        /*00e0*/ 	.word	0xffffffff


	//   ....[35]....
        /*00e4*/ 	.word	0xffffffff


	//   ....[36]....
        /*00e8*/ 	.word	0xffffffff


	//   ....[37]....
        /*00ec*/ 	.word	0xffffffff


	//   ....[38]....
        /*00f0*/ 	.word	0xffffffff


	//   ....[39]....
        /*00f4*/ 	.word	0xffffffff


	//   ....[40]....
        /*00f8*/ 	.word	0xffffffff


	//   ....[41]....
        /*00fc*/ 	.word	0xffffffff


	//   ....[42]....
        /*0100*/ 	.word	0xffffffff


	//   ....[43]....
        /*0104*/ 	.word	0x0500000f


	//   ....[44]....
        /*0108*/ 	.word	0x0500000f


	//   ....[45]....
        /*010c*/ 	.word	0x0500000f


	//   ....[46]....
        /*0110*/ 	.word	0x0500000f


	//   ....[47]....
        /*0114*/ 	.word	0x0500000f


	//----- nvinfo : EIATTR_COOP_GROUP_INSTR_OFFSETS
	.align		4
.L_1616:
        /*0118*/ 	.byte	0x04, 0x28
        /*011a*/ 	.short	(.L_1618 - .L_1617)


	//   ....[0]....
.L_1617:
        /*011c*/ 	.word	0x00000520


	//   ....[1]....
        /*0120*/ 	.word	0x00000540


	//   ....[2]....
        /*0124*/ 	.word	0x000005c0


	//   ....[3]....
        /*0128*/ 	.word	0x00000620


	//   ....[4]....
        /*012c*/ 	.word	0x00000670


	//   ....[5]....
        /*0130*/ 	.word	0x000006a0


	//   ....[6]....
        /*0134*/ 	.word	0x000006b0


	//   ....[7]....
        /*0138*/ 	.word	0x00000870


	//   ....[8]....
        /*013c*/ 	.word	0x00000880


	//   ....[9]....
        /*0140*/ 	.word	0x000008d0


	//   ....[10]....
        /*0144*/ 	.word	0x00000960


	//   ....[11]....
        /*0148*/ 	.word	0x000009c0


	//   ....[12]....
        /*014c*/ 	.word	0x000009e0


	//   ....[13]....
        /*0150*/ 	.word	0x000009f0


	//   ....[14]....
        /*0154*/ 	.word	0x00000bb0


	//   ....[15]....
        /*0158*/ 	.word	0x00000bc0


	//   ....[16]....
        /*015c*/ 	.word	0x00000c10


	//   ....[17]....
        /*0160*/ 	.word	0x00000c90


	//   ....[18]....
        /*0164*/ 	.word	0x00000d00


	//   ....[19]....
        /*0168*/ 	.word	0x00000d20


	//   ....[20]....
        /*016c*/ 	.word	0x00000d30


	//   ....[21]....
        /*0170*/ 	.word	0x00000ef0


	//   ....[22]....
        /*0174*/ 	.word	0x00000f00


	//   ....[23]....
        /*0178*/ 	.word	0x00000f50


	//   ....[24]....
        /*017c*/ 	.word	0x00000fe0


	//   ....[25]....
        /*0180*/ 	.word	0x00001040


	//   ....[26]....
        /*0184*/ 	.word	0x00001060


	//   ....[27]....
        /*0188*/ 	.word	0x00001070


	//   ....[28]....
        /*018c*/ 	.word	0x00001230


	//   ....[29]....
        /*0190*/ 	.word	0x00001270


	//   ....[30]....
        /*0194*/ 	.word	0x000012c0


	//   ....[31]....
        /*0198*/ 	.word	0x00001320


	//   ....[32]....
        /*019c*/ 	.word	0x00001380


	//   ....[33]....
        /*01a0*/ 	.word	0x000013b0


	//   ....[34]....
        /*01a4*/ 	.word	0x000013c0


	//   ....[35]....
        /*01a8*/ 	.word	0x00001610


	//   ....[36]....
        /*01ac*/ 	.word	0x000018a0


	//   ....[37]....
        /*01b0*/ 	.word	0x00001a40


	//   ....[38]....
        /*01b4*/ 	.word	0x00001a70


	//   ....[39]....
        /*01b8*/ 	.word	0x00001aa0


	//   ....[40]....
        /*01bc*/ 	.word	0x00001ad0


	//   ....[41]....
        /*01c0*/ 	.word	0x00001b00


	//   ....[42]....
        /*01c4*/ 	.word	0x00001b80


	//   ....[43]....
        /*01c8*/ 	.word	0x00001c90


	//   ....[44]....
        /*01cc*/ 	.word	0x00001d10


	//   ....[45]....
        /*01d0*/ 	.word	0x00001d90


	//   ....[46]....
        /*01d4*/ 	.word	0x00001e10


	//   ....[47]....
        /*01d8*/ 	.word	0x00001e90


	//----- nvinfo : EIATTR_VRC_CTA_INIT_COUNT
	.align		4
.L_1618:
        /*01dc*/ 	.byte	0x02, 0x4a
	.zero		1
	.zero		1


	//----- nvinfo : EIATTR_EXIT_INSTR_OFFSETS
	.align		4
        /*01e0*/ 	.byte	0x04, 0x1c
        /*01e2*/ 	.short	(.L_1620 - .L_1619)


	//   ....[0]....
.L_1619:
        /*01e4*/ 	.word	0x000018b0


	//   ....[1]....
        /*01e8*/ 	.word	0x00001c30


	//----- nvinfo : EIATTR_MAX_THREADS
	.align		4
.L_1620:
        /*01ec*/ 	.byte	0x04, 0x05
        /*01ee*/ 	.short	(.L_1622 - .L_1621)
.L_1621:
        /*01f0*/ 	.word	0x00000080
        /*01f4*/ 	.word	0x00000001
        /*01f8*/ 	.word	0x00000001


	//----- nvinfo : EIATTR_CRS_STACK_SIZE
	.align		4
.L_1622:
        /*01fc*/ 	.byte	0x04, 0x1e
        /*01fe*/ 	.short	(.L_1624 - .L_1623)
.L_1623:
        /*0200*/ 	.word	0x00000000


	//----- nvinfo : EIATTR_CBANK_PARAM_SIZE
	.align		4
.L_1624:
        /*0204*/ 	.byte	0x03, 0x19
        /*0206*/ 	.short	0x0014


	//----- nvinfo : EIATTR_PARAM_CBANK
	.align		4
        /*0208*/ 	.byte	0x04, 0x0a
        /*020a*/ 	.short	(.L_1626 - .L_1625)
	.align		4
.L_1625:
        /*020c*/ 	.word	index@(.nv.constant0._Z18compute_histogramsIjLi5ELi6ELi128ELb1EEvPKT_Pji)
        /*0210*/ 	.short	0x0380
        /*0212*/ 	.short	0x0014


	//----- nvinfo : EIATTR_SW_WAR
	.align		4
.L_1626:
        /*0214*/ 	.byte	0x04, 0x36
        /*0216*/ 	.short	(.L_1628 - .L_1627)
.L_1627:
        /*0218*/ 	.word	0x00000008
.L_1628:


//--------------------- .nv.info._Z18compute_histogramsIjLi5ELi6ELi128ELb0EEvPKT_Pji --------------------------
	.section	.nv.info._Z18compute_histogramsIjLi5ELi6ELi128ELb0EEvPKT_Pji,"",@"SHT_CUDA_INFO"
	.sectionflags	@""
	.align	4


	//----- nvinfo : EIATTR_CUDA_API_VERSION
	.align		4
        /*0000*/ 	.byte	0x04, 0x37
        /*0002*/ 	.short	(.L_1630 - .L_1629)
.L_1629:
        /*0004*/ 	.word	0x00000082


	//----- nvinfo : EIATTR_KPARAM_INFO
	.align		4
.L_1630:
        /*0008*/ 	.byte	0x04, 0x17
        /*000a*/ 	.short	(.L_1632 - .L_1631)
.L_1631:
        /*000c*/ 	.word	0x00000000
        /*0010*/ 	.short	0x0002
        /*0012*/ 	.short	0x0010
        /*0014*/ 	.byte	0x00, 0xf0, 0x11, 0x00


	//----- nvinfo : EIATTR_KPARAM_INFO
	.align		4
.L_1632:
        /*0018*/ 	.byte	0x04, 0x17
        /*001a*/ 	.short	(.L_1634 - .L_1633)
.L_1633:
        /*001c*/ 	.word	0x00000000
        /*0020*/ 	.short	0x0001
        /*0022*/ 	.short	0x0008
        /*0024*/ 	.byte	0x00, 0xf5, 0x21, 0x00


	//----- nvinfo : EIATTR_KPARAM_INFO
	.align		4
.L_1634:
        /*0028*/ 	.byte	0x04, 0x17
        /*002a*/ 	.short	(.L_1636 - .L_1635)
.L_1635:
        /*002c*/ 	.word	0x00000000
        /*0030*/ 	.short	0x0000
        /*0032*/ 	.short	0x0000
        /*0034*/ 	.byte	0x00, 0xf5, 0x21, 0x00


	//----- nvinfo : EIATTR_SPARSE_MMA_MASK
	.align		4
.L_1636:
        /*0038*/ 	.byte	0x03, 0x50
        /*003a*/ 	.short	0x0000


	//----- nvinfo : EIATTR_MAXREG_COUNT
	.align		4
        /*003c*/ 	.byte	0x03, 0x1b
        /*003e*/ 	.short	0x00ff


	//----- nvinfo : EIATTR_NUM_BARRIERS
	.align		4
        /*0040*/ 	.byte	0x02, 0x4c
        /*0042*/ 	.byte	0x01
	.zero		1


	//----- nvinfo : EIATTR_MERCURY_ISA_VERSION
	.align		4
        /*0044*/ 	.byte	0x03, 0x5f
        /*0046*/ 	.short	0x0101


	//----- nvinfo : EIATTR_COOP_GROUP_MASK_REGIDS
	.align		4
        /*0048*/ 	.byte	0x04, 0x29
        /*004a*/ 	.short	(.L_1638 - .L_1637)


	//   ....[0]....
.L_1637:
        /*004c*/ 	.word	0xffffffff


	//   ....[1]....
        /*0050*/ 	.word	0xffffffff


	//   ....[2]....
        /*0054*/ 	.word	0xffffffff


	//   ....[3]....
        /*0058*/ 	.word	0xffffffff


	//   ....[4]....
        /*005c*/ 	.word	0xffffffff


	//   ....[5]....
        /*0060*/ 	.word	0xffffffff


	//   ....[6]....
        /*0064*/ 	.word	0xffffffff


	//   ....[7]....
        /*0068*/ 	.word	0xffffffff


	//   ....[8]....
        /*006c*/ 	.word	0xffffffff


	//   ....[9]....
        /*0070*/ 	.word	0xffffffff


	//   ....[10]....
        /*0074*/ 	.word	0xffffffff


	//   ....[11]....
        /*0078*/ 	.word	0xffffffff


	//   ....[12]....
        /*007c*/ 	.word	0xffffffff


	//   ....[13]....
        /*0080*/ 	.word	0xffffffff


	//   ....[14]....
        /*0084*/ 	.word	0xffffffff


	//   ....[15]....
        /*0088*/ 	.word	0xffffffff


	//   ....[16]....
        /*008c*/ 	.word	0xffffffff


	//   ....[17]....
        /*0090*/ 	.word	0xffffffff


	//   ....[18]....
        /*0094*/ 	.word	0xffffffff


	//   ....[19]....
        /*0098*/ 	.word	0xffffffff


	//   ....[20]....
        /*009c*/ 	.word	0xffffffff


	//   ....[21]....
        /*00a0*/ 	.word	0xffffffff


	//   ....[22]....
        /*00a4*/ 	.word	0xffffffff


	//   ....[23]....
        /*00a8*/ 	.word	0xffffffff


	//   ....[24]....
        /*00ac*/ 	.word	0xffffffff


	//   ....[25]....
        /*00b0*/ 	.word	0xffffffff


	//   ....[26]....
        /*00b4*/ 	.word	0xffffffff


	//   ....[27]....
        /*00b8*/ 	.word	0xffffffff


	//   ....[28]....
        /*00bc*/ 	.word	0xffffffff


	//   ....[29]....
        /*00c0*/ 	.word	0xffffffff


	//   ....[30]....
        /*00c4*/ 	.word	0xffffffff


	//   ....[31]....
        /*00c8*/ 	.word	0xffffffff


	//   ....[32]....
        /*00cc*/ 	.word	0xffffffff


	//   ....[33]....
        /*00d0*/ 	.word	0xffffffff


	//   ....[34]....
        /*00d4*/ 	.word	0xffffffff


	//   ....[35]....
        /*00d8*/ 	.word	0xffffffff


	//   ....[36]....
        /*00dc*/ 	.word	0xffffffff


	//   ....[37]....
        /*00e0*/ 	.word	0xffffffff


	//   ....[38]....
        /*00e4*/ 	.word	0xffffffff


	//   ....[39]....
        /*00e8*/ 	.word	0xffffffff


	//   ....[40]....
        /*00ec*/ 	.word	0xffffffff


	//   ....[41]....
        /*00f0*/ 	.word	0x0500000f


	//   ....[42]....
        /*00f4*/ 	.word	0x0500000f


	//   ....[43]....
        /*00f8*/ 	.word	0x0500000f


	//   ....[44]....
        /*00fc*/ 	.word	0x0500000f


	//   ....[45]....
        /*0100*/ 	.word	0x0500000f


	//----- nvinfo : EIATTR_COOP_GROUP_INSTR_OFFSETS
	.align		4
.L_1638:
        /*0104*/ 	.byte	0x04, 0x28
        /*0106*/ 	.short	(.L_1640 - .L_1639)


	//   ....[0]....
.L_1639:
        /*0108*/ 	.word	0x00000450


	//   ....[1]....
        /*010c*/ 	.word	0x00000470


	//   ....[2]....
        /*0110*/ 	.word	0x000004f0


	//   ....[3]....
        /*0114*/ 	.word	0x00000550


	//   ....[4]....
        /*0118*/ 	.word	0x000005a0


	//   ....[5]....
        /*011c*/ 	.word	0x000005d0


	//   ....[6]....
        /*0120*/ 	.word	0x000005e0


	//   ....[7]....
        /*0124*/ 	.word	0x000007a0


	//   ....[8]....
        /*0128*/ 	.word	0x000007b0


	//   ....[9]....
        /*012c*/ 	.word	0x00000800


	//   ....[10]....
        /*0130*/ 	.word	0x00000890


	//   ....[11]....
        /*0134*/ 	.word	0x000008f0


	//   ....[12]....
        /*0138*/ 	.word	0x00000910


	//   ....[13]....
        /*013c*/ 	.word	0x00000920


	//   ....[14]....
        /*0140*/ 	.word	0x00000ae0


	//   ....[15]....
        /*0144*/ 	.word	0x00000af0


	//   ....[16]....
        /*0148*/ 	.word	0x00000b40


	//   ....[17]....
        /*014c*/ 	.word	0x00000bc0


	//   ....[18]....
        /*0150*/ 	.word	0x00000c30


	//   ....[19]....
        /*0154*/ 	.word	0x00000c50


	//   ....[20]....
        /*0158*/ 	.word	0x00000c60


	//   ....[21]....
        /*015c*/ 	.word	0x00000e20


	//   ....[22]....
        /*0160*/ 	.word	0x00000e30


	//   ....[23]....
        /*0164*/ 	.word	0x00000e80


	//   ....[24]....
        /*0168*/ 	.word	0x00000f10


	//   ....[25]....
        /*016c*/ 	.word	0x00000f70


	//   ....[26]....
        /*0170*/ 	.word	0x00000f90


	//   ....[27]....
        /*0174*/ 	.word	0x00000fa0


	//   ....[28]....
        /*0178*/ 	.word	0x00001160


	//   ....[29]....
        /*017c*/ 	.word	0x000011a0


	//   ....[30]....
        /*0180*/ 	.word	0x000011f0


	//   ....[31]....
        /*0184*/ 	.word	0x00001250


	//   ....[32]....
        /*0188*/ 	.word	0x000012b0


	//   ....[33]....
        /*018c*/ 	.word	0x000012e0


	//   ....[34]....
        /*0190*/ 	.word	0x000012f0


	//   ....[35]....
        /*0194*/ 	.word	0x000015d0


	//   ....[36]....
        /*0198*/ 	.word	0x00001600


	//   ....[37]....
        /*019c*/ 	.word	0x00001630


	//   ....[38]....
        /*01a0*/ 	.word	0x00001660


	//   ....[39]....
        /*01a4*/ 	.word	0x00001690


	//   ....[40]....
        /*01a8*/ 	.word	0x00001710


	//   ....[41]....
        /*01ac*/ 	.word	0x00001820


	//   ....[42]....
        /*01b0*/ 	.word	0x000018a0


	//   ....[43]....
        /*01b4*/ 	.word	0x00001920


	//   ....[44]....
        /*01b8*/ 	.word	0x000019a0


	//   ....[45]....
        /*01bc*/ 	.word	0x00001a20


	//----- nvinfo : EIATTR_VRC_CTA_INIT_COUNT
	.align		4
.L_1640:
        /*01c0*/ 	.byte	0x02, 0x4a
	.zero		1
	.zero		1


	//----- nvinfo : EIATTR_EXIT_INSTR_OFFSETS
	.align		4
        /*01c4*/ 	.byte	0x04, 0x1c
        /*01c6*/ 	.short	(.L_1642 - .L_1641)


	//   ....[0]....
.L_1641:
        /*01c8*/ 	.word	0x000017c0


	//----- nvinfo : EIATTR_MAX_THREADS
	.align		4
.L_1642:
        /*01cc*/ 	.byte	0x04, 0x05
        /*01ce*/ 	.short	(.L_1644 - .L_1643)
.L_1643:
        /*01d0*/ 	.word	0x00000080
        /*01d4*/ 	.word	0x00000001
        /*01d8*/ 	.word	0x00000001


	//----- nvinfo : EIATTR_CRS_STACK_SIZE
	.align		4
.L_1644:
        /*01dc*/ 	.byte	0x04, 0x1e
        /*01de*/ 	.short	(.L_1646 - .L_1645)
.L_1645:
        /*01e0*/ 	.word	0x00000000


	//----- nvinfo : EIATTR_CBANK_PARAM_SIZE
	.align		4
.L_1646:
        /*01e4*/ 	.byte	0x03, 0x19
        /*01e6*/ 	.short	0x0014


	//----- nvinfo : EIATTR_PARAM_CBANK
	.align		4
        /*01e8*/ 	.byte	0x04, 0x0a
        /*01ea*/ 	.short	(.L_1648 - .L_1647)
	.align		4
.L_1647:
        /*01ec*/ 	.word	index@(.nv.constant0._Z18compute_histogramsIjLi5ELi6ELi128ELb0EEvPKT_Pji)
        /*01f0*/ 	.short	0x0380
        /*01f2*/ 	.short	0x0014


	//----- nvinfo : EIATTR_SW_WAR
	.align		4
.L_1648:
        /*01f4*/ 	.byte	0x04, 0x36
        /*01f6*/ 	.short	(.L_1650 - .L_1649)
.L_1649:
        /*01f8*/ 	.word	0x00000008
.L_1650:


//--------------------- .nv.info._Z18compute_histogramsIjLi5ELi6ELi64ELb1EEvPKT_Pji --------------------------
	.section	.nv.info._Z18compute_histogramsIjLi5ELi6ELi64ELb1EEvPKT_Pji,"",@"SHT_CUDA_INFO"
	.sectionflags	@""
	.align	4


	//----- nvinfo : EIATTR_CUDA_API_VERSION
	.align		4
        /*0000*/ 	.byte	0x04, 0x37
        /*0002*/ 	.short	(.L_1652 - .L_1651)
.L_1651:
        /*0004*/ 	.word	0x00000082


	//----- nvinfo : EIATTR_KPARAM_INFO
	.align		4
.L_1652:
        /*0008*/ 	.byte	0x04, 0x17
        /*000a*/ 	.short	(.L_1654 - .L_1653)
.L_1653:
        /*000c*/ 	.word	0x00000000
        /*0010*/ 	.short	0x0002
        /*0012*/ 	.short	0x0010
        /*0014*/ 	.byte	0x00, 0xf0, 0x11, 0x00


	//----- nvinfo : EIATTR_KPARAM_INFO
	.align		4
.L_1654:
        /*0018*/ 	.byte	0x04, 0x17
        /*001a*/ 	.short	(.L_1656 - .L_1655)
.L_1655:
        /*001c*/ 	.word	0x00000000
        /*0020*/ 	.short	0x0001
        /*0022*/ 	.short	0x0008
        /*0024*/ 	.byte	0x00, 0xf5, 0x21, 0x00


	//----- nvinfo : EIATTR_KPARAM_INFO
	.align		4
.L_1656:
        /*0028*/ 	.byte	0x04, 0x17
        /*002a*/ 	.short	(.L_1658 - .L_1657)
.L_1657:
        /*002c*/ 	.word	0x00000000
        /*0030*/ 	.short	0x0000
        /*0032*/ 	.short	0x0000
        /*0034*/ 	.byte	0x00, 0xf5, 0x21, 0x00


	//----- nvinfo : EIATTR_SPARSE_MMA_MASK
	.align		4
.L_1658:
        /*0038*/ 	.byte	0x03, 0x50
        /*003a*/ 	.short	0x0000


	//----- nvinfo : EIATTR_MAXREG_COUNT
	.align		4
        /*003c*/ 	.byte	0x03, 0x1b
        /*003e*/ 	.short	0x00ff


	//----- nvinfo : EIATTR_NUM_BARRIERS
	.align		4
        /*0040*/ 	.byte	0x02, 0x4c
        /*0042*/ 	.byte	0x01
	.zero		1


	//----- nvinfo : EIATTR_MERCURY_ISA_VERSION
	.align		4
        /*0044*/ 	.byte	0x03, 0x5f
        /*0046*/ 	.short	0x0101


	//----- nvinfo : EIATTR_INT_WARP_WIDE_INSTR_OFFSETS
	.align		4
        /*0048*/ 	.byte	0x04, 0x31
        /*004a*/ 	.short	(.L_1660 - .L_1659)


	//   ....[0]....
.L_1659:
        /*004c*/ 	.word	0x000016c0


	//   ....[1]....
        /*0050*/ 	.word	0x00001810


	//----- nvinfo : EIATTR_COOP_GROUP_MASK_REGIDS
	.align		4
.L_1660:
        /*0054*/ 	.byte	0x04, 0x29
        /*0056*/ 	.short	(.L_1662 - .L_1661)


	//   ....[0]....
.L_1661:
        /*0058*/ 	.word	0xffffffff


	//   ....[1]....
        /*005c*/ 	.word	0xffffffff


	//   ....[2]....
        /*0060*/ 	.word	0xffffffff


	//   ....[3]....
        /*0064*/ 	.word	0xffffffff


	//   ....[4]....
        /*0068*/ 	.word	0xffffffff


	//   ....[5]....
        /*006c*/ 	.word	0xffffffff


	//   ....[6]....
        /*0070*/ 	.word	0xffffffff


	//   ....[7]....
        /*0074*/ 	.word	0xffffffff


	//   ....[8]....
        /*0078*/ 	.word	0xffffffff


	//   ....[9]....
        /*007c*/ 	.word	0xffffffff


	//   ....[10]....
        /*0080*/ 	.word	0xffffffff


	//   ....[11]....
        /*0084*/ 	.word	0xffffffff


	//   ....[12]....
        /*0088*/ 	.word	0xffffffff


	//   ....[13]....
        /*008c*/ 	.word	0xffffffff


	//   ....[14]....
        /*0090*/ 	.word	0xffffffff


	//   ....[15]....
        /*0094*/ 	.word	0xffffffff


	//   ....[16]....
        /*0098*/ 	.word	0xffffffff


	//   ....[17]....
        /*009c*/ 	.word	0xffffffff


	//   ....[18]....
        /*00a0*/ 	.word	0xffffffff


	//   ....[19]....
        /*00a4*/ 	.word	0xffffffff


	//   ....[20]....
        /*00a8*/ 	.word	0xffffffff


	//   ....[21]....
        /*00ac*/ 	.word	0xffffffff


	//   ....[22]....
        /*00b0*/ 	.word	0xffffffff


	//   ....[23]....
        /*00b4*/ 	.word	0xffffffff


	//   ....[24]....
        /*00b8*/ 	.word	0xffffffff


	//   ....[25]....
        /*00bc*/ 	.word	0xffffffff


	//   ....[26]....
        /*00c0*/ 	.word	0xffffffff


	//   ....[27]....
        /*00c4*/ 	.word	0xffffffff


	//   ....[28]....
        /*00c8*/ 	.word	0xffffffff


	//   ....[29]....
        /*00cc*/ 	.word	0xffffffff


	//   ....[30]....
        /*00d0*/ 	.word	0xffffffff


	//   ....[31]....
        /*00d4*/ 	.word	0xffffffff


	//   ....[32]....
        /*00d8*/ 	.word	0xffffffff


	//   ....[33]....
        /*00dc*/ 	.word	0xffffffff


	//   ....[34]....
        /*00e0*/ 	.word	0xffffffff


	//   ....[35]....
        /*00e4*/ 	.word	0xffffffff


	//   ....[36]....
        /*00e8*/ 	.word	0xffffffff


	//   ....[37]....
        /*00ec*/ 	.word	0xffffffff


	//   ....[38]....
        /*00f0*/ 	.word	0xffffffff


	//   ....[39]....
        /*00f4*/ 	.word	0xffffffff


	//   ....[40]....
        /*00f8*/ 	.word	0xffffffff


	//   ....[41]....
        /*00fc*/ 	.word	0xffffffff


	//   ....[42]....
        /*0100*/ 	.word	0xffffffff


	//   ....[43]....
        /*0104*/ 	.word	0x05000012


	//   ....[44]....
        /*0108*/ 	.word	0x05000012


	//   ....[45]....
        /*010c*/ 	.word	0x05000012


	//   ....[46]....
        /*0110*/ 	.word	0x05000012


	//   ....[47]....
        /*0114*/ 	.word	0x05000012


	//----- nvinfo : EIATTR_COOP_GROUP_INSTR_OFFSETS
	.align		4
.L_1662:
        /*0118*/ 	.byte	0x04, 0x28
        /*011a*/ 	.short	(.L_1664 - .L_1663)


	//   ....[0]....
.L_1663:
        /*011c*/ 	.word	0x00000520


	//   ....[1]....
        /*0120*/ 	.word	0x00000540


	//   ....[2]....
        /*0124*/ 	.word	0x000005c0


	//   ....[3]....
        /*0128*/ 	.word	0x00000620


	//   ....[4]....
        /*012c*/ 	.word	0x00000670


	//   ....[5]....
        /*0130*/ 	.word	0x000006a0


	//   ....[6]....
        /*0134*/ 	.word	0x000006b0


	//   ....[7]....
        /*0138*/ 	.word	0x00000870


	//   ....[8]....
        /*013c*/ 	.word	0x00000880


	//   ....[9]....
        /*0140*/ 	.word	0x000008d0


	//   ....[10]....
        /*0144*/ 	.word	0x00000960


	//   ....[11]....
        /*0148*/ 	.word	0x000009c0


	//   ....[12]....
        /*014c*/ 	.word	0x000009e0


	//   ....[13]....
        /*0150*/ 	.word	0x000009f0


	//   ....[14]....
        /*0154*/ 	.word	0x00000bb0


	//   ....[15]....
        /*0158*/ 	.word	0x00000bc0


	//   ....[16]....
        /*015c*/ 	.word	0x00000c10


	//   ....[17]....
        /*0160*/ 	.word	0x00000c90


	//   ....[18]....
        /*0164*/ 	.word	0x00000d00


	//   ....[19]....
        /*0168*/ 	.word	0x00000d20


	//   ....[20]....
        /*016c*/ 	.word	0x00000d30


	//   ....[21]....
        /*0170*/ 	.word	0x00000ef0


	//   ....[22]....
        /*0174*/ 	.word	0x00000f00


	//   ....[23]....
        /*0178*/ 	.word	0x00000f50


	//   ....[24]....
        /*017c*/ 	.word	0x00000fe0


	//   ....[25]....
        /*0180*/ 	.word	0x00001040


	//   ....[26]....
        /*0184*/ 	.word	0x00001060


	//   ....[27]....
        /*0188*/ 	.word	0x00001070


	//   ....[28]....
        /*018c*/ 	.word	0x00001230


	//   ....[29]....
        /*0190*/ 	.word	0x00001270


	//   ....[30]....
        /*0194*/ 	.word	0x000012c0


	//   ....[31]....
        /*0198*/ 	.word	0x00001320


	//   ....[32]....
        /*019c*/ 	.word	0x00001380


	//   ....[33]....
        /*01a0*/ 	.word	0x000013b0


	//   ....[34]....
        /*01a4*/ 	.word	0x000013c0


	//   ....[35]....
        /*01a8*/ 	.word	0x00001610


	//   ....[36]....
        /*01ac*/ 	.word	0x000018a0


	//   ....[37]....
        /*01b0*/ 	.word	0x00001a50


	//   ....[38]....
        /*01b4*/ 	.word	0x00001a80


	//   ....[39]....
        /*01b8*/ 	.word	0x00001ab0


	//   ....[40]....
        /*01bc*/ 	.word	0x00001ae0


	//   ....[41]....
        /*01c0*/ 	.word	0x00001b10


	//   ....[42]....
        /*01c4*/ 	.word	0x00001b70


	//   ....[43]....
        /*01c8*/ 	.word	0x00001c50


	//   ....[44]....
        /*01cc*/ 	.word	0x00001cd0


	//   ....[45]....
        /*01d0*/ 	.word	0x00001d50


	//   ....[46]....
        /*01d4*/ 	.word	0x00001dd0


	//   ....[47]....
        /*01d8*/ 	.word	0x00001e50


	//----- nvinfo : EIATTR_VRC_CTA_INIT_COUNT
	.align		4
.L_1664:
        /*01dc*/ 	.byte	0x02, 0x4a
	.zero		1
	.zero		1


	//----- nvinfo : EIATTR_EXIT_INSTR_OFFSETS
	.align		4
        /*01e0*/ 	.byte	0x04, 0x1c
        /*01e2*/ 	.short	(.L_1666 - .L_1665)


	//   ....[0]....
.L_1665:
        /*01e4*/ 	.word	0x000018b0


	//   ....[1]....
        /*01e8*/ 	.word	0x00001bf0


	//----- nvinfo : EIATTR_MAX_THREADS
	.align		4
.L_1666:
        /*01ec*/ 	.byte	0x04, 0x05
        /*01ee*/ 	.short	(.L_1668 - .L_1667)
.L_1667:
        /*01f0*/ 	.word	0x00000040
        /*01f4*/ 	.word	0x00000001
        /*01f8*/ 	.word	0x00000001


	//----- nvinfo : EIATTR_CRS_STACK_SIZE
	.align		4
.L_1668:
        /*01fc*/ 	.byte	0x04, 0x1e
        /*01fe*/ 	.short	(.L_1670 - .L_1669)
.L_1669:
        /*0200*/ 	.word	0x00000000


	//----- nvinfo : EIATTR_CBANK_PARAM_SIZE
	.align		4
.L_1670:
        /*0204*/ 	.byte	0x03, 0x19
        /*0206*/ 	.short	0x0014


	//----- nvinfo : EIATTR_PARAM_CBANK
	.align		4
        /*0208*/ 	.byte	0x04, 0x0a
        /*020a*/ 	.short	(.L_1672 - .L_1671)
	.align		4
.L_1671:
        /*020c*/ 	.word	index@(.nv.constant0._Z18compute_histogramsIjLi5ELi6ELi64ELb1EEvPKT_Pji)
        /*0210*/ 	.short	0x0380
        /*0212*/ 	.short	0x0014


	//----- nvinfo : EIATTR_SW_WAR
	.align		4
.L_1672:
        /*0214*/ 	.byte	0x04, 0x36
        /*0216*/ 	.short	(.L_1674 - .L_1673)
.L_1673:
        /*0218*/ 	.word	0x00000008
.L_1674:


//--------------------- .nv.info._Z18compute_histogramsIjLi5ELi6ELi64ELb0EEvPKT_Pji --------------------------
	.section	.nv.info._Z18compute_histogramsIjLi5ELi6ELi64ELb0EEvPKT_Pji,"",@"SHT_CUDA_INFO"
	.sectionflags	@""
	.align	4


	//----- nvinfo : EIATTR_CUDA_API_VERSION
	.align		4
        /*0000*/ 	.byte	0x04, 0x37
        /*0002*/ 	.short	(.L_1676 - .L_1675)
.L_1675:
        /*0004*/ 	.word	0x00000082


	//----- nvinfo : EIATTR_KPARAM_INFO
	.align		4
.L_1676:
        /*0008*/ 	.byte	0x04, 0x17
        /*000a*/ 	.short	(.L_1678 - .L_1677)
.L_1677:
        /*000c*/ 	.word	0x00000000
        /*0010*/ 	.short	0x0002
        /*0012*/ 	.short	0x0010
        /*0014*/ 	.byte	0x00, 0xf0, 0x11, 0x00


	//----- nvinfo : EIATTR_KPARAM_INFO
	.align		4
.L_1678:
        /*0018*/ 	.byte	0x04, 0x17
        /*001a*/ 	.short	(.L_1680 - .L_1679)
.L_1679:
        /*001c*/ 	.word	0x00000000
        /*0020*/ 	.short	0x0001
        /*0022*/ 	.short	0x0008
        /*0024*/ 	.byte	0x00, 0xf5, 0x21, 0x00


	//----- nvinfo : EIATTR_KPARAM_INFO
	.align		4
.L_1680:
        /*0028*/ 	.byte	0x04, 0x17
        /*002a*/ 	.short	(.L_1682 - .L_1681)
.L_1681:
        /*002c*/ 	.word	0x00000000
        /*0030*/ 	.short	0x0000
        /*0032*/ 	.short	0x0000
        /*0034*/ 	.byte	0x00, 0xf5, 0x21, 0x00


	//----- nvinfo : EIATTR_SPARSE_MMA_MASK
	.align		4
.L_1682:
        /*0038*/ 	.byte	0x03, 0x50
        /*003a*/ 	.short	0x0000


	//----- nvinfo : EIATTR_MAXREG_COUNT
	.align		4
        /*003c*/ 	.byte	0x03, 0x1b
        /*003e*/ 	.short	0x00ff


	//----- nvinfo : EIATTR_NUM_BARRIERS
	.align		4
        /*0040*/ 	.byte	0x02, 0x4c
        /*0042*/ 	.byte	0x01
	.zero		1


	//----- nvinfo : EIATTR_MERCURY_ISA_VERSION
	.align		4
        /*0044*/ 	.byte	0x03, 0x5f
        /*0046*/ 	.short	0x0101


	//----- nvinfo : EIATTR_COOP_GROUP_MASK_REGIDS
	.align		4
        /*0048*/ 	.byte	0x04, 0x29
        /*004a*/ 	.short	(.L_1684 - .L_1683)


	//   ....[0]....
.L_1683:
        /*004c*/ 	.word	0xffffffff


	//   ....[1]....
        /*0050*/ 	.word	0xffffffff


	//   ....[2]....
        /*0054*/ 	.word	0xffffffff


	//   ....[3]....
        /*0058*/ 	.word	0xffffffff


	//   ....[4]....
        /*005c*/ 	.word	0xffffffff


	//   ....[5]....
        /*0060*/ 	.word	0xffffffff


	//   ....[6]....
        /*0064*/ 	.word	0xffffffff


	//   ....[7]....
        /*0068*/ 	.word	0xffffffff


	//   ....[8]....
        /*006c*/ 	.word	0xffffffff


	//   ....[9]....
        /*0070*/ 	.word	0xffffffff


	//   ....[10]....
        /*0074*/ 	.word	0xffffffff


	//   ....[11]....
        /*0078*/ 	.word	0xffffffff


	//   ....[12]....
        /*007c*/ 	.word	0xffffffff


	//   ....[13]....
        /*0080*/ 	.word	0xffffffff


	//   ....[14]....
        /*0084*/ 	.word	0xffffffff


	//   ....[15]....
        /*0088*/ 	.word	0xffffffff


	//   ....[16]....
        /*008c*/ 	.word	0xffffffff


	//   ....[17]....
        /*0090*/ 	.word	0xffffffff


	//   ....[18]....
        /*0094*/ 	.word	0xffffffff


	//   ....[19]....
        /*0098*/ 	.word	0xffffffff


	//   ....[20]....
        /*009c*/ 	.word	0xffffffff


	//   ....[21]....
        /*00a0*/ 	.word	0xffffffff


	//   ....[22]....
        /*00a4*/ 	.word	0xffffffff


	//   ....[23]....
        /*00a8*/ 	.word	0xffffffff


	//   ....[24]....
        /*00ac*/ 	.word	0xffffffff


	//   ....[25]....
        /*00b0*/ 	.word	0xffffffff


	//   ....[26]....
        /*00b4*/ 	.word	0xffffffff


	//   ....[27]....
        /*00b8*/ 	.word	0xffffffff


	//   ....[28]....
        /*00bc*/ 	.word	0xffffffff


	//   ....[29]....
        /*00c0*/ 	.word	0xffffffff


	//   ....[30]....
        /*00c4*/ 	.word	0xffffffff


	//   ....[31]....
        /*00c8*/ 	.word	0xffffffff


	//   ....[32]....
        /*00cc*/ 	.word	0xffffffff


	//   ....[33]....
        /*00d0*/ 	.word	0xffffffff


	//   ....[34]....
        /*00d4*/ 	.word	0xffffffff


	//   ....[35]....
        /*00d8*/ 	.word	0xffffffff


	//   ....[36]....
        /*00dc*/ 	.word	0xffffffff


	//   ....[37]....
        /*00e0*/ 	.word	0xffffffff


	//   ....[38]....
        /*00e4*/ 	.word	0xffffffff


	//   ....[39]....
        /*00e8*/ 	.word	0xffffffff


	//   ....[40]....
        /*00ec*/ 	.word	0xffffffff


	//   ....[41]....
        /*00f0*/ 	.word	0x05000012


	//   ....[42]....
        /*00f4*/ 	.word	0x05000012


	//   ....[43]....
        /*00f8*/ 	.word	0x05000012


	//   ....[44]....
        /*00fc*/ 	.word	0x05000012


	//   ....[45]....
        /*0100*/ 	.word	0x05000012


	//----- nvinfo : EIATTR_COOP_GROUP_INSTR_OFFSETS
	.align		4
.L_1684:
        /*0104*/ 	.byte	0x04, 0x28
        /*0106*/ 	.short	(.L_1686 - .L_1685)


	//   ....[0]....
.L_1685:
        /*0108*/ 	.word	0x00000450


	//   ....[1]....
        /*010c*/ 	.word	0x00000470


	//   ....[2]....
        /*0110*/ 	.word	0x000004f0


	//   ....[3]....
        /*0114*/ 	.word	0x00000550


	//   ....[4]....
        /*0118*/ 	.word	0x000005a0


	//   ....[5]....
        /*011c*/ 	.word	0x000005d0


	//   ....[6]....
        /*0120*/ 	.word	0x000005e0


	//   ....[7]....
        /*0124*/ 	.word	0x000007a0


	//   ....[8]....
        /*0128*/ 	.word	0x000007b0


	//   ....[9]....
        /*012c*/ 	.word	0x00000800


	//   ....[10]....
        /*0130*/ 	.word	0x00000890


	//   ....[11]....
        /*0134*/ 	.word	0x000008f0


	//   ....[12]....
        /*0138*/ 	.word	0x00000910


	//   ....[13]....
        /*013c*/ 	.word	0x00000920


	//   ....[14]....
        /*0140*/ 	.word	0x00000ae0


	//   ....[15]....
        /*0144*/ 	.word	0x00000af0


	//   ....[16]....
        /*0148*/ 	.word	0x00000b40


	//   ....[17]....
        /*014c*/ 	.word	0x00000bc0


	//   ....[18]....
        /*0150*/ 	.word	0x00000c30


	//   ....[19]....
        /*0154*/ 	.word	0x00000c50


	//   ....[20]....
        /*0158*/ 	.word	0x00000c60


	//   ....[21]....
        /*015c*/ 	.word	0x00000e20


	//   ....[22]....
        /*0160*/ 	.word	0x00000e30


	//   ....[23]....
        /*0164*/ 	.word	0x00000e80


	//   ....[24]....
        /*0168*/ 	.word	0x00000f10


	//   ....[25]....
        /*016c*/ 	.word	0x00000f70


	//   ....[26]....
        /*0170*/ 	.word	0x00000f90


	//   ....[27]....
        /*0174*/ 	.word	0x00000fa0


	//   ....[28]....
        /*0178*/ 	.word	0x00001160


	//   ....[29]....
        /*017c*/ 	.word	0x000011a0


	//   ....[30]....
        /*0180*/ 	.word	0x000011f0


	//   ....[31]....
        /*0184*/ 	.word	0x00001250


	//   ....[32]....
        /*0188*/ 	.word	0x000012b0


	//   ....[33]....
        /*018c*/ 	.word	0x000012e0


	//   ....[34]....
        /*0190*/ 	.word	0x000012f0


	//   ....[35]....
        /*0194*/ 	.word	0x000015e0


	//   ....[36]....
        /*0198*/ 	.word	0x00001610


	//   ....[37]....
        /*019c*/ 	.word	0x00001640


	//   ....[38]....
        /*01a0*/ 	.word	0x00001670


	//   ....[39]....
        /*01a4*/ 	.word	0x000016a0


	//   ....[40]....
        /*01a8*/ 	.word	0x00001700


	//   ....[41]....
        /*01ac*/ 	.word	0x000017e0


	//   ....[42]....
        /*01b0*/ 	.word	0x00001860


	//   ....[43]....
        /*01b4*/ 	.word	0x000018e0


	//   ....[44]....
        /*01b8*/ 	.word	0x00001960


	//   ....[45]....
        /*01bc*/ 	.word	0x000019e0


	//----- nvinfo : EIATTR_VRC_CTA_INIT_COUNT
	.align		4
.L_1686:
        /*01c0*/ 	.byte	0x02, 0x4a
	.zero		1
	.zero		1


	//----- nvinfo : EIATTR_EXIT_INSTR_OFFSETS
	.align		4
        /*01c4*/ 	.byte	0x04, 0x1c
        /*01c6*/ 	.short	(.L_1688 - .L_1687)


	//   ....[0]....
.L_1687:
        /*01c8*/ 	.word	0x00001780


	//----- nvinfo : EIATTR_MAX_THREADS
	.align		4
.L_1688:
        /*01cc*/ 	.byte	0x04, 0x05
        /*01ce*/ 	.short	(.L_1690 - .L_1689)
.L_1689:
        /*01d0*/ 	.word	0x00000040
        /*01d4*/ 	.word	0x00000001
        /*01d8*/ 	.word	0x00000001


	//----- nvinfo : EIATTR_CRS_STACK_SIZE
	.align		4
.L_1690:
        /*01dc*/ 	.byte	0x04, 0x1e
        /*01de*/ 	.short	(.L_1692 - .L_1691)
.L_1691:
        /*01e0*/ 	.word	0x00000000


	//----- nvinfo : EIATTR_CBANK_PARAM_SIZE
	.align		4
.L_1692:
        /*01e4*/ 	.byte	0x03, 0x19
        /*01e6*/ 	.short	0x0014


	//----- nvinfo : EIATTR_PARAM_CBANK
	.align		4
        /*01e8*/ 	.byte	0x04, 0x0a
        /*01ea*/ 	.short	(.L_1694 - .L_1693)
	.align		4
.L_1693:
        /*01ec*/ 	.word	index@(.nv.constant0._Z18compute_histogramsIjLi5ELi6ELi64ELb0EEvPKT_Pji)
        /*01f0*/ 	.short	0x0380
        /*01f2*/ 	.short	0x0014


	//----- nvinfo : EIATTR_SW_WAR
	.align		4
.L_1694:
        /*01f4*/ 	.byte	0x04, 0x36
        /*01f6*/ 	.short	(.L_1696 - .L_1695)
.L_1695:
        /*01f8*/ 	.word	0x00000008
.L_1696:


//--------------------- .nv.info._Z18compute_histogramsIjLi5ELi6ELi32ELb1EEvPKT_Pji --------------------------
	.section	.nv.info._Z18compute_histogramsIjLi5ELi6ELi32ELb1EEvPKT_Pji,"",@"SHT_CUDA_INFO"
	.sectionflags	@""
	.align	4


	//----- nvinfo : EIATTR_CUDA_API_VERSION
	.align		4
        /*0000*/ 	.byte	0x04, 0x37
        /*0002*/ 	.short	(.L_1698 - .L_1697)
.L_1697:
        /*0004*/ 	.word	0x00000082


	//----- nvinfo : EIATTR_KPARAM_INFO
	.align		4
.L_1698:
        /*0008*/ 	.byte	0x04, 0x17
        /*000a*/ 	.short	(.L_1700 - .L_1699)
.L_1699:
        /*000c*/ 	.word	0x00000000
        /*0010*/ 	.short	0x0002
        /*0012*/ 	.short	0x0010
        /*0014*/ 	.byte	0x00, 0xf0, 0x11, 0x00


	//----- nvinfo : EIATTR_KPARAM_INFO
	.align		4
.L_1700:
        /*0018*/ 	.byte	0x04, 0x17
        /*001a*/ 	.short	(.L_1702 - .L_1701)
.L_1701:
        /*001c*/ 	.word	0x00000000
        /*0020*/ 	.short	0x0001
        /*0022*/ 	.short	0x0008
        /*0024*/ 	.byte	0x00, 0xf5, 0x21, 0x00


	//----- nvinfo : EIATTR_KPARAM_INFO
	.align		4
.L_1702:
        /*0028*/ 	.byte	0x04, 0x17
        /*002a*/ 	.short	(.L_1704 - .L_1703)
.L_1703:
        /*002c*/ 	.word	0x00000000
        /*0030*/ 	.short	0x0000
        /*0032*/ 	.short	0x0000
        /*0034*/ 	.byte	0x00, 0xf5, 0x21, 0x00


	//----- nvinfo : EIATTR_SPARSE_MMA_MASK
	.align		4
.L_1704:
        /*0038*/ 	.byte	0x03, 0x50
        /*003a*/ 	.short	0x0000


	//----- nvinfo : EIATTR_MAXREG_COUNT
	.align		4
        /*003c*/ 	.byte	0x03, 0x1b
        /*003e*/ 	.short	0x00ff


	//----- nvinfo : EIATTR_NUM_BARRIERS
	.align		4
        /*0040*/ 	.byte	0x02, 0x4c
        /*0042*/ 	.byte	0x01
	.zero		1


	//----- nvinfo : EIATTR_MERCURY_ISA_VERSION
	.align		4
        /*0044*/ 	.byte	0x03, 0x5f
        /*0046*/ 	.short	0x0101


	//----- nvinfo : EIATTR_INT_WARP_WIDE_INSTR_OFFSETS
	.align		4
        /*0048*/ 	.byte	0x04, 0x31
        /*004a*/ 	.short	(.L_1706 - .L_1705)


	//   ....[0]....
.L_1705:
        /*004c*/ 	.word	0x000016b0


	//   ....[1]....
        /*0050*/ 	.word	0x00001800


	//----- nvinfo : EIATTR_COOP_GROUP_MASK_REGIDS
	.align		4
.L_1706:
        /*0054*/ 	.byte	0x04, 0x29
        /*0056*/ 	.short	(.L_1708 - .L_1707)


	//   ....[0]....
.L_1707:
        /*0058*/ 	.word	0xffffffff


	//   ....[1]....
        /*005c*/ 	.word	0xffffffff


	//   ....[2]....
        /*0060*/ 	.word	0xffffffff


	//   ....[3]....
        /*0064*/ 	.word	0xffffffff


	//   ....[4]....
        /*0068*/ 	.word	0xffffffff


	//   ....[5]....
        /*006c*/ 	.word	0xffffffff


	//   ....[6]....
        /*0070*/ 	.word	0xffffffff


	//   ....[7]....
        /*0074*/ 	.word	0xffffffff


	//   ....[8]....
        /*0078*/ 	.word	0xffffffff


	//   ....[9]....
        /*007c*/ 	.word	0xffffffff


	//   ....[10]....
        /*0080*/ 	.word	0xffffffff


	//   ....[11]....
        /*0084*/ 	.word	0xffffffff


	//   ....[12]....
        /*0088*/ 	.word	0xffffffff


	//   ....[13]....
        /*008c*/ 	.word	0xffffffff


	//   ....[14]....
        /*0090*/ 	.word	0xffffffff


	//   ....[15]....
        /*0094*/ 	.word	0xffffffff


	//   ....[16]....
        /*0098*/ 	.word	0xffffffff


	//   ....[17]....
        /*009c*/ 	.word	0xffffffff


	//   ....[18]....
        /*00a0*/ 	.word	0xffffffff


	//   ....[19]....
        /*00a4*/ 	.word	0xffffffff


	//   ....[20]....
        /*00a8*/ 	.word	0xffffffff


	//   ....[21]....
        /*00ac*/ 	.word	0xffffffff


	//   ....[22]....
        /*00b0*/ 	.word	0xffffffff


	//   ....[23]....
        /*00b4*/ 	.word	0xffffffff


	//   ....[24]....
        /*00b8*/ 	.word	0xffffffff


	//   ....[25]....
        /*00bc*/ 	.word	0xffffffff


	//   ....[26]....
        /*00c0*/ 	.word	0xffffffff


	//   ....[27]....
        /*00c4*/ 	.word	0xffffffff


	//   ....[28]....
        /*00c8*/ 	.word	0xffffffff


	//   ....[29]....
        /*00cc*/ 	.word	0xffffffff


	//   ....[30]....
        /*00d0*/ 	.word	0xffffffff


	//   ....[31]....
        /*00d4*/ 	.word	0xffffffff


	//   ....[32]....
        /*00d8*/ 	.word	0xffffffff


	//   ....[33]....
        /*00dc*/ 	.word	0xffffffff


	//   ....[34]....
        /*00e0*/ 	.word	0xffffffff


	//   ....[35]....
        /*00e4*/ 	.word	0xffffffff


	//   ....[36]....
        /*00e8*/ 	.word	0xffffffff


	//   ....[37]....
        /*00ec*/ 	.word	0xffffffff


	//   ....[38]....
        /*00f0*/ 	.word	0xffffffff


	//   ....[39]....
        /*00f4*/ 	.word	0xffffffff


	//   ....[40]....
        /*00f8*/ 	.word	0xffffffff


	//   ....[41]....
        /*00fc*/ 	.word	0xffffffff


	//   ....[42]....
        /*0100*/ 	.word	0xffffffff


	//   ....[43]....
        /*0104*/ 	.word	0xffffffff


	//   ....[44]....
        /*0108*/ 	.word	0xffffffff


	//   ....[45]....
        /*010c*/ 	.word	0xffffffff


	//   ....[46]....
        /*0110*/ 	.word	0xffffffff


	//   ....[47]....
        /*0114*/ 	.word	0xffffffff


	//   ....[48]....
        /*0118*/ 	.word	0xffffffff


	//   ....[49]....
        /*011c*/ 	.word	0xffffffff


	//   ....[50]....
        /*0120*/ 	.word	0xffffffff


	//   ....[51]....
        /*0124*/ 	.word	0xffffffff


	//   ....[52]....
        /*0128*/ 	.word	0xffffffff


	//   ....[53]....
        /*012c*/ 	.word	0xffffffff


	//   ....[54]....
        /*0130*/ 	.word	0xffffffff


	//   ....[55]....
        /*0134*/ 	.word	0xffffffff


	//   ....[56]....
        /*0138*/ 	.word	0xffffffff


	//   ....[57]....
        /*013c*/ 	.word	0xffffffff


	//   ....[58]....
        /*0140*/ 	.word	0xffffffff


	//   ....[59]....
        /*0144*/ 	.word	0xffffffff


	//   ....[60]....
        /*0148*/ 	.word	0xffffffff


	//   ....[61]....
        /*014c*/ 	.word	0xffffffff


	//   ....[62]....
        /*0150*/ 	.word	0xffffffff


	//   ....[63]....
        /*0154*/ 	.word	0xffffffff


	//   ....[64]....
        /*0158*/ 	.word	0xffffffff


	//   ....[65]....
        /*015c*/ 	.word	0xffffffff


	//   ....[66]....
        /*0160*/ 	.word	0xffffffff


	//   ....[67]....
        /*0164*/ 	.word	0x05000002


	//   ....[68]....
        /*0168*/ 	.word	0x05000002


	//   ....[69]....
        /*016c*/ 	.word	0x05000002


	//   ....[70]....
        /*0170*/ 	.word	0x05000002


	//   ....[71]....
        /*0174*/ 	.word	0x05000002


	//   ....[72]....
        /*0178*/ 	.word	0x05000002


	//   ....[73]....
        /*017c*/ 	.word	0x05000002


	//   ....[74]....
        /*0180*/ 	.word	0x05000002


	//   ....[75]....
        /*0184*/ 	.word	0x05000002


	//   ....[76]....
        /*0188*/ 	.word	0x05000002


	//   ....[77]....
        /*018c*/ 	.word	0x05000002


	//   ....[78]....
        /*0190*/ 	.word	0x05000002


	//   ....[79]....
        /*0194*/ 	.word	0x05000002


	//   ....[80]....
        /*0198*/ 	.word	0x05000002


	//   ....[81]....
        /*019c*/ 	.word	0x05000002


	//   ....[82]....
        /*01a0*/ 	.word	0x05000002


	//   ....[83]....
        /*01a4*/ 	.word	0x05000002


	//   ....[84]....
        /*01a8*/ 	.word	0x05000002


	//   ....[85]....
        /*01ac*/ 	.word	0x05000002


	//   ....[86]....
        /*01b0*/ 	.word	0x05000002


	//   ....[87]....
        /*01b4*/ 	.word	0x05000002


	//   ....[88]....
        /*01b8*/ 	.word	0x05000002


	//   ....[89]....
        /*01bc*/ 	.word	0x05000002


	//   ....[90]....
        /*01c0*/ 	.word	0x05000002


	//   ....[91]....
        /*01c4*/ 	.word	0x05000002


	//   ....[92]....
        /*01c8*/ 	.word	0x05000002


	//   ....[93]....
        /*01cc*/ 	.word	0x05000002


	//   ....[94]....
        /*01d0*/ 	.word	0x05000002


	//   ....[95]....
        /*01d4*/ 	.word	0x05000002


	//   ....[96]....
        /*01d8*/ 	.word	0x05000002


	//----- nvinfo : EIATTR_COOP_GROUP_INSTR_OFFSETS
	.align		4
.L_1708:
        /*01dc*/ 	.byte	0x04, 0x28
        /*01de*/ 	.short	(.L_1710 - .L_1709)


	//   ....[0]....
.L_1709:
        /*01e0*/ 	.word	0x00000510


	//   ....[1]....
        /*01e4*/ 	.word	0x00000530


	//   ....[2]....
        /*01e8*/ 	.word	0x000005b0


	//   ....[3]....
        /*01ec*/ 	.word	0x00000600


	//   ....[4]....
        /*01f0*/ 	.word	0x00000670


	//   ....[5]....
        /*01f4*/ 	.word	0x000006b0


	//   ....[6]....
        /*01f8*/ 	.word	0x000006c0


	//   ....[7]....
        /*01fc*/ 	.word	0x00000860


	//   ....[8]....
        /*0200*/ 	.word	0x00000870


	//   ....[9]....
        /*0204*/ 	.word	0x000008c0


	//   ....[10]....
        /*0208*/ 	.word	0x00000950


	//   ....[11]....
        /*020c*/ 	.word	0x000009b0


	//   ....[12]....
        /*0210*/ 	.word	0x000009f0


	//   ....[13]....
        /*0214*/ 	.word	0x00000a00


	//   ....[14]....
        /*0218*/ 	.word	0x00000ba0


	//   ....[15]....
        /*021c*/ 	.word	0x00000bb0


	//   ....[16]....
        /*0220*/ 	.word	0x00000c00


	//   ....[17]....
        /*0224*/ 	.word	0x00000c90


	//   ....[18]....
        /*0228*/ 	.word	0x00000cf0


	//   ....[19]....
        /*022c*/ 	.word	0x00000d30


	//   ....[20]....
        /*0230*/ 	.word	0x00000d40


	//   ....[21]....
        /*0234*/ 	.word	0x00000ee0


	//   ....[22]....
        /*0238*/ 	.word	0x00000ef0


	//   ....[23]....
        /*023c*/ 	.word	0x00000f40


	//   ....[24]....
        /*0240*/ 	.word	0x00000fd0


	//   ....[25]....
        /*0244*/ 	.word	0x00001030


	//   ....[26]....
        /*0248*/ 	.word	0x00001070


	//   ....[27]....
        /*024c*/ 	.word	0x00001080


	//   ....[28]....
        /*0250*/ 	.word	0x00001220


	//   ....[29]....
        /*0254*/ 	.word	0x00001240


	//   ....[30]....
        /*0258*/ 	.word	0x000012b0


	//   ....[31]....
        /*025c*/ 	.word	0x00001320


	//   ....[32]....
        /*0260*/ 	.word	0x00001380


	//   ....[33]....
        /*0264*/ 	.word	0x000013a0


	//   ....[34]....
        /*0268*/ 	.word	0x000013b0


	//   ....[35]....
        /*026c*/ 	.word	0x00001620


	//   ....[36]....
        /*0270*/ 	.word	0x000018a0


	//   ....[37]....
        /*0274*/ 	.word	0x00001a20


	//   ....[38]....
        /*0278*/ 	.word	0x00001a50


	//   ....[39]....
        /*027c*/ 	.word	0x00001a80


	//   ....[40]....
        /*0280*/ 	.word	0x00001ac0


	//   ....[41]....
        /*0284*/ 	.word	0x00001af0


	//   ....[42]....
        /*0288*/ 	.word	0x00001b50


	//   ....[43]....
        /*028c*/ 	.word	0x00001d50


	//   ....[44]....
        /*0290*/ 	.word	0x00001d80


	//   ....[45]....
        /*0294*/ 	.word	0x00001db0


	//   ....[46]....
        /*0298*/ 	.word	0x00001df0


	//   ....[47]....
        /*029c*/ 	.word	0x00001e20


	//   ....[48]....
        /*02a0*/ 	.word	0x00001e80


	//   ....[49]....
        /*02a4*/ 	.word	0x00002070


	//   ....[50]....
        /*02a8*/ 	.word	0x000020a0


	//   ....[51]....
        /*02ac*/ 	.word	0x000020d0


	//   ....[52]....
        /*02b0*/ 	.word	0x00002110


	//   ....[53]....
        /*02b4*/ 	.word	0x00002140


	//   ....[54]....
        /*02b8*/ 	.word	0x000021a0


	//   ....[55]....
        /*02bc*/ 	.word	0x00002390


	//   ....[56]....
        /*02c0*/ 	.word	0x000023c0


	//   ....[57]....
        /*02c4*/ 	.word	0x000023f0


	//   ....[58]....
        /*02c8*/ 	.word	0x00002430


	//   ....[59]....
        /*02cc*/ 	.word	0x00002460


	//   ....[60]....
        /*02d0*/ 	.word	0x000024c0


	//   ....[61]....
        /*02d4*/ 	.word	0x000026b0


	//   ....[62]....
        /*02d8*/ 	.word	0x000026e0


	//   ....[63]....
        /*02dc*/ 	.word	0x00002710


	//   ....[64]....
        /*02e0*/ 	.word	0x00002740


	//   ....[65]....
        /*02e4*/ 	.word	0x00002770


	//   ....[66]....
        /*02e8*/ 	.word	0x000027e0


	//   ....[67]....
        /*02ec*/ 	.word	0x000028d0


	//   ....[68]....
        /*02f0*/ 	.word	0x00002980


	//   ....[69]....
        /*02f4*/ 	.word	0x00002a00


	//   ....[70]....
        /*02f8*/ 	.word	0x00002aa0


	//   ....[71]....
        /*02fc*/ 	.word	0x00002b20


	//   ....[72]....
        /*0300*/ 	.word	0x00002bc0


	//   ....[73]....
        /*0304*/ 	.word	0x00002c60


	//   ....[74]....
        /*0308*/ 	.word	0x00002d10


	//   ....[75]....
        /*030c*/ 	.word	0x00002d90


	//   ....[76]....
        /*0310*/ 	.word	0x00002e30


	//   ....[77]....
        /*0314*/ 	.word	0x00002eb0


	//   ....[78]....
        /*0318*/ 	.word	0x00002f50


	//   ....[79]....
        /*031c*/ 	.word	0x00002ff0


	//   ....[80]....
        /*0320*/ 	.word	0x000030a0


	//   ....[81]....
        /*0324*/ 	.word	0x00003120


	//   ....[82]....
        /*0328*/ 	.word	0x000031c0


	//   ....[83]....
        /*032c*/ 	.word	0x00003240


	//   ....[84]....
        /*0330*/ 	.word	0x000032e0


	//   ....[85]....
        /*0334*/ 	.word	0x00003380


	//   ....[86]....
        /*0338*/ 	.word	0x00003430


	//   ....[87]....
        /*033c*/ 	.word	0x000034b0


	//   ....[88]....
        /*0340*/ 	.word	0x00003550


	//   ....[89]....
        /*0344*/ 	.word	0x000035d0


	//   ....[90]....
        /*0348*/ 	.word	0x00003670


	//   ....[91]....
        /*034c*/ 	.word	0x00003710


	//   ....[92]....
        /*0350*/ 	.word	0x000037c0


	//   ....[93]....
        /*0354*/ 	.word	0x00003850


	//   ....[94]....
        /*0358*/ 	.word	0x000038e0


	//   ....[95]....
        /*035c*/ 	.word	0x00003960


	//   ....[96]....
        /*0360*/ 	.word	0x00003a10


	//----- nvinfo : EIATTR_VRC_CTA_INIT_COUNT
	.align		4
.L_1710:
        /*0364*/ 	.byte	0x02, 0x4a
	.zero		1
	.zero		1


	//----- nvinfo : EIATTR_EXIT_INSTR_OFFSETS
	.align		4
        /*0368*/ 	.byte	0x04, 0x1c
        /*036a*/ 	.short	(.L_1712 - .L_1711)


	//   ....[0]....
.L_1711:
        /*036c*/ 	.word	0x00002560


	//   ....[1]....
        /*0370*/ 	.word	0x00002860


	//----- nvinfo : EIATTR_MAX_THREADS
	.align		4
.L_1712:
        /*0374*/ 	.byte	0x04, 0x05
        /*0376*/ 	.short	(.L_1714 - .L_1713)
.L_1713:
        /*0378*/ 	.word	0x00000020
        /*037c*/ 	.word	0x00000001
        /*0380*/ 	.word	0x00000001


	//----- nvinfo : EIATTR_CRS_STACK_SIZE
	.align		4
.L_1714:
        /*0384*/ 	.byte	0x04, 0x1e
        /*0386*/ 	.short	(.L_1716 - .L_1715)
.L_1715:
        /*0388*/ 	.word	0x00000000


	//----- nvinfo : EIATTR_CBANK_PARAM_SIZE
	.align		4
.L_1716:
        /*038c*/ 	.byte	0x03, 0x19
        /*038e*/ 	.short	0x0014


	//----- nvinfo : EIATTR_PARAM_CBANK
	.align		4
        /*0390*/ 	.byte	0x04, 0x0a
        /*0392*/ 	.short	(.L_1718 - .L_1717)
	.align		4
.L_1717:
        /*0394*/ 	.word	index@(.nv.constant0._Z18compute_histogramsIjLi5ELi6ELi32ELb1EEvPKT_Pji)
        /*0398*/ 	.short	0x0380
        /*039a*/ 	.short	0x0014


	//----- nvinfo : EIATTR_SW_WAR
	.align		4
.L_1718:
        /*039c*/ 	.byte	0x04, 0x36
        /*039e*/ 	.short	(.L_1720 - .L_1719)
.L_1719:
        /*03a0*/ 	.word	0x00000008
.L_1720:


//--------------------- .nv.info._Z18compute_histogramsIjLi5ELi6ELi32ELb0EEvPKT_Pji --------------------------
	.section	.nv.info._Z18compute_histogramsIjLi5ELi6ELi32ELb0EEvPKT_Pji,"",@"SHT_CUDA_INFO"
	.sectionflags	@""
	.align	4


	//----- nvinfo : EIATTR_CUDA_API_VERSION
	.align		4
        /*0000*/ 	.byte	0x04, 0x37
        /*0002*/ 	.short	(.L_1722 - .L_1721)
.L_1721:
        /*0004*/ 	.word	0x00000082


	//----- nvinfo : EIATTR_KPARAM_INFO
	.align		4
.L_1722:
        /*0008*/ 	.byte	0x04, 0x17
        /*000a*/ 	.short	(.L_1724 - .L_1723)
.L_1723:
        /*000c*/ 	.word	0x00000000
        /*0010*/ 	.short	0x0002
        /*0012*/ 	.short	0x0010
        /*0014*/ 	.byte	0x00, 0xf0, 0x11, 0x00


	//----- nvinfo : EIATTR_KPARAM_INFO
	.align		4
.L_1724:
        /*0018*/ 	.byte	0x04, 0x17
        /*001a*/ 	.short	(.L_1726 - .L_1725)
.L_1725:
        /*001c*/ 	.word	0x00000000
        /*0020*/ 	.short	0x0001
        /*0022*/ 	.short	0x0008
        /*0024*/ 	.byte	0x00, 0xf5, 0x21, 0x00


	//----- nvinfo : EIATTR_KPARAM_INFO
	.align		4
.L_1726:
        /*0028*/ 	.byte	0x04, 0x17
        /*002a*/ 	.short	(.L_1728 - .L_1727)
.L_1727:
        /*002c*/ 	.word	0x00000000
        /*0030*/ 	.short	0x0000
        /*0032*/ 	.short	0x0000
        /*0034*/ 	.byte	0x00, 0xf5, 0x21, 0x00


	//----- nvinfo : EIATTR_SPARSE_MMA_MASK
	.align		4
.L_1728:
        /*0038*/ 	.byte	0x03, 0x50
        /*003a*/ 	.short	0x0000


	//----- nvinfo : EIATTR_MAXREG_COUNT
	.align		4
        /*003c*/ 	.byte	0x03, 0x1b
        /*003e*/ 	.short	0x00ff


	//----- nvinfo : EIATTR_NUM_BARRIERS
	.align		4
        /*0040*/ 	.byte	0x02, 0x4c
        /*0042*/ 	.byte	0x01
	.zero		1


	//----- nvinfo : EIATTR_MERCURY_ISA_VERSION
	.align		4
        /*0044*/ 	.byte	0x03, 0x5f
        /*0046*/ 	.short	0x0101


	//----- nvinfo : EIATTR_COOP_GROUP_MASK_REGIDS
	.align		4
        /*0048*/ 	.byte	0x04, 0x29
        /*004a*/ 	.short	(.L_1730 - .L_1729)


	//   ....[0]....
.L_1729:
        /*004c*/ 	.word	0xffffffff


	//   ....[1]....
        /*0050*/ 	.word	0xffffffff


	//   ....[2]....
        /*0054*/ 	.word	0xffffffff


	//   ....[3]....
        /*0058*/ 	.word	0xffffffff


	//   ....[4]....
        /*005c*/ 	.word	0xffffffff


	//   ....[5]....
        /*0060*/ 	.word	0xffffffff


	//   ....[6]....
        /*0064*/ 	.word	0xffffffff


	//   ....[7]....
        /*0068*/ 	.word	0xffffffff


	//   ....[8]....
        /*006c*/ 	.word	0xffffffff


	//   ....[9]....
        /*0070*/ 	.word	0xffffffff


	//   ....[10]....
        /*0074*/ 	.word	0xffffffff


	//   ....[11]....
        /*0078*/ 	.word	0xffffffff


	//   ....[12]....
        /*007c*/ 	.word	0xffffffff


	//   ....[13]....
        /*0080*/ 	.word	0xffffffff


	//   ....[14]....
        /*0084*/ 	.word	0xffffffff


	//   ....[15]....
        /*0088*/ 	.word	0xffffffff


	//   ....[16]....
        /*008c*/ 	.word	0xffffffff


	//   ....[17]....
        /*0090*/ 	.word	0xffffffff


	//   ....[18]....
        /*0094*/ 	.word	0xffffffff


	//   ....[19]....
        /*0098*/ 	.word	0xffffffff


	//   ....[20]....
        /*009c*/ 	.word	0xffffffff


	//   ....[21]....
        /*00a0*/ 	.word	0xffffffff


	//   ....[22]....
        /*00a4*/ 	.word	0xffffffff


	//   ....[23]....
        /*00a8*/ 	.word	0xffffffff


	//   ....[24]....
        /*00ac*/ 	.word	0xffffffff


	//   ....[25]....
        /*00b0*/ 	.word	0xffffffff


	//   ....[26]....
        /*00b4*/ 	.word	0xffffffff


	//   ....[27]....
        /*00b8*/ 	.word	0xffffffff


	//   ....[28]....
        /*00bc*/ 	.word	0xffffffff


	//   ....[29]....
        /*00c0*/ 	.word	0xffffffff


	//   ....[30]....
        /*00c4*/ 	.word	0xffffffff


	//   ....[31]....
        /*00c8*/ 	.word	0xffffffff


	//   ....[32]....
        /*00cc*/ 	.word	0xffffffff


	//   ....[33]....
        /*00d0*/ 	.word	0xffffffff


	//   ....[34]....
        /*00d4*/ 	.word	0xffffffff


	//   ....[35]....
        /*00d8*/ 	.word	0xffffffff


	//   ....[36]....
        /*00dc*/ 	.word	0xffffffff


	//   ....[37]....
        /*00e0*/ 	.word	0xffffffff


	//   ....[38]....
        /*00e4*/ 	.word	0xffffffff


	//   ....[39]....
        /*00e8*/ 	.word	0xffffffff


	//   ....[40]....
        /*00ec*/ 	.word	0xffffffff


	//   ....[41]....
        /*00f0*/ 	.word	0xffffffff


	//   ....[42]....
        /*00f4*/ 	.word	0xffffffff


	//   ....[43]....
        /*00f8*/ 	.word	0xffffffff


	//   ....[44]....
        /*00fc*/ 	.word	0xffffffff


	//   ....[45]....
        /*0100*/ 	.word	0xffffffff


	//   ....[46]....
        /*0104*/ 	.word	0xffffffff


	//   ....[47]....
        /*0108*/ 	.word	0xffffffff


	//   ....[48]....
        /*010c*/ 	.word	0xffffffff


	//   ....[49]....
        /*0110*/ 	.word	0xffffffff


	//   ....[50]....
        /*0114*/ 	.word	0xffffffff


	//   ....[51]....
        /*0118*/ 	.word	0xffffffff


	//   ....[52]....
        /*011c*/ 	.word	0xffffffff


	//   ....[53]....
        /*0120*/ 	.word	0xffffffff


	//   ....[54]....
        /*0124*/ 	.word	0xffffffff


	//   ....[55]....
        /*0128*/ 	.word	0xffffffff


	//   ....[56]....
        /*012c*/ 	.word	0xffffffff


	//   ....[57]....
        /*0130*/ 	.word	0xffffffff


	//   ....[58]....
        /*0134*/ 	.word	0xffffffff


	//   ....[59]....
        /*0138*/ 	.word	0xffffffff


	//   ....[60]....
        /*013c*/ 	.word	0xffffffff


	//   ....[61]....
        /*0140*/ 	.word	0xffffffff


	//   ....[62]....
        /*0144*/ 	.word	0xffffffff


	//   ....[63]....
        /*0148*/ 	.word	0xffffffff


	//   ....[64]....
        /*014c*/ 	.word	0xffffffff


	//   ....[65]....
        /*0150*/ 	.word	0x05000003


	//   ....[66]....
        /*0154*/ 	.word	0x05000003


	//   ....[67]....
        /*0158*/ 	.word	0x05000003


	//   ....[68]....
        /*015c*/ 	.word	0x05000003


	//   ....[69]....
        /*0160*/ 	.word	0x05000003


	//   ....[70]....
        /*0164*/ 	.word	0x05000003


	//   ....[71]....
        /*0168*/ 	.word	0x05000003


	//   ....[72]....
        /*016c*/ 	.word	0x05000003


	//   ....[73]....
        /*0170*/ 	.word	0x05000003


	//   ....[74]....
        /*0174*/ 	.word	0x05000003


	//   ....[75]....
        /*0178*/ 	.word	0x05000003


	//   ....[76]....
        /*017c*/ 	.word	0x05000003


	//   ....[77]....
        /*0180*/ 	.word	0x05000003


	//   ....[78]....
        /*0184*/ 	.word	0x05000003


	//   ....[79]....
        /*0188*/ 	.word	0x05000003


	//   ....[80]....
        /*018c*/ 	.word	0x05000003


	//   ....[81]....
        /*0190*/ 	.word	0x05000003


	//   ....[82]....
        /*0194*/ 	.word	0x05000003


	//   ....[83]....
        /*0198*/ 	.word	0x05000003


	//   ....[84]....
        /*019c*/ 	.word	0x05000003


	//   ....[85]....
        /*01a0*/ 	.word	0x05000003


	//   ....[86]....
        /*01a4*/ 	.word	0x05000003


	//   ....[87]....
        /*01a8*/ 	.word	0x05000003


	//   ....[88]....
        /*01ac*/ 	.word	0x05000003


	//   ....[89]....
        /*01b0*/ 	.word	0x05000003


	//   ....[90]....
        /*01b4*/ 	.word	0x05000003


	//   ....[91]....
        /*01b8*/ 	.word	0x05000003


	//   ....[92]....
        /*01bc*/ 	.word	0x05000003


	//   ....[93]....
        /*01c0*/ 	.word	0x05000003


	//   ....[94]....
        /*01c4*/ 	.word	0x05000003


	//----- nvinfo : EIATTR_COOP_GROUP_INSTR_OFFSETS
	.align		4
.L_1730:
        /*01c8*/ 	.byte	0x04, 0x28
        /*01ca*/ 	.short	(.L_1732 - .L_1731)


	//   ....[0]....
.L_1731:
        /*01cc*/ 	.word	0x00000450


	//   ....[1]....
        /*01d0*/ 	.word	0x00000470


	//   ....[2]....
        /*01d4*/ 	.word	0x000004f0


	//   ....[3]....
        /*01d8*/ 	.word	0x00000550


	//   ....[4]....
        /*01dc*/ 	.word	0x000005a0


	//   ....[5]....
        /*01e0*/ 	.word	0x000005d0


	//   ....[6]....
        /*01e4*/ 	.word	0x000005e0


	//   ....[7]....
        /*01e8*/ 	.word	0x000007a0


	//   ....[8]....
        /*01ec*/ 	.word	0x000007b0


	//   ....[9]....
        /*01f0*/ 	.word	0x00000800


	//   ....[10]....
        /*01f4*/ 	.word	0x00000890


	//   ....[11]....
        /*01f8*/ 	.word	0x000008f0


	//   ....[12]....
        /*01fc*/ 	.word	0x00000930


	//   ....[13]....
        /*0200*/ 	.word	0x00000940


	//   ....[14]....
        /*0204*/ 	.word	0x00000ae0


	//   ....[15]....
        /*0208*/ 	.word	0x00000af0


	//   ....[16]....
        /*020c*/ 	.word	0x00000b40


	//   ....[17]....
        /*0210*/ 	.word	0x00000bd0


	//   ....[18]....
        /*0214*/ 	.word	0x00000c30


	//   ....[19]....
        /*0218*/ 	.word	0x00000c70


	//   ....[20]....
        /*021c*/ 	.word	0x00000c80


	//   ....[21]....
        /*0220*/ 	.word	0x00000e20


	//   ....[22]....
        /*0224*/ 	.word	0x00000e30


	//   ....[23]....
        /*0228*/ 	.word	0x00000e80


	//   ....[24]....
        /*022c*/ 	.word	0x00000f10


	//   ....[25]....
        /*0230*/ 	.word	0x00000f70


	//   ....[26]....
        /*0234*/ 	.word	0x00000fb0


	//   ....[27]....
        /*0238*/ 	.word	0x00000fc0


	//   ....[28]....
        /*023c*/ 	.word	0x00001160


	//   ....[29]....
        /*0240*/ 	.word	0x00001180


	//   ....[30]....
        /*0244*/ 	.word	0x00001200


	//   ....[31]....
        /*0248*/ 	.word	0x00001250


	//   ....[32]....
        /*024c*/ 	.word	0x000012c0


	//   ....[33]....
        /*0250*/ 	.word	0x000012e0


	//   ....[34]....
        /*0254*/ 	.word	0x000012f0


	//   ....[35]....
        /*0258*/ 	.word	0x00001580


	//   ....[36]....
        /*025c*/ 	.word	0x000015c0


	//   ....[37]....
        /*0260*/ 	.word	0x000015f0


	//   ....[38]....
        /*0264*/ 	.word	0x00001620


	//   ....[39]....
        /*0268*/ 	.word	0x00001650


	//   ....[40]....
        /*026c*/ 	.word	0x000016b0


	//   ....[41]....
        /*0270*/ 	.word	0x00001800


	//   ....[42]....
        /*0274*/ 	.word	0x00001830


	//   ....[43]....
        /*0278*/ 	.word	0x00001860


	//   ....[44]....
        /*027c*/ 	.word	0x00001890


	//   ....[45]....
        /*0280*/ 	.word	0x000018c0


	//   ....[46]....
        /*0284*/ 	.word	0x00001930


	//   ....[47]....
        /*0288*/ 	.word	0x00001a70


	//   ....[48]....
        /*028c*/ 	.word	0x00001aa0


	//   ....[49]....
        /*0290*/ 	.word	0x00001ad0


	//   ....[50]....
        /*0294*/ 	.word	0x00001b00


	//   ....[51]....
        /*0298*/ 	.word	0x00001b30


	//   ....[52]....
        /*029c*/ 	.word	0x00001ba0


	//   ....[53]....
        /*02a0*/ 	.word	0x00001ce0


	//   ....[54]....
        /*02a4*/ 	.word	0x00001d10


	//   ....[55]....
        /*02a8*/ 	.word	0x00001d40


	//   ....[56]....
        /*02ac*/ 	.word	0x00001d70


	//   ....[57]....
        /*02b0*/ 	.word	0x00001da0


	//   ....[58]....
        /*02b4*/ 	.word	0x00001e10


	//   ....[59]....
        /*02b8*/ 	.word	0x00001f30


	//   ....[60]....
        /*02bc*/ 	.word	0x00001f70


	//   ....[61]....
        /*02c0*/ 	.word	0x00001fa0


	//   ....[62]....
        /*02c4*/ 	.word	0x00001fd0


	//   ....[63]....
        /*02c8*/ 	.word	0x00002000


	//   ....[64]....
        /*02cc*/ 	.word	0x00002060


	//   ....[65]....
        /*02d0*/ 	.word	0x00002150


	//   ....[66]....
        /*02d4*/ 	.word	0x00002200


	//   ....[67]....
        /*02d8*/ 	.word	0x00002280


	//   ....[68]....
        /*02dc*/ 	.word	0x00002300


	//   ....[69]....
        /*02e0*/ 	.word	0x00002380


	//   ....[70]....
        /*02e4*/ 	.word	0x00002440


	//   ....[71]....
        /*02e8*/ 	.word	0x000024d0


	//   ....[72]....
        /*02ec*/ 	.word	0x00002580


	//   ....[73]....
        /*02f0*/ 	.word	0x00002600


	//   ....[74]....
        /*02f4*/ 	.word	0x00002680


	//   ....[75]....
        /*02f8*/ 	.word	0x00002700


	//   ....[76]....
        /*02fc*/ 	.word	0x000027c0


	//   ....[77]....
        /*0300*/ 	.word	0x00002850


	//   ....[78]....
        /*0304*/ 	.word	0x00002900


	//   ....[79]....
        /*0308*/ 	.word	0x00002980


	//   ....[80]....
        /*030c*/ 	.word	0x00002a00


	//   ....[81]....
        /*0310*/ 	.word	0x00002a80


	//   ....[82]....
        /*0314*/ 	.word	0x00002b40


	//   ....[83]....
        /*0318*/ 	.word	0x00002bd0


	//   ....[84]....
        /*031c*/ 	.word	0x00002c80


	//   ....[85]....
        /*0320*/ 	.word	0x00002d00


	//   ....[86]....
        /*0324*/ 	.word	0x00002d80


	//   ....[87]....
        /*0328*/ 	.word	0x00002e00


	//   ....[88]....
        /*032c*/ 	.word	0x00002ec0


	//   ....[89]....
        /*0330*/ 	.word	0x00002f50


	//   ....[90]....
        /*0334*/ 	.word	0x00003000


	//   ....[91]....
        /*0338*/ 	.word	0x00003090


	//   ....[92]....
        /*033c*/ 	.word	0x00003120


	//   ....[93]....
        /*0340*/ 	.word	0x000031a0


	//   ....[94]....
        /*0344*/ 	.word	0x00003250


	//----- nvinfo : EIATTR_VRC_CTA_INIT_COUNT
	.align		4
.L_1732:
        /*0348*/ 	.byte	0x02, 0x4a
	.zero		1
	.zero		1


	//----- nvinfo : EIATTR_EXIT_INSTR_OFFSETS
	.align		4
        /*034c*/ 	.byte	0x04, 0x1c
        /*034e*/ 	.short	(.L_1734 - .L_1733)


	//   ....[0]....
.L_1733:
        /*0350*/ 	.word	0x000020e0


	//----- nvinfo : EIATTR_MAX_THREADS
	.align		4
.L_1734:
        /*0354*/ 	.byte	0x04, 0x05
        /*0356*/ 	.short	(.L_1736 - .L_1735)
.L_1735:
        /*0358*/ 	.word	0x00000020
        /*035c*/ 	.word	0x00000001
        /*0360*/ 	.word	0x00000001


	//----- nvinfo : EIATTR_CRS_STACK_SIZE
	.align		4
.L_1736:
        /*0364*/ 	.byte	0x04, 0x1e
        /*0366*/ 	.short	(.L_1738 - .L_1737)
.L_1737:
        /*0368*/ 	.word	0x00000000


	//----- nvinfo : EIATTR_CBANK_PARAM_SIZE
	.align		4
.L_1738:
        /*036c*/ 	.byte	0x03, 0x19
        /*036e*/ 	.short	0x0014


	//----- nvinfo : EIATTR_PARAM_CBANK
	.align		4
        /*0370*/ 	.byte	0x04, 0x0a
        /*0372*/ 	.short	(.L_1740 - .L_1739)
	.align		4
.L_1739:
        /*0374*/ 	.word	index@(.nv.constant0._Z18compute_histogramsIjLi5ELi6ELi32ELb0EEvPKT_Pji)
        /*0378*/ 	.short	0x0380
        /*037a*/ 	.short	0x0014


	//----- nvinfo : EIATTR_SW_WAR
	.align		4
.L_1740:
        /*037c*/ 	.byte	0x04, 0x36
        /*037e*/ 	.short	(.L_1742 - .L_1741)
.L_1741:
        /*0380*/ 	.word	0x00000008
.L_1742:


//--------------------- .nv.info._Z18compute_histogramsIjLi6ELi5ELi512ELb1EEvPKT_Pji --------------------------
	.section	.nv.info._Z18compute_histogramsIjLi6ELi5ELi512ELb1EEvPKT_Pji,"",@"SHT_CUDA_INFO"
	.sectionflags	@""
	.align	4


	//----- nvinfo : EIATTR_CUDA_API_VERSION
	.align		4
        /*0000*/ 	.byte	0x04, 0x37
        /*0002*/ 	.short	(.L_1744 - .L_1743)
.L_1743:
        /*0004*/ 	.word	0x00000082


	//----- nvinfo : EIATTR_KPARAM_INFO
	.align		4
.L_1744:
        /*0008*/ 	.byte	0x04, 0x17
        /*000a*/ 	.short	(.L_1746 - .L_1745)
.L_1745:
        /*000c*/ 	.word	0x00000000
        /*0010*/ 	.short	0x0002
        /*0012*/ 	.short	0x0010
        /*0014*/ 	.byte	0x00, 0xf0, 0x11, 0x00


	//----- nvinfo : EIATTR_KPARAM_INFO
	.align		4
.L_1746:
        /*0018*/ 	.byte	0x04, 0x17
        /*001a*/ 	.short	(.L_1748 - .L_1747)
.L_1747:
        /*001c*/ 	.word	0x00000000
        /*0020*/ 	.short	0x0001
        /*0022*/ 	.short	0x0008
        /*0024*/ 	.byte	0x00, 0xf5, 0x21, 0x00


	//----- nvinfo : EIATTR_KPARAM_INFO
	.align		4
.L_1748:
        /*0028*/ 	.byte	0x04, 0x17
        /*002a*/ 	.short	(.L_1750 - .L_1749)
.L_1749:
        /*002c*/ 	.word	0x00000000
        /*0030*/ 	.short	0x0000
        /*0032*/ 	.short	0x0000
        /*0034*/ 	.byte	0x00, 0xf5, 0x21, 0x00


	//----- nvinfo : EIATTR_SPARSE_MMA_MASK
	.align		4
.L_1750:
        /*0038*/ 	.byte	0x03, 0x50
        /*003a*/ 	.short	0x0000


	//----- nvinfo : EIATTR_MAXREG_COUNT
	.align		4
        /*003c*/ 	.byte	0x03, 0x1b
        /*003e*/ 	.short	0x0080


	//----- nvinfo : EIATTR_NUM_BARRIERS
	.align		4
        /*0040*/ 	.byte	0x02, 0x4c
        /*0042*/ 	.byte	0x01
	.zero		1


	//----- nvinfo : EIATTR_MERCURY_ISA_VERSION
	.align		4
        /*0044*/ 	.byte	0x03, 0x5f
        /*0046*/ 	.short	0x0101


	//----- nvinfo : EIATTR_INT_WARP_WIDE_INSTR_OFFSETS
	.align		4
        /*0048*/ 	.byte	0x04, 0x31
        /*004a*/ 	.short	(.L_1752 - .L_1751)


	//   ....[0]....
.L_1751:
        /*004c*/ 	.word	0x00001750


	//   ....[1]....
        /*0050*/ 	.word	0x000018a0


	//----- nvinfo : EIATTR_COOP_GROUP_MASK_REGIDS
	.align		4
.L_1752:
        /*0054*/ 	.byte	0x04, 0x29
        /*0056*/ 	.short	(.L_1754 - .L_1753)


	//   ....[0]....
.L_1753:
        /*0058*/ 	.word	0xffffffff


	//   ....[1]....
        /*005c*/ 	.word	0xffffffff


	//   ....[2]....
        /*0060*/ 	.word	0xffffffff


	//   ....[3]....
        /*0064*/ 	.word	0xffffffff


	//   ....[4]....
        /*0068*/ 	.word	0xffffffff


	//   ....[5]....
        /*006c*/ 	.word	0xffffffff


	//   ....[6]....
        /*0070*/ 	.word	0xffffffff


	//   ....[7]....
        /*0074*/ 	.word	0xffffffff


	//   ....[8]....
        /*0078*/ 	.word	0xffffffff


	//   ....[9]....
        /*007c*/ 	.word	0xffffffff


	//   ....[10]....
        /*0080*/ 	.word	0xffffffff


	//   ....[11]....
        /*0084*/ 	.word	0xffffffff


	//   ....[12]....
        /*0088*/ 	.word	0xffffffff


	//   ....[13]....
        /*008c*/ 	.word	0xffffffff


	//   ....[14]....
        /*0090*/ 	.word	0xffffffff


	//   ....[15]....
        /*0094*/ 	.word	0xffffffff


	//   ....[16]....
        /*0098*/ 	.word	0xffffffff


	//   ....[17]....
        /*009c*/ 	.word	0xffffffff


	//   ....[18]....
        /*00a0*/ 	.word	0xffffffff


	//   ....[19]....
        /*00a4*/ 	.word	0xffffffff


	//   ....[20]....
        /*00a8*/ 	.word	0xffffffff


	//   ....[21]....
        /*00ac*/ 	.word	0xffffffff


	//   ....[22]....
        /*00b0*/ 	.word	0xffffffff


	//   ....[23]....
        /*00b4*/ 	.word	0xffffffff


	//   ....[24]....
        /*00b8*/ 	.word	0xffffffff


	//   ....[25]....
        /*00bc*/ 	.word	0xffffffff


	//   ....[26]....
        /*00c0*/ 	.word	0xffffffff


	//   ....[27]....
        /*00c4*/ 	.word	0xffffffff


	//   ....[28]....
        /*00c8*/ 	.word	0xffffffff


	//   ....[29]....
        /*00cc*/ 	.word	0xffffffff


	//   ....[30]....
        /*00d0*/ 	.word	0xffffffff


	//   ....[31]....
        /*00d4*/ 	.word	0xffffffff


	//   ....[32]....
        /*00d8*/ 	.word	0xffffffff


	//   ....[33]....
        /*00dc*/ 	.word	0xffffffff


	//   ....[34]....
        /*00e0*/ 	.word	0xffffffff


	//   ....[35]....
        /*00e4*/ 	.word	0xffffffff


	//   ....[36]....
        /*00e8*/ 	.word	0xffffffff


	//   ....[37]....
        /*00ec*/ 	.word	0xffffffff


	//   ....[38]....
        /*00f0*/ 	.word	0xffffffff


	//   ....[39]....
        /*00f4*/ 	.word	0xffffffff


	//   ....[40]....
        /*00f8*/ 	.word	0xffffffff


	//   ....[41]....
        /*00fc*/ 	.word	0xffffffff


	//   ....[42]....
        /*0100*/ 	.word	0xffffffff


	//----- nvinfo : EIATTR_COOP_GROUP_INSTR_OFFSETS
	.align		4
.L_1754:
        /*0104*/ 	.byte	0x04, 0x28
        /*0106*/ 	.short	(.L_1756 - .L_1755)


	//   ....[0]....
.L_1755:
        /*0108*/ 	.word	0x000004d0


	//   ....[1]....
        /*010c*/ 	.word	0x000004e0


	//   ....[2]....
        /*0110*/ 	.word	0x00000530


	//   ....[3]....
        /*0114*/ 	.word	0x000005a0


	//   ....[4]....
        /*0118*/ 	.word	0x000005c0


	//   ....[5]....
        /*011c*/ 	.word	0x000005d0


	//   ....[6]....
        /*0120*/ 	.word	0x000007b0


	//   ....[7]....
        /*0124*/ 	.word	0x000007c0


	//   ....[8]....
        /*0128*/ 	.word	0x00000810


	//   ....[9]....
        /*012c*/ 	.word	0x00000880


	//   ....[10]....
        /*0130*/ 	.word	0x000008a0


	//   ....[11]....
        /*0134*/ 	.word	0x000008b0


	//   ....[12]....
        /*0138*/ 	.word	0x00000a90


	//   ....[13]....
        /*013c*/ 	.word	0x00000aa0


	//   ....[14]....
        /*0140*/ 	.word	0x00000b00


	//   ....[15]....
        /*0144*/ 	.word	0x00000b60


	//   ....[16]....
        /*0148*/ 	.word	0x00000b80


	//   ....[17]....
        /*014c*/ 	.word	0x00000b90


	//   ....[18]....
        /*0150*/ 	.word	0x00000d70


	//   ....[19]....
        /*0154*/ 	.word	0x00000d80


	//   ....[20]....
        /*0158*/ 	.word	0x00000dd0


	//   ....[21]....
        /*015c*/ 	.word	0x00000e40


	//   ....[22]....
        /*0160*/ 	.word	0x00000e60


	//   ....[23]....
        /*0164*/ 	.word	0x00000e70


	//   ....[24]....
        /*0168*/ 	.word	0x00001050


	//   ....[25]....
        /*016c*/ 	.word	0x00001060


	//   ....[26]....
        /*0170*/ 	.word	0x000010c0


	//   ....[27]....
        /*0174*/ 	.word	0x00001120


	//   ....[28]....
        /*0178*/ 	.word	0x00001140


	//   ....[29]....
        /*017c*/ 	.word	0x00001150


	//   ....[30]....
        /*0180*/ 	.word	0x00001330


	//   ....[31]....
        /*0184*/ 	.word	0x00001340


	//   ....[32]....
        /*0188*/ 	.word	0x000013b0


	//   ....[33]....
        /*018c*/ 	.word	0x00001410


	//   ....[34]....
        /*0190*/ 	.word	0x00001430


	//   ....[35]....
        /*0194*/ 	.word	0x00001440


	//   ....[36]....
        /*0198*/ 	.word	0x000016a0


	//   ....[37]....
        /*019c*/ 	.word	0x00001930


	//   ....[38]....
        /*01a0*/ 	.word	0x000019d0


	//   ....[39]....
        /*01a4*/ 	.word	0x00001a10


	//   ....[40]....
        /*01a8*/ 	.word	0x00001a60


	//   ....[41]....
        /*01ac*/ 	.word	0x00001ac0


	//   ....[42]....
        /*01b0*/ 	.word	0x00001b10


	//----- nvinfo : EIATTR_VRC_CTA_INIT_COUNT
	.align		4
.L_1756:
        /*01b4*/ 	.byte	0x02, 0x4a
	.zero		1
	.zero		1


	//----- nvinfo : EIATTR_EXIT_INSTR_OFFSETS
	.align		4
        /*01b8*/ 	.byte	0x04, 0x1c
        /*01ba*/ 	.short	(.L_1758 - .L_1757)


	//   ....[0]....
.L_1757:
        /*01bc*/ 	.word	0x00001940


	//   ....[1]....
        /*01c0*/ 	.word	0x00001b60


	//----- nvinfo : EIATTR_MAX_THREADS
	.align		4
.L_1758:
        /*01c4*/ 	.byte	0x04, 0x05
        /*01c6*/ 	.short	(.L_1760 - .L_1759)
.L_1759:
        /*01c8*/ 	.word	0x00000200
        /*01cc*/ 	.word	0x00000001
        /*01d0*/ 	.word	0x00000001


	//----- nvinfo : EIATTR_CRS_STACK_SIZE
	.align		4
.L_1760:
        /*01d4*/ 	.byte	0x04, 0x1e
        /*01d6*/ 	.short	(.L_1762 - .L_1761)
.L_1761:
        /*01d8*/ 	.word	0x00000000


	//----- nvinfo : EIATTR_CBANK_PARAM_SIZE
	.align		4
.L_1762:
        /*01dc*/ 	.byte	0x03, 0x19
        /*01de*/ 	.short	0x0014


	//----- nvinfo : EIATTR_PARAM_CBANK
	.align		4
        /*01e0*/ 	.byte	0x04, 0x0a
        /*01e2*/ 	.short	(.L_1764 - .L_1763)
	.align		4
.L_1763:
        /*01e4*/ 	.word	index@(.nv.constant0._Z18compute_histogramsIjLi6ELi5ELi512ELb1EEvPKT_Pji)
        /*01e8*/ 	.short	0x0380
        /*01ea*/ 	.short	0x0014


	//----- nvinfo : EIATTR_SW_WAR
	.align		4
.L_1764:
        /*01ec*/ 	.byte	0x04, 0x36
        /*01ee*/ 	.short	(.L_1766 - .L_1765)
.L_1765:
        /*01f0*/ 	.word	0x00000008
.L_1766:


//--------------------- .nv.info._Z18compute_histogramsIjLi6ELi5ELi512ELb0EEvPKT_Pji --------------------------
	.section	.nv.info._Z18compute_histogramsIjLi6ELi5ELi512ELb0EEvPKT_Pji,"",@"SHT_CUDA_INFO"
	.sectionflags	@""
	.align	4


	//----- nvinfo : EIATTR_CUDA_API_VERSION
	.align		4
        /*0000*/ 	.byte	0x04, 0x37
        /*0002*/ 	.short	(.L_1768 - .L_1767)
.L_1767:
        /*0004*/ 	.word	0x00000082


	//----- nvinfo : EIATTR_KPARAM_INFO
	.align		4
.L_1768:
        /*0008*/ 	.byte	0x04, 0x17
        /*000a*/ 	.short	(.L_1770 - .L_1769)
.L_1769:
        /*000c*/ 	.word	0x00000000
        /*0010*/ 	.short	0x0002
        /*0012*/ 	.short	0x0010
        /*0014*/ 	.byte	0x00, 0xf0, 0x11, 0x00


	//----- nvinfo : EIATTR_KPARAM_INFO
	.align		4
.L_1770:
        /*0018*/ 	.byte	0x04, 0x17
        /*001a*/ 	.short	(.L_1772 - .L_1771)
.L_1771:
        /*001c*/ 	.word	0x00000000
        /*0020*/ 	.short	0x0001
        /*0022*/ 	.short	0x0008
        /*0024*/ 	.byte	0x00, 0xf5, 0x21, 0x00


	//----- nvinfo : EIATTR_KPARAM_INFO
	.align		4
.L_1772:
        /*0028*/ 	.byte	0x04, 0x17
        /*002a*/ 	.short	(.L_1774 - .L_1773)
.L_1773:
        /*002c*/ 	.word	0x00000000
        /*0030*/ 	.short	0x0000
        /*0032*/ 	.short	0x0000
        /*0034*/ 	.byte	0x00, 0xf5, 0x21, 0x00


	//----- nvinfo : EIATTR_SPARSE_MMA_MASK
	.align		4
.L_1774:
        /*0038*/ 	.byte	0x03, 0x50
        /*003a*/ 	.short	0x0000


	//----- nvinfo : EIATTR_MAXREG_COUNT
	.align		4
        /*003c*/ 	.byte	0x03, 0x1b
        /*003e*/ 	.short	0x0080


	//----- nvinfo : EIATTR_NUM_BARRIERS
	.align		4
        /*0040*/ 	.byte	0x02, 0x4c
        /*0042*/ 	.byte	0x01
	.zero		1


	//----- nvinfo : EIATTR_MERCURY_ISA_VERSION
	.align		4
        /*0044*/ 	.byte	0x03, 0x5f
        /*0046*/ 	.short	0x0101


	//----- nvinfo : EIATTR_COOP_GROUP_MASK_REGIDS
	.align		4
        /*0048*/ 	.byte	0x04, 0x29
        /*004a*/ 	.short	(.L_1776 - .L_1775)


	//   ....[0]....
.L_1775:
        /*004c*/ 	.word	0xffffffff


	//   ....[1]....
        /*0050*/ 	.word	0xffffffff


	//   ....[2]....
        /*0054*/ 	.word	0xffffffff


	//   ....[3]....
        /*0058*/ 	.word	0xffffffff


	//   ....[4]....
        /*005c*/ 	.word	0xffffffff


	//   ....[5]....
        /*0060*/ 	.word	0xffffffff


	//   ....[6]....
        /*0064*/ 	.word	0xffffffff


	//   ....[7]....
        /*0068*/ 	.word	0xffffffff


	//   ....[8]....
        /*006c*/ 	.word	0xffffffff


	//   ....[9]....
        /*0070*/ 	.word	0xffffffff


	//   ....[10]....
        /*0074*/ 	.word	0xffffffff


	//   ....[11]....
        /*0078*/ 	.word	0xffffffff


	//   ....[12]....
        /*007c*/ 	.word	0xffffffff


	//   ....[13]....
        /*0080*/ 	.word	0xffffffff


	//   ....[14]....
        /*0084*/ 	.word	0xffffffff


	//   ....[15]....
        /*0088*/ 	.word	0xffffffff


	//   ....[16]....
        /*008c*/ 	.word	0xffffffff


	//   ....[17]....
        /*0090*/ 	.word	0xffffffff


	//   ....[18]....
        /*0094*/ 	.word	0xffffffff


	//   ....[19]....
        /*0098*/ 	.word	0xffffffff


	//   ....[20]....
        /*009c*/ 	.word	0xffffffff


	//   ....[21]....
        /*00a0*/ 	.word	0xffffffff


	//   ....[22]....
        /*00a4*/ 	.word	0xffffffff


	//   ....[23]....
        /*00a8*/ 	.word	0xffffffff


	//   ....[24]....
        /*00ac*/ 	.word	0xffffffff


	//   ....[25]....
        /*00b0*/ 	.word	0xffffffff


	//   ....[26]....
        /*00b4*/ 	.word	0xffffffff


	//   ....[27]....
        /*00b8*/ 	.word	0xffffffff


	//   ....[28]....
        /*00bc*/ 	.word	0xffffffff


	//   ....[29]....
        /*00c0*/ 	.word	0xffffffff


	//   ....[30]....
        /*00c4*/ 	.word	0xffffffff


	//   ....[31]....
        /*00c8*/ 	.word	0xffffffff


	//   ....[32]....
        /*00cc*/ 	.word	0xffffffff


	//   ....[33]....
        /*00d0*/ 	.word	0xffffffff


	//   ....[34]....
        /*00d4*/ 	.word	0xffffffff


	//   ....[35]....
        /*00d8*/ 	.word	0xffffffff


	//   ....[36]....
        /*00dc*/ 	.word	0xffffffff


	//   ....[37]....
        /*00e0*/ 	.word	0xffffffff


	//   ....[38]....
        /*00e4*/ 	.word	0xffffffff


	//   ....[39]....
        /*00e8*/ 	.word	0xffffffff


	//   ....[40]....
        /*00ec*/ 	.word	0xffffffff


	//----- nvinfo : EIATTR_COOP_GROUP_INSTR_OFFSETS
	.align		4
.L_1776:
        /*00f0*/ 	.byte	0x04, 0x28
        /*00f2*/ 	.short	(.L_1778 - .L_1777)


	//   ....[0]....
.L_1777:
        /*00f4*/ 	.word	0x00000400


	//   ....[1]....
        /*00f8*/ 	.word	0x00000410


	//   ....[2]....
        /*00fc*/ 	.word	0x00000460


	//   ....[3]....
        /*0100*/ 	.word	0x000004d0


	//   ....[4]....
        /*0104*/ 	.word	0x000004f0


	//   ....[5]....
        /*0108*/ 	.word	0x00000500


	//   ....[6]....
        /*010c*/ 	.word	0x000006e0


	//   ....[7]....
        /*0110*/ 	.word	0x000006f0


	//   ....[8]....
        /*0114*/ 	.word	0x00000740


	//   ....[9]....
        /*0118*/ 	.word	0x000007b0


	//   ....[10]....
        /*011c*/ 	.word	0x000007d0


	//   ....[11]....
        /*0120*/ 	.word	0x000007e0


	//   ....[12]....
        /*0124*/ 	.word	0x000009c0


	//   ....[13]....
        /*0128*/ 	.word	0x000009d0


	//   ....[14]....
        /*012c*/ 	.word	0x00000a30


	//   ....[15]....
        /*0130*/ 	.word	0x00000a90


	//   ....[16]....
        /*0134*/ 	.word	0x00000ab0


	//   ....[17]....
        /*0138*/ 	.word	0x00000ac0


	//   ....[18]....
        /*013c*/ 	.word	0x00000ca0


	//   ....[19]....
        /*0140*/ 	.word	0x00000cb0


	//   ....[20]....
        /*0144*/ 	.word	0x00000d00


	//   ....[21]....
        /*0148*/ 	.word	0x00000d70


	//   ....[22]....
        /*014c*/ 	.word	0x00000d90


	//   ....[23]....
        /*0150*/ 	.word	0x00000da0


	//   ....[24]....
        /*0154*/ 	.word	0x00000f80


	//   ....[25]....
        /*0158*/ 	.word	0x00000f90


	//   ....[26]....
        /*015c*/ 	.word	0x00000ff0


	//   ....[27]....
        /*0160*/ 	.word	0x00001050


	//   ....[28]....
        /*0164*/ 	.word	0x00001070


	//   ....[29]....
        /*0168*/ 	.word	0x00001080


	//   ....[30]....
        /*016c*/ 	.word	0x00001270


	//   ....[31]....
        /*0170*/ 	.word	0x00001280


	//   ....[32]....
        /*0174*/ 	.word	0x000012e0


	//   ....[33]....
        /*0178*/ 	.word	0x00001340


	//   ....[34]....
        /*017c*/ 	.word	0x00001360


	//   ....[35]....
        /*0180*/ 	.word	0x00001370


	//   ....[36]....
        /*0184*/ 	.word	0x00001560


	//   ....[37]....
        /*0188*/ 	.word	0x000015a0


	//   ....[38]....
        /*018c*/ 	.word	0x000015f0


	//   ....[39]....
        /*0190*/ 	.word	0x00001650


	//   ....[40]....
        /*0194*/ 	.word	0x000016a0


	//----- nvinfo : EIATTR_VRC_CTA_INIT_COUNT
	.align		4
.L_1778:
        /*0198*/ 	.byte	0x02, 0x4a
	.zero		1
	.zero		1


	//----- nvinfo : EIATTR_EXIT_INSTR_OFFSETS
	.align		4
        /*019c*/ 	.byte	0x04, 0x1c
        /*019e*/ 	.short	(.L_1780 - .L_1779)


	//   ....[0]....
.L_1779:
        /*01a0*/ 	.word	0x000014d0


	//   ....[1]....
        /*01a4*/ 	.word	0x000016f0


	//----- nvinfo : EIATTR_MAX_THREADS
	.align		4
.L_1780:
        /*01a8*/ 	.byte	0x04, 0x05
        /*01aa*/ 	.short	(.L_1782 - .L_1781)
.L_1781:
        /*01ac*/ 	.word	0x00000200
        /*01b0*/ 	.word	0x00000001
        /*01b4*/ 	.word	0x00000001


	//----- nvinfo : EIATTR_CRS_STACK_SIZE
	.align		4
.L_1782:
        /*01b8*/ 	.byte	0x04, 0x1e
        /*01ba*/ 	.short	(.L_1784 - .L_1783)
.L_1783:
        /*01bc*/ 	.word	0x00000000


	//----- nvinfo : EIATTR_CBANK_PARAM_SIZE
	.align		4
.L_1784:
        /*01c0*/ 	.byte	0x03, 0x19
        /*01c2*/ 	.short	0x0014


	//----- nvinfo : EIATTR_PARAM_CBANK
	.align		4
        /*01c4*/ 	.byte	0x04, 0x0a
        /*01c6*/ 	.short	(.L_1786 - .L_1785)
	.align		4
.L_1785:
        /*01c8*/ 	.word	index@(.nv.constant0._Z18compute_histogramsIjLi6ELi5ELi512ELb0EEvPKT_Pji)
        /*01cc*/ 	.short	0x0380
        /*01ce*/ 	.short	0x0014


	//----- nvinfo : EIATTR_SW_WAR
	.align		4
.L_1786:
        /*01d0*/ 	.byte	0x04, 0x36
        /*01d2*/ 	.short	(.L_1788 - .L_1787)
.L_1787:
        /*01d4*/ 	.word	0x00000008
.L_1788:


//--------------------- .nv.info._Z18compute_histogramsIjLi6ELi5ELi256ELb1EEvPKT_Pji --------------------------
	.section	.nv.info._Z18compute_histogramsIjLi6ELi5ELi256ELb1EEvPKT_Pji,"",@"SHT_CUDA_INFO"
	.sectionflags	@""
	.align	4


	//----- nvinfo : EIATTR_CUDA_API_VERSION
	.align		4
        /*0000*/ 	.byte	0x04, 0x37
        /*0002*/ 	.short	(.L_1790 - .L_1789)
.L_1789:
        /*0004*/ 	.word	0x00000082


	//----- nvinfo : EIATTR_KPARAM_INFO
	.align		4
.L_1790:
        /*0008*/ 	.byte	0x04, 0x17
        /*000a*/ 	.short	(.L_1792 - .L_1791)
.L_1791:
        /*000c*/ 	.word	0x00000000
        /*0010*/ 	.short	0x0002
        /*0012*/ 	.short	0x0010
        /*0014*/ 	.byte	0x00, 0xf0, 0x11, 0x00


	//----- nvinfo : EIATTR_KPARAM_INFO
	.align		4
.L_1792:
        /*0018*/ 	.byte	0x04, 0x17
        /*001a*/ 	.short	(.L_1794 - .L_1793)
.L_1793:
        /*001c*/ 	.word	0x00000000
        /*0020*/ 	.short	0x0001
        /*0022*/ 	.short	0x0008
        /*0024*/ 	.byte	0x00, 0xf5, 0x21, 0x00


	//----- nvinfo : EIATTR_KPARAM_INFO
	.align		4
.L_1794:
        /*0028*/ 	.byte	0x04, 0x17
        /*002a*/ 	.short	(.L_1796 - .L_1795)
.L_1795:
        /*002c*/ 	.word	0x00000000
        /*0030*/ 	.short	0x0000
        /*0032*/ 	.short	0x0000
        /*0034*/ 	.byte	0x00, 0xf5, 0x21, 0x00


	//----- nvinfo : EIATTR_SPARSE_MMA_MASK
	.align		4
.L_1796:
        /*0038*/ 	.byte	0x03, 0x50
        /*003a*/ 	.short	0x0000


	//----- nvinfo : EIATTR_MAXREG_COUNT
	.align		4
        /*003c*/ 	.byte	0x03, 0x1b
        /*003e*/ 	.short	0x00ff


	//----- nvinfo : EIATTR_NUM_BARRIERS
	.align		4
        /*0040*/ 	.byte	0x02, 0x4c
        /*0042*/ 	.byte	0x01
	.zero		1


	//----- nvinfo : EIATTR_MERCURY_ISA_VERSION
	.align		4
        /*0044*/ 	.byte	0x03, 0x5f
        /*0046*/ 	.short	0x0101


	//----- nvinfo : EIATTR_INT_WARP_WIDE_INSTR_OFFSETS
	.align		4
        /*0048*/ 	.byte	0x04, 0x31
        /*004a*/ 	.short	(.L_1798 - .L_1797)


	//   ....[0]....
.L_1797:
        /*004c*/ 	.word	0x00001750


	//   ....[1]....
        /*0050*/ 	.word	0x000018a0


	//----- nvinfo : EIATTR_COOP_GROUP_MASK_REGIDS
	.align		4
.L_1798:
        /*0054*/ 	.byte	0x04, 0x29
        /*0056*/ 	.short	(.L_1800 - .L_1799)


	//   ....[0]....
.L_1799:
        /*0058*/ 	.word	0xffffffff


	//   ....[1]....
        /*005c*/ 	.word	0xffffffff


	//   ....[2]....
        /*0060*/ 	.word	0xffffffff


	//   ....[3]....
        /*0064*/ 	.word	0xffffffff


	//   ....[4]....
        /*0068*/ 	.word	0xffffffff


	//   ....[5]....
        /*006c*/ 	.word	0xffffffff


	//   ....[6]....
        /*0070*/ 	.word	0xffffffff


	//   ....[7]....
        /*0074*/ 	.word	0xffffffff


	//   ....[8]....
        /*0078*/ 	.word	0xffffffff


	//   ....[9]....
        /*007c*/ 	.word	0xffffffff


	//   ....[10]....
        /*0080*/ 	.word	0xffffffff


	//   ....[11]....
        /*0084*/ 	.word	0xffffffff


	//   ....[12]....
        /*0088*/ 	.word	0xffffffff


	//   ....[13]....
        /*008c*/ 	.word	0xffffffff


	//   ....[14]....
        /*0090*/ 	.word	0xffffffff


	//   ....[15]....
        /*0094*/ 	.word	0xffffffff


	//   ....[16]....
        /*0098*/ 	.word	0xffffffff


	//   ....[17]....
        /*009c*/ 	.word	0xffffffff


	//   ....[18]....
        /*00a0*/ 	.word	0xffffffff


	//   ....[19]....
        /*00a4*/ 	.word	0xffffffff


	//   ....[20]....
        /*00a8*/ 	.word	0xffffffff


	//   ....[21]....
        /*00ac*/ 	.word	0xffffffff


	//   ....[22]....
        /*00b0*/ 	.word	0xffffffff


	//   ....[23]....
        /*00b4*/ 	.word	0xffffffff


	//   ....[24]....
        /*00b8*/ 	.word	0xffffffff


	//   ....[25]....
        /*00bc*/ 	.word	0xffffffff


	//   ....[26]....
        /*00c0*/ 	.word	0xffffffff


	//   ....[27]....
        /*00c4*/ 	.word	0xffffffff


	//   ....[28]....
        /*00c8*/ 	.word	0xffffffff


	//   ....[29]....
        /*00cc*/ 	.word	0xffffffff


	//   ....[30]....
        /*00d0*/ 	.word	0xffffffff


	//   ....[31]....
        /*00d4*/ 	.word	0xffffffff


	//   ....[32]....
        /*00d8*/ 	.word	0xffffffff


	//   ....[33]....
        /*00dc*/ 	.word	0xffffffff


	//   ....[34]....
        /*00e0*/ 	.word	0xffffffff


	//   ....[35]....
        /*00e4*/ 	.word	0xffffffff


	//   ....[36]....
        /*00e8*/ 	.word	0xffffffff


	//   ....[37]....
        /*00ec*/ 	.word	0xffffffff


	//   ....[38]....
        /*00f0*/ 	.word	0xffffffff


	//   ....[39]....
        /*00f4*/ 	.word	0xffffffff


	//   ....[40]....
        /*00f8*/ 	.word	0xffffffff


	//   ....[41]....
        /*00fc*/ 	.word	0xffffffff


	//   ....[42]....
        /*0100*/ 	.word	0xffffffff


	//----- nvinfo : EIATTR_COOP_GROUP_INSTR_OFFSETS
	.align		4
.L_1800:
        /*0104*/ 	.byte	0x04, 0x28
        /*0106*/ 	.short	(.L_1802 - .L_1801)


	//   ....[0]....
.L_1801:
        /*0108*/ 	.word	0x000004d0


	//   ....[1]....
        /*010c*/ 	.word	0x000004e0


	//   ....[2]....
        /*0110*/ 	.word	0x00000530


	//   ....[3]....
        /*0114*/ 	.word	0x000005a0


	//   ....[4]....
        /*0118*/ 	.word	0x000005c0


	//   ....[5]....
        /*011c*/ 	.word	0x000005d0


	//   ....[6]....
        /*0120*/ 	.word	0x000007b0


	//   ....[7]....
        /*0124*/ 	.word	0x000007c0


	//   ....[8]....
        /*0128*/ 	.word	0x00000810


	//   ....[9]....
        /*012c*/ 	.word	0x00000880


	//   ....[10]....
        /*0130*/ 	.word	0x000008a0


	//   ....[11]....
        /*0134*/ 	.word	0x000008b0


	//   ....[12]....
        /*0138*/ 	.word	0x00000a90


	//   ....[13]....
        /*013c*/ 	.word	0x00000aa0


	//   ....[14]....
        /*0140*/ 	.word	0x00000b00


	//   ....[15]....
        /*0144*/ 	.word	0x00000b60


	//   ....[16]....
        /*0148*/ 	.word	0x00000b80


	//   ....[17]....
        /*014c*/ 	.word	0x00000b90


	//   ....[18]....
        /*0150*/ 	.word	0x00000d70


	//   ....[19]....
        /*0154*/ 	.word	0x00000d80


	//   ....[20]....
        /*0158*/ 	.word	0x00000dd0


	//   ....[21]....
        /*015c*/ 	.word	0x00000e40


	//   ....[22]....
        /*0160*/ 	.word	0x00000e60


	//   ....[23]....
        /*0164*/ 	.word	0x00000e70


	//   ....[24]....
        /*0168*/ 	.word	0x00001050


	//   ....[25]....
        /*016c*/ 	.word	0x00001060


	//   ....[26]....
        /*0170*/ 	.word	0x000010c0


	//   ....[27]....
        /*0174*/ 	.word	0x00001120


	//   ....[28]....
        /*0178*/ 	.word	0x00001140


	//   ....[29]....
        /*017c*/ 	.word	0x00001150


	//   ....[30]....
        /*0180*/ 	.word	0x00001330


	//   ....[31]....
        /*0184*/ 	.word	0x00001340


	//   ....[32]....
        /*0188*/ 	.word	0x000013b0


	//   ....[33]....
        /*018c*/ 	.word	0x00001410


	//   ....[34]....
        /*0190*/ 	.word	0x00001430


	//   ....[35]....
        /*0194*/ 	.word	0x00001440


	//   ....[36]....
        /*0198*/ 	.word	0x000016a0


	//   ....[37]....
        /*019c*/ 	.word	0x00001930


	//   ....[38]....
        /*01a0*/ 	.word	0x000019d0


	//   ....[39]....
        /*01a4*/ 	.word	0x00001a10


	//   ....[40]....
        /*01a8*/ 	.word	0x00001a60


	//   ....[41]....
        /*01ac*/ 	.word	0x00001ac0


	//   ....[42]....
        /*01b0*/ 	.word	0x00001b10


	//----- nvinfo : EIATTR_VRC_CTA_INIT_COUNT
	.align		4
.L_1802:
        /*01b4*/ 	.byte	0x02, 0x4a
	.zero		1
	.zero		1


	//----- nvinfo : EIATTR_EXIT_INSTR_OFFSETS
	.align		4
        /*01b8*/ 	.byte	0x04, 0x1c
        /*01ba*/ 	.short	(.L_1804 - .L_1803)


	//   ....[0]....
.L_1803:
        /*01bc*/ 	.word	0x00001940


	//   ....[1]....
        /*01c0*/ 	.word	0x00001b60


	//----- nvinfo : EIATTR_MAX_THREADS
	.align		4
.L_1804:
        /*01c4*/ 	.byte	0x04, 0x05
        /*01c6*/ 	.short	(.L_1806 - .L_1805)
.L_1805:
        /*01c8*/ 	.word	0x00000100
        /*01cc*/ 	.word	0x00000001
        /*01d0*/ 	.word	0x00000001


	//----- nvinfo : EIATTR_CRS_STACK_SIZE
	.align		4
.L_1806:
        /*01d4*/ 	.byte	0x04, 0x1e
        /*01d6*/ 	.short	(.L_1808 - .L_1807)
.L_1807:
        /*01d8*/ 	.word	0x00000000


	//----- nvinfo : EIATTR_CBANK_PARAM_SIZE
	.align		4
.L_1808:
        /*01dc*/ 	.byte	0x03, 0x19
        /*01de*/ 	.short	0x0014


	//----- nvinfo : EIATTR_PARAM_CBANK
	.align		4
        /*01e0*/ 	.byte	0x04, 0x0a
        /*01e2*/ 	.short	(.L_1810 - .L_1809)
	.align		4
.L_1809:
        /*01e4*/ 	.word	index@(.nv.constant0._Z18compute_histogramsIjLi6ELi5ELi256ELb1EEvPKT_Pji)
        /*01e8*/ 	.short	0x0380
        /*01ea*/ 	.short	0x0014


	//----- nvinfo : EIATTR_SW_WAR
	.align		4
.L_1810:
        /*01ec*/ 	.byte	0x04, 0x36
        /*01ee*/ 	.short	(.L_1812 - .L_1811)
.L_1811:
        /*01f0*/ 	.word	0x00000008
.L_1812:


//--------------------- .nv.info._Z18compute_histogramsIjLi6ELi5ELi256ELb0EEvPKT_Pji --------------------------
	.section	.nv.info._Z18compute_histogramsIjLi6ELi5ELi256ELb0EEvPKT_Pji,"",@"SHT_CUDA_INFO"
	.sectionflags	@""
	.align	4


	//----- nvinfo : EIATTR_CUDA_API_VERSION
	.align		4
        /*0000*/ 	.byte	0x04, 0x37
        /*0002*/ 	.short	(.L_1814 - .L_1813)
.L_1813:
        /*0004*/ 	.word	0x00000082


	//----- nvinfo : EIATTR_KPARAM_INFO
	.align		4
.L_1814:
        /*0008*/ 	.byte	0x04, 0x17
        /*000a*/ 	.short	(.L_1816 - .L_1815)
.L_1815:
        /*000c*/ 	.word	0x00000000
        /*0010*/ 	.short	0x0002
        /*0012*/ 	.short	0x0010
        /*0014*/ 	.byte	0x00, 0xf0, 0x11, 0x00


	//----- nvinfo : EIATTR_KPARAM_INFO
	.align		4
.L_1816:
        /*0018*/ 	.byte	0x04, 0x17
        /*001a*/ 	.short	(.L_1818 - .L_1817)
.L_1817:
        /*001c*/ 	.word	0x00000000
        /*0020*/ 	.short	0x0001
        /*0022*/ 	.short	0x0008
        /*0024*/ 	.byte	0x00, 0xf5, 0x21, 0x00


	//----- nvinfo : EIATTR_KPARAM_INFO
	.align		4
.L_1818:
        /*0028*/ 	.byte	0x04, 0x17
        /*002a*/ 	.short	(.L_1820 - .L_1819)
.L_1819:
        /*002c*/ 	.word	0x00000000
        /*0030*/ 	.short	0x0000
        /*0032*/ 	.short	0x0000
        /*0034*/ 	.byte	0x00, 0xf5, 0x21, 0x00


	//----- nvinfo : EIATTR_SPARSE_MMA_MASK
	.align		4
.L_1820:
        /*0038*/ 	.byte	0x03, 0x50
        /*003a*/ 	.short	0x0000


	//----- nvinfo : EIATTR_MAXREG_COUNT
	.align		4
        /*003c*/ 	.byte	0x03, 0x1b
        /*003e*/ 	.short	0x00ff


	//----- nvinfo : EIATTR_NUM_BARRIERS
	.align		4
        /*0040*/ 	.byte	0x02, 0x4c
        /*0042*/ 	.byte	0x01
	.zero		1


	//----- nvinfo : EIATTR_MERCURY_ISA_VERSION
	.align		4
        /*0044*/ 	.byte	0x03, 0x5f
        /*0046*/ 	.short	0x0101


	//----- nvinfo : EIATTR_COOP_GROUP_MASK_REGIDS
	.align		4
        /*0048*/ 	.byte	0x04, 0x29
        /*004a*/ 	.short	(.L_1822 - .L_1821)


	//   ....[0]....
.L_1821:
        /*004c*/ 	.word	0xffffffff


	//   ....[1]....
        /*0050*/ 	.word	0xffffffff


	//   ....[2]....
        /*0054*/ 	.word	0xffffffff


	//   ....[3]....
        /*0058*/ 	.word	0xffffffff


	//   ....[4]....
        /*005c*/ 	.word	0xffffffff


	//   ....[5]....
        /*0060*/ 	.word	0xffffffff


	//   ....[6]....
        /*0064*/ 	.word	0xffffffff


	//   ....[7]....
        /*0068*/ 	.word	0xffffffff


	//   ....[8]....
        /*006c*/ 	.word	0xffffffff


	//   ....[9]....
        /*0070*/ 	.word	0xffffffff


	//   ....[10]....
        /*0074*/ 	.word	0xffffffff


	//   ....[11]....
        /*0078*/ 	.word	0xffffffff


	//   ....[12]....
        /*007c*/ 	.word	0xffffffff


	//   ....[13]....
        /*0080*/ 	.word	0xffffffff


	//   ....[14]....
        /*0084*/ 	.word	0xffffffff


	//   ....[15]....
        /*0088*/ 	.word	0xffffffff


	//   ....[16]....
        /*008c*/ 	.word	0xffffffff


	//   ....[17]....
        /*0090*/ 	.word	0xffffffff


	//   ....[18]....
        /*0094*/ 	.word	0xffffffff


	//   ....[19]....
        /*0098*/ 	.word	0xffffffff


	//   ....[20]....
        /*009c*/ 	.word	0xffffffff


	//   ....[21]....
        /*00a0*/ 	.word	0xffffffff


	//   ....[22]....
        /*00a4*/ 	.word	0xffffffff


	//   ....[23]....
        /*00a8*/ 	.word	0xffffffff


	//   ....[24]....
        /*00ac*/ 	.word	0xffffffff


	//   ....[25]....
        /*00b0*/ 	.word	0xffffffff


	//   ....[26]....
        /*00b4*/ 	.word	0xffffffff


	//   ....[27]....
        /*00b8*/ 	.word	0xffffffff


	//   ....[28]....
        /*00bc*/ 	.word	0xffffffff


	//   ....[29]....
        /*00c0*/ 	.word	0xffffffff


	//   ....[30]....
        /*00c4*/ 	.word	0xffffffff


	//   ....[31]....
        /*00c8*/ 	.word	0xffffffff


	//   ....[32]....
        /*00cc*/ 	.word	0xffffffff


	//   ....[33]....
        /*00d0*/ 	.word	0xffffffff


	//   ....[34]....
        /*00d4*/ 	.word	0xffffffff


	//   ....[35]....
        /*00d8*/ 	.word	0xffffffff


	//   ....[36]....
        /*00dc*/ 	.word	0xffffffff


	//   ....[37]....
        /*00e0*/ 	.word	0xffffffff


	//   ....[38]....
        /*00e4*/ 	.word	0xffffffff


	//   ....[39]....
        /*00e8*/ 	.word	0xffffffff


	//   ....[40]....
        /*00ec*/ 	.word	0xffffffff


	//----- nvinfo : EIATTR_COOP_GROUP_INSTR_OFFSETS
	.align		4
.L_1822:
        /*00f0*/ 	.byte	0x04, 0x28
        /*00f2*/ 	.short	(.L_1824 - .L_1823)


	//   ....[0]....
.L_1823:
        /*00f4*/ 	.word	0x00000400


	//   ....[1]....
        /*00f8*/ 	.word	0x00000410


	//   ....[2]....
        /*00fc*/ 	.word	0x00000460


	//   ....[3]....
        /*0100*/ 	.word	0x000004d0


	//   ....[4]....
        /*0104*/ 	.word	0x000004f0


	//   ....[5]....
        /*0108*/ 	.word	0x00000500


	//   ....[6]....
        /*010c*/ 	.word	0x000006e0


	//   ....[7]....
        /*0110*/ 	.word	0x000006f0


	//   ....[8]....
        /*0114*/ 	.word	0x00000740


	//   ....[9]....
        /*0118*/ 	.word	0x000007b0


	//   ....[10]....
        /*011c*/ 	.word	0x000007d0


	//   ....[11]....
        /*0120*/ 	.word	0x000007e0


	//   ....[12]....
        /*0124*/ 	.word	0x000009c0


	//   ....[13]....
        /*0128*/ 	.word	0x000009d0


	//   ....[14]....
        /*012c*/ 	.word	0x00000a30


	//   ....[15]....
        /*0130*/ 	.word	0x00000a90


	//   ....[16]....
        /*0134*/ 	.word	0x00000ab0


	//   ....[17]....
        /*0138*/ 	.word	0x00000ac0


	//   ....[18]....
        /*013c*/ 	.word	0x00000ca0


	//   ....[19]....
        /*0140*/ 	.word	0x00000cb0


	//   ....[20]....
        /*0144*/ 	.word	0x00000d00


	//   ....[21]....
        /*0148*/ 	.word	0x00000d70


	//   ....[22]....
        /*014c*/ 	.word	0x00000d90


	//   ....[23]....
        /*0150*/ 	.word	0x00000da0


	//   ....[24]....
        /*0154*/ 	.word	0x00000f80


	//   ....[25]....
        /*0158*/ 	.word	0x00000f90


	//   ....[26]....
        /*015c*/ 	.word	0x00000ff0


	//   ....[27]....
        /*0160*/ 	.word	0x00001050


	//   ....[28]....
        /*0164*/ 	.word	0x00001070


	//   ....[29]....
        /*0168*/ 	.word	0x00001080


	//   ....[30]....
        /*016c*/ 	.word	0x00001270


	//   ....[31]....
        /*0170*/ 	.word	0x00001280


	//   ....[32]....
        /*0174*/ 	.word	0x000012e0


	//   ....[33]....
        /*0178*/ 	.word	0x00001340


	//   ....[34]....
        /*017c*/ 	.word	0x00001360


	//   ....[35]....
        /*0180*/ 	.word	0x00001370


	//   ....[36]....
        /*0184*/ 	.word	0x00001550


	//   ....[37]....
        /*0188*/ 	.word	0x00001590


	//   ....[38]....
        /*018c*/ 	.word	0x000015d0


	//   ....[39]....
        /*0190*/ 	.word	0x00001630


	//   ....[40]....
        /*0194*/ 	.word	0x00001680


	//----- nvinfo : EIATTR_VRC_CTA_INIT_COUNT
	.align		4
.L_1824:
        /*0198*/ 	.byte	0x02, 0x4a
	.zero		1
	.zero		1


	//----- nvinfo : EIATTR_EXIT_INSTR_OFFSETS
	.align		4
        /*019c*/ 	.byte	0x04, 0x1c
        /*019e*/ 	.short	(.L_1826 - .L_1825)


	//   ....[0]....
.L_1825:
        /*01a0*/ 	.word	0x000014d0


	//   ....[1]....
        /*01a4*/ 	.word	0x000016d0


	//----- nvinfo : EIATTR_MAX_THREADS
	.align		4
.L_1826:
        /*01a8*/ 	.byte	0x04, 0x05
        /*01aa*/ 	.short	(.L_1828 - .L_1827)
.L_1827:
        /*01ac*/ 	.word	0x00000100
        /*01b0*/ 	.word	0x00000001
        /*01b4*/ 	.word	0x00000001


	//----- nvinfo : EIATTR_CRS_STACK_SIZE
	.align		4
.L_1828:
        /*01b8*/ 	.byte	0x04, 0x1e
        /*01ba*/ 	.short	(.L_1830 - .L_1829)
.L_1829:
        /*01bc*/ 	.word	0x00000000


	//----- nvinfo : EIATTR_CBANK_PARAM_SIZE
	.align		4
.L_1830:
        /*01c0*/ 	.byte	0x03, 0x19
        /*01c2*/ 	.short	0x0014


	//----- nvinfo : EIATTR_PARAM_CBANK
	.align		4
        /*01c4*/ 	.byte	0x04, 0x0a
        /*01c6*/ 	.short	(.L_1832 - .L_1831)
	.align		4
.L_1831:
        /*01c8*/ 	.word	index@(.nv.constant0._Z18compute_histogramsIjLi6ELi5ELi256ELb0EEvPKT_Pji)
        /*01cc*/ 	.short	0x0380
        /*01ce*/ 	.short	0x0014


	//----- nvinfo : EIATTR_SW_WAR
	.align		4
.L_1832:
        /*01d0*/ 	.byte	0x04, 0x36
        /*01d2*/ 	.short	(.L_1834 - .L_1833)
.L_1833:
        /*01d4*/ 	.word	0x00000008
.L_1834:


//--------------------- .nv.info._Z18compute_histogramsIjLi6ELi5ELi128ELb1EEvPKT_Pji --------------------------
	.section	.nv.info._Z18compute_histogramsIjLi6ELi5ELi128ELb1EEvPKT_Pji,"",@"SHT_CUDA_INFO"
	.sectionflags	@""
	.align	4


	//----- nvinfo : EIATTR_CUDA_API_VERSION
	.align		4
        /*0000*/ 	.byte	0x04, 0x37
        /*0002*/ 	.short	(.L_1836 - .L_1835)
.L_1835:
        /*0004*/ 	.word	0x00000082


	//----- nvinfo : EIATTR_KPARAM_INFO
	.align		4
.L_1836:
        /*0008*/ 	.byte	0x04, 0x17
        /*000a*/ 	.short	(.L_1838 - .L_1837)
.L_1837:
        /*000c*/ 	.word	0x00000000
        /*0010*/ 	.short	0x0002
        /*0012*/ 	.short	0x0010
        /*0014*/ 	.byte	0x00, 0xf0, 0x11, 0x00


	//----- nvinfo : EIATTR_KPARAM_INFO
	.align		4
.L_1838:
        /*0018*/ 	.byte	0x04, 0x17
        /*001a*/ 	.short	(.L_1840 - .L_1839)
.L_1839:
        /*001c*/ 	.word	0x00000000
        /*0020*/ 	.short	0x0001
        /*0022*/ 	.short	0x0008
        /*0024*/ 	.byte	0x00, 0xf5, 0x21, 0x00


	//----- nvinfo : EIATTR_KPARAM_INFO
	.align		4
.L_1840:
        /*0028*/ 	.byte	0x04, 0x17
        /*002a*/ 	.short	(.L_1842 - .L_1841)
.L_1841:
        /*002c*/ 	.word	0x00000000
        /*0030*/ 	.short	0x0000
        /*0032*/ 	.short	0x0000
        /*0034*/ 	.byte	0x00, 0xf5, 0x21, 0x00


	//----- nvinfo : EIATTR_SPARSE_MMA_MASK
	.align		4
.L_1842:
        /*0038*/ 	.byte	0x03, 0x50
        /*003a*/ 	.short	0x0000


	//----- nvinfo : EIATTR_MAXREG_COUNT
	.align		4
        /*003c*/ 	.byte	0x03, 0x1b
        /*003e*/ 	.short	0x00ff


	//----- nvinfo : EIATTR_NUM_BARRIERS
	.align		4
        /*0040*/ 	.byte	0x02, 0x4c
        /*0042*/ 	.byte	0x01
	.zero		1


	//----- nvinfo : EIATTR_MERCURY_ISA_VERSION
	.align		4
        /*0044*/ 	.byte	0x03, 0x5f
        /*0046*/ 	.short	0x0101


	//----- nvinfo : EIATTR_INT_WARP_WIDE_INSTR_OFFSETS
	.align		4
        /*0048*/ 	.byte	0x04, 0x31
        /*004a*/ 	.short	(.L_1844 - .L_1843)


	//   ....[0]....
.L_1843:
        /*004c*/ 	.word	0x000017c0


	//   ....[1]....
        /*0050*/ 	.word	0x00001910


	//----- nvinfo : EIATTR_COOP_GROUP_MASK_REGIDS
	.align		4
.L_1844:
        /*0054*/ 	.byte	0x04, 0x29
        /*0056*/ 	.short	(.L_1846 - .L_1845)


	//   ....[0]....
.L_1845:
        /*0058*/ 	.word	0xffffffff


	//   ....[1]....
        /*005c*/ 	.word	0xffffffff


	//   ....[2]....
        /*0060*/ 	.word	0xffffffff


	//   ....[3]....
        /*0064*/ 	.word	0xffffffff


	//   ....[4]....
        /*0068*/ 	.word	0xffffffff


	//   ....[5]....
        /*006c*/ 	.word	0xffffffff


	//   ....[6]....
        /*0070*/ 	.word	0xffffffff


	//   ....[7]....
        /*0074*/ 	.word	0xffffffff


	//   ....[8]....
        /*0078*/ 	.word	0xffffffff


	//   ....[9]....
        /*007c*/ 	.word	0xffffffff


	//   ....[10]....
        /*0080*/ 	.word	0xffffffff


	//   ....[11]....
        /*0084*/ 	.word	0xffffffff


	//   ....[12]....
        /*0088*/ 	.word	0xffffffff


	//   ....[13]....
        /*008c*/ 	.word	0xffffffff


	//   ....[14]....
        /*0090*/ 	.word	0xffffffff


	//   ....[15]....
        /*0094*/ 	.word	0xffffffff


	//   ....[16]....
        /*0098*/ 	.word	0xffffffff


	//   ....[17]....
        /*009c*/ 	.word	0xffffffff


	//   ....[18]....
        /*00a0*/ 	.word	0xffffffff


	//   ....[19]....
        /*00a4*/ 	.word	0xffffffff


	//   ....[20]....
        /*00a8*/ 	.word	0xffffffff


	//   ....[21]....
        /*00ac*/ 	.word	0xffffffff


	//   ....[22]....
        /*00b0*/ 	.word	0xffffffff


	//   ....[23]....
        /*00b4*/ 	.word	0xffffffff


	//   ....[24]....
        /*00b8*/ 	.word	0xffffffff


	//   ....[25]....
        /*00bc*/ 	.word	0xffffffff


	//   ....[26]....
        /*00c0*/ 	.word	0xffffffff


	//   ....[27]....
        /*00c4*/ 	.word	0xffffffff


	//   ....[28]....
        /*00c8*/ 	.word	0xffffffff


	//   ....[29]....
        /*00cc*/ 	.word	0xffffffff


	//   ....[30]....
        /*00d0*/ 	.word	0xffffffff


	//   ....[31]....
        /*00d4*/ 	.word	0xffffffff


	//   ....[32]....
        /*00d8*/ 	.word	0xffffffff


	//   ....[33]....
        /*00dc*/ 	.word	0xffffffff


	//   ....[34]....
        /*00e0*/ 	.word	0xffffffff


	//   ....[35]....
        /*00e4*/ 	.word	0xffffffff


	//   ....[36]....
        /*00e8*/ 	.word	0xffffffff


	//   ....[37]....
        /*00ec*/ 	.word	0xffffffff


	//   ....[38]....
        /*00f0*/ 	.word	0xffffffff


	//   ....[39]....
        /*00f4*/ 	.word	0xffffffff


	//   ....[40]....
        /*00f8*/ 	.word	0xffffffff


	//   ....[41]....
        /*00fc*/ 	.word	0xffffffff


	//   ....[42]....
        /*0100*/ 	.word	0xffffffff


	//   ....[43]....
        /*0104*/ 	.word	0x0500000c


	//   ....[44]....
        /*0108*/ 	.word	0x0500000c


	//   ....[45]....
        /*010c*/ 	.word	0x0500000c


	//   ....[46]....
        /*0110*/ 	.word	0x0500000c


	//   ....[47]....
        /*0114*/ 	.word	0x0500000c


	//----- nvinfo : EIATTR_COOP_GROUP_INSTR_OFFSETS
	.align		4
.L_1846:
        /*0118*/ 	.byte	0x04, 0x28
        /*011a*/ 	.short	(.L_1848 - .L_1847)


	//   ....[0]....
.L_1847:
        /*011c*/ 	.word	0x00000540


	//   ....[1]....
        /*0120*/ 	.word	0x00000550


	//   ....[2]....
        /*0124*/ 	.word	0x000005a0


	//   ....[3]....
        /*0128*/ 	.word	0x00000610


	//   ....[4]....
        /*012c*/ 	.word	0x00000630


	//   ....[5]....
        /*0130*/ 	.word	0x00000640


	//   ....[6]....
        /*0134*/ 	.word	0x00000820


	//   ....[7]....
        /*0138*/ 	.word	0x00000830


	//   ....[8]....
        /*013c*/ 	.word	0x00000880


	//   ....[9]....
        /*0140*/ 	.word	0x000008f0


	//   ....[10]....
        /*0144*/ 	.word	0x00000910


	//   ....[11]....
        /*0148*/ 	.word	0x00000920


	//   ....[12]....
        /*014c*/ 	.word	0x00000b00


	//   ....[13]....
        /*0150*/ 	.word	0x00000b10


	//   ....[14]....
        /*0154*/ 	.word	0x00000b70


	//   ....[15]....
        /*0158*/ 	.word	0x00000bd0


	//   ....[16]....
        /*015c*/ 	.word	0x00000bf0


	//   ....[17]....
        /*0160*/ 	.word	0x00000c00


	//   ....[18]....
        /*0164*/ 	.word	0x00000de0


	//   ....[19]....
        /*0168*/ 	.word	0x00000df0


	//   ....[20]....
        /*016c*/ 	.word	0x00000e40


	//   ....[21]....
        /*0170*/ 	.word	0x00000eb0


	//   ....[22]....
        /*0174*/ 	.word	0x00000ed0


	//   ....[23]....
        /*0178*/ 	.word	0x00000ee0


	//   ....[24]....
        /*017c*/ 	.word	0x000010c0


	//   ....[25]....
        /*0180*/ 	.word	0x000010d0


	//   ....[26]....
        /*0184*/ 	.word	0x00001130


	//   ....[27]....
        /*0188*/ 	.word	0x00001190


	//   ....[28]....
        /*018c*/ 	.word	0x000011b0


	//   ....[29]....
        /*0190*/ 	.word	0x000011c0


	//   ....[30]....
        /*0194*/ 	.word	0x000013a0


	//   ....[31]....
        /*0198*/ 	.word	0x000013b0


	//   ....[32]....
        /*019c*/ 	.word	0x00001420


	//   ....[33]....
        /*01a0*/ 	.word	0x00001480


	//   ....[34]....
        /*01a4*/ 	.word	0x000014a0


	//   ....[35]....
        /*01a8*/ 	.word	0x000014b0


	//   ....[36]....
        /*01ac*/ 	.word	0x00001710


	//   ....[37]....
        /*01b0*/ 	.word	0x000019a0


	//   ....[38]....
        /*01b4*/ 	.word	0x00001b20


	//   ....[39]....
        /*01b8*/ 	.word	0x00001b50


	//   ....[40]....
        /*01bc*/ 	.word	0x00001b80


	//   ....[41]....
        /*01c0*/ 	.word	0x00001bb0


	//   ....[42]....
        /*01c4*/ 	.word	0x00001be0


	//   ....[43]....
        /*01c8*/ 	.word	0x00001d30


	//   ....[44]....
        /*01cc*/ 	.word	0x00001db0


	//   ....[45]....
        /*01d0*/ 	.word	0x00001e30


	//   ....[46]....
        /*01d4*/ 	.word	0x00001eb0


	//   ....[47]....
        /*01d8*/ 	.word	0x00001f30


	//----- nvinfo : EIATTR_VRC_CTA_INIT_COUNT
	.align		4
.L_1848:
        /*01dc*/ 	.byte	0x02, 0x4a
	.zero		1
	.zero		1


	//----- nvinfo : EIATTR_EXIT_INSTR_OFFSETS
	.align		4
        /*01e0*/ 	.byte	0x04, 0x1c
        /*01e2*/ 	.short	(.L_1850 - .L_1849)


	//   ....[0]....
.L_1849:
        /*01e4*/ 	.word	0x000019b0


	//   ....[1]....
        /*01e8*/ 	.word	0x00001cd0


	//----- nvinfo : EIATTR_MAX_THREADS
	.align		4
.L_1850:
        /*01ec*/ 	.byte	0x04, 0x05
        /*01ee*/ 	.short	(.L_1852 - .L_1851)
.L_1851:
        /*01f0*/ 	.word	0x00000080
        /*01f4*/ 	.word	0x00000001
        /*01f8*/ 	.word	0x00000001


	//----- nvinfo : EIATTR_CRS_STACK_SIZE
	.align		4
.L_1852:
        /*01fc*/ 	.byte	0x04, 0x1e
        /*01fe*/ 	.short	(.L_1854 - .L_1853)
.L_1853:
        /*0200*/ 	.word	0x00000000


	//----- nvinfo : EIATTR_CBANK_PARAM_SIZE
	.align		4
.L_1854:
        /*0204*/ 	.byte	0x03, 0x19
        /*0206*/ 	.short	0x0014


	//----- nvinfo : EIATTR_PARAM_CBANK
	.align		4
        /*0208*/ 	.byte	0x04, 0x0a
        /*020a*/ 	.short	(.L_1856 - .L_1855)
	.align		4
.L_1855:
        /*020c*/ 	.word	index@(.nv.constant0._Z18compute_histogramsIjLi6ELi5ELi128ELb1EEvPKT_Pji)
        /*0210*/ 	.short	0x0380
        /*0212*/ 	.short	0x0014


	//----- nvinfo : EIATTR_SW_WAR
	.align		4
.L_1856:
        /*0214*/ 	.byte	0x04, 0x36
        /*0216*/ 	.short	(.L_1858 - .L_1857)
.L_1857:
        /*0218*/ 	.word	0x00000008
.L_1858:


//--------------------- .nv.info._Z18compute_histogramsIjLi6ELi5ELi128ELb0EEvPKT_Pji --------------------------
	.section	.nv.info._Z18compute_histogramsIjLi6ELi5ELi128ELb0EEvPKT_Pji,"",@"SHT_CUDA_INFO"
	.sectionflags	@""
	.align	4


	//----- nvinfo : EIATTR_CUDA_API_VERSION
	.align		4
        /*0000*/ 	.byte	0x04, 0x37
        /*0002*/ 	.short	(.L_1860 - .L_1859)
.L_1859:
        /*0004*/ 	.word	0x00000082


	//----- nvinfo : EIATTR_KPARAM_INFO
	.align		4
.L_1860:
        /*0008*/ 	.byte	0x04, 0x17
        /*000a*/ 	.short	(.L_1862 - .L_1861)
.L_1861:
        /*000c*/ 	.word	0x00000000
        /*0010*/ 	.short	0x0002
        /*0012*/ 	.short	0x0010
        /*0014*/ 	.byte	0x00, 0xf0, 0x11, 0x00


	//----- nvinfo : EIATTR_KPARAM_INFO
	.align		4
.L_1862:
        /*0018*/ 	.byte	0x04, 0x17
        /*001a*/ 	.short	(.L_1864 - .L_1863)
.L_1863:
        /*001c*/ 	.word	0x00000000
        /*0020*/ 	.short	0x0001
        /*0022*/ 	.short	0x0008
        /*0024*/ 	.byte	0x00, 0xf5, 0x21, 0x00


	//----- nvinfo : EIATTR_KPARAM_INFO
	.align		4
.L_1864:
        /*0028*/ 	.byte	0x04, 0x17
        /*002a*/ 	.short	(.L_1866 - .L_1865)
.L_1865:
        /*002c*/ 	.word	0x00000000
        /*0030*/ 	.short	0x0000
        /*0032*/ 	.short	0x0000
        /*0034*/ 	.byte	0x00, 0xf5, 0x21, 0x00


	//----- nvinfo : EIATTR_SPARSE_MMA_MASK
	.align		4
.L_1866:
        /*0038*/ 	.byte	0x03, 0x50
        /*003a*/ 	.short	0x0000


	//----- nvinfo : EIATTR_MAXREG_COUNT
	.align		4
        /*003c*/ 	.byte	0x03, 0x1b
        /*003e*/ 	.short	0x00ff


	//----- nvinfo : EIATTR_NUM_BARRIERS
	.align		4
        /*0040*/ 	.byte	0x02, 0x4c
        /*0042*/ 	.byte	0x01
	.zero		1


	//----- nvinfo : EIATTR_MERCURY_ISA_VERSION
	.align		4
        /*0044*/ 	.byte	0x03, 0x5f
        /*0046*/ 	.short	0x0101


	//----- nvinfo : EIATTR_COOP_GROUP_MASK_REGIDS
	.align		4
        /*0048*/ 	.byte	0x04, 0x29
        /*004a*/ 	.short	(.L_1868 - .L_1867)


	//   ....[0]....
.L_1867:
        /*004c*/ 	.word	0xffffffff


	//   ....[1]....
        /*0050*/ 	.word	0xffffffff


	//   ....[2]....
        /*0054*/ 	.word	0xffffffff


	//   ....[3]....
        /*0058*/ 	.word	0xffffffff


	//   ....[4]....
        /*005c*/ 	.word	0xffffffff


	//   ....[5]....
        /*0060*/ 	.word	0xffffffff


	//   ....[6]....
        /*0064*/ 	.word	0xffffffff


	//   ....[7]....
        /*0068*/ 	.word	0xffffffff


	//   ....[8]....
        /*006c*/ 	.word	0xffffffff


	//   ....[9]....
        /*0070*/ 	.word	0xffffffff


	//   ....[10]....
        /*0074*/ 	.word	0xffffffff


	//   ....[11]....
        /*0078*/ 	.word	0xffffffff


	//   ....[12]....
        /*007c*/ 	.word	0xffffffff


	//   ....[13]....
        /*0080*/ 	.word	0xffffffff


	//   ....[14]....
        /*0084*/ 	.word	0xffffffff


	//   ....[15]....
        /*0088*/ 	.word	0xffffffff


	//   ....[16]....
        /*008c*/ 	.word	0xffffffff


	//   ....[17]....
        /*0090*/ 	.word	0xffffffff


	//   ....[18]....
        /*0094*/ 	.word	0xffffffff


	//   ....[19]....
        /*0098*/ 	.word	0xffffffff


	//   ....[20]....
        /*009c*/ 	.word	0xffffffff


	//   ....[21]....
        /*00a0*/ 	.word	0xffffffff


	//   ....[22]....
        /*00a4*/ 	.word	0xffffffff


	//   ....[23]....
        /*00a8*/ 	.word	0xffffffff


	//   ....[24]....
        /*00ac*/ 	.word	0xffffffff


	//   ....[25]....
        /*00b0*/ 	.word	0xffffffff


	//   ....[26]....
        /*00b4*/ 	.word	0xffffffff


	//   ....[27]....
        /*00b8*/ 	.word	0xffffffff


	//   ....[28]....
        /*00bc*/ 	.word	0xffffffff


	//   ....[29]....
        /*00c0*/ 	.word	0xffffffff


	//   ....[30]....
        /*00c4*/ 	.word	0xffffffff


	//   ....[31]....
        /*00c8*/ 	.word	0xffffffff


	//   ....[32]....
        /*00cc*/ 	.word	0xffffffff


	//   ....[33]....
        /*00d0*/ 	.word	0xffffffff


	//   ....[34]....
        /*00d4*/ 	.word	0xffffffff


	//   ....[35]....
        /*00d8*/ 	.word	0xffffffff


	//   ....[36]....
        /*00dc*/ 	.word	0xffffffff


	//   ....[37]....
        /*00e0*/ 	.word	0xffffffff


	//   ....[38]....
        /*00e4*/ 	.word	0xffffffff


	//   ....[39]....
        /*00e8*/ 	.word	0xffffffff


	//   ....[40]....
        /*00ec*/ 	.word	0xffffffff


	//   ....[41]....
        /*00f0*/ 	.word	0x0500000c


	//   ....[42]....
        /*00f4*/ 	.word	0x0500000c


	//   ....[43]....
        /*00f8*/ 	.word	0x0500000c


	//   ....[44]....
        /*00fc*/ 	.word	0x0500000c


	//   ....[45]....
        /*0100*/ 	.word	0x0500000c


	//----- nvinfo : EIATTR_COOP_GROUP_INSTR_OFFSETS
	.align		4
.L_1868:
        /*0104*/ 	.byte	0x04, 0x28
        /*0106*/ 	.short	(.L_1870 - .L_1869)


	//   ....[0]....
.L_1869:
        /*0108*/ 	.word	0x00000470


	//   ....[1]....
        /*010c*/ 	.word	0x00000480


	//   ....[2]....
        /*0110*/ 	.word	0x000004d0


	//   ....[3]....
        /*0114*/ 	.word	0x00000540


	//   ....[4]....
        /*0118*/ 	.word	0x00000560


	//   ....[5]....
        /*011c*/ 	.word	0x00000570


	//   ....[6]....
        /*0120*/ 	.word	0x00000750


	//   ....[7]....
        /*0124*/ 	.word	0x00000760


	//   ....[8]....
        /*0128*/ 	.word	0x000007b0


	//   ....[9]....
        /*012c*/ 	.word	0x00000820


	//   ....[10]....
        /*0130*/ 	.word	0x00000840


	//   ....[11]....
        /*0134*/ 	.word	0x00000850


	//   ....[12]....
        /*0138*/ 	.word	0x00000a30


	//   ....[13]....
        /*013c*/ 	.word	0x00000a40


	//   ....[14]....
        /*0140*/ 	.word	0x00000aa0


	//   ....[15]....
        /*0144*/ 	.word	0x00000b00


	//   ....[16]....
        /*0148*/ 	.word	0x00000b20


	//   ....[17]....
        /*014c*/ 	.word	0x00000b30


	//   ....[18]....
        /*0150*/ 	.word	0x00000d10


	//   ....[19]....
        /*0154*/ 	.word	0x00000d20


	//   ....[20]....
        /*0158*/ 	.word	0x00000d70


	//   ....[21]....
        /*015c*/ 	.word	0x00000de0


	//   ....[22]....
        /*0160*/ 	.word	0x00000e00


	//   ....[23]....
        /*0164*/ 	.word	0x00000e10


	//   ....[24]....
        /*0168*/ 	.word	0x00000ff0


	//   ....[25]....
        /*016c*/ 	.word	0x00001000


	//   ....[26]....
        /*0170*/ 	.word	0x00001060


	//   ....[27]....
        /*0174*/ 	.word	0x000010c0


	//   ....[28]....
        /*0178*/ 	.word	0x000010e0


	//   ....[29]....
        /*017c*/ 	.word	0x000010f0


	//   ....[30]....
        /*0180*/ 	.word	0x000012e0


	//   ....[31]....
        /*0184*/ 	.word	0x000012f0


	//   ....[32]....
        /*0188*/ 	.word	0x00001350


	//   ....[33]....
        /*018c*/ 	.word	0x000013b0


	//   ....[34]....
        /*0190*/ 	.word	0x000013d0


	//   ....[35]....
        /*0194*/ 	.word	0x000013e0


	//   ....[36]....
        /*0198*/ 	.word	0x00001690


	//   ....[37]....
        /*019c*/ 	.word	0x000016c0


	//   ....[38]....
        /*01a0*/ 	.word	0x000016f0


	//   ....[39]....
        /*01a4*/ 	.word	0x00001720


	//   ....[40]....
        /*01a8*/ 	.word	0x00001750


	//   ....[41]....
        /*01ac*/ 	.word	0x000018a0


	//   ....[42]....
        /*01b0*/ 	.word	0x00001920


	//   ....[43]....
        /*01b4*/ 	.word	0x000019a0


	//   ....[44]....
        /*01b8*/ 	.word	0x00001a20


	//   ....[45]....
        /*01bc*/ 	.word	0x00001aa0


	//----- nvinfo : EIATTR_VRC_CTA_INIT_COUNT
	.align		4
.L_1870:
        /*01c0*/ 	.byte	0x02, 0x4a
	.zero		1
	.zero		1


	//----- nvinfo : EIATTR_EXIT_INSTR_OFFSETS
	.align		4
        /*01c4*/ 	.byte	0x04, 0x1c
        /*01c6*/ 	.short	(.L_1872 - .L_1871)


	//   ....[0]....
.L_1871:
        /*01c8*/ 	.word	0x00001840


	//----- nvinfo : EIATTR_MAX_THREADS
	.align		4
.L_1872:
        /*01cc*/ 	.byte	0x04, 0x05
        /*01ce*/ 	.short	(.L_1874 - .L_1873)
.L_1873:
        /*01d0*/ 	.word	0x00000080
        /*01d4*/ 	.word	0x00000001
        /*01d8*/ 	.word	0x00000001


	//----- nvinfo : EIATTR_CRS_STACK_SIZE
	.align		4
.L_1874:
        /*01dc*/ 	.byte	0x04, 0x1e
        /*01de*/ 	.short	(.L_1876 - .L_1875)
.L_1875:
        /*01e0*/ 	.word	0x00000000


	//----- nvinfo : EIATTR_CBANK_PARAM_SIZE
	.align		4
.L_1876:
        /*01e4*/ 	.byte	0x03, 0x19
        /*01e6*/ 	.short	0x0014


	//----- nvinfo : EIATTR_PARAM_CBANK
	.align		4
        /*01e8*/ 	.byte	0x04, 0x0a
        /*01ea*/ 	.short	(.L_1878 - .L_1877)
	.align		4
.L_1877:
        /*01ec*/ 	.word	index@(.nv.constant0._Z18compute_histogramsIjLi6ELi5ELi128ELb0EEvPKT_Pji)
        /*01f0*/ 	.short	0x0380
        /*01f2*/ 	.short	0x0014


	//----- nvinfo : EIATTR_SW_WAR
	.align		4
.L_1878:
        /*01f4*/ 	.byte	0x04, 0x36
        /*01f6*/ 	.short	(.L_1880 - .L_1879)
.L_1879:
        /*01f8*/ 	.word	0x00000008
.L_1880:


//--------------------- .nv.info._Z18compute_histogramsIjLi6ELi5ELi64ELb1EEvPKT_Pji --------------------------
	.section	.nv.info._Z18compute_histogramsIjLi6ELi5ELi64ELb1EEvPKT_Pji,"",@"SHT_CUDA_INFO"
	.sectionflags	@""
	.align	4


	//----- nvinfo : EIATTR_CUDA_API_VERSION
	.align		4
        /*0000*/ 	.byte	0x04, 0x37
        /*0002*/ 	.short	(.L_1882 - .L_1881)
.L_1881:
        /*0004*/ 	.word	0x00000082


	//----- nvinfo : EIATTR_KPARAM_INFO
	.align		4
.L_1882:
        /*0008*/ 	.byte	0x04, 0x17
        /*000a*/ 	.short	(.L_1884 - .L_1883)
.L_1883:
        /*000c*/ 	.word	0x00000000
        /*0010*/ 	.short	0x0002
        /*0012*/ 	.short	0x0010
        /*0014*/ 	.byte	0x00, 0xf0, 0x11, 0x00


	//----- nvinfo : EIATTR_KPARAM_INFO
	.align		4
.L_1884:
        /*0018*/ 	.byte	0x04, 0x17
        /*001a*/ 	.short	(.L_1886 - .L_1885)
.L_1885:
        /*001c*/ 	.word	0x00000000
        /*0020*/ 	.short	0x0001
        /*0022*/ 	.short	0x0008
        /*0024*/ 	.byte	0x00, 0xf5, 0x21, 0x00


	//----- nvinfo : EIATTR_KPARAM_INFO
	.align		4
.L_1886:
        /*0028*/ 	.byte	0x04, 0x17
        /*002a*/ 	.short	(.L_1888 - .L_1887)
.L_1887:
        /*002c*/ 	.word	0x00000000
        /*0030*/ 	.short	0x0000
        /*0032*/ 	.short	0x0000
        /*0034*/ 	.byte	0x00, 0xf5, 0x21, 0x00


	//----- nvinfo : EIATTR_SPARSE_MMA_MASK
	.align		4
.L_1888:
        /*0038*/ 	.byte	0x03, 0x50
        /*003a*/ 	.short	0x0000


	//----- nvinfo : EIATTR_MAXREG_COUNT
	.align		4
        /*003c*/ 	.byte	0x03, 0x1b
        /*003e*/ 	.short	0x00ff


	//----- nvinfo : EIATTR_NUM_BARRIERS
	.align		4
        /*0040*/ 	.byte	0x02, 0x4c
        /*0042*/ 	.byte	0x01
	.zero		1


	//----- nvinfo : EIATTR_MERCURY_ISA_VERSION
	.align		4
        /*0044*/ 	.byte	0x03, 0x5f
        /*0046*/ 	.short	0x0101


	//----- nvinfo : EIATTR_INT_WARP_WIDE_INSTR_OFFSETS
	.align		4
        /*0048*/ 	.byte	0x04, 0x31
        /*004a*/ 	.short	(.L_1890 - .L_1889)


	//   ....[0]....
.L_1889:
        /*004c*/ 	.word	0x000017c0


	//   ....[1]....
        /*0050*/ 	.word	0x00001910


	//----- nvinfo : EIATTR_COOP_GROUP_MASK_REGIDS
	.align		4
.L_1890:
        /*0054*/ 	.byte	0x04, 0x29
        /*0056*/ 	.short	(.L_1892 - .L_1891)


	//   ....[0]....
.L_1891:
        /*0058*/ 	.word	0xffffffff


	//   ....[1]....
        /*005c*/ 	.word	0xffffffff


	//   ....[2]....
        /*0060*/ 	.word	0xffffffff


	//   ....[3]....
        /*0064*/ 	.word	0xffffffff


	//   ....[4]....
        /*0068*/ 	.word	0xffffffff


	//   ....[5]....
        /*006c*/ 	.word	0xffffffff


	//   ....[6]....
        /*0070*/ 	.word	0xffffffff


	//   ....[7]....
        /*0074*/ 	.word	0xffffffff


	//   ....[8]....
        /*0078*/ 	.word	0xffffffff


	//   ....[9]....
        /*007c*/ 	.word	0xffffffff


	//   ....[10]....
        /*0080*/ 	.word	0xffffffff


	//   ....[11]....
        /*0084*/ 	.word	0xffffffff


	//   ....[12]....
        /*0088*/ 	.word	0xffffffff


	//   ....[13]....
        /*008c*/ 	.word	0xffffffff


	//   ....[14]....
        /*0090*/ 	.word	0xffffffff


	//   ....[15]....
        /*0094*/ 	.word	0xffffffff


	//   ....[16]....
        /*0098*/ 	.word	0xffffffff


	//   ....[17]....
        /*009c*/ 	.word	0xffffffff


	//   ....[18]....
        /*00a0*/ 	.word	0xffffffff


	//   ....[19]....
        /*00a4*/ 	.word	0xffffffff


	//   ....[20]....
        /*00a8*/ 	.word	0xffffffff


	//   ....[21]....
        /*00ac*/ 	.word	0xffffffff


	//   ....[22]....
        /*00b0*/ 	.word	0xffffffff


	//   ....[23]....
        /*00b4*/ 	.word	0xffffffff


	//   ....[24]....
        /*00b8*/ 	.word	0xffffffff


	//   ....[25]....
        /*00bc*/ 	.word	0xffffffff


	//   ....[26]....
        /*00c0*/ 	.word	0xffffffff


	//   ....[27]....
        /*00c4*/ 	.word	0xffffffff


	//   ....[28]....
        /*00c8*/ 	.word	0xffffffff


	//   ....[29]....
        /*00cc*/ 	.word	0xffffffff


	//   ....[30]....
        /*00d0*/ 	.word	0xffffffff


	//   ....[31]....
        /*00d4*/ 	.word	0xffffffff


	//   ....[32]....
        /*00d8*/ 	.word	0xffffffff


	//   ....[33]....
        /*00dc*/ 	.word	0xffffffff


	//   ....[34]....
        /*00e0*/ 	.word	0xffffffff


	//   ....[35]....
        /*00e4*/ 	.word	0xffffffff


	//   ....[36]....
        /*00e8*/ 	.word	0xffffffff


	//   ....[37]....
        /*00ec*/ 	.word	0xffffffff


	//   ....[38]....
        /*00f0*/ 	.word	0xffffffff


	//   ....[39]....
        /*00f4*/ 	.word	0xffffffff


	//   ....[40]....
        /*00f8*/ 	.word	0xffffffff


	//   ....[41]....
        /*00fc*/ 	.word	0xffffffff


	//   ....[42]....
        /*0100*/ 	.word	0xffffffff


	//   ....[43]....
        /*0104*/ 	.word	0x0500000c


	//   ....[44]....
        /*0108*/ 	.word	0x0500000c


	//   ....[45]....
        /*010c*/ 	.word	0x0500000c


	//   ....[46]....
        /*0110*/ 	.word	0x0500000c


	//   ....[47]....
        /*0114*/ 	.word	0x0500000c


	//----- nvinfo : EIATTR_COOP_GROUP_INSTR_OFFSETS
	.align		4
.L_1892:
        /*0118*/ 	.byte	0x04, 0x28
        /*011a*/ 	.short	(.L_1894 - .L_1893)


	//   ....[0]....
.L_1893:
        /*011c*/ 	.word	0x00000540


	//   ....[1]....
        /*0120*/ 	.word	0x00000550


	//   ....[2]....
        /*0124*/ 	.word	0x000005a0


	//   ....[3]....
        /*0128*/ 	.word	0x00000610


	//   ....[4]....
        /*012c*/ 	.word	0x00000630


	//   ....[5]....
        /*0130*/ 	.word	0x00000640


	//   ....[6]....
        /*0134*/ 	.word	0x00000820


	//   ....[7]....
        /*0138*/ 	.word	0x00000830


	//   ....[8]....
        /*013c*/ 	.word	0x00000880


	//   ....[9]....
        /*0140*/ 	.word	0x000008f0


	//   ....[10]....
        /*0144*/ 	.word	0x00000910


	//   ....[11]....
        /*0148*/ 	.word	0x00000920


	//   ....[12]....
        /*014c*/ 	.word	0x00000b00


	//   ....[13]....
        /*0150*/ 	.word	0x00000b10


	//   ....[14]....
        /*0154*/ 	.word	0x00000b70


	//   ....[15]....
        /*0158*/ 	.word	0x00000bd0


	//   ....[16]....
        /*015c*/ 	.word	0x00000bf0


	//   ....[17]....
        /*0160*/ 	.word	0x00000c00


	//   ....[18]....
        /*0164*/ 	.word	0x00000de0


	//   ....[19]....
        /*0168*/ 	.word	0x00000df0


	//   ....[20]....
        /*016c*/ 	.word	0x00000e40


	//   ....[21]....
        /*0170*/ 	.word	0x00000eb0


	//   ....[22]....
        /*0174*/ 	.word	0x00000ed0


	//   ....[23]....
        /*0178*/ 	.word	0x00000ee0


	//   ....[24]....
        /*017c*/ 	.word	0x000010c0


	//   ....[25]....
        /*0180*/ 	.word	0x000010d0


	//   ....[26]....
        /*0184*/ 	.word	0x00001130


	//   ....[27]....
        /*0188*/ 	.word	0x00001190


	//   ....[28]....
        /*018c*/ 	.word	0x000011b0


	//   ....[29]....
        /*0190*/ 	.word	0x000011c0


	//   ....[30]....
        /*0194*/ 	.word	0x000013a0


	//   ....[31]....
        /*0198*/ 	.word	0x000013b0


	//   ....[32]....
        /*019c*/ 	.word	0x00001420


	//   ....[33]....
        /*01a0*/ 	.word	0x00001480


	//   ....[34]....
        /*01a4*/ 	.word	0x000014a0


	//   ....[35]....
        /*01a8*/ 	.word	0x000014b0


	//   ....[36]....
        /*01ac*/ 	.word	0x00001710


	//   ....[37]....
        /*01b0*/ 	.word	0x000019a0


	//   ....[38]....
        /*01b4*/ 	.word	0x00001b20


	//   ....[39]....
        /*01b8*/ 	.word	0x00001b50


	//   ....[40]....
        /*01bc*/ 	.word	0x00001b80


	//   ....[41]....
        /*01c0*/ 	.word	0x00001bb0


	//   ....[42]....
        /*01c4*/ 	.word	0x00001be0


	//   ....[43]....
        /*01c8*/ 	.word	0x00001d30


	//   ....[44]....
        /*01cc*/ 	.word	0x00001db0


	//   ....[45]....
        /*01d0*/ 	.word	0x00001e30


	//   ....[46]....
        /*01d4*/ 	.word	0x00001eb0


	//   ....[47]....
        /*01d8*/ 	.word	0x00001f30


	//----- nvinfo : EIATTR_VRC_CTA_INIT_COUNT
	.align		4
.L_1894:
        /*01dc*/ 	.byte	0x02, 0x4a
	.zero		1
	.zero		1


	//----- nvinfo : EIATTR_EXIT_INSTR_OFFSETS
	.align		4
        /*01e0*/ 	.byte	0x04, 0x1c
        /*01e2*/ 	.short	(.L_1896 - .L_1895)


	//   ....[0]....
.L_1895:
        /*01e4*/ 	.word	0x000019b0


	//   ....[1]....
        /*01e8*/ 	.word	0x00001cd0


	//----- nvinfo : EIATTR_MAX_THREADS
	.align		4
.L_1896:
        /*01ec*/ 	.byte	0x04, 0x05
        /*01ee*/ 	.short	(.L_1898 - .L_1897)
.L_1897:
        /*01f0*/ 	.word	0x00000040
        /*01f4*/ 	.word	0x00000001
        /*01f8*/ 	.word	0x00000001


	//----- nvinfo : EIATTR_CRS_STACK_SIZE
	.align		4
.L_1898:
        /*01fc*/ 	.byte	0x04, 0x1e
        /*01fe*/ 	.short	(.L_1900 - .L_1899)
.L_1899:
        /*0200*/ 	.word	0x00000000


	//----- nvinfo : EIATTR_CBANK_PARAM_SIZE
	.align		4
.L_1900:
        /*0204*/ 	.byte	0x03, 0x19
        /*0206*/ 	.short	0x0014


	//----- nvinfo : EIATTR_PARAM_CBANK
	.align		4
        /*0208*/ 	.byte	0x04, 0x0a
        /*020a*/ 	.short	(.L_1902 - .L_1901)
	.align		4
.L_1901:
        /*020c*/ 	.word	index@(.nv.constant0._Z18compute_histogramsIjLi6ELi5ELi64ELb1EEvPKT_Pji)
        /*0210*/ 	.short	0x0380
        /*0212*/ 	.short	0x0014


	//----- nvinfo : EIATTR_SW_WAR
	.align		4
.L_1902:
        /*0214*/ 	.byte	0x04, 0x36
        /*0216*/ 	.short	(.L_1904 - .L_1903)
.L_1903:
        /*0218*/ 	.word	0x00000008
.L_1904:


//--------------------- .nv.info._Z18compute_histogramsIjLi6ELi5ELi64ELb0EEvPKT_Pji --------------------------
	.section	.nv.info._Z18compute_histogramsIjLi6ELi5ELi64ELb0EEvPKT_Pji,"",@"SHT_CUDA_INFO"
	.sectionflags	@""
	.align	4


	//----- nvinfo : EIATTR_CUDA_API_VERSION
	.align		4
        /*0000*/ 	.byte	0x04, 0x37
        /*0002*/ 	.short	(.L_1906 - .L_1905)
.L_1905:
        /*0004*/ 	.word	0x00000082


	//----- nvinfo : EIATTR_KPARAM_INFO
	.align		4
.L_1906:
        /*0008*/ 	.byte	0x04, 0x17
        /*000a*/ 	.short	(.L_1908 - .L_1907)
.L_1907:
        /*000c*/ 	.word	0x00000000
        /*0010*/ 	.short	0x0002
        /*0012*/ 	.short	0x0010
        /*0014*/ 	.byte	0x00, 0xf0, 0x11, 0x00


	//----- nvinfo : EIATTR_KPARAM_INFO
	.align		4
.L_1908:
        /*0018*/ 	.byte	0x04, 0x17
        /*001a*/ 	.short	(.L_1910 - .L_1909)
.L_1909:
        /*001c*/ 	.word	0x00000000
        /*0020*/ 	.short	0x0001
        /*0022*/ 	.short	0x0008
        /*0024*/ 	.byte	0x00, 0xf5, 0x21, 0x00


	//----- nvinfo : EIATTR_KPARAM_INFO
	.align		4
.L_1910:
        /*0028*/ 	.byte	0x04, 0x17
        /*002a*/ 	.short	(.L_1912 - .L_1911)
.L_1911:
        /*002c*/ 	.word	0x00000000
        /*0030*/ 	.short	0x0000
        /*0032*/ 	.short	0x0000
        /*0034*/ 	.byte	0x00, 0xf5, 0x21, 0x00


	//----- nvinfo : EIATTR_SPARSE_MMA_MASK
	.align		4
.L_1912:
        /*0038*/ 	.byte	0x03, 0x50
        /*003a*/ 	.short	0x0000


	//----- nvinfo : EIATTR_MAXREG_COUNT
	.align		4
        /*003c*/ 	.byte	0x03, 0x1b
        /*003e*/ 	.short	0x00ff


	//----- nvinfo : EIATTR_NUM_BARRIERS
	.align		4
        /*0040*/ 	.byte	0x02, 0x4c
        /*0042*/ 	.byte	0x01
	.zero		1


	//----- nvinfo : EIATTR_MERCURY_ISA_VERSION
	.align		4
        /*0044*/ 	.byte	0x03, 0x5f
        /*0046*/ 	.short	0x0101


	//----- nvinfo : EIATTR_COOP_GROUP_MASK_REGIDS
	.align		4
        /*0048*/ 	.byte	0x04, 0x29
        /*004a*/ 	.short	(.L_1914 - .L_1913)


	//   ....[0]....
.L_1913:
        /*004c*/ 	.word	0xffffffff


	//   ....[1]....
        /*0050*/ 	.word	0xffffffff


	//   ....[2]....
        /*0054*/ 	.word	0xffffffff


	//   ....[3]....
        /*0058*/ 	.word	0xffffffff


	//   ....[4]....
        /*005c*/ 	.word	0xffffffff


	//   ....[5]....
        /*0060*/ 	.word	0xffffffff


	//   ....[6]....
        /*0064*/ 	.word	0xffffffff


	//   ....[7]....
        /*0068*/ 	.word	0xffffffff


	//   ....[8]....
        /*006c*/ 	.word	0xffffffff


	//   ....[9]....
        /*0070*/ 	.word	0xffffffff


	//   ....[10]....
        /*0074*/ 	.word	0xffffffff


	//   ....[11]....
        /*0078*/ 	.word	0xffffffff


	//   ....[12]....
        /*007c*/ 	.word	0xffffffff


	//   ....[13]....
        /*0080*/ 	.word	0xffffffff


	//   ....[14]....
        /*0084*/ 	.word	0xffffffff


	//   ....[15]....
        /*0088*/ 	.word	0xffffffff


	//   ....[16]....
        /*008c*/ 	.word	0xffffffff


	//   ....[17]....
        /*0090*/ 	.word	0xffffffff


	//   ....[18]....
        /*0094*/ 	.word	0xffffffff


	//   ....[19]....
        /*0098*/ 	.word	0xffffffff


	//   ....[20]....
        /*009c*/ 	.word	0xffffffff


	//   ....[21]....
        /*00a0*/ 	.word	0xffffffff


	//   ....[22]....
        /*00a4*/ 	.word	0xffffffff


	//   ....[23]....
        /*00a8*/ 	.word	0xffffffff


	//   ....[24]....
        /*00ac*/ 	.word	0xffffffff


	//   ....[25]....
        /*00b0*/ 	.word	0xffffffff


	//   ....[26]....
        /*00b4*/ 	.word	0xffffffff


	//   ....[27]....
        /*00b8*/ 	.word	0xffffffff


	//   ....[28]....
        /*00bc*/ 	.word	0xffffffff


	//   ....[29]....
        /*00c0*/ 	.word	0xffffffff


	//   ....[30]....
        /*00c4*/ 	.word	0xffffffff


	//   ....[31]....
        /*00c8*/ 	.word	0xffffffff


	//   ....[32]....
        /*00cc*/ 	.word	0xffffffff


	//   ....[33]....
        /*00d0*/ 	.word	0xffffffff


	//   ....[34]....
        /*00d4*/ 	.word	0xffffffff


	//   ....[35]....
        /*00d8*/ 	.word	0xffffffff


	//   ....[36]....
        /*00dc*/ 	.word	0xffffffff


	//   ....[37]....
        /*00e0*/ 	.word	0xffffffff


	//   ....[38]....
        /*00e4*/ 	.word	0xffffffff


	//   ....[39]....
        /*00e8*/ 	.word	0xffffffff


	//   ....[40]....
        /*00ec*/ 	.word	0xffffffff


	//   ....[41]....
        /*00f0*/ 	.word	0x0500000c


	//   ....[42]....
        /*00f4*/ 	.word	0x0500000c


	//   ....[43]....
        /*00f8*/ 	.word	0x0500000c


	//   ....[44]....
        /*00fc*/ 	.word	0x0500000c


	//   ....[45]....
        /*0100*/ 	.word	0x0500000c


	//----- nvinfo : EIATTR_COOP_GROUP_INSTR_OFFSETS
	.align		4
.L_1914:
        /*0104*/ 	.byte	0x04, 0x28
        /*0106*/ 	.short	(.L_1916 - .L_1915)


	//   ....[0]....
.L_1915:
        /*0108*/ 	.word	0x00000470


	//   ....[1]....
        /*010c*/ 	.word	0x00000480


	//   ....[2]....
        /*0110*/ 	.word	0x000004d0


	//   ....[3]....
        /*0114*/ 	.word	0x00000540


	//   ....[4]....
        /*0118*/ 	.word	0x00000560


	//   ....[5]....
        /*011c*/ 	.word	0x00000570


	//   ....[6]....
        /*0120*/ 	.word	0x00000750


	//   ....[7]....
        /*0124*/ 	.word	0x00000760


	//   ....[8]....
        /*0128*/ 	.word	0x000007b0


	//   ....[9]....
        /*012c*/ 	.word	0x00000820


	//   ....[10]....
        /*0130*/ 	.word	0x00000840


	//   ....[11]....
        /*0134*/ 	.word	0x00000850


	//   ....[12]....
        /*0138*/ 	.word	0x00000a30


	//   ....[13]....
        /*013c*/ 	.word	0x00000a40


	//   ....[14]....
        /*0140*/ 	.word	0x00000aa0


	//   ....[15]....
        /*0144*/ 	.word	0x00000b00


	//   ....[16]....
        /*0148*/ 	.word	0x00000b20


	//   ....[17]....
        /*014c*/ 	.word	0x00000b30


	//   ....[18]....
        /*0150*/ 	.word	0x00000d10


	//   ....[19]....
        /*0154*/ 	.word	0x00000d20


	//   ....[20]....
        /*0158*/ 	.word	0x00000d70


	//   ....[21]....
        /*015c*/ 	.word	0x00000de0


	//   ....[22]....
        /*0160*/ 	.word	0x00000e00


	//   ....[23]....
        /*0164*/ 	.word	0x00000e10


	//   ....[24]....
        /*0168*/ 	.word	0x00000ff0


	//   ....[25]....
        /*016c*/ 	.word	0x00001000


	//   ....[26]....
        /*0170*/ 	.word	0x00001060


	//   ....[27]....
        /*0174*/ 	.word	0x000010c0


	//   ....[28]....
        /*0178*/ 	.word	0x000010e0


	//   ....[29]....
        /*017c*/ 	.word	0x000010f0


	//   ....[30]....
        /*0180*/ 	.word	0x000012e0


	//   ....[31]....
        /*0184*/ 	.word	0x000012f0


	//   ....[32]....
        /*0188*/ 	.word	0x00001350


	//   ....[33]....
        /*018c*/ 	.word	0x000013b0


	//   ....[34]....
        /*0190*/ 	.word	0x000013d0


	//   ....[35]....
        /*0194*/ 	.word	0x000013e0


	//   ....[36]....
        /*0198*/ 	.word	0x00001690


	//   ....[37]....
        /*019c*/ 	.word	0x000016c0


	//   ....[38]....
        /*01a0*/ 	.word	0x000016f0


	//   ....[39]....
        /*01a4*/ 	.word	0x00001720


	//   ....[40]....
        /*01a8*/ 	.word	0x00001750


	//   ....[41]....
        /*01ac*/ 	.word	0x000018a0


	//   ....[42]....
        /*01b0*/ 	.word	0x00001920


	//   ....[43]....
        /*01b4*/ 	.word	0x000019a0


	//   ....[44]....
        /*01b8*/ 	.word	0x00001a20


	//   ....[45]....
        /*01bc*/ 	.word	0x00001aa0


	//----- nvinfo : EIATTR_VRC_CTA_INIT_COUNT
	.align		4
.L_1916:
        /*01c0*/ 	.byte	0x02, 0x4a
	.zero		1
	.zero		1


	//----- nvinfo : EIATTR_EXIT_INSTR_OFFSETS
	.align		4
        /*01c4*/ 	.byte	0x04, 0x1c
        /*01c6*/ 	.short	(.L_1918 - .L_1917)


	//   ....[0]....
.L_1917:
        /*01c8*/ 	.word	0x00001840


	//----- nvinfo : EIATTR_MAX_THREADS
	.align		4
.L_1918:
        /*01cc*/ 	.byte	0x04, 0x05
        /*01ce*/ 	.short	(.L_1920 - .L_1919)
.L_1919:
        /*01d0*/ 	.word	0x00000040
        /*01d4*/ 	.word	0x00000001
        /*01d8*/ 	.word	0x00000001


	//----- nvinfo : EIATTR_CRS_STACK_SIZE
	.align		4
.L_1920:
        /*01dc*/ 	.byte	0x04, 0x1e
        /*01de*/ 	.short	(.L_1922 - .L_1921)
.L_1921:
        /*01e0*/ 	.word	0x00000000


	//----- nvinfo : EIATTR_CBANK_PARAM_SIZE
	.align		4
.L_1922:
        /*01e4*/ 	.byte	0x03, 0x19
        /*01e6*/ 	.short	0x0014


	//----- nvinfo : EIATTR_PARAM_CBANK
	.align		4
        /*01e8*/ 	.byte	0x04, 0x0a
        /*01ea*/ 	.short	(.L_1924 - .L_1923)
	.align		4
.L_1923:
        /*01ec*/ 	.word	index@(.nv.constant0._Z18compute_histogramsIjLi6ELi5ELi64ELb0EEvPKT_Pji)
        /*01f0*/ 	.short	0x0380
        /*01f2*/ 	.short	0x0014


	//----- nvinfo : EIATTR_SW_WAR
	.align		4
.L_1924:
        /*01f4*/ 	.byte	0x04, 0x36
        /*01f6*/ 	.short	(.L_1926 - .L_1925)
.L_1925:
        /*01f8*/ 	.word	0x00000008
.L_1926:


//--------------------- .nv.info._Z18compute_histogramsIjLi6ELi5ELi32ELb1EEvPKT_Pji --------------------------
	.section	.nv.info._Z18compute_histogramsIjLi6ELi5ELi32ELb1EEvPKT_Pji,"",@"SHT_CUDA_INFO"
	.sectionflags	@""
	.align	4


	//----- nvinfo : EIATTR_CUDA_API_VERSION
	.align		4
        /*0000*/ 	.byte	0x04, 0x37
        /*0002*/ 	.short	(.L_1928 - .L_1927)
.L_1927:
        /*0004*/ 	.word	0x00000082


	//----- nvinfo : EIATTR_KPARAM_INFO
	.align		4
.L_1928:
        /*0008*/ 	.byte	0x04, 0x17
        /*000a*/ 	.short	(.L_1930 - .L_1929)
.L_1929:
        /*000c*/ 	.word	0x00000000
        /*0010*/ 	.short	0x0002
        /*0012*/ 	.short	0x0010
        /*0014*/ 	.byte	0x00, 0xf0, 0x11, 0x00


	//----- nvinfo : EIATTR_KPARAM_INFO
	.align		4
.L_1930:
        /*0018*/ 	.byte	0x04, 0x17
        /*001a*/ 	.short	(.L_1932 - .L_1931)
.L_1931:
        /*001c*/ 	.word	0x00000000
        /*0020*/ 	.short	0x0001
        /*0022*/ 	.short	0x0008
        /*0024*/ 	.byte	0x00, 0xf5, 0x21, 0x00


	//----- nvinfo : EIATTR_KPARAM_INFO
	.align		4
.L_1932:
        /*0028*/ 	.byte	0x04, 0x17
        /*002a*/ 	.short	(.L_1934 - .L_1933)
.L_1933:
        /*002c*/ 	.word	0x00000000
        /*0030*/ 	.short	0x0000
        /*0032*/ 	.short	0x0000
        /*0034*/ 	.byte	0x00, 0xf5, 0x21, 0x00


	//----- nvinfo : EIATTR_SPARSE_MMA_MASK
	.align		4
.L_1934:
        /*0038*/ 	.byte	0x03, 0x50
        /*003a*/ 	.short	0x0000


	//----- nvinfo : EIATTR_MAXREG_COUNT
	.align		4
        /*003c*/ 	.byte	0x03, 0x1b
        /*003e*/ 	.short	0x00ff


	//----- nvinfo : EIATTR_NUM_BARRIERS
	.align		4
        /*0040*/ 	.byte	0x02, 0x4c
        /*0042*/ 	.byte	0x01
	.zero		1


	//----- nvinfo : EIATTR_MERCURY_ISA_VERSION
	.align		4
        /*0044*/ 	.byte	0x03, 0x5f
        /*0046*/ 	.short	0x0101


	//----- nvinfo : EIATTR_INT_WARP_WIDE_INSTR_OFFSETS
	.align		4
        /*0048*/ 	.byte	0x04, 0x31
        /*004a*/ 	.short	(.L_1936 - .L_1935)


	//   ....[0]....
.L_1935:
        /*004c*/ 	.word	0x000017c0


	//   ....[1]....
        /*0050*/ 	.word	0x00001910


	//----- nvinfo : EIATTR_COOP_GROUP_MASK_REGIDS
	.align		4
.L_1936:
        /*0054*/ 	.byte	0x04, 0x29
        /*0056*/ 	.short	(.L_1938 - .L_1937)


	//   ....[0]....
.L_1937:
        /*0058*/ 	.word	0xffffffff


	//   ....[1]....
        /*005c*/ 	.word	0xffffffff


	//   ....[2]....
        /*0060*/ 	.word	0xffffffff


	//   ....[3]....
        /*0064*/ 	.word	0xffffffff


	//   ....[4]....
        /*0068*/ 	.word	0xffffffff


	//   ....[5]....
        /*006c*/ 	.word	0xffffffff


	//   ....[6]....
        /*0070*/ 	.word	0xffffffff


	//   ....[7]....
        /*0074*/ 	.word	0xffffffff


	//   ....[8]....
        /*0078*/ 	.word	0xffffffff


	//   ....[9]....
        /*007c*/ 	.word	0xffffffff


	//   ....[10]....
        /*0080*/ 	.word	0xffffffff


	//   ....[11]....
        /*0084*/ 	.word	0xffffffff


	//   ....[12]....
        /*0088*/ 	.word	0xffffffff


	//   ....[13]....
        /*008c*/ 	.word	0xffffffff


	//   ....[14]....
        /*0090*/ 	.word	0xffffffff


	//   ....[15]....
        /*0094*/ 	.word	0xffffffff


	//   ....[16]....
        /*0098*/ 	.word	0xffffffff


	//   ....[17]....
        /*009c*/ 	.word	0xffffffff


	//   ....[18]....
        /*00a0*/ 	.word	0xffffffff


	//   ....[19]....
        /*00a4*/ 	.word	0xffffffff


	//   ....[20]....
        /*00a8*/ 	.word	0xffffffff


	//   ....[21]....
        /*00ac*/ 	.word	0xffffffff


	//   ....[22]....
        /*00b0*/ 	.word	0xffffffff


	//   ....[23]....
        /*00b4*/ 	.word	0xffffffff


	//   ....[24]....
        /*00b8*/ 	.word	0xffffffff


	//   ....[25]....
        /*00bc*/ 	.word	0xffffffff


	//   ....[26]....
        /*00c0*/ 	.word	0xffffffff


	//   ....[27]....
        /*00c4*/ 	.word	0xffffffff


	//   ....[28]....
        /*00c8*/ 	.word	0xffffffff


	//   ....[29]....
        /*00cc*/ 	.word	0xffffffff


	//   ....[30]....
        /*00d0*/ 	.word	0xffffffff


	//   ....[31]....
        /*00d4*/ 	.word	0xffffffff


	//   ....[32]....
        /*00d8*/ 	.word	0xffffffff


	//   ....[33]....
        /*00dc*/ 	.word	0xffffffff


	//   ....[34]....
        /*00e0*/ 	.word	0xffffffff


	//   ....[35]....
        /*00e4*/ 	.word	0xffffffff


	//   ....[36]....
        /*00e8*/ 	.word	0xffffffff


	//   ....[37]....
        /*00ec*/ 	.word	0xffffffff


	//   ....[38]....
        /*00f0*/ 	.word	0xffffffff


	//   ....[39]....
        /*00f4*/ 	.word	0xffffffff


	//   ....[40]....
        /*00f8*/ 	.word	0xffffffff


	//   ....[41]....
        /*00fc*/ 	.word	0xffffffff


	//   ....[42]....
        /*0100*/ 	.word	0xffffffff


	//   ....[43]....
        /*0104*/ 	.word	0xffffffff


	//   ....[44]....
        /*0108*/ 	.word	0xffffffff


	//   ....[45]....
        /*010c*/ 	.word	0xffffffff


	//   ....[46]....
        /*0110*/ 	.word	0xffffffff


	//   ....[47]....
        /*0114*/ 	.word	0xffffffff


	//   ....[48]....
        /*0118*/ 	.word	0xffffffff


	//   ....[49]....
        /*011c*/ 	.word	0xffffffff


	//   ....[50]....
        /*0120*/ 	.word	0xffffffff


	//   ....[51]....
        /*0124*/ 	.word	0xffffffff


	//   ....[52]....
        /*0128*/ 	.word	0xffffffff


	//   ....[53]....
        /*012c*/ 	.word	0xffffffff


	//   ....[54]....
        /*0130*/ 	.word	0xffffffff


	//   ....[55]....
        /*0134*/ 	.word	0xffffffff


	//   ....[56]....
        /*0138*/ 	.word	0xffffffff


	//   ....[57]....
        /*013c*/ 	.word	0xffffffff


	//   ....[58]....
        /*0140*/ 	.word	0xffffffff


	//   ....[59]....
        /*0144*/ 	.word	0xffffffff


	//   ....[60]....
        /*0148*/ 	.word	0xffffffff


	//   ....[61]....
        /*014c*/ 	.word	0xffffffff


	//   ....[62]....
        /*0150*/ 	.word	0xffffffff


	//   ....[63]....
        /*0154*/ 	.word	0xffffffff


	//   ....[64]....
        /*0158*/ 	.word	0xffffffff


	//   ....[65]....
        /*015c*/ 	.word	0xffffffff


	//   ....[66]....
        /*0160*/ 	.word	0xffffffff


	//   ....[67]....
        /*0164*/ 	.word	0xffffffff


	//----- nvinfo : EIATTR_COOP_GROUP_INSTR_OFFSETS
	.align		4
.L_1938:
        /*0168*/ 	.byte	0x04, 0x28
        /*016a*/ 	.short	(.L_1940 - .L_1939)


	//   ....[0]....
.L_1939:
        /*016c*/ 	.word	0x00000540


	//   ....[1]....
        /*0170*/ 	.word	0x00000550


	//   ....[2]....
        /*0174*/ 	.word	0x000005a0


	//   ....[3]....
        /*0178*/ 	.word	0x00000610


	//   ....[4]....
        /*017c*/ 	.word	0x00000650


	//   ....[5]....
        /*0180*/ 	.word	0x00000660


	//   ....[6]....
        /*0184*/ 	.word	0x00000820


	//   ....[7]....
        /*0188*/ 	.word	0x00000830


	//   ....[8]....
        /*018c*/ 	.word	0x00000880


	//   ....[9]....
        /*0190*/ 	.word	0x000008f0


	//   ....[10]....
        /*0194*/ 	.word	0x00000930


	//   ....[11]....
        /*0198*/ 	.word	0x00000940


	//   ....[12]....
        /*019c*/ 	.word	0x00000b00


	//   ....[13]....
        /*01a0*/ 	.word	0x00000b10


	//   ....[14]....
        /*01a4*/ 	.word	0x00000b60


	//   ....[15]....
        /*01a8*/ 	.word	0x00000bd0


	//   ....[16]....
        /*01ac*/ 	.word	0x00000c10


	//   ....[17]....
        /*01b0*/ 	.word	0x00000c20


	//   ....[18]....
        /*01b4*/ 	.word	0x00000de0


	//   ....[19]....
        /*01b8*/ 	.word	0x00000df0


	//   ....[20]....
        /*01bc*/ 	.word	0x00000e40


	//   ....[21]....
        /*01c0*/ 	.word	0x00000eb0


	//   ....[22]....
        /*01c4*/ 	.word	0x00000ef0


	//   ....[23]....
        /*01c8*/ 	.word	0x00000f00


	//   ....[24]....
        /*01cc*/ 	.word	0x000010c0


	//   ....[25]....
        /*01d0*/ 	.word	0x000010d0


	//   ....[26]....
        /*01d4*/ 	.word	0x00001120


	//   ....[27]....
        /*01d8*/ 	.word	0x00001190


	//   ....[28]....
        /*01dc*/ 	.word	0x000011d0


	//   ....[29]....
        /*01e0*/ 	.word	0x000011e0


	//   ....[30]....
        /*01e4*/ 	.word	0x000013b0


	//   ....[31]....
        /*01e8*/ 	.word	0x000013c0


	//   ....[32]....
        /*01ec*/ 	.word	0x00001420


	//   ....[33]....
        /*01f0*/ 	.word	0x00001480


	//   ....[34]....
        /*01f4*/ 	.word	0x000014a0


	//   ....[35]....
        /*01f8*/ 	.word	0x000014b0


	//   ....[36]....
        /*01fc*/ 	.word	0x00001710


	//   ....[37]....
        /*0200*/ 	.word	0x000019a0


	//   ....[38]....
        /*0204*/ 	.word	0x00001aa0


	//   ....[39]....
        /*0208*/ 	.word	0x00001ab0


	//   ....[40]....
        /*020c*/ 	.word	0x00001ac0


	//   ....[41]....
        /*0210*/ 	.word	0x00001ad0


	//   ....[42]....
        /*0214*/ 	.word	0x00001ae0


	//   ....[43]....
        /*0218*/ 	.word	0x00001af0


	//   ....[44]....
        /*021c*/ 	.word	0x00001b50


	//   ....[45]....
        /*0220*/ 	.word	0x00001b80


	//   ....[46]....
        /*0224*/ 	.word	0x00001bb0


	//   ....[47]....
        /*0228*/ 	.word	0x00001be0


	//   ....[48]....
        /*022c*/ 	.word	0x00001c10


	//   ....[49]....
        /*0230*/ 	.word	0x00001c20


	//   ....[50]....
        /*0234*/ 	.word	0x00001c80


	//   ....[51]....
        /*0238*/ 	.word	0x00001cb0


	//   ....[52]....
        /*023c*/ 	.word	0x00001ce0


	//   ....[53]....
        /*0240*/ 	.word	0x00001d20


	//   ....[54]....
        /*0244*/ 	.word	0x00001d40


	//   ....[55]....
        /*0248*/ 	.word	0x00001d50


	//   ....[56]....
        /*024c*/ 	.word	0x00001db0


	//   ....[57]....
        /*0250*/ 	.word	0x00001dd0


	//   ....[58]....
        /*0254*/ 	.word	0x00001e70


	//   ....[59]....
        /*0258*/ 	.word	0x00001e80


	//   ....[60]....
        /*025c*/ 	.word	0x00001ea0


	//   ....[61]....
        /*0260*/ 	.word	0x00001ec0


	//   ....[62]....
        /*0264*/ 	.word	0x00001f30


	//   ....[63]....
        /*0268*/ 	.word	0x00001f60


	//   ....[64]....
        /*026c*/ 	.word	0x00001f90


	//   ....[65]....
        /*0270*/ 	.word	0x00001fc0


	//   ....[66]....
        /*0274*/ 	.word	0x00001ff0


	//   ....[67]....
        /*0278*/ 	.word	0x00002010


	//----- nvinfo : EIATTR_VRC_CTA_INIT_COUNT
	.align		4
.L_1940:
        /*027c*/ 	.byte	0x02, 0x4a
	.zero		1
	.zero		1


	//----- nvinfo : EIATTR_EXIT_INSTR_OFFSETS
	.align		4
        /*0280*/ 	.byte	0x04, 0x1c
        /*0282*/ 	.short	(.L_1942 - .L_1941)


	//   ....[0]....
.L_1941:
        /*0284*/ 	.word	0x000019b0


	//   ....[1]....
        /*0288*/ 	.word	0x00002140


	//----- nvinfo : EIATTR_MAX_THREADS
	.align		4
.L_1942:
        /*028c*/ 	.byte	0x04, 0x05
        /*028e*/ 	.short	(.L_1944 - .L_1943)
.L_1943:
        /*0290*/ 	.word	0x00000020
        /*0294*/ 	.word	0x00000001
        /*0298*/ 	.word	0x00000001


	//----- nvinfo : EIATTR_CRS_STACK_SIZE
	.align		4
.L_1944:
        /*029c*/ 	.byte	0x04, 0x1e
        /*029e*/ 	.short	(.L_1946 - .L_1945)
.L_1945:
        /*02a0*/ 	.word	0x00000000


	//----- nvinfo : EIATTR_CBANK_PARAM_SIZE
	.align		4
.L_1946:
        /*02a4*/ 	.byte	0x03, 0x19
        /*02a6*/ 	.short	0x0014


	//----- nvinfo : EIATTR_PARAM_CBANK
	.align		4
        /*02a8*/ 	.byte	0x04, 0x0a
        /*02aa*/ 	.short	(.L_1948 - .L_1947)
	.align		4
.L_1947:
        /*02ac*/ 	.word	index@(.nv.constant0._Z18compute_histogramsIjLi6ELi5ELi32ELb1EEvPKT_Pji)
        /*02b0*/ 	.short	0x0380
        /*02b2*/ 	.short	0x0014


	//----- nvinfo : EIATTR_SW_WAR
	.align		4
.L_1948:
        /*02b4*/ 	.byte	0x04, 0x36
        /*02b6*/ 	.short	(.L_1950 - .L_1949)
.L_1949:
        /*02b8*/ 	.word	0x00000008
.L_1950:


//--------------------- .nv.info._Z18compute_histogramsIjLi6ELi5ELi32ELb0EEvPKT_Pji --------------------------
	.section	.nv.info._Z18compute_histogramsIjLi6ELi5ELi32ELb0EEvPKT_Pji,"",@"SHT_CUDA_INFO"
	.sectionflags	@""
	.align	4


	//----- nvinfo : EIATTR_CUDA_API_VERSION
	.align		4
        /*0000*/ 	.byte	0x04, 0x37
        /*0002*/ 	.short	(.L_1952 - .L_1951)
.L_1951:
        /*0004*/ 	.word	0x00000082


	//----- nvinfo : EIATTR_KPARAM_INFO
	.align		4
.L_1952:
        /*0008*/ 	.byte	0x04, 0x17
        /*000a*/ 	.short	(.L_1954 - .L_1953)
.L_1953:
        /*000c*/ 	.word	0x00000000
        /*0010*/ 	.short	0x0002
        /*0012*/ 	.short	0x0010
        /*0014*/ 	.byte	0x00, 0xf0, 0x11, 0x00


	//----- nvinfo : EIATTR_KPARAM_INFO
	.align		4
.L_1954:
        /*0018*/ 	.byte	0x04, 0x17
        /*001a*/ 	.short	(.L_1956 - .L_1955)
.L_1955:
        /*001c*/ 	.word	0x00000000
        /*0020*/ 	.short	0x0001
        /*0022*/ 	.short	0x0008
        /*0024*/ 	.byte	0x00, 0xf5, 0x21, 0x00


	//----- nvinfo : EIATTR_KPARAM_INFO
	.align		4
.L_1956:
        /*0028*/ 	.byte	0x04, 0x17
        /*002a*/ 	.short	(.L_1958 - .L_1957)
.L_1957:
        /*002c*/ 	.word	0x00000000
        /*0030*/ 	.short	0x0000
        /*0032*/ 	.short	0x0000
        /*0034*/ 	.byte	0x00, 0xf5, 0x21, 0x00


	//----- nvinfo : EIATTR_SPARSE_MMA_MASK
	.align		4
.L_1958:
        /*0038*/ 	.byte	0x03, 0x50
        /*003a*/ 	.short	0x0000


	//----- nvinfo : EIATTR_MAXREG_COUNT
	.align		4
        /*003c*/ 	.byte	0x03, 0x1b
        /*003e*/ 	.short	0x00ff


	//----- nvinfo : EIATTR_NUM_BARRIERS
	.align		4
        /*0040*/ 	.byte	0x02, 0x4c
        /*0042*/ 	.byte	0x01
	.zero		1


	//----- nvinfo : EIATTR_MERCURY_ISA_VERSION
	.align		4
        /*0044*/ 	.byte	0x03, 0x5f
        /*0046*/ 	.short	0x0101


	//----- nvinfo : EIATTR_COOP_GROUP_MASK_REGIDS
	.align		4
        /*0048*/ 	.byte	0x04, 0x29
        /*004a*/ 	.short	(.L_1960 - .L_1959)


	//   ....[0]....
.L_1959:
        /*004c*/ 	.word	0xffffffff


	//   ....[1]....
        /*0050*/ 	.word	0xffffffff


	//   ....[2]....
        /*0054*/ 	.word	0xffffffff


	//   ....[3]....
        /*0058*/ 	.word	0xffffffff


	//   ....[4]....
        /*005c*/ 	.word	0xffffffff


	//   ....[5]....
        /*0060*/ 	.word	0xffffffff


	//   ....[6]....
        /*0064*/ 	.word	0xffffffff


	//   ....[7]....
        /*0068*/ 	.word	0xffffffff


	//   ....[8]....
        /*006c*/ 	.word	0xffffffff


	//   ....[9]....
        /*0070*/ 	.word	0xffffffff


	//   ....[10]....
        /*0074*/ 	.word	0xffffffff


	//   ....[11]....
        /*0078*/ 	.word	0xffffffff


	//   ....[12]....
        /*007c*/ 	.word	0xffffffff


	//   ....[13]....
        /*0080*/ 	.word	0xffffffff


	//   ....[14]....
        /*0084*/ 	.word	0xffffffff


	//   ....[15]....
        /*0088*/ 	.word	0xffffffff


	//   ....[16]....
        /*008c*/ 	.word	0xffffffff


	//   ....[17]....
        /*0090*/ 	.word	0xffffffff


	//   ....[18]....
        /*0094*/ 	.word	0xffffffff


	//   ....[19]....
        /*0098*/ 	.word	0xffffffff


	//   ....[20]....
        /*009c*/ 	.word	0xffffffff


	//   ....[21]....
        /*00a0*/ 	.word	0xffffffff


	//   ....[22]....
        /*00a4*/ 	.word	0xffffffff


	//   ....[23]....
        /*00a8*/ 	.word	0xffffffff


	//   ....[24]....
        /*00ac*/ 	.word	0xffffffff


	//   ....[25]....
        /*00b0*/ 	.word	0xffffffff


	//   ....[26]....
        /*00b4*/ 	.word	0xffffffff


	//   ....[27]....
        /*00b8*/ 	.word	0xffffffff


	//   ....[28]....
        /*00bc*/ 	.word	0xffffffff


	//   ....[29]....
        /*00c0*/ 	.word	0xffffffff


	//   ....[30]....
        /*00c4*/ 	.word	0xffffffff


	//   ....[31]....
        /*00c8*/ 	.word	0xffffffff


	//   ....[32]....
        /*00cc*/ 	.word	0xffffffff


	//   ....[33]....
        /*00d0*/ 	.word	0xffffffff


	//   ....[34]....
        /*00d4*/ 	.word	0xffffffff


	//   ....[35]....
        /*00d8*/ 	.word	0xffffffff


	//   ....[36]....
        /*00dc*/ 	.word	0xffffffff


	//   ....[37]....
        /*00e0*/ 	.word	0xffffffff


	//   ....[38]....
        /*00e4*/ 	.word	0xffffffff


	//   ....[39]....
        /*00e8*/ 	.word	0xffffffff


	//   ....[40]....
        /*00ec*/ 	.word	0xffffffff


	//   ....[41]....
        /*00f0*/ 	.word	0xffffffff


	//   ....[42]....
        /*00f4*/ 	.word	0xffffffff


	//   ....[43]....
        /*00f8*/ 	.word	0xffffffff


	//   ....[44]....
        /*00fc*/ 	.word	0xffffffff


	//   ....[45]....
        /*0100*/ 	.word	0xffffffff


	//   ....[46]....
        /*0104*/ 	.word	0xffffffff


	//   ....[47]....
        /*0108*/ 	.word	0xffffffff


	//   ....[48]....
        /*010c*/ 	.word	0xffffffff


	//   ....[49]....
        /*0110*/ 	.word	0xffffffff


	//   ....[50]....
        /*0114*/ 	.word	0xffffffff


	//   ....[51]....
        /*0118*/ 	.word	0xffffffff


	//   ....[52]....
        /*011c*/ 	.word	0xffffffff


	//   ....[53]....
        /*0120*/ 	.word	0xffffffff


	//   ....[54]....
        /*0124*/ 	.word	0xffffffff


	//   ....[55]....
        /*0128*/ 	.word	0xffffffff


	//   ....[56]....
        /*012c*/ 	.word	0xffffffff


	//   ....[57]....
        /*0130*/ 	.word	0xffffffff


	//   ....[58]....
        /*0134*/ 	.word	0xffffffff


	//   ....[59]....
        /*0138*/ 	.word	0xffffffff


	//   ....[60]....
        /*013c*/ 	.word	0xffffffff


	//   ....[61]....
        /*0140*/ 	.word	0xffffffff


	//   ....[62]....
        /*0144*/ 	.word	0xffffffff


	//   ....[63]....
        /*0148*/ 	.word	0xffffffff


	//   ....[64]....
        /*014c*/ 	.word	0xffffffff


	//   ....[65]....
        /*0150*/ 	.word	0xffffffff


	//----- nvinfo : EIATTR_COOP_GROUP_INSTR_OFFSETS
	.align		4
.L_1960:
        /*0154*/ 	.byte	0x04, 0x28
        /*0156*/ 	.short	(.L_1962 - .L_1961)


	//   ....[0]....
.L_1961:
        /*0158*/ 	.word	0x00000470


	//   ....[1]....
        /*015c*/ 	.word	0x00000480


	//   ....[2]....
        /*0160*/ 	.word	0x000004d0


	//   ....[3]....
        /*0164*/ 	.word	0x00000540


	//   ....[4]....
        /*0168*/ 	.word	0x00000580


	//   ....[5]....
        /*016c*/ 	.word	0x00000590


	//   ....[6]....
        /*0170*/ 	.word	0x00000750


	//   ....[7]....
        /*0174*/ 	.word	0x00000760


	//   ....[8]....
        /*0178*/ 	.word	0x000007b0


	//   ....[9]....
        /*017c*/ 	.word	0x00000820


	//   ....[10]....
        /*0180*/ 	.word	0x00000860


	//   ....[11]....
        /*0184*/ 	.word	0x00000870


	//   ....[12]....
        /*0188*/ 	.word	0x00000a30


	//   ....[13]....
        /*018c*/ 	.word	0x00000a40


	//   ....[14]....
        /*0190*/ 	.word	0x00000a90


	//   ....[15]....
        /*0194*/ 	.word	0x00000b00


	//   ....[16]....
        /*0198*/ 	.word	0x00000b40


	//   ....[17]....
        /*019c*/ 	.word	0x00000b50


	//   ....[18]....
        /*01a0*/ 	.word	0x00000d10


	//   ....[19]....
        /*01a4*/ 	.word	0x00000d20


	//   ....[20]....
        /*01a8*/ 	.word	0x00000d70


	//   ....[21]....
        /*01ac*/ 	.word	0x00000de0


	//   ....[22]....
        /*01b0*/ 	.word	0x00000e20


	//   ....[23]....
        /*01b4*/ 	.word	0x00000e30


	//   ....[24]....
        /*01b8*/ 	.word	0x00000ff0


	//   ....[25]....
        /*01bc*/ 	.word	0x00001000


	//   ....[26]....
        /*01c0*/ 	.word	0x00001050


	//   ....[27]....
        /*01c4*/ 	.word	0x000010c0


	//   ....[28]....
        /*01c8*/ 	.word	0x000010e0


	//   ....[29]....
        /*01cc*/ 	.word	0x000010f0


	//   ....[30]....
        /*01d0*/ 	.word	0x000012d0


	//   ....[31]....
        /*01d4*/ 	.word	0x000012e0


	//   ....[32]....
        /*01d8*/ 	.word	0x00001350


	//   ....[33]....
        /*01dc*/ 	.word	0x000013b0


	//   ....[34]....
        /*01e0*/ 	.word	0x000013d0


	//   ....[35]....
        /*01e4*/ 	.word	0x000013e0


	//   ....[36]....
        /*01e8*/ 	.word	0x00001610


	//   ....[37]....
        /*01ec*/ 	.word	0x00001620


	//   ....[38]....
        /*01f0*/ 	.word	0x00001630


	//   ....[39]....
        /*01f4*/ 	.word	0x00001640


	//   ....[40]....
        /*01f8*/ 	.word	0x00001650


	//   ....[41]....
        /*01fc*/ 	.word	0x00001660


	//   ....[42]....
        /*0200*/ 	.word	0x000016c0


	//   ....[43]....
        /*0204*/ 	.word	0x000016f0


	//   ....[44]....
        /*0208*/ 	.word	0x00001720


	//   ....[45]....
        /*020c*/ 	.word	0x00001750


	//   ....[46]....
        /*0210*/ 	.word	0x00001780


	//   ....[47]....
        /*0214*/ 	.word	0x00001790


	//   ....[48]....
        /*0218*/ 	.word	0x000017f0


	//   ....[49]....
        /*021c*/ 	.word	0x00001820


	//   ....[50]....
        /*0220*/ 	.word	0x00001850


	//   ....[51]....
        /*0224*/ 	.word	0x00001890


	//   ....[52]....
        /*0228*/ 	.word	0x000018b0


	//   ....[53]....
        /*022c*/ 	.word	0x000018c0


	//   ....[54]....
        /*0230*/ 	.word	0x00001920


	//   ....[55]....
        /*0234*/ 	.word	0x00001940


	//   ....[56]....
        /*0238*/ 	.word	0x000019e0


	//   ....[57]....
        /*023c*/ 	.word	0x000019f0


	//   ....[58]....
        /*0240*/ 	.word	0x00001a10


	//   ....[59]....
        /*0244*/ 	.word	0x00001a30


	//   ....[60]....
        /*0248*/ 	.word	0x00001aa0


	//   ....[61]....
        /*024c*/ 	.word	0x00001ad0


	//   ....[62]....
        /*0250*/ 	.word	0x00001b00


	//   ....[63]....
        /*0254*/ 	.word	0x00001b30


	//   ....[64]....
        /*0258*/ 	.word	0x00001b60


	//   ....[65]....
        /*025c*/ 	.word	0x00001b80


	//----- nvinfo : EIATTR_VRC_CTA_INIT_COUNT
	.align		4
.L_1962:
        /*0260*/ 	.byte	0x02, 0x4a
	.zero		1
	.zero		1


	//----- nvinfo : EIATTR_EXIT_INSTR_OFFSETS
	.align		4
        /*0264*/ 	.byte	0x04, 0x1c
        /*0266*/ 	.short	(.L_1964 - .L_1963)


	//   ....[0]....
.L_1963:
        /*0268*/ 	.word	0x00001cb0


	//----- nvinfo : EIATTR_MAX_THREADS
	.align		4
.L_1964:
        /*026c*/ 	.byte	0x04, 0x05
        /*026e*/ 	.short	(.L_1966 - .L_1965)
.L_1965:
        /*0270*/ 	.word	0x00000020
        /*0274*/ 	.word	0x00000001
        /*0278*/ 	.word	0x00000001


	//----- nvinfo : EIATTR_CRS_STACK_SIZE
	.align		4
.L_1966:
        /*027c*/ 	.byte	0x04, 0x1e
        /*027e*/ 	.short	(.L_1968 - .L_1967)
.L_1967:
        /*0280*/ 	.word	0x00000000


	//----- nvinfo : EIATTR_CBANK_PARAM_SIZE
	.align		4
.L_1968:
        /*0284*/ 	.byte	0x03, 0x19
        /*0286*/ 	.short	0x0014


	//----- nvinfo : EIATTR_PARAM_CBANK
	.align		4
        /*0288*/ 	.byte	0x04, 0x0a
        /*028a*/ 	.short	(.L_1970 - .L_1969)
	.align		4
.L_1969:
        /*028c*/ 	.word	index@(.nv.constant0._Z18compute_histogramsIjLi6ELi5ELi32ELb0EEvPKT_Pji)
        /*0290*/ 	.short	0x0380
        /*0292*/ 	.short	0x0014


	//----- nvinfo : EIATTR_SW_WAR
	.align		4
.L_1970:
        /*0294*/ 	.byte	0x04, 0x36
        /*0296*/ 	.short	(.L_1972 - .L_1971)
.L_1971:
        /*0298*/ 	.word	0x00000008
.L_1972:


//--------------------- .nv.info._Z10radix_passIjLj4294967295ELi8ELi15ELi8EEvPKT_PKjPS0_PjiiPi --------------------------
	.section	.nv.info._Z10radix_passIjLj4294967295ELi8ELi15ELi8EEvPKT_PKjPS0_PjiiPi,"",@"SHT_CUDA_INFO"
	.sectionflags	@""
	.align	4


	//----- nvinfo : EIATTR_CUDA_API_VERSION
	.align		4
        /*0000*/ 	.byte	0x04, 0x37
        /*0002*/ 	.short	(.L_1974 - .L_1973)
.L_1973:
        /*0004*/ 	.word	0x00000082


	//----- nvinfo : EIATTR_KPARAM_INFO
	.align		4
.L_1974:
        /*0008*/ 	.byte	0x04, 0x17
        /*000a*/ 	.short	(.L_1976 - .L_1975)
.L_1975:
        /*000c*/ 	.word	0x00000000
        /*0010*/ 	.short	0x0006
        /*0012*/ 	.short	0x0028
        /*0014*/ 	.byte	0x00, 0xf5, 0x21, 0x00


	//----- nvinfo : EIATTR_KPARAM_INFO
	.align		4
.L_1976:
        /*0018*/ 	.byte	0x04, 0x17
        /*001a*/ 	.short	(.L_1978 - .L_1977)
.L_1977:
        /*001c*/ 	.word	0x00000000
        /*0020*/ 	.short	0x0005
        /*0022*/ 	.short	0x0024
        /*0024*/ 	.byte	0x00, 0xf0, 0x11, 0x00


	//----- nvinfo : EIATTR_KPARAM_INFO
	.align		4
.L_1978:
        /*0028*/ 	.byte	0x04, 0x17
        /*002a*/ 	.short	(.L_1980 - .L_1979)
.L_1979:
        /*002c*/ 	.word	0x00000000
        /*0030*/ 	.short	0x0004
        /*0032*/ 	.short	0x0020
        /*0034*/ 	.byte	0x00, 0xf0, 0x11, 0x00


	//----- nvinfo : EIATTR_KPARAM_INFO
	.align		4
.L_1980:
        /*0038*/ 	.byte	0x04, 0x17
        /*003a*/ 	.short	(.L_1982 - .L_1981)
.L_1981:
        /*003c*/ 	.word	0x00000000
        /*0040*/ 	.short	0x0003
        /*0042*/ 	.short	0x0018
        /*0044*/ 	.byte	0x00, 0xf5, 0x21, 0x00


	//----- nvinfo : EIATTR_KPARAM_INFO
	.align		4
.L_1982:
        /*0048*/ 	.byte	0x04, 0x17
        /*004a*/ 	.short	(.L_1984 - .L_1983)
.L_1983:
        /*004c*/ 	.word	0x00000000
        /*0050*/ 	.short	0x0002
        /*0052*/ 	.short	0x0010
        /*0054*/ 	.byte	0x00, 0xf5, 0x21, 0x00


	//----- nvinfo : EIATTR_KPARAM_INFO
	.align		4
.L_1984:
        /*0058*/ 	.byte	0x04, 0x17
        /*005a*/ 	.short	(.L_1986 - .L_1985)
.L_1985:
        /*005c*/ 	.word	0x00000000
        /*0060*/ 	.short	0x0001
        /*0062*/ 	.short	0x0008
        /*0064*/ 	.byte	0x00, 0xf5, 0x21, 0x00


	//----- nvinfo : EIATTR_KPARAM_INFO
	.align		4
.L_1986:
        /*0068*/ 	.byte	0x04, 0x17
        /*006a*/ 	.short	(.L_1988 - .L_1987)
.L_1987:
        /*006c*/ 	.word	0x00000000
        /*0070*/ 	.short	0x0000
        /*0072*/ 	.short	0x0000
        /*0074*/ 	.byte	0x00, 0xf5, 0x21, 0x00


	//----- nvinfo : EIATTR_RESERVED_SMEM_USED
	.align		4
.L_1988:
        /*0078*/ 	.byte	0x01, 0x41
	.zero		2


	//----- nvinfo : EIATTR_SPARSE_MMA_MASK
	.align		4
        /*007c*/ 	.byte	0x03, 0x50
        /*007e*/ 	.short	0x0000


	//----- nvinfo : EIATTR_MAXREG_COUNT
	.align		4
        /*0080*/ 	.byte	0x03, 0x1b
        /*0082*/ 	.short	0x00ff


	//----- nvinfo : EIATTR_NUM_BARRIERS
	.align		4
        /*0084*/ 	.byte	0x02, 0x4c
        /*0086*/ 	.byte	0x01
	.zero		1


	//----- nvinfo : EIATTR_EXTERNS
	.align		4
        /*0088*/ 	.byte	0x04, 0x0f
        /*008a*/ 	.short	(.L_1990 - .L_1989)


	//   ....[0]....
	.align		4
.L_1989:
        /*008c*/ 	.word	index@(vprintf)


	//   ....[1]....
	.align		4
        /*0090*/ 	.word	index@(__assertfail)


	//----- nvinfo : EIATTR_MERCURY_ISA_VERSION
	.align		4
.L_1990:
        /*0094*/ 	.byte	0x03, 0x5f
        /*0096*/ 	.short	0x0101


	//----- nvinfo : EIATTR_INT_WARP_WIDE_INSTR_OFFSETS
	.align		4
        /*0098*/ 	.byte	0x04, 0x31
        /*009a*/ 	.short	(.L_1992 - .L_1991)


	//   ....[0]....
.L_1991:
        /*009c*/ 	.word	0x000040c0


	//   ....[1]....
        /*00a0*/ 	.word	0x00004100


	//   ....[2]....
        /*00a4*/ 	.word	0x000047d0


	//   ....[3]....
        /*00a8*/ 	.word	0x00004820


	//   ....[4]....
        /*00ac*/ 	.word	0x00004830


	//   ....[5]....
        /*00b0*/ 	.word	0x000049c0


	//   ....[6]....
        /*00b4*/ 	.word	0x000049e0


	//----- nvinfo : EIATTR_COOP_GROUP_MASK_REGIDS
	.align		4
.L_1992:
        /*00b8*/ 	.byte	0x04, 0x29
        /*00ba*/ 	.short	(.L_1994 - .L_1993)


	//   ....[0]....
.L_1993:
        /*00bc*/ 	.word	0xffffffff


	//   ....[1]....
        /*00c0*/ 	.word	0xffffffff


	//   ....[2]....
        /*00c4*/ 	.word	0xffffffff


	//   ....[3]....
        /*00c8*/ 	.word	0xffffffff


	//   ....[4]....
        /*00cc*/ 	.word	0xffffffff


	//   ....[5]....
        /*00d0*/ 	.word	0xffffffff


	//   ....[6]....
        /*00d4*/ 	.word	0xffffffff


	//   ....[7]....
        /*00d8*/ 	.word	0xffffffff


	//   ....[8]....
        /*00dc*/ 	.word	0xffffffff


	//   ....[9]....
        /*00e0*/ 	.word	0xffffffff


	//   ....[10]....
        /*00e4*/ 	.word	0xffffffff


	//   ....[11]....
        /*00e8*/ 	.word	0xffffffff


	//   ....[12]....
        /*00ec*/ 	.word	0xffffffff


	//   ....[13]....
        /*00f0*/ 	.word	0xffffffff


	//   ....[14]....
        /*00f4*/ 	.word	0xffffffff


	//   ....[15]....
        /*00f8*/ 	.word	0xffffffff


	//   ....[16]....
        /*00fc*/ 	.word	0xffffffff


	//   ....[17]....
        /*0100*/ 	.word	0xffffffff


	//   ....[18]....
        /*0104*/ 	.word	0xffffffff


	//   ....[19]....
        /*0108*/ 	.word	0xffffffff


	//   ....[20]....
        /*010c*/ 	.word	0xffffffff


	//   ....[21]....
        /*0110*/ 	.word	0xffffffff


	//   ....[22]....
        /*0114*/ 	.word	0xffffffff


	//   ....[23]....
        /*0118*/ 	.word	0xffffffff


	//   ....[24]....
        /*011c*/ 	.word	0xffffffff


	//   ....[25]....
        /*0120*/ 	.word	0xffffffff


	//   ....[26]....
        /*0124*/ 	.word	0xffffffff


	//   ....[27]....
        /*0128*/ 	.word	0xffffffff


	//   ....[28]....
        /*012c*/ 	.word	0xffffffff


	//   ....[29]....
        /*0130*/ 	.word	0xffffffff


	//   ....[30]....
        /*0134*/ 	.word	0xffffffff


	//   ....[31]....
        /*0138*/ 	.word	0xffffffff


	//   ....[32]....
        /*013c*/ 	.word	0xffffffff


	//   ....[33]....
        /*0140*/ 	.word	0xffffffff


	//   ....[34]....
        /*0144*/ 	.word	0xffffffff


	//   ....[35]....
        /*0148*/ 	.word	0xffffffff


	//   ....[36]....
        /*014c*/ 	.word	0xffffffff


	//   ....[37]....
        /*0150*/ 	.word	0xffffffff


	//   ....[38]....
        /*0154*/ 	.word	0xffffffff


	//   ....[39]....
        /*0158*/ 	.word	0xffffffff


	//   ....[40]....
        /*015c*/ 	.word	0xffffffff


	//   ....[41]....
        /*0160*/ 	.word	0xffffffff


	//   ....[42]....
        /*0164*/ 	.word	0xffffffff


	//   ....[43]....
        /*0168*/ 	.word	0xffffffff


	//   ....[44]....
        /*016c*/ 	.word	0xffffffff


	//   ....[45]....
        /*0170*/ 	.word	0xffffffff


	//   ....[46]....
        /*0174*/ 	.word	0xffffffff


	//   ....[47]....
        /*0178*/ 	.word	0xffffffff


	//   ....[48]....
        /*017c*/ 	.word	0xffffffff


	//   ....[49]....
        /*0180*/ 	.word	0xffffffff


	//   ....[50]....
        /*0184*/ 	.word	0xffffffff


	//   ....[51]....
        /*0188*/ 	.word	0xffffffff


	//   ....[52]....
        /*018c*/ 	.word	0xffffffff


	//   ....[53]....
        /*0190*/ 	.word	0xffffffff


	//   ....[54]....
        /*0194*/ 	.word	0xffffffff


	//   ....[55]....
        /*0198*/ 	.word	0xffffffff


	//   ....[56]....
        /*019c*/ 	.word	0xffffffff


	//   ....[57]....
        /*01a0*/ 	.word	0xffffffff


	//   ....[58]....
        /*01a4*/ 	.word	0xffffffff


	//   ....[59]....
        /*01a8*/ 	.word	0xffffffff


	//   ....[60]....
        /*01ac*/ 	.word	0xffffffff


	//   ....[61]....
        /*01b0*/ 	.word	0xffffffff


	//   ....[62]....
        /*01b4*/ 	.word	0xffffffff


	//   ....[63]....
        /*01b8*/ 	.word	0xffffffff


	//   ....[64]....
        /*01bc*/ 	.word	0xffffffff


	//   ....[65]....
        /*01c0*/ 	.word	0xffffffff


	//   ....[66]....
        /*01c4*/ 	.word	0xffffffff


	//   ....[67]....
        /*01c8*/ 	.word	0xffffffff


	//   ....[68]....
        /*01cc*/ 	.word	0xffffffff


	//   ....[69]....
        /*01d0*/ 	.word	0xffffffff


	//   ....[70]....
        /*01d4*/ 	.word	0xffffffff


	//   ....[71]....
        /*01d8*/ 	.word	0xffffffff


	//   ....[72]....
        /*01dc*/ 	.word	0xffffffff


	//   ....[73]....
        /*01e0*/ 	.word	0xffffffff


	//   ....[74]....
        /*01e4*/ 	.word	0xffffffff


	//   ....[75]....
        /*01e8*/ 	.word	0xffffffff


	//   ....[76]....
        /*01ec*/ 	.word	0xffffffff


	//   ....[77]....
        /*01f0*/ 	.word	0xffffffff


	//   ....[78]....
        /*01f4*/ 	.word	0xffffffff


	//   ....[79]....
        /*01f8*/ 	.word	0xffffffff


	//   ....[80]....
        /*01fc*/ 	.word	0xffffffff


	//   ....[81]....
        /*0200*/ 	.word	0xffffffff


	//   ....[82]....
        /*0204*/ 	.word	0xffffffff


	//   ....[83]....
        /*0208*/ 	.word	0xffffffff


	//   ....[84]....
        /*020c*/ 	.word	0xffffffff


	//   ....[85]....
        /*0210*/ 	.word	0xffffffff


	//   ....[86]....
        /*0214*/ 	.word	0xffffffff


	//   ....[87]....
        /*0218*/ 	.word	0xffffffff


	//   ....[88]....
        /*021c*/ 	.word	0xffffffff


	//   ....[89]....
        /*0220*/ 	.word	0xffffffff


	//   ....[90]....
        /*0224*/ 	.word	0xffffffff


	//   ....[91]....
        /*0228*/ 	.word	0xffffffff


	//   ....[92]....
        /*022c*/ 	.word	0xffffffff


	//   ....[93]....
        /*0230*/ 	.word	0xffffffff


	//   ....[94]....
        /*0234*/ 	.word	0xffffffff


	//   ....[95]....
        /*0238*/ 	.word	0xffffffff


	//   ....[96]....
        /*023c*/ 	.word	0xffffffff


	//   ....[97]....
        /*0240*/ 	.word	0xffffffff


	//   ....[98]....
        /*0244*/ 	.word	0xffffffff


	//   ....[99]....
        /*0248*/ 	.word	0xffffffff


	//   ....[100]....
        /*024c*/ 	.word	0xffffffff


	//   ....[101]....
        /*0250*/ 	.word	0xffffffff


	//   ....[102]....
        /*0254*/ 	.word	0xffffffff


	//   ....[103]....
        /*0258*/ 	.word	0xffffffff


	//   ....[104]....
        /*025c*/ 	.word	0xffffffff


	//   ....[105]....
        /*0260*/ 	.word	0xffffffff


	//   ....[106]....
        /*0264*/ 	.word	0xffffffff


	//   ....[107]....
        /*0268*/ 	.word	0xffffffff


	//   ....[108]....
        /*026c*/ 	.word	0xffffffff


	//   ....[109]....
        /*0270*/ 	.word	0xffffffff


	//   ....[110]....
        /*0274*/ 	.word	0xffffffff


	//   ....[111]....
        /*0278*/ 	.word	0xffffffff


	//   ....[112]....
        /*027c*/ 	.word	0xffffffff


	//   ....[113]....
        /*0280*/ 	.word	0xffffffff


	//   ....[114]....
        /*0284*/ 	.word	0xffffffff


	//   ....[115]....
        /*0288*/ 	.word	0xffffffff


	//   ....[116]....
        /*028c*/ 	.word	0xffffffff


	//   ....[117]....
        /*0290*/ 	.word	0xffffffff


	//   ....[118]....
        /*0294*/ 	.word	0xffffffff


	//   ....[119]....
        /*0298*/ 	.word	0xffffffff


	//   ....[120]....
        /*029c*/ 	.word	0xffffffff


	//   ....[121]....
        /*02a0*/ 	.word	0xffffffff


	//   ....[122]....
        /*02a4*/ 	.word	0xffffffff


	//   ....[123]....
        /*02a8*/ 	.word	0xffffffff


	//   ....[124]....
        /*02ac*/ 	.word	0xffffffff


	//   ....[125]....
        /*02b0*/ 	.word	0xffffffff


	//   ....[126]....
        /*02b4*/ 	.word	0xffffffff


	//   ....[127]....
        /*02b8*/ 	.word	0xffffffff


	//   ....[128]....
        /*02bc*/ 	.word	0xffffffff


	//   ....[129]....
        /*02c0*/ 	.word	0xffffffff


	//   ....[130]....
        /*02c4*/ 	.word	0xffffffff


	//   ....[131]....
        /*02c8*/ 	.word	0xffffffff


	//   ....[132]....
        /*02cc*/ 	.word	0xffffffff


	//   ....[133]....
        /*02d0*/ 	.word	0xffffffff


	//   ....[134]....
        /*02d4*/ 	.word	0xffffffff


	//   ....[135]....
        /*02d8*/ 	.word	0xffffffff


	//   ....[136]....
        /*02dc*/ 	.word	0xffffffff


	//   ....[137]....
        /*02e0*/ 	.word	0xffffffff


	//   ....[138]....
        /*02e4*/ 	.word	0xffffffff


	//   ....[139]....
        /*02e8*/ 	.word	0xffffffff


	//   ....[140]....
        /*02ec*/ 	.word	0xffffffff


	//   ....[141]....
        /*02f0*/ 	.word	0xffffffff


	//   ....[142]....
        /*02f4*/ 	.word	0xffffffff


	//   ....[143]....
        /*02f8*/ 	.word	0xffffffff


	//   ....[144]....
        /*02fc*/ 	.word	0xffffffff


	//   ....[145]....
        /*0300*/ 	.word	0x0500000f


	//   ....[146]....
        /*0304*/ 	.word	0x0500000f


	//   ....[147]....
        /*0308*/ 	.word	0x0500000f


	//   ....[148]....
        /*030c*/ 	.word	0xffffffff


	//   ....[149]....
        /*0310*/ 	.word	0x0500000f


	//   ....[150]....
        /*0314*/ 	.word	0x0500000f


	//   ....[151]....
        /*0318*/ 	.word	0x0500000f


	//   ....[152]....
        /*031c*/ 	.word	0x0500000f


	//   ....[153]....
        /*0320*/ 	.word	0x0500000f


	//   ....[154]....
        /*0324*/ 	.word	0x0500000f


	//   ....[155]....
        /*0328*/ 	.word	0x0500000f


	//   ....[156]....
        /*032c*/ 	.word	0x0500000f


	//   ....[157]....
        /*0330*/ 	.word	0x0500000f


	//   ....[158]....
        /*0334*/ 	.word	0x0500000f


	//   ....[159]....
        /*0338*/ 	.word	0x0500000f


	//   ....[160]....
        /*033c*/ 	.word	0x0500000f


	//----- nvinfo : EIATTR_COOP_GROUP_INSTR_OFFSETS
	.align		4
.L_1994:
        /*0340*/ 	.byte	0x04, 0x28
        /*0342*/ 	.short	(.L_1996 - .L_1995)


	//   ....[0]....
.L_1995:
        /*0344*/ 	.word	0x00000750


	//   ....[1]....
        /*0348*/ 	.word	0x00000790


	//   ....[2]....
        /*034c*/ 	.word	0x00000800


	//   ....[3]....
        /*0350*/ 	.word	0x00000870


	//   ....[4]....
        /*0354*/ 	.word	0x00000900


	//   ....[5]....
        /*0358*/ 	.word	0x00000940


	//   ....[6]....
        /*035c*/ 	.word	0x00000960


	//   ....[7]....
        /*0360*/ 	.word	0x000009a0


	//   ....[8]....
        /*0364*/ 	.word	0x00000af0


	//   ....[9]....
        /*0368*/ 	.word	0x00000b80


	//   ....[10]....
        /*036c*/ 	.word	0x00000bd0


	//   ....[11]....
        /*0370*/ 	.word	0x00000c30


	//   ....[12]....
        /*0374*/ 	.word	0x00000c90


	//   ....[13]....
        /*0378*/ 	.word	0x00000d00


	//   ....[14]....
        /*037c*/ 	.word	0x00000d30


	//   ....[15]....
        /*0380*/ 	.word	0x00000d70


	//   ....[16]....
        /*0384*/ 	.word	0x00000e00


	//   ....[17]....
        /*0388*/ 	.word	0x00000eb0


	//   ....[18]....
        /*038c*/ 	.word	0x00000f30


	//   ....[19]....
        /*0390*/ 	.word	0x00000f80


	//   ....[20]....
        /*0394*/ 	.word	0x00001000


	//   ....[21]....
        /*0398*/ 	.word	0x00001050


	//   ....[22]....
        /*039c*/ 	.word	0x000010c0


	//   ....[23]....
        /*03a0*/ 	.word	0x000010f0


	//   ....[24]....
        /*03a4*/ 	.word	0x00001130


	//   ....[25]....
        /*03a8*/ 	.word	0x000011c0


	//   ....[26]....
        /*03ac*/ 	.word	0x000012b0


	//   ....[27]....
        /*03b0*/ 	.word	0x000012f0


	//   ....[28]....
        /*03b4*/ 	.word	0x00001340


	//   ....[29]....
        /*03b8*/ 	.word	0x000013c0


	//   ....[30]....
        /*03bc*/ 	.word	0x00001410


	//   ....[31]....
        /*03c0*/ 	.word	0x00001480


	//   ....[32]....
        /*03c4*/ 	.word	0x000014b0


	//   ....[33]....
        /*03c8*/ 	.word	0x000014f0


	//   ....[34]....
        /*03cc*/ 	.word	0x00001580


	//   ....[35]....
        /*03d0*/ 	.word	0x00001670


	//   ....[36]....
        /*03d4*/ 	.word	0x000016a0


	//   ....[37]....
        /*03d8*/ 	.word	0x00001700


	//   ....[38]....
        /*03dc*/ 	.word	0x00001770


	//   ....[39]....
        /*03e0*/ 	.word	0x000017d0


	//   ....[40]....
        /*03e4*/ 	.word	0x00001840


	//   ....[41]....
        /*03e8*/ 	.word	0x00001880


	//   ....[42]....
        /*03ec*/ 	.word	0x000018b0


	//   ....[43]....
        /*03f0*/ 	.word	0x00001940


	//   ....[44]....
        /*03f4*/ 	.word	0x000019f0


	//   ....[45]....
        /*03f8*/ 	.word	0x00001a80


	//   ....[46]....
        /*03fc*/ 	.word	0x00001ad0


	//   ....[47]....
        /*0400*/ 	.word	0x00001b40


	//   ....[48]....
        /*0404*/ 	.word	0x00001b90


	//   ....[49]....
        /*0408*/ 	.word	0x00001c10


	//   ....[50]....
        /*040c*/ 	.word	0x00001c40


	//   ....[51]....
        /*0410*/ 	.word	0x00001c70


	//   ....[52]....
        /*0414*/ 	.word	0x00001d00


	//   ....[53]....
        /*0418*/ 	.word	0x00001df0


	//   ....[54]....
        /*041c*/ 	.word	0x00001e20


	//   ....[55]....
        /*0420*/ 	.word	0x00001e80


	//   ....[56]....
        /*0424*/ 	.word	0x00001ef0


	//   ....[57]....
        /*0428*/ 	.word	0x00001f50


	//   ....[58]....
        /*042c*/ 	.word	0x00001fc0


	//   ....[59]....
        /*0430*/ 	.word	0x00002000


	//   ....[60]....
        /*0434*/ 	.word	0x00002030


	//   ....[61]....
        /*0438*/ 	.word	0x000020c0


	//   ....[62]....
        /*043c*/ 	.word	0x00002170


	//   ....[63]....
        /*0440*/ 	.word	0x00002200


	//   ....[64]....
        /*0444*/ 	.word	0x00002250


	//   ....[65]....
        /*0448*/ 	.word	0x000022c0


	//   ....[66]....
        /*044c*/ 	.word	0x00002310


	//   ....[67]....
        /*0450*/ 	.word	0x00002390


	//   ....[68]....
        /*0454*/ 	.word	0x000023c0


	//   ....[69]....
        /*0458*/ 	.word	0x000023f0


	//   ....[70]....
        /*045c*/ 	.word	0x00002480


	//   ....[71]....
        /*0460*/ 	.word	0x00002530


	//   ....[72]....
        /*0464*/ 	.word	0x000025a0


	//   ....[73]....
        /*0468*/ 	.word	0x00002610


	//   ....[74]....
        /*046c*/ 	.word	0x00002660


	//   ....[75]....
        /*0470*/ 	.word	0x000026d0


	//   ....[76]....
        /*0474*/ 	.word	0x00002750


	//   ....[77]....
        /*0478*/ 	.word	0x00002780


	//   ....[78]....
        /*047c*/ 	.word	0x000027b0


	//   ....[79]....
        /*0480*/ 	.word	0x00002840


	//   ....[80]....
        /*0484*/ 	.word	0x000028f0


	//   ....[81]....
        /*0488*/ 	.word	0x00002980


	//   ....[82]....
        /*048c*/ 	.word	0x000029c0


	//   ....[83]....
        /*0490*/ 	.word	0x00002a30


	//   ....[84]....
        /*0494*/ 	.word	0x00002aa0


	//   ....[85]....
        /*0498*/ 	.word	0x00002b10


	//   ....[86]....
        /*049c*/ 	.word	0x00002b40


	//   ....[87]....
        /*04a0*/ 	.word	0x00002b70


	//   ....[88]....
        /*04a4*/ 	.word	0x00002c00


	//   ....[89]....
        /*04a8*/ 	.word	0x00002cb0


	//   ....[90]....
        /*04ac*/ 	.word	0x00002d20


	//   ....[91]....
        /*04b0*/ 	.word	0x00002d90


	//   ....[92]....
        /*04b4*/ 	.word	0x00002de0


	//   ....[93]....
        /*04b8*/ 	.word	0x00002e50


	//   ....[94]....
        /*04bc*/ 	.word	0x00002ed0


	//   ....[95]....
        /*04c0*/ 	.word	0x00002ef0


	//   ....[96]....
        /*04c4*/ 	.word	0x00002f30


	//   ....[97]....
        /*04c8*/ 	.word	0x00002fc0


	//   ....[98]....
        /*04cc*/ 	.word	0x000030d0


	//   ....[99]....
        /*04d0*/ 	.word	0x000030f0


	//   ....[100]....
        /*04d4*/ 	.word	0x00003160


	//   ....[101]....
        /*04d8*/ 	.word	0x000031c0


	//   ....[102]....
        /*04dc*/ 	.word	0x00003220


	//   ....[103]....
        /*04e0*/ 	.word	0x00003240


	//   ....[104]....
        /*04e4*/ 	.word	0x000032c0


	//   ....[105]....
        /*04e8*/ 	.word	0x000032f0


	//   ....[106]....
        /*04ec*/ 	.word	0x00003320


	//   ....[107]....
        /*04f0*/ 	.word	0x00003450


	//   ....[108]....
        /*04f4*/ 	.word	0x000034b0


	//   ....[109]....
        /*04f8*/ 	.word	0x00003510


	//   ....[110]....
        /*04fc*/ 	.word	0x00003570


	//   ....[111]....
        /*0500*/ 	.word	0x000035d0


	//   ....[112]....
        /*0504*/ 	.word	0x00003650


	//   ....[113]....
        /*0508*/ 	.word	0x00003690


	//   ....[114]....
        /*050c*/ 	.word	0x000036c0


	//   ....[115]....
        /*0510*/ 	.word	0x00003760


	//   ....[116]....
        /*0514*/ 	.word	0x00003840


	//   ....[117]....
        /*0518*/ 	.word	0x00003890


	//   ....[118]....
        /*051c*/ 	.word	0x000038d0


	//   ....[119]....
        /*0520*/ 	.word	0x00003910


	//   ....[120]....
        /*0524*/ 	.word	0x000039b0


	//   ....[121]....
        /*0528*/ 	.word	0x00003a20


	//   ....[122]....
        /*052c*/ 	.word	0x00003a60


	//   ....[123]....
        /*0530*/ 	.word	0x00003a80


	//   ....[124]....
        /*0534*/ 	.word	0x00003b20


	//   ....[125]....
        /*0538*/ 	.word	0x00003bc0


	//   ....[126]....
        /*053c*/ 	.word	0x00003c40


	//   ....[127]....
        /*0540*/ 	.word	0x00003cb0


	//   ....[128]....
        /*0544*/ 	.word	0x00003d20


	//   ....[129]....
        /*0548*/ 	.word	0x00003d90


	//   ....[130]....
        /*054c*/ 	.word	0x00003e00


	//   ....[131]....
        /*0550*/ 	.word	0x00003e70


	//   ....[132]....
        /*0554*/ 	.word	0x00003ea0


	//   ....[133]....
        /*0558*/ 	.word	0x00003ef0


	//   ....[134]....
        /*055c*/ 	.word	0x00003fc0


	//   ....[135]....
        /*0560*/ 	.word	0x00003ff0


	//   ....[136]....
        /*0564*/ 	.word	0x000041b0


	//   ....[137]....
        /*0568*/ 	.word	0x00004470


	//   ....[138]....
        /*056c*/ 	.word	0x000044d0


	//   ....[139]....
        /*0570*/ 	.word	0x00004510


	//   ....[140]....
        /*0574*/ 	.word	0x00004560


	//   ....[141]....
        /*0578*/ 	.word	0x000045b0


	//   ....[142]....
        /*057c*/ 	.word	0x000045e0


	//   ....[143]....
        /*0580*/ 	.word	0x00004600


	//   ....[144]....
        /*0584*/ 	.word	0x00004700


	//   ....[145]....
        /*0588*/ 	.word	0x00004860


	//   ....[146]....
        /*058c*/ 	.word	0x000048b0


	//   ....[147]....
        /*0590*/ 	.word	0x000048e0


	//   ....[148]....
        /*0594*/ 	.word	0x00004960


	//   ....[149]....
        /*0598*/ 	.word	0x000088a0


	//   ....[150]....
        /*059c*/ 	.word	0x00008920


	//   ....[151]....
        /*05a0*/ 	.word	0x00008990


	//   ....[152]....
        /*05a4*/ 	.word	0x00008a30


	//   ....[153]....
        /*05a8*/ 	.word	0x00008aa0


	//   ....[154]....
        /*05ac*/ 	.word	0x00008b20


	//   ....[155]....
        /*05b0*/ 	.word	0x00008b60


	//   ....[156]....
        /*05b4*/ 	.word	0x00008be0


	//   ....[157]....
        /*05b8*/ 	.word	0x00008c70


	//   ....[158]....
        /*05bc*/ 	.word	0x00008d10


	//   ....[159]....
        /*05c0*/ 	.word	0x00008dc0


	//   ....[160]....
        /*05c4*/ 	.word	0x00008e30


	//----- nvinfo : EIATTR_VRC_CTA_INIT_COUNT
	.align		4
.L_1996:
        /*05c8*/ 	.byte	0x02, 0x4a
	.zero		1
	.zero		1


	//----- nvinfo : EIATTR_SYSCALL_OFFSETS
	.align		4
        /*05cc*/ 	.byte	0x04, 0x46
        /*05ce*/ 	.short	(.L_1998 - .L_1997)


	//   ....[0]....
.L_1997:
        /*05d0*/ 	.word	0x00005810


	//   ....[1]....
        /*05d4*/ 	.word	0x000059c0


	//   ....[2]....
        /*05d8*/ 	.word	0x00005b40


	//   ....[3]....
        /*05dc*/ 	.word	0x00005cc0


	//   ....[4]....
        /*05e0*/ 	.word	0x00005e40


	//   ....[5]....
        /*05e4*/ 	.word	0x00005fc0


	//   ....[6]....
        /*05e8*/ 	.word	0x00006140


	//   ....[7]....
        /*05ec*/ 	.word	0x000062c0


	//   ....[8]....
        /*05f0*/ 	.word	0x00006440


	//   ....[9]....
        /*05f4*/ 	.word	0x000065c0


	//   ....[10]....
        /*05f8*/ 	.word	0x00006740


	//   ....[11]....
        /*05fc*/ 	.word	0x000068c0


	//   ....[12]....
        /*0600*/ 	.word	0x00006a40


	//   ....[13]....
        /*0604*/ 	.word	0x00006bc0


	//   ....[14]....
        /*0608*/ 	.word	0x00006d30


	//   ....[15]....
        /*060c*/ 	.word	0x00006eb0


	//   ....[16]....
        /*0610*/ 	.word	0x00006f50


	//   ....[17]....
        /*0614*/ 	.word	0x00006ff0


	//   ....[18]....
        /*0618*/ 	.word	0x00007090


	//   ....[19]....
        /*061c*/ 	.word	0x00007130


	//   ....[20]....
        /*0620*/ 	.word	0x000071d0


	//   ....[21]....
        /*0624*/ 	.word	0x00007270


	//   ....[22]....
        /*0628*/ 	.word	0x00007310


	//   ....[23]....
        /*062c*/ 	.word	0x000073b0


	//   ....[24]....
        /*0630*/ 	.word	0x00007450


	//   ....[25]....
        /*0634*/ 	.word	0x000074f0


	//   ....[26]....
        /*0638*/ 	.word	0x00007590


	//   ....[27]....
        /*063c*/ 	.word	0x00007630


	//   ....[28]....
        /*0640*/ 	.word	0x000076d0


	//   ....[29]....
        /*0644*/ 	.word	0x00007770


	//   ....[30]....
        /*0648*/ 	.word	0x00007810


	//   ....[31]....
        /*064c*/ 	.word	0x000078b0


	//   ....[32]....
        /*0650*/ 	.word	0x00007950


	//   ....[33]....
        /*0654*/ 	.word	0x000079f0


	//   ....[34]....
        /*0658*/ 	.word	0x00007a90


	//   ....[35]....
        /*065c*/ 	.word	0x00007b30


	//   ....[36]....
        /*0660*/ 	.word	0x00007bd0


	//   ....[37]....
        /*0664*/ 	.word	0x00007c70


	//   ....[38]....
        /*0668*/ 	.word	0x00007d10


	//   ....[39]....
        /*066c*/ 	.word	0x00007db0


	//   ....[40]....
        /*0670*/ 	.word	0x00007e50


	//   ....[41]....
        /*0674*/ 	.word	0x00007ef0


	//   ....[42]....
        /*0678*/ 	.word	0x00007f90


	//   ....[43]....
        /*067c*/ 	.word	0x00008030


	//   ....[44]....
        /*0680*/ 	.word	0x000080d0


	//   ....[45]....
        /*0684*/ 	.word	0x00008170


	//   ....[46]....
        /*0688*/ 	.word	0x00008210


	//   ....[47]....
        /*068c*/ 	.word	0x00008460


	//----- nvinfo : EIATTR_EXIT_INSTR_OFFSETS
	.align		4
.L_1998:
        /*0690*/ 	.byte	0x04, 0x1c
        /*0692*/ 	.short	(.L_2000 - .L_1999)


	//   ....[0]....
.L_1999:
        /*0694*/ 	.word	0x000087d0


	//----- nvinfo : EIATTR_CRS_STACK_SIZE
	.align		4
.L_2000:
        /*0698*/ 	.byte	0x04, 0x1e
        /*069a*/ 	.short	(.L_2002 - .L_2001)
.L_2001:
        /*069c*/ 	.word	0x00000000


	//----- nvinfo : EIATTR_CBANK_PARAM_SIZE
	.align		4
.L_2002:
        /*06a0*/ 	.byte	0x03, 0x19
        /*06a2*/ 	.short	0x0030


	//----- nvinfo : EIATTR_PARAM_CBANK
	.align		4
        /*06a4*/ 	.byte	0x04, 0x0a
        /*06a6*/ 	.short	(.L_2004 - .L_2003)
	.align		4
.L_2003:
        /*06a8*/ 	.word	index@(.nv.constant0._Z10radix_passIjLj4294967295ELi8ELi15ELi8EEvPKT_PKjPS0_PjiiPi)
        /*06ac*/ 	.short	0x0380
        /*06ae*/ 	.short	0x0030


	//----- nvinfo : EIATTR_SW_WAR
	.align		4
.L_2004:
        /*06b0*/ 	.byte	0x04, 0x36
        /*06b2*/ 	.short	(.L_2006 - .L_2005)
.L_2005:
        /*06b4*/ 	.word	0x00000008
.L_2006:


//--------------------- .nv.info._Z25compute_histograms_sharedIjLi4ELi8ELi4EEvPKT_Pjii --------------------------
	.section	.nv.info._Z25compute_histograms_sharedIjLi4ELi8ELi4EEvPKT_Pjii,"",@"SHT_CUDA_INFO"
	.sectionflags	@""
	.align	4


	//----- nvinfo : EIATTR_CUDA_API_VERSION
	.align		4
        /*0000*/ 	.byte	0x04, 0x37
        /*0002*/ 	.short	(.L_2008 - .L_2007)
.L_2007:
        /*0004*/ 	.word	0x00000082


	//----- nvinfo : EIATTR_KPARAM_INFO
	.align		4
.L_2008:
        /*0008*/ 	.byte	0x04, 0x17
        /*000a*/ 	.short	(.L_2010 - .L_2009)
.L_2009:
        /*000c*/ 	.word	0x00000000
        /*0010*/ 	.short	0x0003
        /*0012*/ 	.short	0x0014
        /*0014*/ 	.byte	0x00, 0xf0, 0x11, 0x00


	//----- nvinfo : EIATTR_KPARAM_INFO
	.align		4
.L_2010:
        /*0018*/ 	.byte	0x04, 0x17
        /*001a*/ 	.short	(.L_2012 - .L_2011)
.L_2011:
        /*001c*/ 	.word	0x00000000
        /*0020*/ 	.short	0x0002
        /*0022*/ 	.short	0x0010
        /*0024*/ 	.byte	0x00, 0xf0, 0x11, 0x00


	//----- nvinfo : EIATTR_KPARAM_INFO
	.align		4
.L_2012:
        /*0028*/ 	.byte	0x04, 0x17
        /*002a*/ 	.short	(.L_2014 - .L_2013)
.L_2013:
        /*002c*/ 	.word	0x00000000
        /*0030*/ 	.short	0x0001
        /*0032*/ 	.short	0x0008
        /*0034*/ 	.byte	0x00, 0xf5, 0x21, 0x00


	//----- nvinfo : EIATTR_KPARAM_INFO
	.align		4
.L_2014:
        /*0038*/ 	.byte	0x04, 0x17
        /*003a*/ 	.short	(.L_2016 - .L_2015)
.L_2015:
        /*003c*/ 	.word	0x00000000
        /*0040*/ 	.short	0x0000
        /*0042*/ 	.short	0x0000
        /*0044*/ 	.byte	0x00, 0xf5, 0x21, 0x00


	//----- nvinfo : EIATTR_SPARSE_MMA_MASK
	.align		4
.L_2016:
        /*0048*/ 	.byte	0x03, 0x50
        /*004a*/ 	.short	0x0000


	//----- nvinfo : EIATTR_MAXREG_COUNT
	.align		4
        /*004c*/ 	.byte	0x03, 0x1b
        /*004e*/ 	.short	0x00ff


	//----- nvinfo : EIATTR_NUM_BARRIERS
	.align		4
        /*0050*/ 	.byte	0x02, 0x4c
        /*0052*/ 	.byte	0x01
	.zero		1


	//----- nvinfo : EIATTR_MERCURY_ISA_VERSION
	.align		4
        /*0054*/ 	.byte	0x03, 0x5f
        /*0056*/ 	.short	0x0101


	//----- nvinfo : EIATTR_COOP_GROUP_MASK_REGIDS
	.align		4
        /*0058*/ 	.byte	0x04, 0x29
        /*005a*/ 	.short	(.L_2018 - .L_2017)


	//   ....[0]....
.L_2017:
        /*005c*/ 	.word	0xffffffff


	//   ....[1]....
        /*0060*/ 	.word	0xffffffff


	//   ....[2]....
        /*0064*/ 	.word	0xffffffff


	//   ....[3]....
        /*0068*/ 	.word	0xffffffff


	//   ....[4]....
        /*006c*/ 	.word	0xffffffff


	//   ....[5]....
        /*0070*/ 	.word	0xffffffff


	//   ....[6]....
        /*0074*/ 	.word	0xffffffff


	//   ....[7]....
        /*0078*/ 	.word	0xffffffff


	//   ....[8]....
        /*007c*/ 	.word	0xffffffff


	//   ....[9]....
        /*0080*/ 	.word	0xffffffff


	//   ....[10]....
        /*0084*/ 	.word	0xffffffff


	//   ....[11]....
        /*0088*/ 	.word	0xffffffff


	//   ....[12]....
        /*008c*/ 	.word	0xffffffff


	//   ....[13]....
        /*0090*/ 	.word	0xffffffff


	//   ....[14]....
        /*0094*/ 	.word	0xffffffff


	//   ....[15]....
        /*0098*/ 	.word	0xffffffff


	//   ....[16]....
        /*009c*/ 	.word	0xffffffff


	//   ....[17]....
        /*00a0*/ 	.word	0xffffffff


	//   ....[18]....
        /*00a4*/ 	.word	0xffffffff


	//   ....[19]....
        /*00a8*/ 	.word	0xffffffff


	//   ....[20]....
        /*00ac*/ 	.word	0xffffffff


	//   ....[21]....
        /*00b0*/ 	.word	0xffffffff


	//   ....[22]....
        /*00b4*/ 	.word	0xffffffff


	//   ....[23]....
        /*00b8*/ 	.word	0xffffffff


	//   ....[24]....
        /*00bc*/ 	.word	0xffffffff


	//   ....[25]....
        /*00c0*/ 	.word	0xffffffff


	//   ....[26]....
        /*00c4*/ 	.word	0xffffffff


	//   ....[27]....
        /*00c8*/ 	.word	0xffffffff


	//   ....[28]....
        /*00cc*/ 	.word	0xffffffff


	//   ....[29]....
        /*00d0*/ 	.word	0xffffffff


	//   ....[30]....
        /*00d4*/ 	.word	0xffffffff


	//   ....[31]....
        /*00d8*/ 	.word	0xffffffff


	//   ....[32]....
        /*00dc*/ 	.word	0xffffffff


	//   ....[33]....
        /*00e0*/ 	.word	0xffffffff


	//   ....[34]....
        /*00e4*/ 	.word	0xffffffff


	//   ....[35]....
        /*00e8*/ 	.word	0xffffffff


	//   ....[36]....
        /*00ec*/ 	.word	0xffffffff


	//   ....[37]....
        /*00f0*/ 	.word	0xffffffff


	//   ....[38]....
        /*00f4*/ 	.word	0xffffffff


	//   ....[39]....
        /*00f8*/ 	.word	0xffffffff


	//   ....[40]....
        /*00fc*/ 	.word	0xffffffff


	//   ....[41]....
        /*0100*/ 	.word	0xffffffff


	//   ....[42]....
        /*0104*/ 	.word	0xffffffff


	//   ....[43]....
        /*0108*/ 	.word	0xffffffff


	//   ....[44]....
        /*010c*/ 	.word	0xffffffff


	//   ....[45]....
        /*0110*/ 	.word	0xffffffff


	//   ....[46]....
        /*0114*/ 	.word	0xffffffff


	//   ....[47]....
        /*0118*/ 	.word	0x0500000b


	//   ....[48]....
        /*011c*/ 	.word	0x0500000b


	//   ....[49]....
        /*0120*/ 	.word	0x0500000b


	//   ....[50]....
        /*0124*/ 	.word	0x0500000b


	//   ....[51]....
        /*0128*/ 	.word	0x0500000b


	//   ....[52]....
        /*012c*/ 	.word	0x0500000b


	//   ....[53]....
        /*0130*/ 	.word	0x0500000b


	//   ....[54]....
        /*0134*/ 	.word	0x0500000b


	//   ....[55]....
        /*0138*/ 	.word	0x0500000b


	//   ....[56]....
        /*013c*/ 	.word	0x0500000b


	//   ....[57]....
        /*0140*/ 	.word	0x0500000b


	//   ....[58]....
        /*0144*/ 	.word	0x0500000b


	//   ....[59]....
        /*0148*/ 	.word	0x0500000b


	//   ....[60]....
        /*014c*/ 	.word	0x0500000b


	//   ....[61]....
        /*0150*/ 	.word	0x0500000b


	//   ....[62]....
        /*0154*/ 	.word	0x0500000b


	//   ....[63]....
        /*0158*/ 	.word	0x0500000b


	//   ....[64]....
        /*015c*/ 	.word	0x0500000b


	//   ....[65]....
        /*0160*/ 	.word	0x0500000b


	//   ....[66]....
        /*0164*/ 	.word	0x0500000b


	//   ....[67]....
        /*0168*/ 	.word	0x0500000b


	//   ....[68]....
        /*016c*/ 	.word	0x0500000b


	//   ....[69]....
        /*0170*/ 	.word	0x0500000b


	//   ....[70]....
        /*0174*/ 	.word	0x0500000b


	//   ....[71]....
        /*0178*/ 	.word	0x0500000b


	//   ....[72]....
        /*017c*/ 	.word	0x0500000b


	//   ....[73]....
        /*0180*/ 	.word	0x0500000b


	//   ....[74]....
        /*0184*/ 	.word	0x0500000b


	//   ....[75]....
        /*0188*/ 	.word	0x0500000b


	//   ....[76]....
        /*018c*/ 	.word	0x0500000b


	//   ....[77]....
        /*0190*/ 	.word	0x0500000b


	//   ....[78]....
        /*0194*/ 	.word	0x0500000b


	//   ....[79]....
        /*0198*/ 	.word	0x0500000b


	//   ....[80]....
        /*019c*/ 	.word	0x0500000b


	//   ....[81]....
        /*01a0*/ 	.word	0x0500000b


	//   ....[82]....
        /*01a4*/ 	.word	0x0500000b


	//   ....[83]....
        /*01a8*/ 	.word	0x0500000b


	//   ....[84]....
        /*01ac*/ 	.word	0x0500000b


	//   ....[85]....
        /*01b0*/ 	.word	0x0500000b


	//   ....[86]....
        /*01b4*/ 	.word	0x0500000b


	//   ....[87]....
        /*01b8*/ 	.word	0x0500000b


	//   ....[88]....
        /*01bc*/ 	.word	0x0500000b


	//   ....[89]....
        /*01c0*/ 	.word	0x0500000b


	//   ....[90]....
        /*01c4*/ 	.word	0x0500000b


	//   ....[91]....
        /*01c8*/ 	.word	0x0500000b


	//   ....[92]....
        /*01cc*/ 	.word	0x0500000b


	//   ....[93]....
        /*01d0*/ 	.word	0x0500000b


	//   ....[94]....
        /*01d4*/ 	.word	0x0500000b


	//----- nvinfo : EIATTR_COOP_GROUP_INSTR_OFFSETS
	.align		4
.L_2018:
        /*01d8*/ 	.byte	0x04, 0x28
        /*01da*/ 	.short	(.L_2020 - .L_2019)


	//   ....[0]....
.L_2019:
        /*01dc*/ 	.word	0x00000c40


	//   ....[1]....
        /*01e0*/ 	.word	0x00000c70


	//   ....[2]....
        /*01e4*/ 	.word	0x00000c80


	//   ....[3]....
        /*01e8*/ 	.word	0x00000ca0


	//   ....[4]....
        /*01ec*/ 	.word	0x00000cc0


	//   ....[5]....
        /*01f0*/ 	.word	0x00000cd0


	//   ....[6]....
        /*01f4*/ 	.word	0x00000ce0


	//   ....[7]....
        /*01f8*/ 	.word	0x00000d40


	//   ....[8]....
        /*01fc*/ 	.word	0x00000d70


	//   ....[9]....
        /*0200*/ 	.word	0x00000da0


	//   ....[10]....
        /*0204*/ 	.word	0x00000dd0


	//   ....[11]....
        /*0208*/ 	.word	0x00000df0


	//   ....[12]....
        /*020c*/ 	.word	0x00000e00


	//   ....[13]....
        /*0210*/ 	.word	0x00000e50


	//   ....[14]....
        /*0214*/ 	.word	0x00000e90


	//   ....[15]....
        /*0218*/ 	.word	0x00000ec0


	//   ....[16]....
        /*021c*/ 	.word	0x00000ef0


	//   ....[17]....
        /*0220*/ 	.word	0x00000f10


	//   ....[18]....
        /*0224*/ 	.word	0x00000f20


	//   ....[19]....
        /*0228*/ 	.word	0x00000f40


	//   ....[20]....
        /*022c*/ 	.word	0x00000f80


	//   ....[21]....
        /*0230*/ 	.word	0x00000fc0


	//   ....[22]....
        /*0234*/ 	.word	0x00000ff0


	//   ....[23]....
        /*0238*/ 	.word	0x00001020


	//   ....[24]....
        /*023c*/ 	.word	0x00001050


	//   ....[25]....
        /*0240*/ 	.word	0x00001070


	//   ....[26]....
        /*0244*/ 	.word	0x00001090


	//   ....[27]....
        /*0248*/ 	.word	0x000010d0


	//   ....[28]....
        /*024c*/ 	.word	0x00001120


	//   ....[29]....
        /*0250*/ 	.word	0x00001160


	//   ....[30]....
        /*0254*/ 	.word	0x00001190


	//   ....[31]....
        /*0258*/ 	.word	0x000011b0


	//   ....[32]....
        /*025c*/ 	.word	0x000011d0


	//   ....[33]....
        /*0260*/ 	.word	0x000011e0


	//   ....[34]....
        /*0264*/ 	.word	0x00001250


	//   ....[35]....
        /*0268*/ 	.word	0x00001280


	//   ....[36]....
        /*026c*/ 	.word	0x000012b0


	//   ....[37]....
        /*0270*/ 	.word	0x000012f0


	//   ....[38]....
        /*0274*/ 	.word	0x00001310


	//   ....[39]....
        /*0278*/ 	.word	0x00001330


	//   ....[40]....
        /*027c*/ 	.word	0x00001360


	//   ....[41]....
        /*0280*/ 	.word	0x000014d0


	//   ....[42]....
        /*0284*/ 	.word	0x00001500


	//   ....[43]....
        /*0288*/ 	.word	0x00001530


	//   ....[44]....
        /*028c*/ 	.word	0x00001560


	//   ....[45]....
        /*0290*/ 	.word	0x00001570


	//   ....[46]....
        /*0294*/ 	.word	0x000015a0


	//   ....[47]....
        /*0298*/ 	.word	0x000016b0


	//   ....[48]....
        /*029c*/ 	.word	0x00001780


	//   ....[49]....
        /*02a0*/ 	.word	0x00001800


	//   ....[50]....
        /*02a4*/ 	.word	0x00001880


	//   ....[51]....
        /*02a8*/ 	.word	0x00001900


	//   ....[52]....
        /*02ac*/ 	.word	0x00001a20


	//   ....[53]....
        /*02b0*/ 	.word	0x00001a50


	//   ....[54]....
        /*02b4*/ 	.word	0x00001ae0


	//   ....[55]....
        /*02b8*/ 	.word	0x00001b60


	//   ....[56]....
        /*02bc*/ 	.word	0x00001be0


	//   ....[57]....
        /*02c0*/ 	.word	0x00001c60


	//   ....[58]....
        /*02c4*/ 	.word	0x00001d30


	//   ....[59]....
        /*02c8*/ 	.word	0x00001d60


	//   ....[60]....
        /*02cc*/ 	.word	0x00001e00


	//   ....[61]....
        /*02d0*/ 	.word	0x00001e90


	//   ....[62]....
        /*02d4*/ 	.word	0x00001f20


	//   ....[63]....
        /*02d8*/ 	.word	0x00001fa0


	//   ....[64]....
        /*02dc*/ 	.word	0x00002050


	//   ....[65]....
        /*02e0*/ 	.word	0x00002080


	//   ....[66]....
        /*02e4*/ 	.word	0x00002120


	//   ....[67]....
        /*02e8*/ 	.word	0x000021a0


	//   ....[68]....
        /*02ec*/ 	.word	0x00002220


	//   ....[69]....
        /*02f0*/ 	.word	0x000022a0


	//   ....[70]....
        /*02f4*/ 	.word	0x00002350


	//   ....[71]....
        /*02f8*/ 	.word	0x00002380


	//   ....[72]....
        /*02fc*/ 	.word	0x00002420


	//   ....[73]....
        /*0300*/ 	.word	0x000024a0


	//   ....[74]....
        /*0304*/ 	.word	0x00002520


	//   ....[75]....
        /*0308*/ 	.word	0x000025a0


	//   ....[76]....
        /*030c*/ 	.word	0x00002640


	//   ....[77]....
        /*0310*/ 	.word	0x00002670


	//   ....[78]....
        /*0314*/ 	.word	0x00002720


	//   ....[79]....
        /*0318*/ 	.word	0x00002790


	//   ....[80]....
        /*031c*/ 	.word	0x00002800


	//   ....[81]....
        /*0320*/ 	.word	0x00002870


	//   ....[82]....
        /*0324*/ 	.word	0x00002920


	//   ....[83]....
        /*0328*/ 	.word	0x00002950


	//   ....[84]....
        /*032c*/ 	.word	0x000029f0


	//   ....[85]....
        /*0330*/ 	.word	0x00002a70


	//   ....[86]....
        /*0334*/ 	.word	0x00002af0


	//   ....[87]....
        /*0338*/ 	.word	0x00002b70


	//   ....[88]....
        /*033c*/ 	.word	0x00002c30


	//   ....[89]....
        /*0340*/ 	.word	0x00002c60


	//   ....[90]....
        /*0344*/ 	.word	0x00002cf0


	//   ....[91]....
        /*0348*/ 	.word	0x00002d70


	//   ....[92]....
        /*034c*/ 	.word	0x00002de0


	//   ....[93]....
        /*0350*/ 	.word	0x00002e50


	//   ....[94]....
        /*0354*/ 	.word	0x00002ee0


	//----- nvinfo : EIATTR_VRC_CTA_INIT_COUNT
	.align		4
.L_2020:
        /*0358*/ 	.byte	0x02, 0x4a
	.zero		1
	.zero		1


	//----- nvinfo : EIATTR_EXIT_INSTR_OFFSETS
	.align		4
        /*035c*/ 	.byte	0x04, 0x1c
        /*035e*/ 	.short	(.L_2022 - .L_2021)


	//   ....[0]....
.L_2021:
        /*0360*/ 	.word	0x00000ad0


	//   ....[1]....
        /*0364*/ 	.word	0x00001650


	//----- nvinfo : EIATTR_CRS_STACK_SIZE
	.align		4
.L_2022:
        /*0368*/ 	.byte	0x04, 0x1e
        /*036a*/ 	.short	(.L_2024 - .L_2023)
.L_2023:
        /*036c*/ 	.word	0x00000000


	//----- nvinfo : EIATTR_CBANK_PARAM_SIZE
	.align		4
.L_2024:
        /*0370*/ 	.byte	0x03, 0x19
        /*0372*/ 	.short	0x0018


	//----- nvinfo : EIATTR_PARAM_CBANK
	.align		4
        /*0374*/ 	.byte	0x04, 0x0a
        /*0376*/ 	.short	(.L_2026 - .L_2025)
	.align		4
.L_2025:
        /*0378*/ 	.word	index@(.nv.constant0._Z25compute_histograms_sharedIjLi4ELi8ELi4EEvPKT_Pjii)
        /*037c*/ 	.short	0x0380
        /*037e*/ 	.short	0x0018


	//----- nvinfo : EIATTR_SW_WAR
	.align		4
.L_2026:
        /*0380*/ 	.byte	0x04, 0x36
        /*0382*/ 	.short	(.L_2028 - .L_2027)
.L_2027:
        /*0384*/ 	.word	0x00000008
.L_2028:


//--------------------- .nv.info._Z25compute_histograms_sharedIjLi4ELi8ELi3EEvPKT_Pjii --------------------------
	.section	.nv.info._Z25compute_histograms_sharedIjLi4ELi8ELi3EEvPKT_Pjii,"",@"SHT_CUDA_INFO"
	.sectionflags	@""
	.align	4


	//----- nvinfo : EIATTR_CUDA_API_VERSION
	.align		4
        /*0000*/ 	.byte	0x04, 0x37
        /*0002*/ 	.short	(.L_2030 - .L_2029)
.L_2029:
        /*0004*/ 	.word	0x00000082


	//----- nvinfo : EIATTR_KPARAM_INFO
	.align		4
.L_2030:
        /*0008*/ 	.byte	0x04, 0x17
        /*000a*/ 	.short	(.L_2032 - .L_2031)
.L_2031:
        /*000c*/ 	.word	0x00000000
        /*0010*/ 	.short	0x0003
        /*0012*/ 	.short	0x0014
        /*0014*/ 	.byte	0x00, 0xf0, 0x11, 0x00


	//----- nvinfo : EIATTR_KPARAM_INFO
	.align		4
.L_2032:
        /*0018*/ 	.byte	0x04, 0x17
        /*001a*/ 	.short	(.L_2034 - .L_2033)
.L_2033:
        /*001c*/ 	.word	0x00000000
        /*0020*/ 	.short	0x0002
        /*0022*/ 	.short	0x0010
        /*0024*/ 	.byte	0x00, 0xf0, 0x11, 0x00


	//----- nvinfo : EIATTR_KPARAM_INFO
	.align		4
.L_2034:
        /*0028*/ 	.byte	0x04, 0x17
        /*002a*/ 	.short	(.L_2036 - .L_2035)
.L_2035:
        /*002c*/ 	.word	0x00000000
        /*0030*/ 	.short	0x0001
        /*0032*/ 	.short	0x0008
        /*0034*/ 	.byte	0x00, 0xf5, 0x21, 0x00


	//----- nvinfo : EIATTR_KPARAM_INFO
	.align		4
.L_2036:
        /*0038*/ 	.byte	0x04, 0x17
        /*003a*/ 	.short	(.L_2038 - .L_2037)
.L_2037:
        /*003c*/ 	.word	0x00000000
        /*0040*/ 	.short	0x0000
        /*0042*/ 	.short	0x0000
        /*0044*/ 	.byte	0x00, 0xf5, 0x21, 0x00


	//----- nvinfo : EIATTR_SPARSE_MMA_MASK
	.align		4
.L_2038:
        /*0048*/ 	.byte	0x03, 0x50
        /*004a*/ 	.short	0x0000


	//----- nvinfo : EIATTR_MAXREG_COUNT
	.align		4
        /*004c*/ 	.byte	0x03, 0x1b
        /*004e*/ 	.short	0x00ff


	//----- nvinfo : EIATTR_NUM_BARRIERS
	.align		4
        /*0050*/ 	.byte	0x02, 0x4c
        /*0052*/ 	.byte	0x01
	.zero		1


	//----- nvinfo : EIATTR_MERCURY_ISA_VERSION
	.align		4
        /*0054*/ 	.byte	0x03, 0x5f
        /*0056*/ 	.short	0x0101


	//----- nvinfo : EIATTR_COOP_GROUP_MASK_REGIDS
	.align		4
        /*0058*/ 	.byte	0x04, 0x29
        /*005a*/ 	.short	(.L_2040 - .L_2039)


	//   ....[0]....
.L_2039:
        /*005c*/ 	.word	0xffffffff


	//   ....[1]....
        /*0060*/ 	.word	0xffffffff


	//   ....[2]....
        /*0064*/ 	.word	0xffffffff


	//   ....[3]....
        /*0068*/ 	.word	0xffffffff


	//   ....[4]....
        /*006c*/ 	.word	0xffffffff


	//   ....[5]....
        /*0070*/ 	.word	0xffffffff


	//   ....[6]....
        /*0074*/ 	.word	0xffffffff


	//   ....[7]....
        /*0078*/ 	.word	0xffffffff


	//   ....[8]....
        /*007c*/ 	.word	0xffffffff


	//   ....[9]....
        /*0080*/ 	.word	0xffffffff


	//   ....[10]....
        /*0084*/ 	.word	0xffffffff


	//   ....[11]....
        /*0088*/ 	.word	0xffffffff


	//   ....[12]....
        /*008c*/ 	.word	0xffffffff


	//   ....[13]....
        /*0090*/ 	.word	0xffffffff


	//   ....[14]....
        /*0094*/ 	.word	0xffffffff


	//   ....[15]....
        /*0098*/ 	.word	0xffffffff


	//   ....[16]....
        /*009c*/ 	.word	0xffffffff


	//   ....[17]....
        /*00a0*/ 	.word	0xffffffff


	//   ....[18]....
        /*00a4*/ 	.word	0xffffffff


	//   ....[19]....
        /*00a8*/ 	.word	0xffffffff


	//   ....[20]....
        /*00ac*/ 	.word	0xffffffff


	//   ....[21]....
        /*00b0*/ 	.word	0xffffffff


	//   ....[22]....
        /*00b4*/ 	.word	0xffffffff


	//   ....[23]....
        /*00b8*/ 	.word	0xffffffff


	//   ....[24]....
        /*00bc*/ 	.word	0xffffffff


	//   ....[25]....
        /*00c0*/ 	.word	0xffffffff


	//   ....[26]....
        /*00c4*/ 	.word	0xffffffff


	//   ....[27]....
        /*00c8*/ 	.word	0xffffffff


	//   ....[28]....
        /*00cc*/ 	.word	0xffffffff


	//   ....[29]....
        /*00d0*/ 	.word	0xffffffff


	//   ....[30]....
        /*00d4*/ 	.word	0xffffffff


	//   ....[31]....
        /*00d8*/ 	.word	0xffffffff


	//   ....[32]....
        /*00dc*/ 	.word	0xffffffff


	//   ....[33]....
        /*00e0*/ 	.word	0xffffffff


	//   ....[34]....
        /*00e4*/ 	.word	0xffffffff


	//   ....[35]....
        /*00e8*/ 	.word	0xffffffff


	//   ....[36]....
        /*00ec*/ 	.word	0xffffffff


	//   ....[37]....
        /*00f0*/ 	.word	0xffffffff


	//   ....[38]....
        /*00f4*/ 	.word	0xffffffff


	//   ....[39]....
        /*00f8*/ 	.word	0xffffffff


	//   ....[40]....
        /*00fc*/ 	.word	0xffffffff


	//   ....[41]....
        /*0100*/ 	.word	0xffffffff


	//   ....[42]....
        /*0104*/ 	.word	0xffffffff


	//   ....[43]....
        /*0108*/ 	.word	0xffffffff


	//   ....[44]....
        /*010c*/ 	.word	0xffffffff


	//   ....[45]....
        /*0110*/ 	.word	0xffffffff


	//   ....[46]....
        /*0114*/ 	.word	0xffffffff


	//   ....[47]....
        /*0118*/ 	.word	0x0500000b


	//   ....[48]....
        /*011c*/ 	.word	0x0500000b


	//   ....[49]....
        /*0120*/ 	.word	0x0500000b


	//   ....[50]....
        /*0124*/ 	.word	0x0500000b


	//   ....[51]....
        /*0128*/ 	.word	0x0500000b


	//   ....[52]....
        /*012c*/ 	.word	0x0500000b


	//   ....[53]....
        /*0130*/ 	.word	0x0500000b


	//   ....[54]....
        /*0134*/ 	.word	0x0500000b


	//   ....[55]....
        /*0138*/ 	.word	0x0500000b


	//   ....[56]....
        /*013c*/ 	.word	0x0500000b


	//   ....[57]....
        /*0140*/ 	.word	0x0500000b


	//   ....[58]....
        /*0144*/ 	.word	0x0500000b


	//   ....[59]....
        /*0148*/ 	.word	0x0500000b


	//   ....[60]....
        /*014c*/ 	.word	0x0500000b


	//   ....[61]....
        /*0150*/ 	.word	0x0500000b


	//   ....[62]....
        /*0154*/ 	.word	0x0500000b


	//   ....[63]....
        /*0158*/ 	.word	0x0500000b


	//   ....[64]....
        /*015c*/ 	.word	0x0500000b


	//   ....[65]....
        /*0160*/ 	.word	0x0500000b


	//   ....[66]....
        /*0164*/ 	.word	0x0500000b


	//   ....[67]....
        /*0168*/ 	.word	0x0500000b


	//   ....[68]....
        /*016c*/ 	.word	0x0500000b


	//   ....[69]....
        /*0170*/ 	.word	0x0500000b


	//   ....[70]....
        /*0174*/ 	.word	0x0500000b


	//   ....[71]....
        /*0178*/ 	.word	0x0500000b


	//   ....[72]....
        /*017c*/ 	.word	0x0500000b


	//   ....[73]....
        /*0180*/ 	.word	0x0500000b


	//   ....[74]....
        /*0184*/ 	.word	0x0500000b


	//   ....[75]....
        /*0188*/ 	.word	0x0500000b


	//   ....[76]....
        /*018c*/ 	.word	0x0500000b


	//   ....[77]....
        /*0190*/ 	.word	0x0500000b


	//   ....[78]....
        /*0194*/ 	.word	0x0500000b


	//   ....[79]....
        /*0198*/ 	.word	0x0500000b


	//   ....[80]....
        /*019c*/ 	.word	0x0500000b


	//   ....[81]....
        /*01a0*/ 	.word	0x0500000b


	//   ....[82]....
        /*01a4*/ 	.word	0x0500000b


	//   ....[83]....
        /*01a8*/ 	.word	0x0500000b


	//   ....[84]....
        /*01ac*/ 	.word	0x0500000b


	//   ....[85]....
        /*01b0*/ 	.word	0x0500000b


	//   ....[86]....
        /*01b4*/ 	.word	0x0500000b


	//   ....[87]....
        /*01b8*/ 	.word	0x0500000b


	//   ....[88]....
        /*01bc*/ 	.word	0x0500000b


	//   ....[89]....
        /*01c0*/ 	.word	0x0500000b


	//   ....[90]....
        /*01c4*/ 	.word	0x0500000b


	//   ....[91]....
        /*01c8*/ 	.word	0x0500000b


	//   ....[92]....
        /*01cc*/ 	.word	0x0500000b


	//   ....[93]....
        /*01d0*/ 	.word	0x0500000b


	//   ....[94]....
        /*01d4*/ 	.word	0x0500000b


	//----- nvinfo : EIATTR_COOP_GROUP_INSTR_OFFSETS
	.align		4
.L_2040:
        /*01d8*/ 	.byte	0x04, 0x28
        /*01da*/ 	.short	(.L_2042 - .L_2041)


	//   ....[0]....
.L_2041:
        /*01dc*/ 	.word	0x00000cc0


	//   ....[1]....
        /*01e0*/ 	.word	0x00000cf0


	//   ....[2]....
        /*01e4*/ 	.word	0x00000d00


	//   ....[3]....
        /*01e8*/ 	.word	0x00000d20


	//   ....[4]....
        /*01ec*/ 	.word	0x00000d40


	//   ....[5]....
        /*01f0*/ 	.word	0x00000d50


	//   ....[6]....
        /*01f4*/ 	.word	0x00000d60


	//   ....[7]....
        /*01f8*/ 	.word	0x00000db0


	//   ....[8]....
        /*01fc*/ 	.word	0x00000df0


	//   ....[9]....
        /*0200*/ 	.word	0x00000e20


	//   ....[10]....
        /*0204*/ 	.word	0x00000e50


	//   ....[11]....
        /*0208*/ 	.word	0x00000e70


	//   ....[12]....
        /*020c*/ 	.word	0x00000e80


	//   ....[13]....
        /*0210*/ 	.word	0x00000ed0


	//   ....[14]....
        /*0214*/ 	.word	0x00000f10


	//   ....[15]....
        /*0218*/ 	.word	0x00000f40


	//   ....[16]....
        /*021c*/ 	.word	0x00000f70


	//   ....[17]....
        /*0220*/ 	.word	0x00000f90


	//   ....[18]....
        /*0224*/ 	.word	0x00000fa0


	//   ....[19]....
        /*0228*/ 	.word	0x00000fc0


	//   ....[20]....
        /*022c*/ 	.word	0x00001000


	//   ....[21]....
        /*0230*/ 	.word	0x00001040


	//   ....[22]....
        /*0234*/ 	.word	0x00001070


	//   ....[23]....
        /*0238*/ 	.word	0x000010a0


	//   ....[24]....
        /*023c*/ 	.word	0x000010d0


	//   ....[25]....
        /*0240*/ 	.word	0x000010f0


	//   ....[26]....
        /*0244*/ 	.word	0x00001110


	//   ....[27]....
        /*0248*/ 	.word	0x00001140


	//   ....[28]....
        /*024c*/ 	.word	0x000011a0


	//   ....[29]....
        /*0250*/ 	.word	0x000011d0


	//   ....[30]....
        /*0254*/ 	.word	0x00001210


	//   ....[31]....
        /*0258*/ 	.word	0x00001240


	//   ....[32]....
        /*025c*/ 	.word	0x00001250


	//   ....[33]....
        /*0260*/ 	.word	0x00001260


	//   ....[34]....
        /*0264*/ 	.word	0x000012d0


	//   ....[35]....
        /*0268*/ 	.word	0x00001300


	//   ....[36]....
        /*026c*/ 	.word	0x00001320


	//   ....[37]....
        /*0270*/ 	.word	0x00001360


	//   ....[38]....
        /*0274*/ 	.word	0x00001390


	//   ....[39]....
        /*0278*/ 	.word	0x000013b0


	//   ....[40]....
        /*027c*/ 	.word	0x000013e0


	//   ....[41]....
        /*0280*/ 	.word	0x00001550


	//   ....[42]....
        /*0284*/ 	.word	0x00001580


	//   ....[43]....
        /*0288*/ 	.word	0x000015b0


	//   ....[44]....
        /*028c*/ 	.word	0x000015e0


	//   ....[45]....
        /*0290*/ 	.word	0x000015f0


	//   ....[46]....
        /*0294*/ 	.word	0x00001620


	//   ....[47]....
        /*0298*/ 	.word	0x00001730


	//   ....[48]....
        /*029c*/ 	.word	0x00001800


	//   ....[49]....
        /*02a0*/ 	.word	0x00001880


	//   ....[50]....
        /*02a4*/ 	.word	0x00001900


	//   ....[51]....
        /*02a8*/ 	.word	0x00001980


	//   ....[52]....
        /*02ac*/ 	.word	0x00001aa0


	//   ....[53]....
        /*02b0*/ 	.word	0x00001ad0


	//   ....[54]....
        /*02b4*/ 	.word	0x00001b60


	//   ....[55]....
        /*02b8*/ 	.word	0x00001be0


	//   ....[56]....
        /*02bc*/ 	.word	0x00001c60


	//   ....[57]....
        /*02c0*/ 	.word	0x00001ce0


	//   ....[58]....
        /*02c4*/ 	.word	0x00001db0


	//   ....[59]....
        /*02c8*/ 	.word	0x00001de0


	//   ....[60]....
        /*02cc*/ 	.word	0x00001e80


	//   ....[61]....
        /*02d0*/ 	.word	0x00001f10


	//   ....[62]....
        /*02d4*/ 	.word	0x00001fa0


	//   ....[63]....
        /*02d8*/ 	.word	0x00002020


	//   ....[64]....
        /*02dc*/ 	.word	0x000020d0


	//   ....[65]....
        /*02e0*/ 	.word	0x00002100


	//   ....[66]....
        /*02e4*/ 	.word	0x000021a0


	//   ....[67]....
        /*02e8*/ 	.word	0x00002220


	//   ....[68]....
        /*02ec*/ 	.word	0x000022a0


	//   ....[69]....
        /*02f0*/ 	.word	0x00002320


	//   ....[70]....
        /*02f4*/ 	.word	0x000023d0


	//   ....[71]....
        /*02f8*/ 	.word	0x00002400


	//   ....[72]....
        /*02fc*/ 	.word	0x000024a0


	//   ....[73]....
        /*0300*/ 	.word	0x00002520


	//   ....[74]....
        /*0304*/ 	.word	0x000025a0


	//   ....[75]....
        /*0308*/ 	.word	0x00002620


	//   ....[76]....
        /*030c*/ 	.word	0x000026c0


	//   ....[77]....
        /*0310*/ 	.word	0x000026f0


	//   ....[78]....
        /*0314*/ 	.word	0x000027a0


	//   ....[79]....
        /*0318*/ 	.word	0x00002810


	//   ....[80]....
        /*031c*/ 	.word	0x00002880


	//   ....[81]....
        /*0320*/ 	.word	0x000028f0


	//   ....[82]....
        /*0324*/ 	.word	0x000029a0


	//   ....[83]....
        /*0328*/ 	.word	0x000029d0


	//   ....[84]....
        /*032c*/ 	.word	0x00002a70


	//   ....[85]....
        /*0330*/ 	.word	0x00002af0


	//   ....[86]....
        /*0334*/ 	.word	0x00002b70


	//   ....[87]....
        /*0338*/ 	.word	0x00002bf0


	//   ....[88]....
        /*033c*/ 	.word	0x00002cb0


	//   ....[89]....
        /*0340*/ 	.word	0x00002ce0


	//   ....[90]....
        /*0344*/ 	.word	0x00002d70


	//   ....[91]....
        /*0348*/ 	.word	0x00002df0


	//   ....[92]....
        /*034c*/ 	.word	0x00002e60


	//   ....[93]....
        /*0350*/ 	.word	0x00002ed0


	//   ....[94]....
        /*0354*/ 	.word	0x00002f60


	//----- nvinfo : EIATTR_VRC_CTA_INIT_COUNT
	.align		4
.L_2042:
        /*0358*/ 	.byte	0x02, 0x4a
	.zero		1
	.zero		1


	//----- nvinfo : EIATTR_EXIT_INSTR_OFFSETS
	.align		4
        /*035c*/ 	.byte	0x04, 0x1c
        /*035e*/ 	.short	(.L_2044 - .L_2043)


	//   ....[0]....
.L_2043:
        /*0360*/ 	.word	0x00000b20


	//   ....[1]....
        /*0364*/ 	.word	0x000016d0


	//----- nvinfo : EIATTR_CRS_STACK_SIZE
	.align		4
.L_2044:
        /*0368*/ 	.byte	0x04, 0x1e
        /*036a*/ 	.short	(.L_2046 - .L_2045)
.L_2045:
        /*036c*/ 	.word	0x00000000


	//----- nvinfo : EIATTR_CBANK_PARAM_SIZE
	.align		4
.L_2046:
        /*0370*/ 	.byte	0x03, 0x19
        /*0372*/ 	.short	0x0018


	//----- nvinfo : EIATTR_PARAM_CBANK
	.align		4
        /*0374*/ 	.byte	0x04, 0x0a
        /*0376*/ 	.short	(.L_2048 - .L_2047)
	.align		4
.L_2047:
        /*0378*/ 	.word	index@(.nv.constant0._Z25compute_histograms_sharedIjLi4ELi8ELi3EEvPKT_Pjii)
        /*037c*/ 	.short	0x0380
        /*037e*/ 	.short	0x0018


	//----- nvinfo : EIATTR_SW_WAR
	.align		4
.L_2048:
        /*0380*/ 	.byte	0x04, 0x36
        /*0382*/ 	.short	(.L_2050 - .L_2049)
.L_2049:
        /*0384*/ 	.word	0x00000008
.L_2050:


//--------------------- .nv.info._Z25compute_histograms_sharedIjLi4ELi8ELi2EEvPKT_Pjii --------------------------
	.section	.nv.info._Z25compute_histograms_sharedIjLi4ELi8ELi2EEvPKT_Pjii,"",@"SHT_CUDA_INFO"
	.sectionflags	@""
	.align	4


	//----- nvinfo : EIATTR_CUDA_API_VERSION
	.align		4
        /*0000*/ 	.byte	0x04, 0x37
        /*0002*/ 	.short	(.L_2052 - .L_2051)
.L_2051:
        /*0004*/ 	.word	0x00000082


	//----- nvinfo : EIATTR_KPARAM_INFO
	.align		4
.L_2052:
        /*0008*/ 	.byte	0x04, 0x17
        /*000a*/ 	.short	(.L_2054 - .L_2053)
.L_2053:
        /*000c*/ 	.word	0x00000000
        /*0010*/ 	.short	0x0003
        /*0012*/ 	.short	0x0014
        /*0014*/ 	.byte	0x00, 0xf0, 0x11, 0x00


	//----- nvinfo : EIATTR_KPARAM_INFO
	.align		4
.L_2054:
        /*0018*/ 	.byte	0x04, 0x17
        /*001a*/ 	.short	(.L_2056 - .L_2055)
.L_2055:
        /*001c*/ 	.word	0x00000000
        /*0020*/ 	.short	0x0002
        /*0022*/ 	.short	0x0010
        /*0024*/ 	.byte	0x00, 0xf0, 0x11, 0x00


	//----- nvinfo : EIATTR_KPARAM_INFO
	.align		4
.L_2056:
        /*0028*/ 	.byte	0x04, 0x17
        /*002a*/ 	.short	(.L_2058 - .L_2057)
.L_2057:
        /*002c*/ 	.word	0x00000000
        /*0030*/ 	.short	0x0001
        /*0032*/ 	.short	0x0008
        /*0034*/ 	.byte	0x00, 0xf5, 0x21, 0x00


	//----- nvinfo : EIATTR_KPARAM_INFO
	.align		4
.L_2058:
        /*0038*/ 	.byte	0x04, 0x17
        /*003a*/ 	.short	(.L_2060 - .L_2059)
.L_2059:
        /*003c*/ 	.word	0x00000000
        /*0040*/ 	.short	0x0000
        /*0042*/ 	.short	0x0000
        /*0044*/ 	.byte	0x00, 0xf5, 0x21, 0x00


	//----- nvinfo : EIATTR_SPARSE_MMA_MASK
	.align		4
.L_2060:
        /*0048*/ 	.byte	0x03, 0x50
        /*004a*/ 	.short	0x0000


	//----- nvinfo : EIATTR_MAXREG_COUNT
	.align		4
        /*004c*/ 	.byte	0x03, 0x1b
        /*004e*/ 	.short	0x00ff


	//----- nvinfo : EIATTR_NUM_BARRIERS
	.align		4
        /*0050*/ 	.byte	0x02, 0x4c
        /*0052*/ 	.byte	0x01
	.zero		1


	//----- nvinfo : EIATTR_MERCURY_ISA_VERSION
	.align		4
        /*0054*/ 	.byte	0x03, 0x5f
        /*0056*/ 	.short	0x0101


	//----- nvinfo : EIATTR_COOP_GROUP_MASK_REGIDS
	.align		4
        /*0058*/ 	.byte	0x04, 0x29
        /*005a*/ 	.short	(.L_2062 - .L_2061)


	//   ....[0]....
.L_2061:
        /*005c*/ 	.word	0xffffffff


	//   ....[1]....
        /*0060*/ 	.word	0xffffffff


	//   ....[2]....
        /*0064*/ 	.word	0xffffffff


	//   ....[3]....
        /*0068*/ 	.word	0xffffffff


	//   ....[4]....
        /*006c*/ 	.word	0xffffffff


	//   ....[5]....
        /*0070*/ 	.word	0xffffffff


	//   ....[6]....
        /*0074*/ 	.word	0xffffffff


	//   ....[7]....
        /*0078*/ 	.word	0xffffffff


	//   ....[8]....
        /*007c*/ 	.word	0xffffffff


	//   ....[9]....
        /*0080*/ 	.word	0xffffffff


	//   ....[10]....
        /*0084*/ 	.word	0xffffffff


	//   ....[11]....
        /*0088*/ 	.word	0xffffffff


	//   ....[12]....
        /*008c*/ 	.word	0xffffffff


	//   ....[13]....
        /*0090*/ 	.word	0xffffffff


	//   ....[14]....
        /*0094*/ 	.word	0xffffffff


	//   ....[15]....
        /*0098*/ 	.word	0xffffffff


	//   ....[16]....
        /*009c*/ 	.word	0xffffffff


	//   ....[17]....
        /*00a0*/ 	.word	0xffffffff


	//   ....[18]....
        /*00a4*/ 	.word	0xffffffff


	//   ....[19]....
        /*00a8*/ 	.word	0xffffffff


	//   ....[20]....
        /*00ac*/ 	.word	0xffffffff


	//   ....[21]....
        /*00b0*/ 	.word	0xffffffff


	//   ....[22]....
        /*00b4*/ 	.word	0xffffffff


	//   ....[23]....
        /*00b8*/ 	.word	0xffffffff


	//   ....[24]....
        /*00bc*/ 	.word	0xffffffff


	//   ....[25]....
        /*00c0*/ 	.word	0xffffffff


	//   ....[26]....
        /*00c4*/ 	.word	0xffffffff


	//   ....[27]....
        /*00c8*/ 	.word	0xffffffff


	//   ....[28]....
        /*00cc*/ 	.word	0xffffffff


	//   ....[29]....
        /*00d0*/ 	.word	0xffffffff


	//   ....[30]....
        /*00d4*/ 	.word	0xffffffff


	//   ....[31]....
        /*00d8*/ 	.word	0xffffffff


	//   ....[32]....
        /*00dc*/ 	.word	0xffffffff


	//   ....[33]....
        /*00e0*/ 	.word	0xffffffff


	//   ....[34]....
        /*00e4*/ 	.word	0xffffffff


	//   ....[35]....
        /*00e8*/ 	.word	0xffffffff


	//   ....[36]....
        /*00ec*/ 	.word	0xffffffff


	//   ....[37]....
        /*00f0*/ 	.word	0xffffffff


	//   ....[38]....
        /*00f4*/ 	.word	0xffffffff


	//   ....[39]....
        /*00f8*/ 	.word	0xffffffff


	//   ....[40]....
        /*00fc*/ 	.word	0xffffffff


	//   ....[41]....
        /*0100*/ 	.word	0xffffffff


	//   ....[42]....
        /*0104*/ 	.word	0xffffffff


	//   ....[43]....
        /*0108*/ 	.word	0xffffffff


	//   ....[44]....
        /*010c*/ 	.word	0xffffffff


	//   ....[45]....
        /*0110*/ 	.word	0xffffffff


	//   ....[46]....
        /*0114*/ 	.word	0xffffffff


	//   ....[47]....
        /*0118*/ 	.word	0x0500000b


	//   ....[48]....
        /*011c*/ 	.word	0x0500000b


	//   ....[49]....
        /*0120*/ 	.word	0x0500000b


	//   ....[50]....
        /*0124*/ 	.word	0x0500000b


	//   ....[51]....
        /*0128*/ 	.word	0x0500000b


	//   ....[52]....
        /*012c*/ 	.word	0x0500000b


	//   ....[53]....
        /*0130*/ 	.word	0x0500000b


	//   ....[54]....
        /*0134*/ 	.word	0x0500000b


	//   ....[55]....
        /*0138*/ 	.word	0x0500000b


	//   ....[56]....
        /*013c*/ 	.word	0x0500000b


	//   ....[57]....
        /*0140*/ 	.word	0x0500000b


	//   ....[58]....
        /*0144*/ 	.word	0x0500000b


	//   ....[59]....
        /*0148*/ 	.word	0x0500000b


	//   ....[60]....
        /*014c*/ 	.word	0x0500000b


	//   ....[61]....
        /*0150*/ 	.word	0x0500000b


	//   ....[62]....
        /*0154*/ 	.word	0x0500000b


	//   ....[63]....
        /*0158*/ 	.word	0x0500000b


	//   ....[64]....
        /*015c*/ 	.word	0x0500000b


	//   ....[65]....
        /*0160*/ 	.word	0x0500000b


	//   ....[66]....
        /*0164*/ 	.word	0x0500000b


	//   ....[67]....
        /*0168*/ 	.word	0x0500000b


	//   ....[68]....
        /*016c*/ 	.word	0x0500000b


	//   ....[69]....
        /*0170*/ 	.word	0x0500000b


	//   ....[70]....
        /*0174*/ 	.word	0x0500000b


	//   ....[71]....
        /*0178*/ 	.word	0x0500000b


	//   ....[72]....
        /*017c*/ 	.word	0x0500000b


	//   ....[73]....
        /*0180*/ 	.word	0x0500000b


	//   ....[74]....
        /*0184*/ 	.word	0x0500000b


	//   ....[75]....
        /*0188*/ 	.word	0x0500000b


	//   ....[76]....
        /*018c*/ 	.word	0x0500000b


	//   ....[77]....
        /*0190*/ 	.word	0x0500000b


	//   ....[78]....
        /*0194*/ 	.word	0x0500000b


	//   ....[79]....
        /*0198*/ 	.word	0x0500000b


	//   ....[80]....
        /*019c*/ 	.word	0x0500000b


	//   ....[81]....
        /*01a0*/ 	.word	0x0500000b


	//   ....[82]....
        /*01a4*/ 	.word	0x0500000b


	//   ....[83]....
        /*01a8*/ 	.word	0x0500000b


	//   ....[84]....
        /*01ac*/ 	.word	0x0500000b


	//   ....[85]....
        /*01b0*/ 	.word	0x0500000b


	//   ....[86]....
        /*01b4*/ 	.word	0x0500000b


	//   ....[87]....
        /*01b8*/ 	.word	0x0500000b


	//   ....[88]....
        /*01bc*/ 	.word	0x0500000b


	//   ....[89]....
        /*01c0*/ 	.word	0x0500000b


	//   ....[90]....
        /*01c4*/ 	.word	0x0500000b


	//   ....[91]....
        /*01c8*/ 	.word	0x0500000b


	//   ....[92]....
        /*01cc*/ 	.word	0x0500000b


	//   ....[93]....
        /*01d0*/ 	.word	0x0500000b


	//   ....[94]....
        /*01d4*/ 	.word	0x0500000b


	//----- nvinfo : EIATTR_COOP_GROUP_INSTR_OFFSETS
	.align		4
.L_2062:
        /*01d8*/ 	.byte	0x04, 0x28
        /*01da*/ 	.short	(.L_2064 - .L_2063)


	//   ....[0]....
.L_2063:
        /*01dc*/ 	.word	0x00000c60


	//   ....[1]....
        /*01e0*/ 	.word	0x00000c90


	//   ....[2]....
        /*01e4*/ 	.word	0x00000ca0


	//   ....[3]....
        /*01e8*/ 	.word	0x00000cc0


	//   ....[4]....
        /*01ec*/ 	.word	0x00000ce0


	//   ....[5]....
        /*01f0*/ 	.word	0x00000cf0


	//   ....[6]....
        /*01f4*/ 	.word	0x00000d00


	//   ....[7]....
        /*01f8*/ 	.word	0x00000d50


	//   ....[8]....
        /*01fc*/ 	.word	0x00000d90


	//   ....[9]....
        /*0200*/ 	.word	0x00000dc0


	//   ....[10]....
        /*0204*/ 	.word	0x00000df0


	//   ....[11]....
        /*0208*/ 	.word	0x00000e10


	//   ....[12]....
        /*020c*/ 	.word	0x00000e20


	//   ....[13]....
        /*0210*/ 	.word	0x00000e70


	//   ....[14]....
        /*0214*/ 	.word	0x00000eb0


	//   ....[15]....
        /*0218*/ 	.word	0x00000ee0


	//   ....[16]....
        /*021c*/ 	.word	0x00000f10


	//   ....[17]....
        /*0220*/ 	.word	0x00000f30


	//   ....[18]....
        /*0224*/ 	.word	0x00000f40


	//   ....[19]....
        /*0228*/ 	.word	0x00000f60


	//   ....[20]....
        /*022c*/ 	.word	0x00000fa0


	//   ....[21]....
        /*0230*/ 	.word	0x00000fe0


	//   ....[22]....
        /*0234*/ 	.word	0x00001010


	//   ....[23]....
        /*0238*/ 	.word	0x00001040


	//   ....[24]....
        /*023c*/ 	.word	0x00001060


	//   ....[25]....
        /*0240*/ 	.word	0x00001090


	//   ....[26]....
        /*0244*/ 	.word	0x000010b0


	//   ....[27]....
        /*0248*/ 	.word	0x000010f0


	//   ....[28]....
        /*024c*/ 	.word	0x00001140


	//   ....[29]....
        /*0250*/ 	.word	0x00001170


	//   ....[30]....
        /*0254*/ 	.word	0x000011b0


	//   ....[31]....
        /*0258*/ 	.word	0x000011d0


	//   ....[32]....
        /*025c*/ 	.word	0x000011f0


	//   ....[33]....
        /*0260*/ 	.word	0x00001200


	//   ....[34]....
        /*0264*/ 	.word	0x00001270


	//   ....[35]....
        /*0268*/ 	.word	0x000012a0


	//   ....[36]....
        /*026c*/ 	.word	0x000012d0


	//   ....[37]....
        /*0270*/ 	.word	0x00001300


	//   ....[38]....
        /*0274*/ 	.word	0x00001330


	//   ....[39]....
        /*0278*/ 	.word	0x00001350


	//   ....[40]....
        /*027c*/ 	.word	0x00001380


	//   ....[41]....
        /*0280*/ 	.word	0x000014f0


	//   ....[42]....
        /*0284*/ 	.word	0x00001520


	//   ....[43]....
        /*0288*/ 	.word	0x00001550


	//   ....[44]....
        /*028c*/ 	.word	0x00001580


	//   ....[45]....
        /*0290*/ 	.word	0x00001590


	//   ....[46]....
        /*0294*/ 	.word	0x000015c0


	//   ....[47]....
        /*0298*/ 	.word	0x000016d0


	//   ....[48]....
        /*029c*/ 	.word	0x000017a0


	//   ....[49]....
        /*02a0*/ 	.word	0x00001820


	//   ....[50]....
        /*02a4*/ 	.word	0x000018a0


	//   ....[51]....
        /*02a8*/ 	.word	0x00001920


	//   ....[52]....
        /*02ac*/ 	.word	0x00001a40


	//   ....[53]....
        /*02b0*/ 	.word	0x00001a70


	//   ....[54]....
        /*02b4*/ 	.word	0x00001b00


	//   ....[55]....
        /*02b8*/ 	.word	0x00001b80


	//   ....[56]....
        /*02bc*/ 	.word	0x00001c00


	//   ....[57]....
        /*02c0*/ 	.word	0x00001c80


	//   ....[58]....
        /*02c4*/ 	.word	0x00001d50


	//   ....[59]....
        /*02c8*/ 	.word	0x00001d80


	//   ....[60]....
        /*02cc*/ 	.word	0x00001e20


	//   ....[61]....
        /*02d0*/ 	.word	0x00001eb0


	//   ....[62]....
        /*02d4*/ 	.word	0x00001f40


	//   ....[63]....
        /*02d8*/ 	.word	0x00001fc0


	//   ....[64]....
        /*02dc*/ 	.word	0x00002070


	//   ....[65]....
        /*02e0*/ 	.word	0x000020a0


	//   ....[66]....
        /*02e4*/ 	.word	0x00002140


	//   ....[67]....
        /*02e8*/ 	.word	0x000021c0


	//   ....[68]....
        /*02ec*/ 	.word	0x00002240


	//   ....[69]....
        /*02f0*/ 	.word	0x000022c0


	//   ....[70]....
        /*02f4*/ 	.word	0x00002370


	//   ....[71]....
        /*02f8*/ 	.word	0x000023a0


	//   ....[72]....
        /*02fc*/ 	.word	0x00002440


	//   ....[73]....
        /*0300*/ 	.word	0x000024c0


	//   ....[74]....
        /*0304*/ 	.word	0x00002540


	//   ....[75]....
        /*0308*/ 	.word	0x000025c0


	//   ....[76]....
        /*030c*/ 	.word	0x00002660


	//   ....[77]....
        /*0310*/ 	.word	0x00002690


	//   ....[78]....
        /*0314*/ 	.word	0x00002740


	//   ....[79]....
        /*0318*/ 	.word	0x000027b0


	//   ....[80]....
        /*031c*/ 	.word	0x00002820


	//   ....[81]....
        /*0320*/ 	.word	0x00002890


	//   ....[82]....
        /*0324*/ 	.word	0x00002940


	//   ....[83]....
        /*0328*/ 	.word	0x00002970


	//   ....[84]....
        /*032c*/ 	.word	0x00002a10


	//   ....[85]....
        /*0330*/ 	.word	0x00002a90


	//   ....[86]....
        /*0334*/ 	.word	0x00002b10


	//   ....[87]....
        /*0338*/ 	.word	0x00002b90


	//   ....[88]....
        /*033c*/ 	.word	0x00002c50


	//   ....[89]....
        /*0340*/ 	.word	0x00002c80


	//   ....[90]....
        /*0344*/ 	.word	0x00002d10


	//   ....[91]....
        /*0348*/ 	.word	0x00002d90


	//   ....[92]....
        /*034c*/ 	.word	0x00002e00


	//   ....[93]....
        /*0350*/ 	.word	0x00002e70


	//   ....[94]....
        /*0354*/ 	.word	0x00002f00


	//----- nvinfo : EIATTR_VRC_CTA_INIT_COUNT
	.align		4
.L_2064:
        /*0358*/ 	.byte	0x02, 0x4a
	.zero		1
	.zero		1


	//----- nvinfo : EIATTR_EXIT_INSTR_OFFSETS
	.align		4
        /*035c*/ 	.byte	0x04, 0x1c
        /*035e*/ 	.short	(.L_2066 - .L_2065)


	//   ....[0]....
.L_2065:
        /*0360*/ 	.word	0x00000ac0


	//   ....[1]....
        /*0364*/ 	.word	0x00001670


	//----- nvinfo : EIATTR_CRS_STACK_SIZE
	.align		4
.L_2066:
        /*0368*/ 	.byte	0x04, 0x1e
        /*036a*/ 	.short	(.L_2068 - .L_2067)
.L_2067:
        /*036c*/ 	.word	0x00000000


	//----- nvinfo : EIATTR_CBANK_PARAM_SIZE
	.align		4
.L_2068:
        /*0370*/ 	.byte	0x03, 0x19
        /*0372*/ 	.short	0x0018


	//----- nvinfo : EIATTR_PARAM_CBANK
	.align		4
        /*0374*/ 	.byte	0x04, 0x0a
        /*0376*/ 	.short	(.L_2070 - .L_2069)
	.align		4
.L_2069:
        /*0378*/ 	.word	index@(.nv.constant0._Z25compute_histograms_sharedIjLi4ELi8ELi2EEvPKT_Pjii)
        /*037c*/ 	.short	0x0380
        /*037e*/ 	.short	0x0018


	//----- nvinfo : EIATTR_SW_WAR
	.align		4
.L_2070:
        /*0380*/ 	.byte	0x04, 0x36
        /*0382*/ 	.short	(.L_2072 - .L_2071)
.L_2071:
        /*0384*/ 	.word	0x00000008
.L_2072:


//--------------------- .nv.info._Z25compute_histograms_sharedIjLi4ELi8ELi1EEvPKT_Pjii --------------------------
	.section	.nv.info._Z25compute_histograms_sharedIjLi4ELi8ELi1EEvPKT_Pjii,"",@"SHT_CUDA_INFO"
	.sectionflags	@""
	.align	4


	//----- nvinfo : EIATTR_CUDA_API_VERSION
	.align		4
        /*0000*/ 	.byte	0x04, 0x37
        /*0002*/ 	.short	(.L_2074 - .L_2073)
.L_2073:
        /*0004*/ 	.word	0x00000082


	//----- nvinfo : EIATTR_KPARAM_INFO
	.align		4
.L_2074:
        /*0008*/ 	.byte	0x04, 0x17
        /*000a*/ 	.short	(.L_2076 - .L_2075)
.L_2075:
        /*000c*/ 	.word	0x00000000
        /*0010*/ 	.short	0x0003
        /*0012*/ 	.short	0x0014
        /*0014*/ 	.byte	0x00, 0xf0, 0x11, 0x00


	//----- nvinfo : EIATTR_KPARAM_INFO
	.align		4
.L_2076:
        /*0018*/ 	.byte	0x04, 0x17
        /*001a*/ 	.short	(.L_2078 - .L_2077)
.L_2077:
        /*001c*/ 	.word	0x00000000
        /*0020*/ 	.short	0x0002
        /*0022*/ 	.short	0x0010
        /*0024*/ 	.byte	0x00, 0xf0, 0x11, 0x00


	//----- nvinfo : EIATTR_KPARAM_INFO
	.align		4
.L_2078:
        /*0028*/ 	.byte	0x04, 0x17
        /*002a*/ 	.short	(.L_2080 - .L_2079)
.L_2079:
        /*002c*/ 	.word	0x00000000
        /*0030*/ 	.short	0x0001
        /*0032*/ 	.short	0x0008
        /*0034*/ 	.byte	0x00, 0xf5, 0x21, 0x00


	//----- nvinfo : EIATTR_KPARAM_INFO
	.align		4
.L_2080:
        /*0038*/ 	.byte	0x04, 0x17
        /*003a*/ 	.short	(.L_2082 - .L_2081)
.L_2081:
        /*003c*/ 	.word	0x00000000
        /*0040*/ 	.short	0x0000
        /*0042*/ 	.short	0x0000
        /*0044*/ 	.byte	0x00, 0xf5, 0x21, 0x00


	//----- nvinfo : EIATTR_SPARSE_MMA_MASK
	.align		4
.L_2082:
        /*0048*/ 	.byte	0x03, 0x50
        /*004a*/ 	.short	0x0000


	//----- nvinfo : EIATTR_MAXREG_COUNT
	.align		4
        /*004c*/ 	.byte	0x03, 0x1b
        /*004e*/ 	.short	0x00ff


	//----- nvinfo : EIATTR_NUM_BARRIERS
	.align		4
        /*0050*/ 	.byte	0x02, 0x4c
        /*0052*/ 	.byte	0x01
	.zero		1


	//----- nvinfo : EIATTR_MERCURY_ISA_VERSION
	.align		4
        /*0054*/ 	.byte	0x03, 0x5f
        /*0056*/ 	.short	0x0101


	//----- nvinfo : EIATTR_COOP_GROUP_MASK_REGIDS
	.align		4
        /*0058*/ 	.byte	0x04, 0x29
        /*005a*/ 	.short	(.L_2084 - .L_2083)


	//   ....[0]....
.L_2083:
        /*005c*/ 	.word	0xffffffff


	//   ....[1]....
        /*0060*/ 	.word	0xffffffff


	//   ....[2]....
        /*0064*/ 	.word	0xffffffff


	//   ....[3]....
        /*0068*/ 	.word	0xffffffff


	//   ....[4]....
        /*006c*/ 	.word	0xffffffff


	//   ....[5]....
        /*0070*/ 	.word	0xffffffff


	//   ....[6]....
        /*0074*/ 	.word	0xffffffff


	//   ....[7]....
        /*0078*/ 	.word	0xffffffff


	//   ....[8]....
        /*007c*/ 	.word	0xffffffff


	//   ....[9]....
        /*0080*/ 	.word	0xffffffff


	//   ....[10]....
        /*0084*/ 	.word	0xffffffff


	//   ....[11]....
        /*0088*/ 	.word	0xffffffff


	//   ....[12]....
        /*008c*/ 	.word	0xffffffff


	//   ....[13]....
        /*0090*/ 	.word	0xffffffff


	//   ....[14]....
        /*0094*/ 	.word	0xffffffff


	//   ....[15]....
        /*0098*/ 	.word	0xffffffff


	//   ....[16]....
        /*009c*/ 	.word	0xffffffff


	//   ....[17]....
        /*00a0*/ 	.word	0xffffffff


	//   ....[18]....
        /*00a4*/ 	.word	0xffffffff


	//   ....[19]....
        /*00a8*/ 	.word	0xffffffff


	//   ....[20]....
        /*00ac*/ 	.word	0xffffffff


	//   ....[21]....
        /*00b0*/ 	.word	0xffffffff


	//   ....[22]....
        /*00b4*/ 	.word	0xffffffff


	//   ....[23]....
        /*00b8*/ 	.word	0xffffffff


	//   ....[24]....
        /*00bc*/ 	.word	0xffffffff


	//   ....[25]....
        /*00c0*/ 	.word	0xffffffff


	//   ....[26]....
        /*00c4*/ 	.word	0xffffffff


	//   ....[27]....
        /*00c8*/ 	.word	0xffffffff


	//   ....[28]....
        /*00cc*/ 	.word	0xffffffff


	//   ....[29]....
        /*00d0*/ 	.word	0xffffffff


	//   ....[30]....
        /*00d4*/ 	.word	0xffffffff


	//   ....[31]....
        /*00d8*/ 	.word	0xffffffff


	//   ....[32]....
        /*00dc*/ 	.word	0xffffffff


	//   ....[33]....
        /*00e0*/ 	.word	0xffffffff


	//   ....[34]....
        /*00e4*/ 	.word	0xffffffff


	//   ....[35]....
        /*00e8*/ 	.word	0xffffffff


	//   ....[36]....
        /*00ec*/ 	.word	0xffffffff


	//   ....[37]....
        /*00f0*/ 	.word	0xffffffff


	//   ....[38]....
        /*00f4*/ 	.word	0xffffffff


	//   ....[39]....
        /*00f8*/ 	.word	0xffffffff


	//   ....[40]....
        /*00fc*/ 	.word	0xffffffff


	//   ....[41]....
        /*0100*/ 	.word	0xffffffff


	//   ....[42]....
        /*0104*/ 	.word	0xffffffff


	//   ....[43]....
        /*0108*/ 	.word	0xffffffff


	//   ....[44]....
        /*010c*/ 	.word	0xffffffff


	//   ....[45]....
        /*0110*/ 	.word	0xffffffff


	//   ....[46]....
        /*0114*/ 	.word	0xffffffff


	//   ....[47]....
        /*0118*/ 	.word	0x0500000b


	//   ....[48]....
        /*011c*/ 	.word	0x0500000b


	//   ....[49]....
        /*0120*/ 	.word	0x0500000b


	//   ....[50]....
        /*0124*/ 	.word	0x0500000b


	//   ....[51]....
        /*0128*/ 	.word	0x0500000b


	//   ....[52]....
        /*012c*/ 	.word	0x0500000b


	//   ....[53]....
        /*0130*/ 	.word	0x0500000b


	//   ....[54]....
        /*0134*/ 	.word	0x0500000b


	//   ....[55]....
        /*0138*/ 	.word	0x0500000b


	//   ....[56]....
        /*013c*/ 	.word	0x0500000b


	//   ....[57]....
        /*0140*/ 	.word	0x0500000b


	//   ....[58]....
        /*0144*/ 	.word	0x0500000b


	//   ....[59]....
        /*0148*/ 	.word	0x0500000b


	//   ....[60]....
        /*014c*/ 	.word	0x0500000b


	//   ....[61]....
        /*0150*/ 	.word	0x0500000b


	//   ....[62]....
        /*0154*/ 	.word	0x0500000b


	//   ....[63]....
        /*0158*/ 	.word	0x0500000b


	//   ....[64]....
        /*015c*/ 	.word	0x0500000b


	//   ....[65]....
        /*0160*/ 	.word	0x0500000b


	//   ....[66]....
        /*0164*/ 	.word	0x0500000b


	//   ....[67]....
        /*0168*/ 	.word	0x0500000b


	//   ....[68]....
        /*016c*/ 	.word	0x0500000b


	//   ....[69]....
        /*0170*/ 	.word	0x0500000b


	//   ....[70]....
        /*0174*/ 	.word	0x0500000b


	//   ....[71]....
        /*0178*/ 	.word	0x0500000b


	//   ....[72]....
        /*017c*/ 	.word	0x0500000b


	//   ....[73]....
        /*0180*/ 	.word	0x0500000b


	//   ....[74]....
        /*0184*/ 	.word	0x0500000b


	//   ....[75]....
        /*0188*/ 	.word	0x0500000b


	//   ....[76]....
        /*018c*/ 	.word	0x0500000b


	//   ....[77]....
        /*0190*/ 	.word	0x0500000b


	//   ....[78]....
        /*0194*/ 	.word	0x0500000b


	//   ....[79]....
        /*0198*/ 	.word	0x0500000b


	//   ....[80]....
        /*019c*/ 	.word	0x0500000b


	//   ....[81]....
        /*01a0*/ 	.word	0x0500000b


	//   ....[82]....
        /*01a4*/ 	.word	0x0500000b


	//   ....[83]....
        /*01a8*/ 	.word	0x0500000b


	//   ....[84]....
        /*01ac*/ 	.word	0x0500000b


	//   ....[85]....
        /*01b0*/ 	.word	0x0500000b


	//   ....[86]....
        /*01b4*/ 	.word	0x0500000b


	//   ....[87]....
        /*01b8*/ 	.word	0x0500000b


	//   ....[88]....
        /*01bc*/ 	.word	0x0500000b


	//   ....[89]....
        /*01c0*/ 	.word	0x0500000b


	//   ....[90]....
        /*01c4*/ 	.word	0x0500000b


	//   ....[91]....
        /*01c8*/ 	.word	0x0500000b


	//   ....[92]....
        /*01cc*/ 	.word	0x0500000b


	//   ....[93]....
        /*01d0*/ 	.word	0x0500000b


	//   ....[94]....
        /*01d4*/ 	.word	0x0500000b


	//----- nvinfo : EIATTR_COOP_GROUP_INSTR_OFFSETS
	.align		4
.L_2084:
        /*01d8*/ 	.byte	0x04, 0x28
        /*01da*/ 	.short	(.L_2086 - .L_2085)


	//   ....[0]....
.L_2085:
        /*01dc*/ 	.word	0x00000890


	//   ....[1]....
        /*01e0*/ 	.word	0x000008c0


	//   ....[2]....
        /*01e4*/ 	.word	0x000008d0


	//   ....[3]....
        /*01e8*/ 	.word	0x000008f0


	//   ....[4]....
        /*01ec*/ 	.word	0x00000910


	//   ....[5]....
        /*01f0*/ 	.word	0x00000920


	//   ....[6]....
        /*01f4*/ 	.word	0x00000930


	//   ....[7]....
        /*01f8*/ 	.word	0x00000980


	//   ....[8]....
        /*01fc*/ 	.word	0x000009c0


	//   ....[9]....
        /*0200*/ 	.word	0x000009f0


	//   ....[10]....
        /*0204*/ 	.word	0x00000a10


	//   ....[11]....
        /*0208*/ 	.word	0x00000a30


	//   ....[12]....
        /*020c*/ 	.word	0x00000a50


	//   ....[13]....
        /*0210*/ 	.word	0x00000aa0


	//   ....[14]....
        /*0214*/ 	.word	0x00000ae0


	//   ....[15]....
        /*0218*/ 	.word	0x00000b10


	//   ....[16]....
        /*021c*/ 	.word	0x00000b40


	//   ....[17]....
        /*0220*/ 	.word	0x00000b60


	//   ....[18]....
        /*0224*/ 	.word	0x00000b70


	//   ....[19]....
        /*0228*/ 	.word	0x00000b90


	//   ....[20]....
        /*022c*/ 	.word	0x00000bd0


	//   ....[21]....
        /*0230*/ 	.word	0x00000c10


	//   ....[22]....
        /*0234*/ 	.word	0x00000c40


	//   ....[23]....
        /*0238*/ 	.word	0x00000c70


	//   ....[24]....
        /*023c*/ 	.word	0x00000ca0


	//   ....[25]....
        /*0240*/ 	.word	0x00000cc0


	//   ....[26]....
        /*0244*/ 	.word	0x00000ce0


	//   ....[27]....
        /*0248*/ 	.word	0x00000d10


	//   ....[28]....
        /*024c*/ 	.word	0x00000d70


	//   ....[29]....
        /*0250*/ 	.word	0x00000da0


	//   ....[30]....
        /*0254*/ 	.word	0x00000de0


	//   ....[31]....
        /*0258*/ 	.word	0x00000e10


	//   ....[32]....
        /*025c*/ 	.word	0x00000e20


	//   ....[33]....
        /*0260*/ 	.word	0x00000e30


	//   ....[34]....
        /*0264*/ 	.word	0x00000ea0


	//   ....[35]....
        /*0268*/ 	.word	0x00000ed0


	//   ....[36]....
        /*026c*/ 	.word	0x00000f00


	//   ....[37]....
        /*0270*/ 	.word	0x00000f40


	//   ....[38]....
        /*0274*/ 	.word	0x00000f60


	//   ....[39]....
        /*0278*/ 	.word	0x00000f80


	//   ....[40]....
        /*027c*/ 	.word	0x00000fb0


	//   ....[41]....
        /*0280*/ 	.word	0x00001120


	//   ....[42]....
        /*0284*/ 	.word	0x00001150


	//   ....[43]....
        /*0288*/ 	.word	0x00001180


	//   ....[44]....
        /*028c*/ 	.word	0x000011b0


	//   ....[45]....
        /*0290*/ 	.word	0x000011c0


	//   ....[46]....
        /*0294*/ 	.word	0x000011f0


	//   ....[47]....
        /*0298*/ 	.word	0x00001300


	//   ....[48]....
        /*029c*/ 	.word	0x000013d0


	//   ....[49]....
        /*02a0*/ 	.word	0x00001450


	//   ....[50]....
        /*02a4*/ 	.word	0x000014d0


	//   ....[51]....
        /*02a8*/ 	.word	0x00001550


	//   ....[52]....
        /*02ac*/ 	.word	0x00001670


	//   ....[53]....
        /*02b0*/ 	.word	0x000016a0


	//   ....[54]....
        /*02b4*/ 	.word	0x00001730


	//   ....[55]....
        /*02b8*/ 	.word	0x000017b0


	//   ....[56]....
        /*02bc*/ 	.word	0x00001830


	//   ....[57]....
        /*02c0*/ 	.word	0x000018b0


	//   ....[58]....
        /*02c4*/ 	.word	0x00001980


	//   ....[59]....
        /*02c8*/ 	.word	0x000019b0


	//   ....[60]....
        /*02cc*/ 	.word	0x00001a50


	//   ....[61]....
        /*02d0*/ 	.word	0x00001ae0


	//   ....[62]....
        /*02d4*/ 	.word	0x00001b70


	//   ....[63]....
        /*02d8*/ 	.word	0x00001bf0


	//   ....[64]....
        /*02dc*/ 	.word	0x00001ca0


	//   ....[65]....
        /*02e0*/ 	.word	0x00001cd0


	//   ....[66]....
        /*02e4*/ 	.word	0x00001d70


	//   ....[67]....
        /*02e8*/ 	.word	0x00001df0


	//   ....[68]....
        /*02ec*/ 	.word	0x00001e70


	//   ....[69]....
        /*02f0*/ 	.word	0x00001ef0


	//   ....[70]....
        /*02f4*/ 	.word	0x00001fa0


	//   ....[71]....
        /*02f8*/ 	.word	0x00001fd0


	//   ....[72]....
        /*02fc*/ 	.word	0x00002070


	//   ....[73]....
        /*0300*/ 	.word	0x000020f0


	//   ....[74]....
        /*0304*/ 	.word	0x00002170


	//   ....[75]....
        /*0308*/ 	.word	0x000021f0


	//   ....[76]....
        /*030c*/ 	.word	0x00002290


	//   ....[77]....
        /*0310*/ 	.word	0x000022c0


	//   ....[78]....
        /*0314*/ 	.word	0x00002370


	//   ....[79]....
        /*0318*/ 	.word	0x000023e0


	//   ....[80]....
        /*031c*/ 	.word	0x00002450


	//   ....[81]....
        /*0320*/ 	.word	0x000024c0


	//   ....[82]....
        /*0324*/ 	.word	0x00002570


	//   ....[83]....
        /*0328*/ 	.word	0x000025a0


	//   ....[84]....
        /*032c*/ 	.word	0x00002640


	//   ....[85]....
        /*0330*/ 	.word	0x000026c0


	//   ....[86]....
        /*0334*/ 	.word	0x00002740


	//   ....[87]....
        /*0338*/ 	.word	0x000027c0


	//   ....[88]....
        /*033c*/ 	.word	0x00002880


	//   ....[89]....
        /*0340*/ 	.word	0x000028b0


	//   ....[90]....
        /*0344*/ 	.word	0x00002940


	//   ....[91]....
        /*0348*/ 	.word	0x000029c0


	//   ....[92]....
        /*034c*/ 	.word	0x00002a30


	//   ....[93]....
        /*0350*/ 	.word	0x00002aa0


	//   ....[94]....
        /*0354*/ 	.word	0x00002b30


	//----- nvinfo : EIATTR_VRC_CTA_INIT_COUNT
	.align		4
.L_2086:
        /*0358*/ 	.byte	0x02, 0x4a
	.zero		1
	.zero		1


	//----- nvinfo : EIATTR_EXIT_INSTR_OFFSETS
	.align		4
        /*035c*/ 	.byte	0x04, 0x1c
        /*035e*/ 	.short	(.L_2088 - .L_2087)


	//   ....[0]....
.L_2087:
        /*0360*/ 	.word	0x000006f0


	//   ....[1]....
        /*0364*/ 	.word	0x000012a0


	//----- nvinfo : EIATTR_CRS_STACK_SIZE
	.align		4
.L_2088:
        /*0368*/ 	.byte	0x04, 0x1e
        /*036a*/ 	.short	(.L_2090 - .L_2089)
.L_2089:
        /*036c*/ 	.word	0x00000000


	//----- nvinfo : EIATTR_CBANK_PARAM_SIZE
	.align		4
.L_2090:
        /*0370*/ 	.byte	0x03, 0x19
        /*0372*/ 	.short	0x0018


	//----- nvinfo : EIATTR_PARAM_CBANK
	.align		4
        /*0374*/ 	.byte	0x04, 0x0a
        /*0376*/ 	.short	(.L_2092 - .L_2091)
	.align		4
.L_2091:
        /*0378*/ 	.word	index@(.nv.constant0._Z25compute_histograms_sharedIjLi4ELi8ELi1EEvPKT_Pjii)
        /*037c*/ 	.short	0x0380
        /*037e*/ 	.short	0x0018


	//----- nvinfo : EIATTR_SW_WAR
	.align		4
.L_2092:
        /*0380*/ 	.byte	0x04, 0x36
        /*0382*/ 	.short	(.L_2094 - .L_2093)
.L_2093:
        /*0384*/ 	.word	0x00000008
.L_2094:


//--------------------- .nv.callgraph             --------------------------
	.section	.nv.callgraph,"",@"SHT_CUDA_CALLGRAPH"
	.align	4
	.sectionentsize	8
	.align		4
        /*0000*/ 	.word	0x00000000
	.align		4
        /*0004*/ 	.word	0xffffffff
	.align		4
        /*0008*/ 	.word	index@(_Z10radix_passIjLj4294967295ELi8ELi15ELi8EEvPKT_PKjPS0_PjiiPi)
	.align		4
        /*000c*/ 	.word	index@(vprintf)
	.align		4
        /*0010*/ 	.word	index@(_Z10radix_passIjLj4294967295ELi8ELi15ELi8EEvPKT_PKjPS0_PjiiPi)
	.align		4
        /*0014*/ 	.word	index@(__assertfail)
	.align		4
        /*0018*/ 	.word	0x00000000
	.align		4
        /*001c*/ 	.word	0xfffffffe
	.align		4
        /*0020*/ 	.word	0x00000000
	.align		4
        /*0024*/ 	.word	0xfffffffd
	.align		4
        /*0028*/ 	.word	0x00000000
	.align		4
        /*002c*/ 	.word	0xfffffffc


//--------------------- .nv.constant4             --------------------------
	.section	.nv.constant4,"a",@progbits
	.align	8
	.align		8
.nv.constant4:
        /*0000*/ 	.dword	__unnamed_1
	.align		8
        /*0008*/ 	.dword	_ZN34_INTERNAL_fb3aaada_4_k_cu_04dd3b0c4cuda3std3__436_GLOBAL__N__fb3aaada_4_k_cu_04dd3b0c6ignoreE
	.align		8
        /*0010*/ 	.dword	_ZN34_INTERNAL_fb3aaada_4_k_cu_04dd3b0c4cuda3std3__45__cpo5beginE
	.align		8
        /*0018*/ 	.dword	_ZN34_INTERNAL_fb3aaada_4_k_cu_04dd3b0c4cuda3std3__45__cpo3endE
	.align		8
        /*0020*/ 	.dword	_ZN34_INTERNAL_fb3aaada_4_k_cu_04dd3b0c4cuda3std3__45__cpo6cbeginE
	.align		8
        /*0028*/ 	.dword	_ZN34_INTERNAL_fb3aaada_4_k_cu_04dd3b0c4cuda3std3__45__cpo4cendE
	.align		8
        /*0030*/ 	.dword	_ZN34_INTERNAL_fb3aaada_4_k_cu_04dd3b0c4cuda3std3__419piecewise_constructE
	.align		8
        /*0038*/ 	.dword	_ZN34_INTERNAL_fb3aaada_4_k_cu_04dd3b0c4cuda3std3__48in_placeE
	.align		8
        /*0040*/ 	.dword	_ZN34_INTERNAL_fb3aaada_4_k_cu_04dd3b0c4cuda3std6ranges3__45__cpo4swapE
	.align		8
        /*0048*/ 	.dword	_ZN34_INTERNAL_fb3aaada_4_k_cu_04dd3b0c4cuda3std6ranges3__45__cpo9iter_moveE
	.align		8
        /*0050*/ 	.dword	_ZN34_INTERNAL_fb3aaada_4_k_cu_04dd3b0c4cuda3std6ranges3__45__cpo7advanceE
	.align		8
        /*0058*/ 	.dword	$str
	.align		8
        /*0060*/ 	.dword	$str$1
	.align		8
        /*0068*/ 	.dword	$str$2
	.align		8
        /*0070*/ 	.dword	$str$3
	.align		8
        /*0078*/ 	.dword	vprintf
	.align		8
        /*0080*/ 	.dword	__assertfail


//--------------------- .text._Z35compute_histograms_shared_pipelinedIjLi4ELi8ELi4ELi4EEvPKT_Pjii --------------------------
	.section	.text._Z35compute_histograms_shared_pipelinedIjLi4ELi8ELi4ELi4EEvPKT_Pjii,"ax",@progbits
	.align	128
        .global         _Z35compute_histograms_shared_pipelinedIjLi4ELi8ELi4ELi4EEvPKT_Pjii
        .type           _Z35compute_histograms_shared_pipelinedIjLi4ELi8ELi4ELi4EEvPKT_Pjii,@function
        .size           _Z35compute_histograms_shared_pipelinedIjLi4ELi8ELi4ELi4EEvPKT_Pjii,(.L_x_3569 - _Z35compute_histograms_shared_pipelinedIjLi4ELi8ELi4ELi4EEvPKT_Pjii)
        .other          _Z35compute_histograms_shared_pipelinedIjLi4ELi8ELi4ELi4EEvPKT_Pjii,@"STO_CUDA_ENTRY STV_DEFAULT"
_Z35compute_histograms_shared_pipelinedIjLi4ELi8ELi4ELi4EEvPKT_Pjii:
.text._Z35compute_histograms_shared_pipelinedIjLi4ELi8ELi4ELi4EEvPKT_Pjii:
[----:B------:R-:W-:Y:S01]  /*0000*/  LDC R1, c[0x0][0x37c] ;  /* 0x0000df00ff017b82 */ /* 0x000fe20000000800 */
[----:B------:R-:W1:Y:S07]  /*0010*/  S2R R12, SR_TID.X ;  /* 0x00000000000c7919 */ /* 0x000e6e0000002100 */
[----:B------:R-:W2:Y:S01]  /*0020*/  LDC R13, c[0x0][0x360] ;  /* 0x0000d800ff0d7b82 */ /* 0x000ea20000000800 */
[----:B------:R-:W-:Y:S01]  /*0030*/  MOV R6, 0xa0 ;  /* 0x000000a000067802 */ /* 0x000fe20000000f00 */
[----:B------:R-:W3:Y:S01]  /*0040*/  LDCU.64 UR6, c[0x0][0x358] ;  /* 0x00006b00ff0677ac */ /* 0x000ee20008000a00 */
[C---:B--2---:R-:W-:Y:S01]  /*0050*/  LOP3.LUT R2, R13.reuse, 0xffff, RZ, 0xc0, !PT ;  /* 0x0000ffff0d027812 */ /* 0x044fe200078ec0ff */
[----:B-1----:R-:W-:-:S05]  /*0060*/  IMAD.IADD R11, R13, 0x1, R12 ;  /* 0x000000010d0b7824 */ /* 0x002fca00078e020c */
[----:B------:R-:W-:-:S04]  /*0070*/  LOP3.LUT R0, R11, 0xfff, RZ, 0x3c, !PT ;  /* 0x00000fff0b007812 */ /* 0x000fc800078e3cff */
[----:B---3--:R-:W-:-:S07]  /*0080*/  LOP3.LUT R0, R0, 0xffff, RZ, 0xc0, !PT ;  /* 0x0000ffff00007812 */ /* 0x008fce00078ec0ff */
[----:B------:R-:W-:Y:S05]  /*0090*/  CALL.REL.NOINC `($__internal_0_$__cuda_sm20_div_u16) ;  /* 0x0000004400847944 */ /* 0x000fea0003c00000 */
[----:B------:R-:W1:Y:S01]  /*00a0*/  S2UR UR5, SR_CgaCtaId ;  /* 0x00000000000579c3 */ /* 0x000e620000008800 */
[----:B------:R-:W-:Y:S01]  /*00b0*/  LOP3.LUT R7, R4, 0x3, RZ, 0xc0, !PT ;  /* 0x0000000304077812 */ /* 0x000fe200078ec0ff */
[----:B------:R-:W-:Y:S01]  /*00c0*/  UMOV UR4, 0x400 ;  /* 0x0000040000047882 */ /* 0x000fe20000000000 */
[----:B------:R-:W-:Y:S01]  /*00d0*/  BSSY.RECONVERGENT B0, `(.L_x_0) ;  /* 0x0000011000007945 */ /* 0x000fe20003800200 */
[----:B------:R-:W-:Y:S01]  /*00e0*/  IMAD.MOV.U32 R0, RZ, RZ, R12 ;  /* 0x000000ffff007224 */ /* 0x000fe200078e000c */
[----:B------:R-:W-:Y:S01]  /*00f0*/  ISETP.NE.AND P0, PT, R7, 0x2, PT ;  /* 0x000000020700780c */ /* 0x000fe20003f05270 */
[----:B-1----:R-:W-:-:S12]  /*0100*/  ULEA UR8, UR5, UR4, 0x18 ;  /* 0x0000000405087291 */ /* 0x002fd8000f8ec0ff */
[----:B------:R-:W-:Y:S05]  /*0110*/  @!P0 BRA `(.L_x_1) ;  /* 0x0000000000308947 */ /* 0x000fea0003800000 */
[----:B------:R-:W1:Y:S01]  /*0120*/  S2R R4, SR_CgaCtaId ;  /* 0x0000000000047919 */ /* 0x000e620000008800 */
[----:B------:R-:W-:Y:S01]  /*0130*/  MOV R3, 0x400 ;  /* 0x0000040000037802 */ /* 0x000fe20000000f00 */
[----:B------:R-:W-:Y:S02]  /*0140*/  IMAD.MOV.U32 R2, RZ, RZ, RZ ;  /* 0x000000ffff027224 */ /* 0x000fe400078e00ff */
[----:B------:R-:W-:Y:S01]  /*0150*/  IMAD.MOV.U32 R0, RZ, RZ, R12 ;  /* 0x000000ffff007224 */ /* 0x000fe200078e000c */
[----:B-1----:R-:W-:-:S07]  /*0160*/  LEA R3, R4, R3, 0x18 ;  /* 0x0000000304037211 */ /* 0x002fce00078ec0ff */
.L_x_2:
[----:B------:R-:W-:Y:S01]  /*0170*/  LEA R4, R0, R3, 0x2 ;  /* 0x0000000300047211 */ /* 0x000fe200078e10ff */
[----:B------:R-:W-:Y:S02]  /*0180*/  VIADD R2, R2, 0x1 ;  /* 0x0000000102027836 */ /* 0x000fe40000000000 */
[----:B------:R-:W-:Y:S02]  /*0190*/  IMAD.IADD R0, R13, 0x1, R0 ;  /* 0x000000010d007824 */ /* 0x000fe400078e0200 */
[----:B------:R1:W-:Y:S01]  /*01a0*/  STS [R4], RZ ;  /* 0x000000ff04007388 */ /* 0x0003e20000000800 */
[----:B------:R-:W-:-:S04]  /*01b0*/  LOP3.LUT R5, R2, R7, RZ, 0x3c, !PT ;  /* 0x0000000702057212 */ /* 0x000fc800078e3cff */
[----:B------:R-:W-:-:S13]  /*01c0*/  ISETP.NE.AND P0, PT, R5, 0x2, PT ;  /* 0x000000020500780c */ /* 0x000fda0003f05270 */
[----:B-1----:R-:W-:Y:S05]  /*01d0*/  @P0 BRA `(.L_x_2) ;  /* 0xfffffffc00e40947 */ /* 0x002fea000383ffff */
.L_x_1:
[----:B------:R-:W-:Y:S05]  /*01e0*/  BSYNC.RECONVERGENT B0 ;  /* 0x0000000000007941 */ /* 0x000fea0003800200 */
.L_x_0:
[----:B------:R-:W-:Y:S01]  /*01f0*/  BSSY.RECONVERGENT B0, `(.L_x_3) ;  /* 0x000000d000007945 */ /* 0x000fe20003800200 */
[----:B------:R-:W-:-:S07]  /*0200*/  LEA R2, R0, UR8, 0x2 ;  /* 0x0000000800027c11 */ /* 0x000fce000f8e10ff */
.L_x_4:
[C-C-:B--2---:R-:W-:Y:S01]  /*0210*/  IMAD R3, R13.reuse, 0x4, R2.reuse ;  /* 0x000000040d037824 */ /* 0x144fe200078e0202 */
[----:B------:R1:W-:Y:S01]  /*0220*/  STS [R2], RZ ;  /* 0x000000ff02007388 */ /* 0x0003e20000000800 */
[C-C-:B------:R-:W-:Y:S01]  /*0230*/  IMAD R4, R13.reuse, 0x8, R2.reuse ;  /* 0x000000080d047824 */ /* 0x140fe200078e0202 */
[C---:B------:R-:W-:Y:S01]  /*0240*/  LEA R0, R13.reuse, R0, 0x2 ;  /* 0x000000000d007211 */ /* 0x040fe200078e10ff */
[C-C-:B------:R-:W-:Y:S01]  /*0250*/  IMAD R5, R13.reuse, 0xc, R2.reuse ;  /* 0x0000000c0d057824 */ /* 0x140fe200078e0202 */
[----:B------:R2:W-:Y:S02]  /*0260*/  STS [R3], RZ ;  /* 0x000000ff03007388 */ /* 0x0005e40000000800 */
[----:B------:R-:W-:Y:S02]  /*0270*/  ISETP.GE.U32.AND P0, PT, R0, 0x1000, PT ;  /* 0x000010000000780c */ /* 0x000fe40003f06070 */
[----:B------:R2:W-:Y:S01]  /*0280*/  STS [R4], RZ ;  /* 0x000000ff04007388 */ /* 0x0005e20000000800 */
[----:B-1----:R-:W-:-:S03]  /*0290*/  IMAD R2, R13, 0x10, R2 ;  /* 0x000000100d027824 */ /* 0x002fc600078e0202 */
[----:B------:R2:W-:Y:S07]  /*02a0*/  STS [R5], RZ ;  /* 0x000000ff05007388 */ /* 0x0005ee0000000800 */
[----:B------:R-:W-:Y:S05]  /*02b0*/  @!P0 BRA `(.L_x_4) ;  /* 0xfffffffc00d48947 */ /* 0x000fea000383ffff */
[----:B------:R-:W-:Y:S05]  /*02c0*/  BSYNC.RECONVERGENT B0 ;  /* 0x0000000000007941 */ /* 0x000fea0003800200 */
.L_x_3:
[----:B------:R-:W1:Y:S01]  /*02d0*/  LDC R9, c[0x0][0x370] ;  /* 0x0000dc00ff097b82 */ /* 0x000e620000000800 */
[----:B------:R-:W3:Y:S01]  /*02e0*/  S2R R8, SR_CTAID.X ;  /* 0x0000000000087919 */ /* 0x000ee20000002500 */
[----:B------:R-:W-:Y:S01]  /*02f0*/  SHF.R.U32.HI R21, RZ, 0x2, R13 ;  /* 0x00000002ff157819 */ /* 0x000fe2000001160d */
[----:B------:R-:W-:-:S03]  /*0300*/  UIADD3 UR4, UPT, UPT, UR4, 0x4000, URZ ;  /* 0x0000400004047890 */ /* 0x000fc6000fffe0ff */
[----:B------:R-:W4:Y:S01]  /*0310*/  I2F.U32.RP R6, R21 ;  /* 0x0000001500067306 */ /* 0x000f220000209000 */
[----:B------:R-:W-:Y:S01]  /*0320*/  IMAD.MOV R17, RZ, RZ, -R21 ;  /* 0x000000ffff117224 */ /* 0x000fe200078e0a15 */
[----:B------:R-:W5:Y:S01]  /*0330*/  LDC R20, c[0x0][0x390] ;  /* 0x0000e400ff147b82 */ /* 0x000f620000000800 */
[----:B------:R-:W-:-:S05]  /*0340*/  ULEA UR4, UR5, UR4, 0x18 ;  /* 0x0000000405047291 */ /* 0x000fca000f8ec0ff */
[----:B----4-:R-:W2:Y:S01]  /*0350*/  MUFU.RCP R6, R6 ;  /* 0x0000000600067308 */ /* 0x010ea20000001000 */
[----:B-1----:R-:W-:-:S05]  /*0360*/  IMAD R10, R13, R9, RZ ;  /* 0x000000090d0a7224 */ /* 0x002fca00078e02ff */
[-C--:B------:R-:W-:Y:S02]  /*0370*/  IABS R14, R10.reuse ;  /* 0x0000000a000e7213 */ /* 0x080fe40000000000 */
[----:B------:R-:W-:Y:S02]  /*0380*/  IABS R16, R10 ;  /* 0x0000000a00107213 */ /* 0x000fe40000000000 */
[----:B------:R-:W1:Y:S01]  /*0390*/  I2F.RP R0, R14 ;  /* 0x0000000e00007306 */ /* 0x000e620000209400 */
[----:B---3--:R-:W-:Y:S01]  /*03a0*/  IMAD R7, R13, R8, R12 ;  /* 0x000000080d077224 */ /* 0x008fe200078e020c */
[----:B-----5:R-:W-:Y:S01]  /*03b0*/  IADD3 R25, PT, PT, R10, -0x1, R20 ;  /* 0xffffffff0a197810 */ /* 0x020fe20007ffe014 */
[----:B------:R-:W-:Y:S02]  /*03c0*/  IMAD.MOV R16, RZ, RZ, -R16 ;  /* 0x000000ffff107224 */ /* 0x000fe400078e0a10 */
[----:B--2---:R-:W-:Y:S01]  /*03d0*/  VIADD R4, R6, 0xffffffe ;  /* 0x0ffffffe06047836 */ /* 0x004fe20000000000 */
[----:B------:R-:W-:-:S02]  /*03e0*/  ISETP.GE.AND P4, PT, R7, R20, PT ;  /* 0x000000140700720c */ /* 0x000fc40003f86270 */
[----:B------:R-:W-:Y:S01]  /*03f0*/  IADD3 R29, PT, PT, R7, R10, RZ ;  /* 0x0000000a071d7210 */ /* 0x000fe20007ffe0ff */
[----:B------:R2:W3:Y:S01]  /*0400*/  F2I.FTZ.U32.TRUNC.NTZ R5, R4 ;  /* 0x0000000400057305 */ /* 0x0004e2000021f000 */
[----:B------:R-:W-:Y:S02]  /*0410*/  LEA R6, R12, UR4, 0x2 ;  /* 0x000000040c067c11 */ /* 0x000fe4000f8e10ff */
[----:B------:R-:W-:Y:S01]  /*0420*/  ISETP.GE.AND P6, PT, R29, R20, PT ;  /* 0x000000141d00720c */ /* 0x000fe20003fc6270 */
[----:B------:R-:W-:-:S04]  /*0430*/  IMAD.IADD R27, R10, 0x1, R29 ;  /* 0x000000010a1b7824 */ /* 0x000fc800078e021d */
[----:B-1----:R-:W1:Y:S01]  /*0440*/  MUFU.RCP R0, R0 ;  /* 0x0000000000007308 */ /* 0x002e620000001000 */
[----:B------:R-:W-:Y:S01]  /*0450*/  IMAD.IADD R23, R10, 0x1, R27 ;  /* 0x000000010a177824 */ /* 0x000fe200078e021b */
[----:B------:R-:W-:Y:S01]  /*0460*/  ISETP.GE.AND P1, PT, R27, R20, PT ;  /* 0x000000141b00720c */ /* 0x000fe20003f26270 */
[----:B--2---:R-:W-:-:S03]  /*0470*/  IMAD.MOV.U32 R4, RZ, RZ, RZ ;  /* 0x000000ffff047224 */ /* 0x004fc600078e00ff */
[----:B------:R-:W-:Y:S01]  /*0480*/  ISETP.GE.AND P2, PT, R23, R20, PT ;  /* 0x000000141700720c */ /* 0x000fe20003f46270 */
[----:B---3--:R-:W-:Y:S01]  /*0490*/  IMAD R17, R17, R5, RZ ;  /* 0x0000000511117224 */ /* 0x008fe200078e02ff */
[----:B------:R-:W2:Y:S03]  /*04a0*/  @!P6 LDC.64 R18, c[0x0][0x380] ;  /* 0x0000e000ff12eb82 */ /* 0x000ea60000000a00 */
[----:B------:R-:W-:-:S04]  /*04b0*/  IMAD.HI.U32 R5, R5, R17, R4 ;  /* 0x0000001105057227 */ /* 0x000fc800078e0004 */
[----:B-1----:R-:W-:Y:S01]  /*04c0*/  VIADD R2, R0, 0xffffffe ;  /* 0x0ffffffe00027836 */ /* 0x002fe20000000000 */
[----:B------:R-:W-:Y:S02]  /*04d0*/  IABS R0, R25 ;  /* 0x0000001900007213 */ /* 0x000fe40000000000 */
[----:B------:R-:W-:Y:S01]  /*04e0*/  LOP3.LUT R25, R25, R10, RZ, 0x3c, !PT ;  /* 0x0000000a19197212 */ /* 0x000fe200078e3cff */
[----:B------:R1:W3:Y:S02]  /*04f0*/  F2I.FTZ.U32.TRUNC.NTZ R3, R2 ;  /* 0x0000000200037305 */ /* 0x0002e4000021f000 */
[----:B-1----:R-:W-:Y:S02]  /*0500*/  HFMA2 R2, -RZ, RZ, 0, 0 ;  /* 0x00000000ff027431 */ /* 0x002fe400000001ff */
[----:B--2---:R-:W-:-:S04]  /*0510*/  @!P6 IMAD.WIDE R18, R29, 0x4, R18 ;  /* 0x000000041d12e825 */ /* 0x004fc800078e0212 */
[----:B---3--:R-:W-:-:S04]  /*0520*/  IMAD.MOV R15, RZ, RZ, -R3 ;  /* 0x000000ffff0f7224 */ /* 0x008fc800078e0a03 */
[----:B------:R-:W-:-:S04]  /*0530*/  IMAD R15, R15, R14, RZ ;  /* 0x0000000e0f0f7224 */ /* 0x000fc800078e02ff */
[----:B------:R-:W-:Y:S02]  /*0540*/  IMAD.HI.U32 R22, R3, R15, R2 ;  /* 0x0000000f03167227 */ /* 0x000fe400078e0002 */
[----:B------:R-:W1:Y:S02]  /*0550*/  @!P4 LDC.64 R2, c[0x0][0x380] ;  /* 0x0000e000ff02cb82 */ /* 0x000e640000000a00 */
[----:B------:R-:W-:Y:S02]  /*0560*/  IMAD.MOV.U32 R15, RZ, RZ, R0 ;  /* 0x000000ffff0f7224 */ /* 0x000fe400078e0000 */
[----:B------:R-:W-:Y:S02]  /*0570*/  IMAD.MOV.U32 R0, RZ, RZ, R16 ;  /* 0x000000ffff007224 */ /* 0x000fe400078e0010 */
[----:B------:R-:W-:-:S04]  /*0580*/  IMAD.HI.U32 R22, R22, R15, RZ ;  /* 0x0000000f16167227 */ /* 0x000fc800078e00ff */
[----:B------:R-:W-:Y:S02]  /*0590*/  IMAD R15, R22, R0, R15 ;  /* 0x00000000160f7224 */ /* 0x000fe400078e020f */
[----:B------:R-:W-:-:S03]  /*05a0*/  IMAD.HI.U32 R0, R5, R12, RZ ;  /* 0x0000000c05007227 */ /* 0x000fc600078e00ff */
[----:B------:R-:W-:Y:S01]  /*05b0*/  ISETP.GT.U32.AND P0, PT, R14, R15, PT ;  /* 0x0000000f0e00720c */ /* 0x000fe20003f04070 */
[----:B------:R-:W-:Y:S02]  /*05c0*/  IMAD.MOV R4, RZ, RZ, -R0 ;  /* 0x000000ffff047224 */ /* 0x000fe400078e0a00 */
[----:B------:R-:W-:Y:S02]  /*05d0*/  IMAD R5, R13, 0x4, R6 ;  /* 0x000000040d057824 */ /* 0x000fe400078e0206 */
[----:B------:R-:W-:Y:S02]  /*05e0*/  IMAD R4, R21, R4, R12 ;  /* 0x0000000415047224 */ /* 0x000fe400078e020c */
[----:B-1----:R-:W-:Y:S02]  /*05f0*/  @!P4 IMAD.WIDE R16, R7, 0x4, R2 ;  /* 0x000000040710c825 */ /* 0x002fe400078e0202 */
[----:B------:R-:W1:Y:S04]  /*0600*/  @!P2 LDC.64 R2, c[0x0][0x380] ;  /* 0x0000e000ff02ab82 */ /* 0x000e680000000a00 */
[----:B------:R-:W-:Y:S01]  /*0610*/  @!P0 IADD3 R15, PT, PT, R15, -R14, RZ ;  /* 0x8000000e0f0f8210 */ /* 0x000fe20007ffe0ff */
[----:B------:R-:W-:Y:S01]  /*0620*/  @!PT LDS RZ, [RZ] ;  /* 0x00000000fffff984 */ /* 0x000fe20000000800 */
[----:B------:R-:W-:Y:S01]  /*0630*/  @!PT LDS RZ, [RZ] ;  /* 0x00000000fffff984 */ /* 0x000fe20000000800 */
[----:B------:R-:W-:Y:S01]  /*0640*/  @!PT LDS RZ, [RZ] ;  /* 0x00000000fffff984 */ /* 0x000fe20000000800 */
[----:B------:R1:W-:Y:S01]  /*0650*/  @!P4 LDGSTS.E [R6], desc[UR6][R16.64] ;  /* 0x000000001006cfae */ /* 0x0003e2000b9a1006 */
[----:B------:R-:W-:-:S02]  /*0660*/  ISETP.GE.U32.AND P4, PT, R4, R21, PT ;  /* 0x000000150400720c */ /* 0x000fc40003f86070 */
[----:B------:R-:W-:Y:S01]  /*0670*/  ISETP.GE.U32.AND P3, PT, R15, R14, PT ;  /* 0x0000000e0f00720c */ /* 0x000fe20003f66070 */
[----:B------:R-:W0:Y:S01]  /*0680*/  LDGDEPBAR ;  /* 0x00000000000079af */ /* 0x000e220000000000 */
[----:B------:R-:W2:Y:S01]  /*0690*/  @!P1 LDC.64 R14, c[0x0][0x380] ;  /* 0x0000e000ff0e9b82 */ /* 0x000ea20000000a00 */
[----:B------:R-:W-:Y:S02]  /*06a0*/  @!P0 IADD3 R22, PT, PT, R22, 0x1, RZ ;  /* 0x0000000116168810 */ /* 0x000fe40007ffe0ff */
[----:B------:R3:W-:Y:S01]  /*06b0*/  @!P6 LDGSTS.E [R5], desc[UR6][R18.64] ;  /* 0x000000001205efae */ /* 0x0007e2000b9a1006 */
[----:B------:R-:W-:Y:S02]  /*06c0*/  ISETP.GE.AND P6, PT, R25, RZ, PT ;  /* 0x000000ff1900720c */ /* 0x000fe40003fc6270 */
[----:B------:R-:W-:Y:S01]  /*06d0*/  ISETP.NE.AND P0, PT, R10, RZ, PT ;  /* 0x000000ff0a00720c */ /* 0x000fe20003f05270 */
[----:B------:R-:W0:Y:S02]  /*06e0*/  LDGDEPBAR ;  /* 0x00000000000079af */ /* 0x000e240000000000 */
[----:B------:R-:W-:-:S02]  /*06f0*/  @P4 IMAD.IADD R4, R4, 0x1, -R21 ;  /* 0x0000000104044824 */ /* 0x000fc400078e0a15 */
[----:B------:R-:W-:Y:S02]  /*0700*/  @P3 VIADD R22, R22, 0x1 ;  /* 0x0000000116163836 */ /* 0x000fe40000000000 */
[----:B------:R-:W-:Y:S01]  /*0710*/  @P4 VIADD R0, R0, 0x1 ;  /* 0x0000000100004836 */ /* 0x000fe20000000000 */
[----:B------:R-:W-:Y:S01]  /*0720*/  ISETP.GE.U32.AND P5, PT, R4, R21, PT ;  /* 0x000000150400720c */ /* 0x000fe20003fa6070 */
[----:B------:R-:W-:Y:S02]  /*0730*/  IMAD R4, R13, 0x4, R5 ;  /* 0x000000040d047824 */ /* 0x000fe400078e0205 */
[----:B-1----:R-:W-:-:S04]  /*0740*/  @!P2 IMAD.WIDE R16, R23, 0x4, R2 ;  /* 0x000000041710a825 */ /* 0x002fc800078e0202 */
[----:B------:R-:W-:Y:S02]  /*0750*/  IMAD.MOV.U32 R2, RZ, RZ, R22 ;  /* 0x000000ffff027224 */ /* 0x000fe400078e0016 */
[----:B------:R-:W-:Y:S02]  /*0760*/  IMAD R3, R13, 0x4, R4 ;  /* 0x000000040d037824 */ /* 0x000fe400078e0204 */
[----:B--2---:R-:W-:Y:S02]  /*0770*/  @!P1 IMAD.WIDE R14, R27, 0x4, R14 ;  /* 0x000000041b0e9825 */ /* 0x004fe400078e020e */
[----:B------:R-:W-:Y:S02]  /*0780*/  @P5 IADD3 R0, PT, PT, R0, 0x1, RZ ;  /* 0x0000000100005810 */ /* 0x000fe40007ffe0ff */
[----:B------:R-:W-:Y:S01]  /*0790*/  @!P6 IMAD.MOV R2, RZ, RZ, -R2 ;  /* 0x000000ffff02e224 */ /* 0x000fe200078e0a02 */
[----:B------:R-:W-:Y:S01]  /*07a0*/  @!P0 LOP3.LUT R2, RZ, R10, RZ, 0x33, !PT ;  /* 0x0000000aff028212 */ /* 0x000fe200078e33ff */
[----:B------:R3:W-:Y:S01]  /*07b0*/  @!P1 LDGSTS.E [R4], desc[UR6][R14.64] ;  /* 0x000000000e049fae */ /* 0x0007e2000b9a1006 */
[----:B------:R-:W-:-:S02]  /*07c0*/  ISETP.NE.U32.AND P1, PT, R21, RZ, PT ;  /* 0x000000ff1500720c */ /* 0x000fc40003f25070 */
[----:B------:R-:W-:Y:S01]  /*07d0*/  ISETP.GE.AND P0, PT, R2, 0x5, PT ;  /* 0x000000050200780c */ /* 0x000fe20003f06270 */
[----:B------:R-:W0:Y:S04]  /*07e0*/  LDGDEPBAR ;  /* 0x00000000000079af */ /* 0x000e280000000000 */
[----:B------:R3:W-:Y:S04]  /*07f0*/  @!P2 LDGSTS.E [R3], desc[UR6][R16.64] ;  /* 0x000000001003afae */ /* 0x0007e8000b9a1006 */
[----:B------:R-:W0:Y:S02]  /*0800*/  LDGDEPBAR ;  /* 0x00000000000079af */ /* 0x000e240000000000 */
[----:B------:R-:W-:-:S04]  /*0810*/  @!P1 LOP3.LUT R0, RZ, R21, RZ, 0x33, !PT ;  /* 0x00000015ff009212 */ /* 0x000fc800078e33ff */
[----:B------:R-:W-:Y:S01]  /*0820*/  LEA R0, R0, UR8, 0xc ;  /* 0x0000000800007c11 */ /* 0x000fe2000f8e60ff */
[----:B------:R-:W-:Y:S06]  /*0830*/  BAR.SYNC.DEFER_BLOCKING 0x0 ;  /* 0x0000000000007b1d */ /* 0x000fec0000010000 */
[----:B---3--:R-:W-:Y:S05]  /*0840*/  @!P0 BRA `(.L_x_5) ;  /* 0x0000000c005c8947 */ /* 0x008fea0003800000 */
[----:B------:R-:W-:Y:S02]  /*0850*/  VIADD R14, R2, 0xfffffffb ;  /* 0xfffffffb020e7836 */ /* 0x000fe40000000000 */
[----:B------:R-:W-:-:S03]  /*0860*/  IMAD.MOV.U32 R16, RZ, RZ, 0x4 ;  /* 0x00000004ff107424 */ /* 0x000fc600078e00ff */
[----:B------:R-:W-:-:S13]  /*0870*/  ISETP.GE.U32.AND P0, PT, R14, 0x3, PT ;  /* 0x000000030e00780c */ /* 0x000fda0003f06070 */
[----:B------:R-:W-:Y:S05]  /*0880*/  @!P0 BRA `(.L_x_6) ;  /* 0x0000000800808947 */ /* 0x000fea0003800000 */
[----:B------:R-:W1:Y:S01]  /*0890*/  LDC R20, c[0x0][0x390] ;  /* 0x0000e400ff147b82 */ /* 0x000e620000000800 */
[C---:B------:R-:W-:Y:S01]  /*08a0*/  LEA R29, R9.reuse, R8, 0x2 ;  /* 0x00000008091d7211 */ /* 0x040fe200078e10ff */
[----:B------:R-:W-:Y:S01]  /*08b0*/  IMAD.IADD R17, R8, 0x1, R9 ;  /* 0x0000000108117824 */ /* 0x000fe200078e0209 */
[----:B------:R-:W-:Y:S01]  /*08c0*/  LOP3.LUT R18, R2, 0x7ffffffc, RZ, 0xc0, !PT ;  /* 0x7ffffffc02127812 */ /* 0x000fe200078ec0ff */
[C-C-:B------:R-:W-:Y:S02]  /*08d0*/  IMAD R19, R9.reuse, 0x2, R8.reuse ;  /* 0x0000000209137824 */ /* 0x140fe400078e0208 */
[C-C-:B------:R-:W-:Y:S02]  /*08e0*/  IMAD R21, R9.reuse, 0x3, R8.reuse ;  /* 0x0000000309157824 */ /* 0x140fe400078e0208 */
[C-C-:B------:R-:W-:Y:S02]  /*08f0*/  IMAD R23, R9.reuse, 0x5, R8.reuse ;  /* 0x0000000509177824 */ /* 0x140fe400078e0208 */
[----:B------:R-:W-:-:S02]  /*0900*/  IMAD R25, R9, 0x6, R8 ;  /* 0x0000000609197824 */ /* 0x000fc400078e0208 */
[----:B------:R-:W-:Y:S02]  /*0910*/  IMAD R27, R9, 0x7, R8 ;  /* 0x00000007091b7824 */ /* 0x000fe400078e0208 */
[----:B------:R-:W-:Y:S02]  /*0920*/  IMAD.MOV.U32 R16, RZ, RZ, RZ ;  /* 0x000000ffff107224 */ /* 0x000fe400078e00ff */
[-CC-:B------:R-:W-:Y:S02]  /*0930*/  IMAD R17, R17, R13.reuse, R12.reuse ;  /* 0x0000000d11117224 */ /* 0x180fe400078e020c */
[-CC-:B------:R-:W-:Y:S02]  /*0940*/  IMAD R19, R19, R13.reuse, R12.reuse ;  /* 0x0000000d13137224 */ /* 0x180fe400078e020c */
[-CC-:B------:R-:W-:Y:S02]  /*0950*/  IMAD R21, R21, R13.reuse, R12.reuse ;  /* 0x0000000d15157224 */ /* 0x180fe400078e020c */
[----:B------:R-:W-:-:S02]  /*0960*/  IMAD R23, R23, R13, R12 ;  /* 0x0000000d17177224 */ /* 0x000fc400078e020c */
[-CC-:B------:R-:W-:Y:S02]  /*0970*/  IMAD R25, R25, R13.reuse, R12.reuse ;  /* 0x0000000d19197224 */ /* 0x180fe400078e020c */
[-CC-:B------:R-:W-:Y:S02]  /*0980*/  IMAD R27, R27, R13.reuse, R12.reuse ;  /* 0x0000000d1b1b7224 */ /* 0x180fe400078e020c */
[----:B------:R-:W-:Y:S02]  /*0990*/  IMAD R29, R29, R13, R12 ;  /* 0x0000000d1d1d7224 */ /* 0x000fe400078e020c */
[----:B------:R-:W-:-:S07]  /*09a0*/  IMAD.MOV R18, RZ, RZ, -R18 ;  /* 0x000000ffff127224 */ /* 0x000fce00078e0a12 */
.L_x_21:
[----:B-1----:R-:W-:Y:S01]  /*09b0*/  ISETP.GE.AND P0, PT, R7, R20, PT ;  /* 0x000000140700720c */ /* 0x002fe20003f06270 */
[----:B------:R-:W-:-:S04]  /*09c0*/  DEPBAR.LE SB0, 0x3 ;  /* 0x000080c00000791a */ /* 0x000fc80000000000 */
[----:B------:R-:W-:Y:S01]  /*09d0*/  BSSY.RECONVERGENT B0, `(.L_x_7) ;  /* 0x0000014000007945 */ /* 0x000fe20003800200 */
[----:B------:R-:W-:-:S07]  /*09e0*/  ISETP.GE.AND P1, PT, R29, R20, PT ;  /* 0x000000141d00720c */ /* 0x000fce0003f26270 */
[----:B------:R-:W-:Y:S06]  /*09f0*/  @P0 BRA `(.L_x_8) ;  /* 0x0000000000440947 */ /* 0x000fec0003800000 */
[----:B------:R-:W1:Y:S02]  /*0a00*/  LDS R14, [R6] ;  /* 0x00000000060e7984 */ /* 0x000e640000000800 */
[----:B-1----:R-:W-:Y:S01]  /*0a10*/  IMAD.SHL.U32 R15, R14, 0x4, RZ ;  /* 0x000000040e0f7824 */ /* 0x002fe200078e00ff */
[--C-:B------:R-:W-:Y:S02]  /*0a20*/  SHF.R.U32.HI R22, RZ, 0x6, R14.reuse ;  /* 0x00000006ff167819 */ /* 0x100fe4000001160e */
[--C-:B------:R-:W-:Y:S02]  /*0a30*/  SHF.R.U32.HI R24, RZ, 0xe, R14.reuse ;  /* 0x0000000eff187819 */ /* 0x100fe4000001160e */
[----:B------:R-:W-:Y:S02]  /*0a40*/  SHF.R.U32.HI R14, RZ, 0x16, R14 ;  /* 0x00000016ff0e7819 */ /* 0x000fe4000001160e */
[----:B------:R-:W-:Y:S02]  /*0a50*/  LOP3.LUT R15, R15, 0x3fc, RZ, 0xc0, !PT ;  /* 0x000003fc0f0f7812 */ /* 0x000fe400078ec0ff */
[----:B------:R-:W-:-:S02]  /*0a60*/  LOP3.LUT R22, R22, 0x3fc, RZ, 0xc0, !PT ;  /* 0x000003fc16167812 */ /* 0x000fc400078ec0ff */
[----:B------:R-:W-:Y:S01]  /*0a70*/  LOP3.LUT R24, R24, 0x3fc, RZ, 0xc0, !PT ;  /* 0x000003fc18187812 */ /* 0x000fe200078ec0ff */
[----:B------:R-:W-:Y:S01]  /*0a80*/  IMAD.IADD R15, R0, 0x1, R15 ;  /* 0x00000001000f7824 */ /* 0x000fe200078e020f */
[----:B------:R-:W-:Y:S02]  /*0a90*/  LOP3.LUT R14, R14, 0x3fc, RZ, 0xc0, !PT ;  /* 0x000003fc0e0e7812 */ /* 0x000fe400078ec0ff */
[C---:B------:R-:W-:Y:S01]  /*0aa0*/  IADD3 R22, PT, PT, R0.reuse, R22, RZ ;  /* 0x0000001600167210 */ /* 0x040fe20007ffe0ff */
[C---:B------:R-:W-:Y:S01]  /*0ab0*/  IMAD.IADD R24, R0.reuse, 0x1, R24 ;  /* 0x0000000100187824 */ /* 0x040fe200078e0218 */
[----:B------:R1:W-:Y:S01]  /*0ac0*/  ATOMS.POPC.INC.32 RZ, [R15+URZ] ;  /* 0x000000000fff7f8c */ /* 0x0003e2000d8000ff */
[----:B------:R-:W-:-:S03]  /*0ad0*/  IMAD.IADD R14, R0, 0x1, R14 ;  /* 0x00000001000e7824 */ /* 0x000fc600078e020e */
[----:B------:R1:W-:Y:S04]  /*0ae0*/  ATOMS.POPC.INC.32 RZ, [R22+URZ+0x400] ;  /* 0x0004000016ff7f8c */ /* 0x0003e8000d8000ff */
[----:B------:R1:W-:Y:S04]  /*0af0*/  ATOMS.POPC.INC.32 RZ, [R24+URZ+0x800] ;  /* 0x0008000018ff7f8c */ /* 0x0003e8000d8000ff */
[----:B------:R1:W-:Y:S02]  /*0b00*/  ATOMS.POPC.INC.32 RZ, [R14+URZ+0xc00] ;  /* 0x000c00000eff7f8c */ /* 0x0003e4000d8000ff */
.L_x_8:
[----:B------:R-:W-:Y:S05]  /*0b10*/  BSYNC.RECONVERGENT B0 ;  /* 0x0000000000007941 */ /* 0x000fea0003800200 */
.L_x_7:
[----:B------:R-:W-:Y:S04]  /*0b20*/  BSSY.RECONVERGENT B0, `(.L_x_9) ;  /* 0x0000008000007945 */ /* 0x000fe80003800200 */
[----:B------:R-:W-:Y:S05]  /*0b30*/  @P1 BRA `(.L_x_10) ;  /* 0x0000000000181947 */ /* 0x000fea0003800000 */
[----:B-1----:R-:W1:Y:S02]  /*0b40*/  LDC.64 R14, c[0x0][0x380] ;  /* 0x0000e000ff0e7b82 */ /* 0x002e640000000a00 */
[----:B-1----:R-:W-:-:S05]  /*0b50*/  IMAD.WIDE R14, R29, 0x4, R14 ;  /* 0x000000041d0e7825 */ /* 0x002fca00078e020e */
[----:B------:R-:W-:Y:S01]  /*0b60*/  @!PT LDS RZ, [RZ] ;  /* 0x00000000fffff984 */ /* 0x000fe20000000800 */
[----:B------:R-:W-:Y:S01]  /*0b70*/  @!PT LDS RZ, [RZ] ;  /* 0x00000000fffff984 */ /* 0x000fe20000000800 */
[----:B------:R-:W-:Y:S01]  /*0b80*/  @!PT LDS RZ, [RZ] ;  /* 0x00000000fffff984 */ /* 0x000fe20000000800 */
[----:B------:R2:W-:Y:S02]  /*0b90*/  LDGSTS.E [R6], desc[UR6][R14.64] ;  /* 0x000000000e067fae */ /* 0x0005e4000b9a1006 */
.L_x_10:
[----:B------:R-:W-:Y:S05]  /*0ba0*/  BSYNC.RECONVERGENT B0 ;  /* 0x0000000000007941 */ /* 0x000fea0003800200 */
.L_x_9:
[----:B------:R-:W0:Y:S01]  /*0bb0*/  LDGDEPBAR ;  /* 0x00000000000079af */ /* 0x000e220000000000 */
[-C--:B------:R-:W-:Y:S01]  /*0bc0*/  ISETP.GE.AND P0, PT, R17, R20.reuse, PT ;  /* 0x000000141100720c */ /* 0x080fe20003f06270 */
[----:B------:R-:W-:Y:S01]  /*0bd0*/  BSSY.RECONVERGENT B0, `(.L_x_11) ;  /* 0x0000015000007945 */ /* 0x000fe20003800200 */
[----:B------:R-:W-:Y:S01]  /*0be0*/  ISETP.GE.AND P1, PT, R23, R20, PT ;  /* 0x000000141700720c */ /* 0x000fe20003f26270 */
[----:B------:R-:W-:-:S10]  /*0bf0*/  DEPBAR.LE SB0, 0x3 ;  /* 0x000080c00000791a */ /* 0x000fd40000000000 */
[----:B------:R-:W-:Y:S05]  /*0c00*/  @P0 BRA `(.L_x_12) ;  /* 0x0000000000440947 */ /* 0x000fea0003800000 */
[----:B-12---:R-:W1:Y:S02]  /*0c10*/  LDS R14, [R5] ;  /* 0x00000000050e7984 */ /* 0x006e640000000800 */
        /* <DEDUP_REMOVED lines=16> */
.L_x_12:
[----:B------:R-:W-:Y:S05]  /*0d20*/  BSYNC.RECONVERGENT B0 ;  /* 0x0000000000007941 */ /* 0x000fea0003800200 */
.L_x_11:
[----:B------:R-:W-:Y:S04]  /*0d30*/  BSSY.RECONVERGENT B0, `(.L_x_13) ;  /* 0x0000008000007945 */ /* 0x000fe80003800200 */
[----:B------:R-:W-:Y:S05]  /*0d40*/  @P1 BRA `(.L_x_14) ;  /* 0x0000000000181947 */ /* 0x000fea0003800000 */
[----:B-123--:R-:W1:Y:S02]  /*0d50*/  LDC.64 R14, c[0x0][0x380] ;  /* 0x0000e000ff0e7b82 */ /* 0x00ee640000000a00 */
[----:B-1----:R-:W-:-:S05]  /*0d60*/  IMAD.WIDE R14, R23, 0x4, R14 ;  /* 0x00000004170e7825 */ /* 0x002fca00078e020e */
[----:B------:R-:W-:Y:S01]  /*0d70*/  @!PT LDS RZ, [RZ] ;  /* 0x00000000fffff984 */ /* 0x000fe20000000800 */
[----:B------:R-:W-:Y:S01]  /*0d80*/  @!PT LDS RZ, [RZ] ;  /* 0x00000000fffff984 */ /* 0x000fe20000000800 */
[----:B------:R-:W-:Y:S01]  /*0d90*/  @!PT LDS RZ, [RZ] ;  /* 0x00000000fffff984 */ /* 0x000fe20000000800 */
[----:B------:R4:W-:Y:S02]  /*0da0*/  LDGSTS.E [R5], desc[UR6][R14.64] ;  /* 0x000000000e057fae */ /* 0x0009e4000b9a1006 */
.L_x_14:
[----:B------:R-:W-:Y:S05]  /*0db0*/  BSYNC.RECONVERGENT B0 ;  /* 0x0000000000007941 */ /* 0x000fea0003800200 */
.L_x_13:
[----:B------:R-:W0:Y:S01]  /*0dc0*/  LDGDEPBAR ;  /* 0x00000000000079af */ /* 0x000e220000000000 */
[-C--:B------:R-:W-:Y:S01]  /*0dd0*/  ISETP.GE.AND P0, PT, R19, R20.reuse, PT ;  /* 0x000000141300720c */ /* 0x080fe20003f06270 */
[----:B------:R-:W-:Y:S01]  /*0de0*/  BSSY.RECONVERGENT B0, `(.L_x_15) ;  /* 0x0000015000007945 */ /* 0x000fe20003800200 */
[----:B------:R-:W-:Y:S01]  /*0df0*/  ISETP.GE.AND P1, PT, R25, R20, PT ;  /* 0x000000141900720c */ /* 0x000fe20003f26270 */
[----:B------:R-:W-:-:S10]  /*0e00*/  DEPBAR.LE SB0, 0x3 ;  /* 0x000080c00000791a */ /* 0x000fd40000000000 */
[----:B------:R-:W-:Y:S05]  /*0e10*/  @P0 BRA `(.L_x_16) ;  /* 0x0000000000440947 */ /* 0x000fea0003800000 */
[----:B-1234-:R-:W1:Y:S02]  /*0e20*/  LDS R14, [R4] ;  /* 0x00000000040e7984 */ /* 0x01ee640000000800 */
        /* <DEDUP_REMOVED lines=16> */
.L_x_16:
[----:B------:R-:W-:Y:S05]  /*0f30*/  BSYNC.RECONVERGENT B0 ;  /* 0x0000000000007941 */ /* 0x000fea0003800200 */
.L_x_15:
[----:B------:R-:W-:Y:S04]  /*0f40*/  BSSY.RECONVERGENT B0, `(.L_x_17) ;  /* 0x0000008000007945 */ /* 0x000fe80003800200 */
[----:B------:R-:W-:Y:S05]  /*0f50*/  @P1 BRA `(.L_x_18) ;  /* 0x0000000000181947 */ /* 0x000fea0003800000 */
[----:B-12345:R-:W1:Y:S02]  /*0f60*/  LDC.64 R14, c[0x0][0x380] ;  /* 0x0000e000ff0e7b82 */ /* 0x03ee640000000a00 */
[----:B-1----:R-:W-:-:S05]  /*0f70*/  IMAD.WIDE R14, R25, 0x4, R14 ;  /* 0x00000004190e7825 */ /* 0x002fca00078e020e */
[----:B------:R-:W-:Y:S01]  /*0f80*/  @!PT LDS RZ, [RZ] ;  /* 0x00000000fffff984 */ /* 0x000fe20000000800 */
[----:B------:R-:W-:Y:S01]  /*0f90*/  @!PT LDS RZ, [RZ] ;  /* 0x00000000fffff984 */ /* 0x000fe20000000800 */
[----:B------:R-:W-:Y:S01]  /*0fa0*/  @!PT LDS RZ, [RZ] ;  /* 0x00000000fffff984 */ /* 0x000fe20000000800 */
[----:B------:R1:W-:Y:S02]  /*0fb0*/  LDGSTS.E [R4], desc[UR6][R14.64] ;  /* 0x000000000e047fae */ /* 0x0003e4000b9a1006 */
.L_x_18:
[----:B------:R-:W-:Y:S05]  /*0fc0*/  BSYNC.RECONVERGENT B0 ;  /* 0x0000000000007941 */ /* 0x000fea0003800200 */
.L_x_17:
[----:B------:R-:W0:Y:S01]  /*0fd0*/  LDGDEPBAR ;  /* 0x00000000000079af */ /* 0x000e220000000000 */
[----:B------:R-:W-:Y:S01]  /*0fe0*/  ISETP.GE.AND P0, PT, R21, R20, PT ;  /* 0x000000141500720c */ /* 0x000fe20003f06270 */
[----:B------:R-:W-:Y:S01]  /*0ff0*/  BSSY.RECONVERGENT B0, `(.L_x_19) ;  /* 0x0000014000007945 */ /* 0x000fe20003800200 */
[----:B------:R-:W-:-:S11]  /*1000*/  DEPBAR.LE SB0, 0x3 ;  /* 0x000080c00000791a */ /* 0x000fd60000000000 */
[----:B------:R-:W-:Y:S05]  /*1010*/  @P0 BRA `(.L_x_20) ;  /* 0x0000000000440947 */ /* 0x000fea0003800000 */
[----:B-12345:R-:W1:Y:S02]  /*1020*/  LDS R14, [R3] ;  /* 0x00000000030e7984 */ /* 0x03ee640000000800 */
        /* <DEDUP_REMOVED lines=16> */
.L_x_20:
[----:B------:R-:W-:Y:S05]  /*1130*/  BSYNC.RECONVERGENT B0 ;  /* 0x0000000000007941 */ /* 0x000fea0003800200 */
.L_x_19:
[----:B------:R-:W-:Y:S01]  /*1140*/  ISETP.GE.AND P0, PT, R27, R20, PT ;  /* 0x000000141b00720c */ /* 0x000fe20003f06270 */
[----:B------:R-:W-:Y:S01]  /*1150*/  VIADD R18, R18, 0x4 ;  /* 0x0000000412127836 */ /* 0x000fe20000000000 */
[----:B------:R-:W-:Y:S01]  /*1160*/  LEA R17, R10, R17, 0x2 ;  /* 0x000000110a117211 */ /* 0x000fe200078e10ff */
[----:B------:R-:W-:Y:S01]  /*1170*/  VIADD R16, R16, 0x4 ;  /* 0x0000000410107836 */ /* 0x000fe20000000000 */
[C---:B------:R-:W-:Y:S01]  /*1180*/  LEA R25, R10.reuse, R25, 0x2 ;  /* 0x000000190a197211 */ /* 0x040fe200078e10ff */
[C---:B------:R-:W-:Y:S02]  /*1190*/  IMAD R19, R10.reuse, 0x4, R19 ;  /* 0x000000040a137824 */ /* 0x040fe400078e0213 */
[C---:B------:R-:W-:Y:S02]  /*11a0*/  IMAD R21, R10.reuse, 0x4, R21 ;  /* 0x000000040a157824 */ /* 0x040fe400078e0215 */
[C---:B------:R-:W-:Y:S02]  /*11b0*/  IMAD R7, R10.reuse, 0x4, R7 ;  /* 0x000000040a077824 */ /* 0x040fe400078e0207 */
[----:B------:R-:W-:-:S02]  /*11c0*/  IMAD R23, R10, 0x4, R23 ;  /* 0x000000040a177824 */ /* 0x000fc400078e0217 */
[----:B-12345:R-:W1:Y:S01]  /*11d0*/  @!P0 LDC.64 R14, c[0x0][0x380] ;  /* 0x0000e000ff0e8b82 */ /* 0x03ee620000000a00 */
[----:B------:R-:W-:Y:S02]  /*11e0*/  IMAD R29, R10, 0x4, R29 ;  /* 0x000000040a1d7824 */ /* 0x000fe400078e021d */
[----:B-1----:R-:W-:-:S04]  /*11f0*/  @!P0 IMAD.WIDE R14, R27, 0x4, R14 ;  /* 0x000000041b0e8825 */ /* 0x002fc800078e020e */
[----:B------:R-:W-:Y:S01]  /*1200*/  IMAD R27, R10, 0x4, R27 ;  /* 0x000000040a1b7824 */ /* 0x000fe200078e021b */
[----:B------:R-:W-:Y:S01]  /*1210*/  @!PT LDS RZ, [RZ] ;  /* 0x00000000fffff984 */ /* 0x000fe20000000800 */
[----:B------:R-:W-:Y:S01]  /*1220*/  @!PT LDS RZ, [RZ] ;  /* 0x00000000fffff984 */ /* 0x000fe20000000800 */
[----:B------:R-:W-:Y:S01]  /*1230*/  @!PT LDS RZ, [RZ] ;  /* 0x00000000fffff984 */ /* 0x000fe20000000800 */
[----:B------:R2:W-:Y:S01]  /*1240*/  @!P0 LDGSTS.E [R3], desc[UR6][R14.64] ;  /* 0x000000000e038fae */ /* 0x0005e2000b9a1006 */
[----:B------:R-:W-:-:S03]  /*1250*/  ISETP.NE.AND P0, PT, R18, -0x4, PT ;  /* 0xfffffffc1200780c */ /* 0x000fc60003f05270 */
[----:B------:R-:W0:Y:S10]  /*1260*/  LDGDEPBAR ;  /* 0x00000000000079af */ /* 0x000e340000000000 */
[----:B--2---:R-:W-:Y:S05]  /*1270*/  @P0 BRA `(.L_x_21) ;  /* 0xfffffff400cc0947 */ /* 0x004fea000383ffff */
[----:B------:R-:W-:-:S07]  /*1280*/  VIADD R16, R16, 0x4 ;  /* 0x0000000410107836 */ /* 0x000fce0000000000 */
.L_x_6:
[----:B------:R-:W-:-:S13]  /*1290*/  LOP3.LUT P0, R7, R2, 0x3, RZ, 0xc0, !PT ;  /* 0x0000000302077812 */ /* 0x000fda000780c0ff */
[----:B------:R-:W-:Y:S05]  /*12a0*/  @!P0 BRA `(.L_x_5) ;  /* 0x0000000000c48947 */ /* 0x000fea0003800000 */
[----:B------:R-:W1:Y:S01]  /*12b0*/  LDC R20, c[0x0][0x390] ;  /* 0x0000e400ff147b82 */ /* 0x000e620000000800 */
[C---:B------:R-:W-:Y:S02]  /*12c0*/  VIADD R3, R16.reuse, 0xfffffffc ;  /* 0xfffffffc10037836 */ /* 0x040fe40000000000 */
[-CC-:B------:R-:W-:Y:S02]  /*12d0*/  IMAD R17, R16, R9.reuse, R8.reuse ;  /* 0x0000000910117224 */ /* 0x180fe400078e0208 */
[----:B------:R-:W-:Y:S01]  /*12e0*/  IMAD R19, R3, R9, R8 ;  /* 0x0000000903137224 */ /* 0x000fe200078e0208 */
[----:B------:R-:W-:Y:S01]  /*12f0*/  IADD3 R3, PT, PT, -R7, RZ, RZ ;  /* 0x000000ff07037210 */ /* 0x000fe20007ffe1ff */
[----:B------:R-:W-:Y:S01]  /*1300*/  IMAD.SHL.U32 R7, R13, 0x4, RZ ;  /* 0x000000040d077824 */ /* 0x000fe200078e00ff */
[----:B------:R-:W2:Y:S01]  /*1310*/  LDC.64 R4, c[0x0][0x380] ;  /* 0x0000e000ff047b82 */ /* 0x000ea20000000a00 */
[-CC-:B------:R-:W-:Y:S02]  /*1320*/  IMAD R17, R17, R13.reuse, R12.reuse ;  /* 0x0000000d11117224 */ /* 0x180fe400078e020c */
[----:B------:R-:W-:-:S07]  /*1330*/  IMAD R19, R19, R13, R12 ;  /* 0x0000000d13137224 */ /* 0x000fce00078e020c */
.L_x_26:
[----:B-1----:R-:W-:Y:S01]  /*1340*/  ISETP.GE.AND P0, PT, R19, R20, PT ;  /* 0x000000141300720c */ /* 0x002fe20003f06270 */
[----:B------:R-:W-:Y:S01]  /*1350*/  VIADD R3, R3, 0x1 ;  /* 0x0000000103037836 */ /* 0x000fe20000000000 */
[----:B---3--:R-:W-:Y:S01]  /*1360*/  LOP3.LUT R21, R16, 0x3, RZ, 0xc0, !PT ;  /* 0x0000000310157812 */ /* 0x008fe200078ec0ff */
[----:B------:R-:W-:-:S04]  /*1370*/  DEPBAR.LE SB0, 0x3 ;  /* 0x000080c00000791a */ /* 0x000fc80000000000 */
[----:B------:R-:W-:Y:S01]  /*1380*/  BSSY.RECONVERGENT B0, `(.L_x_22) ;  /* 0x0000016000007945 */ /* 0x000fe20003800200 */
[----:B------:R-:W-:Y:S01]  /*1390*/  ISETP.NE.AND P2, PT, R3, RZ, PT ;  /* 0x000000ff0300720c */ /* 0x000fe20003f45270 */
[----:B------:R-:W-:Y:S01]  /*13a0*/  IMAD R21, R21, R7, R6 ;  /* 0x0000000715157224 */ /* 0x000fe200078e0206 */
[----:B------:R-:W-:-:S03]  /*13b0*/  ISETP.GE.AND P1, PT, R17, R20, PT ;  /* 0x000000141100720c */ /* 0x000fc60003f26270 */
[----:B------:R-:W-:Y:S10]  /*13c0*/  @P0 BRA `(.L_x_23) ;  /* 0x0000000000440947 */ /* 0x000ff40003800000 */
        /* <DEDUP_REMOVED lines=17> */
.L_x_23:
[----:B------:R-:W-:Y:S05]  /*14e0*/  BSYNC.RECONVERGENT B0 ;  /* 0x0000000000007941 */ /* 0x000fea0003800200 */
.L_x_22:
[----:B------:R-:W-:Y:S04]  /*14f0*/  BSSY.RECONVERGENT B0, `(.L_x_24) ;  /* 0x0000007000007945 */ /* 0x000fe80003800200 */
[----:B------:R-:W-:Y:S05]  /*1500*/  @P1 BRA `(.L_x_25) ;  /* 0x0000000000141947 */ /* 0x000fea0003800000 */
[----:B-12---:R-:W-:-:S05]  /*1510*/  IMAD.WIDE R14, R17, 0x4, R4 ;  /* 0x00000004110e7825 */ /* 0x006fca00078e0204 */
[----:B------:R-:W-:Y:S01]  /*1520*/  @!PT LDS RZ, [RZ] ;  /* 0x00000000fffff984 */ /* 0x000fe20000000800 */
[----:B------:R-:W-:Y:S01]  /*1530*/  @!PT LDS RZ, [RZ] ;  /* 0x00000000fffff984 */ /* 0x000fe20000000800 */
[----:B------:R-:W-:Y:S01]  /*1540*/  @!PT LDS RZ, [RZ] ;  /* 0x00000000fffff984 */ /* 0x000fe20000000800 */
[----:B------:R3:W-:Y:S02]  /*1550*/  LDGSTS.E [R21], desc[UR6][R14.64] ;  /* 0x000000000e157fae */ /* 0x0007e4000b9a1006 */
.L_x_25:
[----:B------:R-:W-:Y:S05]  /*1560*/  BSYNC.RECONVERGENT B0 ;  /* 0x0000000000007941 */ /* 0x000fea0003800200 */
.L_x_24:
[----:B------:R-:W0:Y:S01]  /*1570*/  LDGDEPBAR ;  /* 0x00000000000079af */ /* 0x000e220000000000 */
[----:B------:R-:W-:Y:S01]  /*1580*/  VIADD R16, R16, 0x1 ;  /* 0x0000000110107836 */ /* 0x000fe20000000000 */
[C---:B------:R-:W-:Y:S01]  /*1590*/  IADD3 R17, PT, PT, R10.reuse, R17, RZ ;  /* 0x000000110a117210 */ /* 0x040fe20007ffe0ff */
[----:B------:R-:W-:Y:S01]  /*15a0*/  IMAD.IADD R19, R10, 0x1, R19 ;  /* 0x000000010a137824 */ /* 0x000fe200078e0213 */
[----:B------:R-:W-:Y:S06]  /*15b0*/  @P2 BRA `(.L_x_26) ;  /* 0xfffffffc00602947 */ /* 0x000fec000383ffff */
.L_x_5:
[----:B------:R-:W4:Y:S01]  /*15c0*/  I2F.U32.RP R3, R13 ;  /* 0x0000000d00037306 */ /* 0x000f220000209000 */
[----:B------:R-:W-:Y:S01]  /*15d0*/  ISETP.GE.U32.AND P0, PT, R11, 0x400, PT ;  /* 0x000004000b00780c */ /* 0x000fe20003f06070 */
[----:B------:R-:W-:-:S04]  /*15e0*/  DEPBAR.LE SB0, 0x0 ;  /* 0x000080000000791a */ /* 0x000fc80000000000 */
[----:B---3--:R-:W-:Y:S01]  /*15f0*/  VIMNMX.U32 R14, PT, PT, R11, 0x400, !PT ;  /* 0x000004000b0e7848 */ /* 0x008fe20007fe0000 */
[----:B------:R-:W-:Y:S01]  /*1600*/  BSSY.RECONVERGENT B0, `(.L_x_27) ;  /* 0x0000039000007945 */ /* 0x000fe20003800200 */
[----:B------:R-:W-:Y:S02]  /*1610*/  SEL R7, RZ, 0x1, P0 ;  /* 0x00000001ff077807 */ /* 0x000fe40000000000 */
[----:B------:R-:W-:Y:S02]  /*1620*/  VIMNMX R2, PT, PT, R2, 0x4, !PT ;  /* 0x0000000402027848 */ /* 0x000fe40007fe0100 */
[----:B------:R-:W-:Y:S02]  /*1630*/  IADD3 R14, PT, PT, R14, -R11, -R7 ;  /* 0x8000000b0e0e7210 */ /* 0x000fe40007ffe807 */
[----:B------:R-:W-:Y:S01]  /*1640*/  ISETP.NE.U32.AND P2, PT, R13, RZ, PT ;  /* 0x000000ff0d00720c */ /* 0x000fe20003f45070 */
[----:B----4-:R-:W2:Y:S02]  /*1650*/  MUFU.RCP R3, R3 ;  /* 0x0000000300037308 */ /* 0x010ea40000001000 */
[----:B--2---:R-:W-:-:S06]  /*1660*/  VIADD R4, R3, 0xffffffe ;  /* 0x0ffffffe03047836 */ /* 0x004fcc0000000000 */
[----:B------:R2:W3:Y:S02]  /*1670*/  F2I.FTZ.U32.TRUNC.NTZ R5, R4 ;  /* 0x0000000400057305 */ /* 0x0004e4000021f000 */
[----:B--2---:R-:W-:Y:S02]  /*1680*/  IMAD.MOV.U32 R4, RZ, RZ, RZ ;  /* 0x000000ffff047224 */ /* 0x004fe400078e00ff */
[----:B---3--:R-:W-:-:S04]  /*1690*/  IMAD.MOV R16, RZ, RZ, -R5 ;  /* 0x000000ffff107224 */ /* 0x008fc800078e0a05 */
[----:B-1----:R-:W-:-:S04]  /*16a0*/  IMAD R15, R16, R13, RZ ;  /* 0x0000000d100f7224 */ /* 0x002fc800078e02ff */
[----:B------:R-:W-:-:S06]  /*16b0*/  IMAD.HI.U32 R5, R5, R15, R4 ;  /* 0x0000000f05057227 */ /* 0x000fcc00078e0004 */
[----:B------:R-:W-:-:S04]  /*16c0*/  IMAD.HI.U32 R16, R5, R14, RZ ;  /* 0x0000000e05107227 */ /* 0x000fc800078e00ff */
[----:B------:R-:W-:-:S04]  /*16d0*/  IMAD.MOV R3, RZ, RZ, -R16 ;  /* 0x000000ffff037224 */ /* 0x000fc800078e0a10 */
[----:B------:R-:W-:Y:S02]  /*16e0*/  IMAD R14, R13, R3, R14 ;  /* 0x000000030d0e7224 */ /* 0x000fe400078e020e */
[----:B------:R-:W-:-:S03]  /*16f0*/  VIADD R3, R2, 0xfffffffc ;  /* 0xfffffffc02037836 */ /* 0x000fc60000000000 */
[----:B------:R-:W-:Y:S01]  /*1700*/  ISETP.GE.U32.AND P0, PT, R14, R13, PT ;  /* 0x0000000d0e00720c */ /* 0x000fe20003f06070 */
[----:B------:R-:W-:-:S04]  /*1710*/  IMAD R3, R3, R9, R8 ;  /* 0x0000000903037224 */ /* 0x000fc800078e0208 */
[----:B------:R-:W-:-:S04]  /*1720*/  IMAD R5, R3, R13, R12 ;  /* 0x0000000d03057224 */ /* 0x000fc800078e020c */
[----:B------:R-:W-:-:S04]  /*1730*/  IMAD.IADD R9, R10, 0x1, R5 ;  /* 0x000000010a097824 */ /* 0x000fc800078e0205 */
[----:B------:R-:W-:Y:S01]  /*1740*/  @P0 IADD3 R14, PT, PT, R14, -R13, RZ ;  /* 0x8000000d0e0e0210 */ /* 0x000fe20007ffe0ff */
[----:B------:R-:W-:Y:S01]  /*1750*/  @P0 VIADD R16, R16, 0x1 ;  /* 0x0000000110100836 */ /* 0x000fe20000000000 */
[----:B------:R-:W-:Y:S02]  /*1760*/  IADD3 R11, PT, PT, R10, R9, RZ ;  /* 0x000000090a0b7210 */ /* 0x000fe40007ffe0ff */
[----:B------:R-:W-:Y:S02]  /*1770*/  ISETP.GE.U32.AND P1, PT, R14, R13, PT ;  /* 0x0000000d0e00720c */ /* 0x000fe40003f26070 */
[-C--:B------:R-:W-:Y:S02]  /*1780*/  ISETP.GE.AND P3, PT, R9, R20.reuse, PT ;  /* 0x000000140900720c */ /* 0x080fe40003f66270 */
[----:B------:R-:W-:Y:S02]  /*1790*/  ISETP.GE.AND P4, PT, R11, R20, PT ;  /* 0x000000140b00720c */ /* 0x000fe40003f86270 */
[----:B------:R-:W-:-:S07]  /*17a0*/  ISETP.GT.U32.AND P0, PT, R12, 0x7f, PT ;  /* 0x0000007f0c00780c */ /* 0x000fce0003f04070 */
[----:B------:R-:W-:Y:S01]  /*17b0*/  @P1 VIADD R16, R16, 0x1 ;  /* 0x0000000110101836 */ /* 0x000fe20000000000 */
[----:B------:R-:W-:Y:S02]  /*17c0*/  @!P2 LOP3.LUT R16, RZ, R13, RZ, 0x33, !PT ;  /* 0x0000000dff10a212 */ /* 0x000fe400078e33ff */
[----:B------:R-:W-:Y:S01]  /*17d0*/  ISETP.GE.AND P2, PT, R5, R20, PT ;  /* 0x000000140500720c */ /* 0x000fe20003f46270 */
[----:B------:R-:W-:Y:S02]  /*17e0*/  IMAD.IADD R5, R10, 0x1, R11 ;  /* 0x000000010a057824 */ /* 0x000fe400078e020b */
[----:B------:R-:W-:-:S03]  /*17f0*/  IMAD.IADD R3, R7, 0x1, R16 ;  /* 0x0000000107037824 */ /* 0x000fc600078e0210 */
[----:B------:R-:W-:Y:S02]  /*1800*/  ISETP.GE.AND P5, PT, R5, R20, PT ;  /* 0x000000140500720c */ /* 0x000fe40003fa6270 */
[C---:B------:R-:W-:Y:S02]  /*1810*/  LOP3.LUT R4, R3.reuse, 0x3, RZ, 0xc0, !PT ;  /* 0x0000000303047812 */ /* 0x040fe400078ec0ff */
[----:B------:R-:W-:Y:S02]  /*1820*/  ISETP.GE.U32.AND P1, PT, R3, 0x3, PT ;  /* 0x000000030300780c */ /* 0x000fe40003f26070 */
[----:B------:R-:W-:Y:S02]  /*1830*/  ISETP.NE.AND P6, PT, R4, 0x3, PT ;  /* 0x000000030400780c */ /* 0x000fe40003fc5270 */
[----:B------:R-:W-:Y:S01]  /*1840*/  LOP3.LUT R4, R2, 0x3, RZ, 0xc0, !PT ;  /* 0x0000000302047812 */ /* 0x000fe200078ec0ff */
[----:B------:R-:W-:Y:S10]  /*1850*/  @P2 BRA `(.L_x_28) ;  /* 0x00000000004c2947 */ /* 0x000ff40003800000 */
[----:B------:R-:W-:-:S04]  /*1860*/  IMAD R5, R4, R13, RZ ;  /* 0x0000000d04057224 */ /* 0x000fc800078e02ff */
[----:B------:R-:W-:-:S06]  /*1870*/  IMAD R5, R5, 0x4, R6 ;  /* 0x0000000405057824 */ /* 0x000fcc00078e0206 */
[----:B------:R-:W1:Y:S02]  /*1880*/  LDS R5, [R5] ;  /* 0x0000000005057984 */ /* 0x000e640000000800 */
[----:B-1----:R-:W-:Y:S01]  /*1890*/  IMAD.SHL.U32 R7, R5, 0x4, RZ ;  /* 0x0000000405077824 */ /* 0x002fe200078e00ff */
[--C-:B------:R-:W-:Y:S02]  /*18a0*/  SHF.R.U32.HI R8, RZ, 0x6, R5.reuse ;  /* 0x00000006ff087819 */ /* 0x100fe40000011605 */
[--C-:B------:R-:W-:Y:S02]  /*18b0*/  SHF.R.U32.HI R10, RZ, 0xe, R5.reuse ;  /* 0x0000000eff0a7819 */ /* 0x100fe40000011605 */
[----:B------:R-:W-:Y:S02]  /*18c0*/  SHF.R.U32.HI R14, RZ, 0x16, R5 ;  /* 0x00000016ff0e7819 */ /* 0x000fe40000011605 */
[----:B------:R-:W-:Y:S02]  /*18d0*/  LOP3.LUT R7, R7, 0x3fc, RZ, 0xc0, !PT ;  /* 0x000003fc07077812 */ /* 0x000fe400078ec0ff */
[----:B------:R-:W-:-:S02]  /*18e0*/  LOP3.LUT R9, R8, 0x3fc, RZ, 0xc0, !PT ;  /* 0x000003fc08097812 */ /* 0x000fc400078ec0ff */
[----:B------:R-:W-:Y:S02]  /*18f0*/  LOP3.LUT R11, R10, 0x3fc, RZ, 0xc0, !PT ;  /* 0x000003fc0a0b7812 */ /* 0x000fe400078ec0ff */
[----:B------:R-:W-:Y:S01]  /*1900*/  LOP3.LUT R15, R14, 0x3fc, RZ, 0xc0, !PT ;  /* 0x000003fc0e0f7812 */ /* 0x000fe200078ec0ff */
[C---:B------:R-:W-:Y:S01]  /*1910*/  IMAD.IADD R9, R0.reuse, 0x1, R9 ;  /* 0x0000000100097824 */ /* 0x040fe200078e0209 */
[C---:B------:R-:W-:Y:S01]  /*1920*/  IADD3 R7, PT, PT, R0.reuse, R7, RZ ;  /* 0x0000000700077210 */ /* 0x040fe20007ffe0ff */
[C---:B------:R-:W-:Y:S02]  /*1930*/  IMAD.IADD R11, R0.reuse, 0x1, R11 ;  /* 0x00000001000b7824 */ /* 0x040fe400078e020b */
[----:B------:R-:W-:Y:S02]  /*1940*/  IMAD.IADD R15, R0, 0x1, R15 ;  /* 0x00000001000f7824 */ /* 0x000fe400078e020f */
[----:B------:R1:W-:Y:S04]  /*1950*/  ATOMS.POPC.INC.32 RZ, [R7+URZ] ;  /* 0x0000000007ff7f8c */ /* 0x0003e8000d8000ff */
[----:B------:R1:W-:Y:S04]  /*1960*/  ATOMS.POPC.INC.32 RZ, [R9+URZ+0x400] ;  /* 0x0004000009ff7f8c */ /* 0x0003e8000d8000ff */
[----:B------:R1:W-:Y:S04]  /*1970*/  ATOMS.POPC.INC.32 RZ, [R11+URZ+0x800] ;  /* 0x000800000bff7f8c */ /* 0x0003e8000d8000ff */
[----:B------:R1:W-:Y:S02]  /*1980*/  ATOMS.POPC.INC.32 RZ, [R15+URZ+0xc00] ;  /* 0x000c00000fff7f8c */ /* 0x0003e4000d8000ff */
.L_x_28:
[----:B------:R-:W-:Y:S05]  /*1990*/  BSYNC.RECONVERGENT B0 ;  /* 0x0000000000007941 */ /* 0x000fea0003800200 */
.L_x_27:
[----:B------:R-:W-:Y:S04]  /*19a0*/  BSSY.RECONVERGENT B0, `(.L_x_29) ;  /* 0x0000017000007945 */ /* 0x000fe80003800200 */
[----:B------:R-:W-:Y:S05]  /*19b0*/  @P3 BRA `(.L_x_30) ;  /* 0x0000000000543947 */ /* 0x000fea0003800000 */
[----:B------:R-:W-:-:S05]  /*19c0*/  VIADD R5, R2, 0x1 ;  /* 0x0000000102057836 */ /* 0x000fca0000000000 */
[----:B------:R-:W-:-:S05]  /*19d0*/  LOP3.LUT R8, R5, 0x3, RZ, 0xc0, !PT ;  /* 0x0000000305087812 */ /* 0x000fca00078ec0ff */
[----:B------:R-:W-:-:S05]  /*19e0*/  IMAD R5, R8, R13, RZ ;  /* 0x0000000d08057224 */ /* 0x000fca00078e02ff */
[----:B------:R-:W-:-:S06]  /*19f0*/  LEA R5, R5, R6, 0x2 ;  /* 0x0000000605057211 */ /* 0x000fcc00078e10ff */
        /* <DEDUP_REMOVED lines=9> */
[----:B------:R-:W-:Y:S01]  /*1a90*/  LOP3.LUT R15, R14, 0x3fc, RZ, 0xc0, !PT ;  /* 0x000003fc0e0f7812 */ /* 0x000fe200078ec0ff */
[C---:B------:R-:W-:Y:S02]  /*1aa0*/  IMAD.IADD R9, R0.reuse, 0x1, R9 ;  /* 0x0000000100097824 */ /* 0x040fe400078e0209 */
[C---:B------:R-:W-:Y:S01]  /*1ab0*/  IMAD.IADD R11, R0.reuse, 0x1, R11 ;  /* 0x00000001000b7824 */ /* 0x040fe200078e020b */
[----:B------:R-:W-:Y:S01]  /*1ac0*/  IADD3 R15, PT, PT, R0, R15, RZ ;  /* 0x0000000f000f7210 */ /* 0x000fe20007ffe0ff */
[----:B------:R2:W-:Y:S04]  /*1ad0*/  ATOMS.POPC.INC.32 RZ, [R7+URZ] ;  /* 0x0000000007ff7f8c */ /* 0x0005e8000d8000ff */
[----:B------:R2:W-:Y:S04]  /*1ae0*/  ATOMS.POPC.INC.32 RZ, [R9+URZ+0x400] ;  /* 0x0004000009ff7f8c */ /* 0x0005e8000d8000ff */
[----:B------:R2:W-:Y:S04]  /*1af0*/  ATOMS.POPC.INC.32 RZ, [R11+URZ+0x800] ;  /* 0x000800000bff7f8c */ /* 0x0005e8000d8000ff */
[----:B------:R2:W-:Y:S02]  /*1b00*/  ATOMS.POPC.INC.32 RZ, [R15+URZ+0xc00] ;  /* 0x000c00000fff7f8c */ /* 0x0005e4000d8000ff */
.L_x_30:
[----:B------:R-:W-:Y:S05]  /*1b10*/  BSYNC.RECONVERGENT B0 ;  /* 0x0000000000007941 */ /* 0x000fea0003800200 */
.L_x_29:
[----:B------:R-:W-:Y:S04]  /*1b20*/  BSSY.RECONVERGENT B0, `(.L_x_31) ;  /* 0x0000016000007945 */ /* 0x000fe80003800200 */
[----:B------:R-:W-:Y:S05]  /*1b30*/  @P4 BRA `(.L_x_32) ;  /* 0x0000000000504947 */ /* 0x000fea0003800000 */
[----:B------:R-:W-:-:S05]  /*1b40*/  LOP3.LUT R4, R4, 0x2, RZ, 0x3c, !PT ;  /* 0x0000000204047812 */ /* 0x000fca00078e3cff */
[----:B------:R-:W-:-:S04]  /*1b50*/  IMAD R5, R4, R13, RZ ;  /* 0x0000000d04057224 */ /* 0x000fc800078e02ff */
[----:B------:R-:W-:-:S06]  /*1b60*/  IMAD R5, R5, 0x4, R6 ;  /* 0x0000000405057824 */ /* 0x000fcc00078e0206 */
[----:B------:R-:W3:Y:S02]  /*1b70*/  LDS R5, [R5] ;  /* 0x0000000005057984 */ /* 0x000ee40000000800 */
[----:B---3--:R-:W-:Y:S01]  /*1b80*/  IMAD.SHL.U32 R4, R5, 0x4, RZ ;  /* 0x0000000405047824 */ /* 0x008fe200078e00ff */
[--C-:B------:R-:W-:Y:S02]  /*1b90*/  SHF.R.U32.HI R8, RZ, 0x6, R5.reuse ;  /* 0x00000006ff087819 */ /* 0x100fe40000011605 */
[--C-:B------:R-:W-:Y:S02]  /*1ba0*/  SHF.R.U32.HI R10, RZ, 0xe, R5.reuse ;  /* 0x0000000eff0a7819 */ /* 0x100fe40000011605 */
[----:B------:R-:W-:Y:S02]  /*1bb0*/  SHF.R.U32.HI R14, RZ, 0x16, R5 ;  /* 0x00000016ff0e7819 */ /* 0x000fe40000011605 */
[----:B-12---:R-:W-:Y:S02]  /*1bc0*/  LOP3.LUT R7, R4, 0x3fc, RZ, 0xc0, !PT ;  /* 0x000003fc04077812 */ /* 0x006fe400078ec0ff */
[----:B------:R-:W-:-:S02]  /*1bd0*/  LOP3.LUT R9, R8, 0x3fc, RZ, 0xc0, !PT ;  /* 0x000003fc08097812 */ /* 0x000fc400078ec0ff */
[----:B------:R-:W-:Y:S01]  /*1be0*/  LOP3.LUT R11, R10, 0x3fc, RZ, 0xc0, !PT ;  /* 0x000003fc0a0b7812 */ /* 0x000fe200078ec0ff */
[----:B------:R-:W-:Y:S01]  /*1bf0*/  IMAD.IADD R7, R0, 0x1, R7 ;  /* 0x0000000100077824 */ /* 0x000fe200078e0207 */
[----:B------:R-:W-:Y:S01]  /*1c00*/  LOP3.LUT R15, R14, 0x3fc, RZ, 0xc0, !PT ;  /* 0x000003fc0e0f7812 */ /* 0x000fe200078ec0ff */
[C---:B------:R-:W-:Y:S01]  /*1c10*/  IMAD.IADD R9, R0.reuse, 0x1, R9 ;  /* 0x0000000100097824 */ /* 0x040fe200078e0209 */
[C---:B------:R-:W-:Y:S02]  /*1c20*/  IADD3 R11, PT, PT, R0.reuse, R11, RZ ;  /* 0x0000000b000b7210 */ /* 0x040fe40007ffe0ff */
[----:B------:R3:W-:Y:S01]  /*1c30*/  ATOMS.POPC.INC.32 RZ, [R7+URZ] ;  /* 0x0000000007ff7f8c */ /* 0x0007e2000d8000ff */
[----:B------:R-:W-:-:S03]  /*1c40*/  IMAD.IADD R15, R0, 0x1, R15 ;  /* 0x00000001000f7824 */ /* 0x000fc600078e020f */
[----:B------:R3:W-:Y:S04]  /*1c50*/  ATOMS.POPC.INC.32 RZ, [R9+URZ+0x400] ;  /* 0x0004000009ff7f8c */ /* 0x0007e8000d8000ff */
[----:B------:R3:W-:Y:S04]  /*1c60*/  ATOMS.POPC.INC.32 RZ, [R11+URZ+0x800] ;  /* 0x000800000bff7f8c */ /* 0x0007e8000d8000ff */
[----:B------:R3:W-:Y:S02]  /*1c70*/  ATOMS.POPC.INC.32 RZ, [R15+URZ+0xc00] ;  /* 0x000c00000fff7f8c */ /* 0x0007e4000d8000ff */
.L_x_32:
[----:B------:R-:W-:Y:S05]  /*1c80*/  BSYNC.RECONVERGENT B0 ;  /* 0x0000000000007941 */ /* 0x000fea0003800200 */
.L_x_31:
[----:B------:R-:W-:Y:S04]  /*1c90*/  BSSY.RECONVERGENT B0, `(.L_x_33) ;  /* 0x0000017000007945 */ /* 0x000fe80003800200 */
[----:B------:R-:W-:Y:S05]  /*1ca0*/  @P5 BRA `(.L_x_34) ;  /* 0x0000000000545947 */ /* 0x000fea0003800000 */
[----:B------:R-:W-:-:S05]  /*1cb0*/  VIADD R2, R2, 0xffffffff ;  /* 0xffffffff02027836 */ /* 0x000fca0000000000 */
[----:B------:R-:W-:-:S05]  /*1cc0*/  LOP3.LUT R2, R2, 0x3, RZ, 0xc0, !PT ;  /* 0x0000000302027812 */ /* 0x000fca00078ec0ff */
[----:B------:R-:W-:-:S04]  /*1cd0*/  IMAD R5, R2, R13, RZ ;  /* 0x0000000d02057224 */ /* 0x000fc800078e02ff */
[----:B------:R-:W-:-:S06]  /*1ce0*/  IMAD R5, R5, 0x4, R6 ;  /* 0x0000000405057824 */ /* 0x000fcc00078e0206 */
[----:B------:R-:W4:Y:S02]  /*1cf0*/  LDS R5, [R5] ;  /* 0x0000000005057984 */ /* 0x000f240000000800 */
[----:B----4-:R-:W-:Y:S01]  /*1d00*/  IMAD.SHL.U32 R2, R5, 0x4, RZ ;  /* 0x0000000405027824 */ /* 0x010fe200078e00ff */
[--C-:B------:R-:W-:Y:S02]  /*1d10*/  SHF.R.U32.HI R4, RZ, 0x6, R5.reuse ;  /* 0x00000006ff047819 */ /* 0x100fe40000011605 */
[--C-:B------:R-:W-:Y:S02]  /*1d20*/  SHF.R.U32.HI R6, RZ, 0xe, R5.reuse ;  /* 0x0000000eff067819 */ /* 0x100fe40000011605 */
[----:B------:R-:W-:Y:S02]  /*1d30*/  SHF.R.U32.HI R8, RZ, 0x16, R5 ;  /* 0x00000016ff087819 */ /* 0x000fe40000011605 */
[----:B-123--:R-:W-:Y:S02]  /*1d40*/  LOP3.LUT R7, R2, 0x3fc, RZ, 0xc0, !PT ;  /* 0x000003fc02077812 */ /* 0x00efe400078ec0ff */
        /* <DEDUP_REMOVED lines=11> */
.L_x_34:
[----:B------:R-:W-:Y:S05]  /*1e00*/  BSYNC.RECONVERGENT B0 ;  /* 0x0000000000007941 */ /* 0x000fea0003800200 */
.L_x_33:
[----:B------:R-:W-:Y:S01]  /*1e10*/  BAR.SYNC.DEFER_BLOCKING 0x0 ;  /* 0x0000000000007b1d */ /* 0x000fe20000010000 */
[----:B------:R-:W-:-:S05]  /*1e20*/  IMAD.MOV.U32 R0, RZ, RZ, R12 ;  /* 0x000000ffff007224 */ /* 0x000fca00078e000c */
[----:B------:R-:W-:Y:S04]  /*1e30*/  BSSY.RECONVERGENT B0, `(.L_x_35) ;  /* 0x0000015000007945 */ /* 0x000fe80003800200 */
[----:B------:R-:W-:Y:S05]  /*1e40*/  @!P6 BRA `(.L_x_36) ;  /* 0x00000000004ce947 */ /* 0x000fea0003800000 */
[----:B------:R-:W5:Y:S01]  /*1e50*/  S2UR UR5, SR_CgaCtaId ;  /* 0x00000000000579c3 */ /* 0x000f620000008800 */
[----:B------:R-:W-:Y:S01]  /*1e60*/  IADD3 R3, PT, PT, R3, 0x1, RZ ;  /* 0x0000000103037810 */ /* 0x000fe20007ffe0ff */
[----:B------:R-:W-:-:S03]  /*1e70*/  UMOV UR4, 0x400 ;  /* 0x0000040000047882 */ /* 0x000fc60000000000 */
[----:B------:R-:W-:-:S05]  /*1e80*/  LOP3.LUT R3, R3, 0x3, RZ, 0xc0, !PT ;  /* 0x0000000303037812 */ /* 0x000fca00078ec0ff */
[----:B------:R-:W-:Y:S02]  /*1e90*/  IMAD R0, R3, R13, R12 ;  /* 0x0000000d03007224 */ /* 0x000fe400078e020c */
[----:B------:R-:W-:Y:S01]  /*1ea0*/  IMAD.MOV R3, RZ, RZ, -R3 ;  /* 0x000000ffff037224 */ /* 0x000fe200078e0a03 */
[----:B-----5:R-:W-:-:S06]  /*1eb0*/  ULEA UR4, UR5, UR4, 0x18 ;  /* 0x0000000405047291 */ /* 0x020fcc000f8ec0ff */
[----:B------:R-:W-:-:S07]  /*1ec0*/  LEA R2, R12, UR4, 0x2 ;  /* 0x000000040c027c11 */ /* 0x000fce000f8e10ff */
.L_x_37:
[----:B------:R-:W-:Y:S01]  /*1ed0*/  LDS R4, [R2] ;  /* 0x0000000002047984 */ /* 0x000fe20000000800 */
[----:B------:R-:W-:-:S03]  /*1ee0*/  VIADD R3, R3, 0x1 ;  /* 0x0000000103037836 */ /* 0x000fc60000000000 */
[----:B------:R-:W-:Y:S02]  /*1ef0*/  LDS R5, [R2+0x1000] ;  /* 0x0010000002057984 */ /* 0x000fe40000000800 */
[----:B------:R-:W-:Y:S02]  /*1f00*/  ISETP.NE.AND P2, PT, R3, RZ, PT ;  /* 0x000000ff0300720c */ /* 0x000fe40003f45270 */
[----:B------:R-:W5:Y:S04]  /*1f10*/  LDS R6, [R2+0x2000] ;  /* 0x0020000002067984 */ /* 0x000f680000000800 */
[----:B-1234-:R-:W1:Y:S01]  /*1f20*/  LDS R7, [R2+0x3000] ;  /* 0x0030000002077984 */ /* 0x01ee620000000800 */
[----:B-----5:R-:W-:-:S05]  /*1f30*/  IADD3 R4, PT, PT, R6, R5, R4 ;  /* 0x0000000506047210 */ /* 0x020fca0007ffe004 */
[----:B-1----:R-:W-:-:S05]  /*1f40*/  IMAD.IADD R7, R4, 0x1, R7 ;  /* 0x0000000104077824 */ /* 0x002fca00078e0207 */
[----:B------:R1:W-:Y:S02]  /*1f50*/  STS [R2], R7 ;  /* 0x0000000702007388 */ /* 0x0003e40000000800 */
[----:B-1----:R-:W-:Y:S01]  /*1f60*/  IMAD R2, R13, 0x4, R2 ;  /* 0x000000040d027824 */ /* 0x002fe200078e0202 */
[----:B------:R-:W-:Y:S06]  /*1f70*/  @P2 BRA `(.L_x_37) ;  /* 0xfffffffc00d42947 */ /* 0x000fec000383ffff */
.L_x_36:
[----:B------:R-:W-:Y:S05]  /*1f80*/  BSYNC.RECONVERGENT B0 ;  /* 0x0000000000007941 */ /* 0x000fea0003800200 */
.L_x_35:
[----:B------:R-:W-:Y:S04]  /*1f90*/  BSSY.RECONVERGENT B0, `(.L_x_38) ;  /* 0x0000029000007945 */ /* 0x000fe80003800200 */
[----:B------:R-:W-:Y:S05]  /*1fa0*/  @!P1 BRA `(.L_x_39) ;  /* 0x00000000009c9947 */ /* 0x000fea0003800000 */
[----:B------:R-:W5:Y:S01]  /*1fb0*/  S2UR UR5, SR_CgaCtaId ;  /* 0x00000000000579c3 */ /* 0x000f620000008800 */
[----:B------:R-:W-:Y:S02]  /*1fc0*/  UMOV UR4, 0x400 ;  /* 0x0000040000047882 */ /* 0x000fe40000000000 */
[----:B-----5:R-:W-:-:S06]  /*1fd0*/  ULEA UR4, UR5, UR4, 0x18 ;  /* 0x0000000405047291 */ /* 0x020fcc000f8ec0ff */
[----:B------:R-:W-:-:S07]  /*1fe0*/  LEA R2, R0, UR4, 0x2 ;  /* 0x0000000400027c11 */ /* 0x000fce000f8e10ff */
.L_x_40:
[----:B------:R-:W-:Y:S01]  /*1ff0*/  LDS R3, [R2] ;  /* 0x0000000002037984 */ /* 0x000fe20000000800 */
[----:B------:R-:W-:-:S03]  /*2000*/  IMAD R0, R13, 0x4, R0 ;  /* 0x000000040d007824 */ /* 0x000fc600078e0200 */
[----:B-----5:R-:W-:Y:S02]  /*2010*/  LDS R4, [R2+0x1000] ;  /* 0x0010000002047984 */ /* 0x020fe40000000800 */
[----:B------:R-:W-:Y:S02]  /*2020*/  ISETP.GE.U32.AND P1, PT, R0, 0x400, PT ;  /* 0x000004000000780c */ /* 0x000fe40003f26070 */
[----:B------:R-:W5:Y:S04]  /*2030*/  LDS R5, [R2+0x2000] ;  /* 0x0020000002057984 */ /* 0x000f680000000800 */
[----:B------:R-:W1:Y:S01]  /*2040*/  LDS R6, [R2+0x3000] ;  /* 0x0030000002067984 */ /* 0x000e620000000800 */
[----:B-----5:R-:W-:Y:S01]  /*2050*/  IADD3 R3, PT, PT, R5, R4, R3 ;  /* 0x0000000405037210 */ /* 0x020fe20007ffe003 */
[----:B------:R-:W-:-:S03]  /*2060*/  IMAD R4, R13, 0x4, R2 ;  /* 0x000000040d047824 */ /* 0x000fc600078e0202 */
[----:B-1----:R-:W-:-:S05]  /*2070*/  IADD3 R3, PT, PT, R3, R6, RZ ;  /* 0x0000000603037210 */ /* 0x002fca0007ffe0ff */
[----:B------:R1:W-:Y:S04]  /*2080*/  STS [R2], R3 ;  /* 0x0000000302007388 */ /* 0x0003e80000000800 */
[----:B------:R-:W-:Y:S04]  /*2090*/  LDS R5, [R4] ;  /* 0x0000000004057984 */ /* 0x000fe80000000800 */
[----:B------:R-:W-:Y:S01]  /*20a0*/  LDS R6, [R4+0x1000] ;  /* 0x0010000004067984 */ /* 0x000fe20000000800 */
[----:B-1----:R-:W-:-:S03]  /*20b0*/  IMAD R2, R13, 0x10, R2 ;  /* 0x000000100d027824 */ /* 0x002fc600078e0202 */
[----:B--234-:R-:W1:Y:S04]  /*20c0*/  LDS R7, [R4+0x2000] ;  /* 0x0020000004077984 */ /* 0x01ce680000000800 */
[----:B------:R-:W2:Y:S01]  /*20d0*/  LDS R8, [R4+0x3000] ;  /* 0x0030000004087984 */ /* 0x000ea20000000800 */
[----:B-1----:R-:W-:Y:S01]  /*20e0*/  IADD3 R5, PT, PT, R7, R6, R5 ;  /* 0x0000000607057210 */ /* 0x002fe20007ffe005 */
[----:B------:R-:W-:-:S04]  /*20f0*/  IMAD R6, R13, 0x4, R4 ;  /* 0x000000040d067824 */ /* 0x000fc800078e0204 */
[----:B--2---:R-:W-:-:S05]  /*2100*/  IMAD.IADD R5, R5, 0x1, R8 ;  /* 0x0000000105057824 */ /* 0x004fca00078e0208 */
[----:B------:R-:W-:Y:S04]  /*2110*/  STS [R4], R5 ;  /* 0x0000000504007388 */ /* 0x000fe80000000800 */
[----:B------:R-:W-:Y:S04]  /*2120*/  LDS R7, [R6] ;  /* 0x0000000006077984 */ /* 0x000fe80000000800 */
[----:B------:R-:W-:Y:S04]  /*2130*/  LDS R8, [R6+0x1000] ;  /* 0x0010000006087984 */ /* 0x000fe80000000800 */
[----:B------:R-:W1:Y:S04]  /*2140*/  LDS R3, [R6+0x2000] ;  /* 0x0020000006037984 */ /* 0x000e680000000800 */
[----:B------:R-:W2:Y:S01]  /*2150*/  LDS R10, [R6+0x3000] ;  /* 0x00300000060a7984 */ /* 0x000ea20000000800 */
[----:B-1----:R-:W-:-:S02]  /*2160*/  IADD3 R3, PT, PT, R3, R8, R7 ;  /* 0x0000000803037210 */ /* 0x002fc40007ffe007 */
[----:B------:R-:W-:-:S03]  /*2170*/  LEA R7, R13, R6, 0x2 ;  /* 0x000000060d077211 */ /* 0x000fc600078e10ff */
[----:B--2---:R-:W-:-:S05]  /*2180*/  IMAD.IADD R3, R3, 0x1, R10 ;  /* 0x0000000103037824 */ /* 0x004fca00078e020a */
[----:B------:R-:W-:Y:S04]  /*2190*/  STS [R6], R3 ;  /* 0x0000000306007388 */ /* 0x000fe80000000800 */
[----:B------:R-:W-:Y:S04]  /*21a0*/  LDS R8, [R7] ;  /* 0x0000000007087984 */ /* 0x000fe80000000800 */
[----:B------:R-:W-:Y:S04]  /*21b0*/  LDS R9, [R7+0x1000] ;  /* 0x0010000007097984 */ /* 0x000fe80000000800 */
[----:B------:R-:W1:Y:S04]  /*21c0*/  LDS R4, [R7+0x2000] ;  /* 0x0020000007047984 */ /* 0x000e680000000800 */
[----:B------:R-:W2:Y:S01]  /*21d0*/  LDS R5, [R7+0x3000] ;  /* 0x0030000007057984 */ /* 0x000ea20000000800 */
[----:B-1----:R-:W-:-:S05]  /*21e0*/  IADD3 R4, PT, PT, R4, R9, R8 ;  /* 0x0000000904047210 */ /* 0x002fca0007ffe008 */
[----:B--2---:R-:W-:-:S05]  /*21f0*/  IMAD.IADD R4, R4, 0x1, R5 ;  /* 0x0000000104047824 */ /* 0x004fca00078e0205 */
[----:B------:R5:W-:Y:S01]  /*2200*/  STS [R7], R4 ;  /* 0x0000000407007388 */ /* 0x000be20000000800 */
[----:B------:R-:W-:Y:S05]  /*2210*/  @!P1 BRA `(.L_x_40) ;  /* 0xfffffffc00749947 */ /* 0x000fea000383ffff */
.L_x_39:
[----:B------:R-:W-:Y:S05]  /*2220*/  BSYNC.RECONVERGENT B0 ;  /* 0x0000000000007941 */ /* 0x000fea0003800200 */
.L_x_38:
[----:B------:R-:W-:Y:S06]  /*2230*/  BAR.SYNC.DEFER_BLOCKING 0x0 ;  /* 0x0000000000007b1d */ /* 0x000fec0000010000 */
[----:B------:R-:W-:Y:S05]  /*2240*/  @P0 EXIT ;  /* 0x000000000000094d */ /* 0x000fea0003800000 */
[----:B------:R-:W1:Y:S01]  /*2250*/  S2R R0, SR_LANEID ;  /* 0x0000000000007919 */ /* 0x000e620000000000 */
[----:B------:R-:W2:Y:S01]  /*2260*/  S2UR UR5, SR_CgaCtaId ;  /* 0x00000000000579c3 */ /* 0x000ea20000008800 */
[----:B------:R-:W-:Y:S01]  /*2270*/  UMOV UR4, 0x400 ;  /* 0x0000040000047882 */ /* 0x000fe20000000000 */
[----:B------:R-:W1:Y:S01]  /*2280*/  LDCU UR8, c[0x0][0x394] ;  /* 0x00007280ff0877ac */ /* 0x000e620008000800 */
[----:B------:R-:W1:Y:S01]  /*2290*/  LDCU.64 UR10, c[0x0][0x388] ;  /* 0x00007100ff0a77ac */ /* 0x000e620008000a00 */
[----:B--2---:R-:W-:Y:S01]  /*22a0*/  ULEA UR4, UR5, UR4, 0x18 ;  /* 0x0000000405047291 */ /* 0x004fe2000f8ec0ff */
[C---:B-1----:R-:W-:Y:S02]  /*22b0*/  ISETP.NE.AND P0, PT, R0.reuse, RZ, PT ;  /* 0x000000ff0000720c */ /* 0x042fe40003f05270 */
[C---:B------:R-:W-:Y:S02]  /*22c0*/  ISETP.GE.U32.AND P1, PT, R0.reuse, 0x2, PT ;  /* 0x000000020000780c */ /* 0x040fe40003f26070 */
[----:B------:R-:W-:-:S02]  /*22d0*/  ISETP.GE.U32.AND P2, PT, R0, 0x4, PT ;  /* 0x000000040000780c */ /* 0x000fc40003f46070 */
[C---:B------:R-:W-:Y:S02]  /*22e0*/  ISETP.GE.U32.AND P3, PT, R0.reuse, 0x8, PT ;  /* 0x000000080000780c */ /* 0x040fe40003f66070 */
[----:B------:R-:W-:Y:S02]  /*22f0*/  ISETP.GE.U32.AND P4, PT, R0, 0x10, PT ;  /* 0x000000100000780c */ /* 0x000fe40003f86070 */
[----:B------:R-:W-:Y:S02]  /*2300*/  LOP3.LUT R0, R12, 0x1f, RZ, 0xc0, !PT ;  /* 0x0000001f0c007812 */ /* 0x000fe400078ec0ff */
[----:B------:R-:W-:-:S09]  /*2310*/  SHF.R.U32.HI R12, RZ, 0x5, R12 ;  /* 0x00000005ff0c7819 */ /* 0x000fd2000001160c */
.L_x_43:
[C---:B--2345:R-:W-:Y:S01]  /*2320*/  LEA R7, R12.reuse, UR4, 0xa ;  /* 0x000000040c077c11 */ /* 0x07cfe2000f8e50ff */
[----:B------:R-:W-:Y:S01]  /*2330*/  UMOV UR5, 0xffffffff ;  /* 0xffffffff00057882 */ /* 0x000fe20000000000 */
[----:B------:R-:W-:-:S03]  /*2340*/  IMAD R3, R12, UR8, RZ ;  /* 0x000000080c037c24 */ /* 0x000fc6000f8e02ff */
[----:B-1----:R-:W-:Y:S01]  /*2350*/  IMAD R5, R0, 0x4, R7 ;  /* 0x0000000400057824 */ /* 0x002fe200078e0207 */
[----:B------:R1:W2:Y:S04]  /*2360*/  LDS R4, [R7] ;  /* 0x0000000007047984 */ /* 0x0002a80000000800 */
[----:B------:R1:W3:Y:S01]  /*2370*/  LDS R26, [R5] ;  /* 0x00000000051a7984 */ /* 0x0002e20000000800 */
[----:B------:R-:W-:Y:S05]  /*2380*/  BRA.DIV UR5, `(.L_x_41) ;  /* 0x0000000a059c7947 */ /* 0x000fea000b800000 */
[----:B------:R-:W4:Y:S04]  /*2390*/  LDS R18, [R5+0x80] ;  /* 0x0000800005127984 */ /* 0x000f280000000800 */
[----:B------:R-:W5:Y:S04]  /*23a0*/  LDS R14, [R5+0x100] ;  /* 0x00010000050e7984 */ /* 0x000f680000000800 */
[----:B------:R-:W-:Y:S04]  /*23b0*/  LDS R17, [R5+0x180] ;  /* 0x0001800005117984 */ /* 0x000fe80000000800 */
[----:B------:R-:W-:Y:S04]  /*23c0*/  LDS R8, [R5+0x200] ;  /* 0x0002000005087984 */ /* 0x000fe80000000800 */
[----:B------:R-:W-:Y:S04]  /*23d0*/  LDS R6, [R5+0x280] ;  /* 0x0002800005067984 */ /* 0x000fe80000000800 */
[----:B---3--:R-:W3:Y:S04]  /*23e0*/  SHFL.UP PT, R2, R26, 0x1, RZ ;  /* 0x042000001a027989 */ /* 0x008ee800000e00ff */
[----:B-1----:R-:W-:Y:S04]  /*23f0*/  LDS R7, [R5+0x300] ;  /* 0x0003000005077984 */ /* 0x002fe80000000800 */
[----:B------:R-:W-:Y:S04]  /*2400*/  LDS R5, [R5+0x380] ;  /* 0x0003800005057984 */ /* 0x000fe80000000800 */
[----:B----4-:R-:W1:Y:S04]  /*2410*/  SHFL.UP PT, R16, R18, 0x1, RZ ;  /* 0x0420000012107989 */ /* 0x010e6800000e00ff */
[----:B-----5:R-:W4:Y:S01]  /*2420*/  SHFL.UP PT, R19, R14, 0x1, RZ ;  /* 0x042000000e137989 */ /* 0x020f2200000e00ff */
[----:B---3--:R-:W-:-:S03]  /*2430*/  SEL R9, R2, RZ, P0 ;  /* 0x000000ff02097207 */ /* 0x008fc60000000000 */
[----:B------:R-:W3:Y:S01]  /*2440*/  SHFL.UP PT, R20, R17, 0x1, RZ ;  /* 0x0420000011147989 */ /* 0x000ee200000e00ff */
[----:B------:R-:W-:-:S03]  /*2450*/  IADD3 R2, PT, PT, R26, R9, RZ ;  /* 0x000000091a027210 */ /* 0x000fc60007ffe0ff */
[----:B------:R-:W5:Y:S04]  /*2460*/  SHFL.UP PT, R21, R8, 0x1, RZ ;  /* 0x0420000008157989 */ /* 0x000f6800000e00ff */
[----:B------:R-:W2:Y:S04]  /*2470*/  SHFL.UP PT, R15, R6, 0x1, RZ ;  /* 0x04200000060f7989 */ /* 0x000ea800000e00ff */
[----:B------:R-:W2:Y:S01]  /*2480*/  SHFL.UP PT, R24, R2, 0x2, RZ ;  /* 0x0440000002187989 */ /* 0x000ea200000e00ff */
[----:B-1----:R-:W-:Y:S02]  /*2490*/  SEL R11, R16, RZ, P0 ;  /* 0x000000ff100b7207 */ /* 0x002fe40000000000 */
[----:B----4-:R-:W-:-:S03]  /*24a0*/  SEL R19, R19, RZ, P0 ;  /* 0x000000ff13137207 */ /* 0x010fc60000000000 */
[----:B------:R-:W-:Y:S01]  /*24b0*/  IMAD.IADD R16, R18, 0x1, R11 ;  /* 0x0000000112107824 */ /* 0x000fe200078e020b */
[----:B---3--:R-:W-:Y:S01]  /*24c0*/  SEL R20, R20, RZ, P0 ;  /* 0x000000ff14147207 */ /* 0x008fe20000000000 */
[----:B------:R-:W-:-:S03]  /*24d0*/  IMAD.IADD R14, R14, 0x1, R19 ;  /* 0x000000010e0e7824 */ /* 0x000fc600078e0213 */
[----:B------:R-:W1:Y:S01]  /*24e0*/  SHFL.UP PT, R23, R16, 0x2, RZ ;  /* 0x0440000010177989 */ /* 0x000e6200000e00ff */
[----:B-----5:R-:W-:Y:S01]  /*24f0*/  SEL R21, R21, RZ, P0 ;  /* 0x000000ff15157207 */ /* 0x020fe20000000000 */
[----:B------:R-:W-:Y:S02]  /*2500*/  IMAD.IADD R17, R17, 0x1, R20 ;  /* 0x0000000111117824 */ /* 0x000fe400078e0214 */
[----:B------:R-:W3:Y:S01]  /*2510*/  SHFL.UP PT, R19, R14, 0x2, RZ ;  /* 0x044000000e137989 */ /* 0x000ee200000e00ff */
[----:B--2---:R-:W-:Y:S01]  /*2520*/  SEL R15, R15, RZ, P0 ;  /* 0x000000ff0f0f7207 */ /* 0x004fe20000000000 */
[----:B------:R-:W-:Y:S02]  /*2530*/  IMAD.IADD R8, R8, 0x1, R21 ;  /* 0x0000000108087824 */ /* 0x000fe400078e0215 */
[----:B------:R-:W2:Y:S01]  /*2540*/  SHFL.UP PT, R20, R17, 0x2, RZ ;  /* 0x0440000011147989 */ /* 0x000ea200000e00ff */
[----:B------:R-:W-:-:S03]  /*2550*/  IADD3 R18, PT, PT, R6, R15, RZ ;  /* 0x0000000f06127210 */ /* 0x000fc60007ffe0ff */
[----:B------:R-:W4:Y:S01]  /*2560*/  SHFL.UP PT, R21, R7, 0x1, RZ ;  /* 0x0420000007157989 */ /* 0x000f2200000e00ff */
[----:B------:R-:W-:-:S03]  /*2570*/  SEL R9, R24, RZ, P1 ;  /* 0x000000ff18097207 */ /* 0x000fc60000800000 */
[----:B------:R-:W5:Y:S02]  /*2580*/  SHFL.UP PT, R22, R8, 0x2, RZ ;  /* 0x0440000008167989 */ /* 0x000f6400000e00ff */
[----:B------:R-:W-:Y:S02]  /*2590*/  IMAD.IADD R2, R2, 0x1, R9 ;  /* 0x0000000102027824 */ /* 0x000fe400078e0209 */
[----:B------:R-:W5:Y:S01]  /*25a0*/  SHFL.UP PT, R15, R18, 0x2, RZ ;  /* 0x04400000120f7989 */ /* 0x000f6200000e00ff */
[----:B-1----:R-:W-:Y:S02]  /*25b0*/  SEL R23, R23, RZ, P1 ;  /* 0x000000ff17177207 */ /* 0x002fe40000800000 */
[----:B---3--:R-:W-:-:S03]  /*25c0*/  SEL R19, R19, RZ, P1 ;  /* 0x000000ff13137207 */ /* 0x008fc60000800000 */
[----:B------:R-:W-:Y:S01]  /*25d0*/  IMAD.IADD R16, R16, 0x1, R23 ;  /* 0x0000000110107824 */ /* 0x000fe200078e0217 */
[----:B--2---:R-:W-:Y:S01]  /*25e0*/  SEL R20, R20, RZ, P1 ;  /* 0x000000ff14147207 */ /* 0x004fe20000800000 */
[----:B------:R-:W-:-:S03]  /*25f0*/  IMAD.IADD R14, R14, 0x1, R19 ;  /* 0x000000010e0e7824 */ /* 0x000fc600078e0213 */
[----:B------:R-:W1:Y:S01]  /*2600*/  SHFL.UP PT, R23, R16, 0x4, RZ ;  /* 0x0480000010177989 */ /* 0x000e6200000e00ff */
[----:B----4-:R-:W-:Y:S01]  /*2610*/  SEL R6, R21, RZ, P0 ;  /* 0x000000ff15067207 */ /* 0x010fe20000000000 */
[----:B------:R-:W-:Y:S02]  /*2620*/  IMAD.IADD R17, R17, 0x1, R20 ;  /* 0x0000000111117824 */ /* 0x000fe400078e0214 */
[----:B------:R-:W2:Y:S01]  /*2630*/  SHFL.UP PT, R21, R2, 0x4, RZ ;  /* 0x0480000002157989 */ /* 0x000ea200000e00ff */
[----:B-----5:R-:W-:-:S03]  /*2640*/  SEL R9, R22, RZ, P1 ;  /* 0x000000ff16097207 */ /* 0x020fc60000800000 */
[----:B------:R-:W3:Y:S01]  /*2650*/  SHFL.UP PT, R22, R14, 0x4, RZ ;  /* 0x048000000e167989 */ /* 0x000ee200000e00ff */
[----:B------:R-:W-:Y:S02]  /*2660*/  IADD3 R7, PT, PT, R7, R6, RZ ;  /* 0x0000000607077210 */ /* 0x000fe40007ffe0ff */
[----:B------:R-:W-:Y:S01]  /*2670*/  SEL R15, R15, RZ, P1 ;  /* 0x000000ff0f0f7207 */ /* 0x000fe20000800000 */
[----:B------:R-:W4:Y:S01]  /*2680*/  SHFL.UP PT, R20, R17, 0x4, RZ ;  /* 0x0480000011147989 */ /* 0x000f2200000e00ff */
[----:B------:R-:W-:-:S03]  /*2690*/  IMAD.IADD R6, R8, 0x1, R9 ;  /* 0x0000000108067824 */ /* 0x000fc600078e0209 */
[----:B------:R-:W5:Y:S01]  /*26a0*/  SHFL.UP PT, R19, R7, 0x2, RZ ;  /* 0x0440000007137989 */ /* 0x000f6200000e00ff */
[----:B------:R-:W-:-:S03]  /*26b0*/  IMAD.IADD R18, R18, 0x1, R15 ;  /* 0x0000000112127824 */ /* 0x000fc600078e020f */
[----:B------:R-:W5:Y:S04]  /*26c0*/  SHFL.UP PT, R8, R6, 0x4, RZ ;  /* 0x0480000006087989 */ /* 0x000f6800000e00ff */
[----:B------:R-:W5:Y:S01]  /*26d0*/  SHFL.UP PT, R15, R18, 0x4, RZ ;  /* 0x04800000120f7989 */ /* 0x000f6200000e00ff */
[----:B-1----:R-:W-:Y:S02]  /*26e0*/  SEL R23, R23, RZ, P2 ;  /* 0x000000ff17177207 */ /* 0x002fe40001000000 */
[----:B--2---:R-:W-:-:S03]  /*26f0*/  SEL R21, R21, RZ, P2 ;  /* 0x000000ff15157207 */ /* 0x004fc60001000000 */
[----:B------:R-:W-:Y:S01]  /*2700*/  IMAD.IADD R16, R16, 0x1, R23 ;  /* 0x0000000110107824 */ /* 0x000fe200078e0217 */
[----:B---3--:R-:W-:Y:S01]  /*2710*/  SEL R9, R22, RZ, P2 ;  /* 0x000000ff16097207 */ /* 0x008fe20001000000 */
[----:B------:R-:W-:-:S03]  /*2720*/  IMAD.IADD R2, R2, 0x1, R21 ;  /* 0x0000000102027824 */ /* 0x000fc600078e0215 */
[----:B------:R-:W1:Y:S01]  /*2730*/  SHFL.UP PT, R24, R16, 0x8, RZ ;  /* 0x0500000010187989 */ /* 0x000e6200000e00ff */
[----:B----4-:R-:W-:Y:S02]  /*2740*/  SEL R20, R20, RZ, P2 ;  /* 0x000000ff14147207 */ /* 0x010fe40001000000 */
[----:B------:R-:W-:Y:S01]  /*2750*/  IADD3 R14, PT, PT, R14, R9, RZ ;  /* 0x000000090e0e7210 */ /* 0x000fe20007ffe0ff */
[----:B------:R-:W2:Y:S01]  /*2760*/  SHFL.UP PT, R23, R2, 0x8, RZ ;  /* 0x0500000002177989 */ /* 0x000ea200000e00ff */
[----:B-----5:R-:W-:Y:S01]  /*2770*/  SEL R10, R19, RZ, P1 ;  /* 0x000000ff130a7207 */ /* 0x020fe20000800000 */
[----:B------:R-:W-:Y:S02]  /*2780*/  IMAD.IADD R17, R17, 0x1, R20 ;  /* 0x0000000111117824 */ /* 0x000fe400078e0214 */
[----:B------:R-:W3:Y:S01]  /*2790*/  SHFL.UP PT, R22, R14, 0x8, RZ ;  /* 0x050000000e167989 */ /* 0x000ee200000e00ff */
[----:B------:R-:W-:Y:S01]  /*27a0*/  SEL R9, R8, RZ, P2 ;  /* 0x000000ff08097207 */ /* 0x000fe20001000000 */
[----:B------:R-:W-:-:S02]  /*27b0*/  IMAD.IADD R7, R7, 0x1, R10 ;  /* 0x0000000107077824 */ /* 0x000fc400078e020a */
[----:B------:R-:W4:Y:S01]  /*27c0*/  SHFL.UP PT, R21, R17, 0x8, RZ ;  /* 0x0500000011157989 */ /* 0x000f2200000e00ff */
[----:B------:R-:W-:Y:S01]  /*27d0*/  SEL R15, R15, RZ, P2 ;  /* 0x000000ff0f0f7207 */ /* 0x000fe20001000000 */
[----:B------:R-:W-:Y:S02]  /*27e0*/  IMAD.IADD R6, R6, 0x1, R9 ;  /* 0x0000000106067824 */ /* 0x000fe400078e0209 */
[----:B------:R-:W5:Y:S02]  /*27f0*/  SHFL.UP PT, R20, R7, 0x4, RZ ;  /* 0x0480000007147989 */ /* 0x000f6400000e00ff */
[----:B------:R-:W-:Y:S02]  /*2800*/  IMAD.IADD R19, R18, 0x1, R15 ;  /* 0x0000000112137824 */ /* 0x000fe400078e020f */
[----:B------:R-:W5:Y:S04]  /*2810*/  SHFL.UP PT, R8, R6, 0x8, RZ ;  /* 0x0500000006087989 */ /* 0x000f6800000e00ff */
[----:B------:R-:W5:Y:S01]  /*2820*/  SHFL.UP PT, R15, R19, 0x8, RZ ;  /* 0x05000000130f7989 */ /* 0x000f6200000e00ff */
[----:B-1----:R-:W-:-:S02]  /*2830*/  SEL R9, R24, RZ, P3 ;  /* 0x000000ff18097207 */ /* 0x002fc40001800000 */
[----:B--2---:R-:W-:-:S03]  /*2840*/  SEL R23, R23, RZ, P3 ;  /* 0x000000ff17177207 */ /* 0x004fc60001800000 */
[----:B------:R-:W-:Y:S01]  /*2850*/  IMAD.IADD R16, R16, 0x1, R9 ;  /* 0x0000000110107824 */ /* 0x000fe200078e0209 */
[----:B---3--:R-:W-:Y:S02]  /*2860*/  SEL R11, R22, RZ, P3 ;  /* 0x000000ff160b7207 */ /* 0x008fe40001800000 */
[----:B------:R-:W-:Y:S02]  /*2870*/  IADD3 R23, PT, PT, R2, R23, RZ ;  /* 0x0000001702177210 */ /* 0x000fe40007ffe0ff */
[----:B------:R-:W1:Y:S01]  /*2880*/  SHFL.UP PT, R24, R16, 0x10, RZ ;  /* 0x0600000010187989 */ /* 0x000e6200000e00ff */
[----:B----4-:R-:W-:Y:S01]  /*2890*/  SEL R10, R21, RZ, P3 ;  /* 0x000000ff150a7207 */ /* 0x010fe20001800000 */
[----:B------:R-:W-:Y:S02]  /*28a0*/  IMAD.IADD R14, R14, 0x1, R11 ;  /* 0x000000010e0e7824 */ /* 0x000fe400078e020b */
[----:B------:R-:W2:Y:S01]  /*28b0*/  SHFL.UP PT, R2, R23, 0x10, RZ ;  /* 0x0600000017027989 */ /* 0x000ea200000e00ff */
[----:B-----5:R-:W-:Y:S01]  /*28c0*/  SEL R18, R20, RZ, P2 ;  /* 0x000000ff14127207 */ /* 0x020fe20001000000 */
[----:B------:R-:W-:-:S02]  /*28d0*/  IMAD.IADD R17, R17, 0x1, R10 ;  /* 0x0000000111117824 */ /* 0x000fc400078e020a */
[----:B------:R-:W3:Y:S01]  /*28e0*/  SHFL.UP PT, R20, R14, 0x10, RZ ;  /* 0x060000000e147989 */ /* 0x000ee200000e00ff */
[----:B------:R-:W-:Y:S01]  /*28f0*/  SEL R9, R8, RZ, P3 ;  /* 0x000000ff08097207 */ /* 0x000fe20001800000 */
[----:B------:R-:W-:Y:S02]  /*2900*/  IMAD.IADD R18, R7, 0x1, R18 ;  /* 0x0000000107127824 */ /* 0x000fe400078e0212 */
[----:B------:R-:W4:Y:S01]  /*2910*/  SHFL.UP PT, R7, R17, 0x10, RZ ;  /* 0x0600000011077989 */ /* 0x000f2200000e00ff */
[----:B------:R-:W-:Y:S02]  /*2920*/  SEL R10, R15, RZ, P3 ;  /* 0x000000ff0f0a7207 */ /* 0x000fe40001800000 */
[----:B------:R-:W-:Y:S01]  /*2930*/  IADD3 R8, PT, PT, R6, R9, RZ ;  /* 0x0000000906087210 */ /* 0x000fe20007ffe0ff */
[----:B------:R-:W5:Y:S02]  /*2940*/  SHFL.UP PT, R21, R18, 0x8, RZ ;  /* 0x0500000012157989 */ /* 0x000f6400000e00ff */
[----:B------:R-:W-:-:S02]  /*2950*/  IMAD.IADD R6, R19, 0x1, R10 ;  /* 0x0000000113067824 */ /* 0x000fc400078e020a */
[----:B------:R-:W5:Y:S04]  /*2960*/  SHFL.UP PT, R22, R8, 0x10, RZ ;  /* 0x0600000008167989 */ /* 0x000f6800000e00ff */
[----:B------:R-:W5:Y:S01]  /*2970*/  SHFL.UP PT, R19, R6, 0x10, RZ ;  /* 0x0600000006137989 */ /* 0x000f6200000e00ff */
[----:B-1----:R-:W-:Y:S02]  /*2980*/  SEL R9, R24, RZ, P4 ;  /* 0x000000ff18097207 */ /* 0x002fe40002000000 */
[----:B--2---:R-:W-:Y:S02]  /*2990*/  SEL R2, R2, RZ, P4 ;  /* 0x000000ff02027207 */ /* 0x004fe40002000000 */
[----:B---3--:R-:W-:-:S03]  /*29a0*/  SEL R15, R20, RZ, P4 ;  /* 0x000000ff140f7207 */ /* 0x008fc60002000000 */
[----:B------:R-:W-:Y:S02]  /*29b0*/  IMAD.IADD R23, R23, 0x1, R2 ;  /* 0x0000000117177824 */ /* 0x000fe400078e0202 */
[----:B------:R-:W-:Y:S01]  /*29c0*/  IMAD.IADD R20, R16, 0x1, R9 ;  /* 0x0000000110147824 */ /* 0x000fe200078e0209 */
[----:B----4-:R-:W-:Y:S01]  /*29d0*/  SEL R2, R7, RZ, P4 ;  /* 0x000000ff07027207 */ /* 0x010fe20002000000 */
[----:B------:R-:W-:Y:S01]  /*29e0*/  IMAD.IADD R15, R14, 0x1, R15 ;  /* 0x000000010e0f7824 */ /* 0x000fe200078e020f */
[----:B------:R-:W1:Y:S01]  /*29f0*/  SHFL.IDX PT, R7, R23, 0x1f, 0x1f ;  /* 0x03e01f0017077f89 */ /* 0x000e6200000e0000 */
[----:B-----5:R-:W-:-:S03]  /*2a00*/  SEL R11, R21, RZ, P3 ;  /* 0x000000ff150b7207 */ /* 0x020fc60001800000 */
[----:B------:R-:W2:Y:S01]  /*2a10*/  SHFL.IDX PT, R16, R20, 0x1f, 0x1f ;  /* 0x03e01f0014107f89 */ /* 0x000ea200000e0000 */
[----:B------:R-:W-:Y:S02]  /*2a20*/  IADD3 R21, PT, PT, R17, R2, RZ ;  /* 0x0000000211157210 */ /* 0x000fe40007ffe0ff */
[----:B------:R-:W-:Y:S01]  /*2a30*/  SEL R9, R22, RZ, P4 ;  /* 0x000000ff16097207 */ /* 0x000fe20002000000 */
[----:B------:R-:W3:Y:S01]  /*2a40*/  SHFL.IDX PT, R14, R15, 0x1f, 0x1f ;  /* 0x03e01f000f0e7f89 */ /* 0x000ee200000e0000 */
[----:B------:R-:W-:Y:S01]  /*2a50*/  IMAD.IADD R18, R18, 0x1, R11 ;  /* 0x0000000112127824 */ /* 0x000fe200078e020b */
[----:B------:R-:W-:Y:S02]  /*2a60*/  SEL R19, R19, RZ, P4 ;  /* 0x000000ff13137207 */ /* 0x000fe40002000000 */
[----:B------:R-:W-:Y:S01]  /*2a70*/  IMAD.IADD R22, R8, 0x1, R9 ;  /* 0x0000000108167824 */ /* 0x000fe200078e0209 */
[----:B------:R-:W4:Y:S01]  /*2a80*/  SHFL.IDX PT, R17, R21, 0x1f, 0x1f ;  /* 0x03e01f0015117f89 */ /* 0x000f2200000e0000 */
[----:B------:R-:W-:Y:S01]  /*2a90*/  IADD3 R2, P5, PT, R0, R3, RZ ;  /* 0x0000000300027210 */ /* 0x000fe20007fbe0ff */
[----:B------:R-:W-:-:S02]  /*2aa0*/  IMAD.IADD R24, R6, 0x1, R19 ;  /* 0x0000000106187824 */ /* 0x000fc400078e0213 */
[----:B------:R-:W5:Y:S01]  /*2ab0*/  SHFL.IDX PT, R8, R22, 0x1f, 0x1f ;  /* 0x03e01f0016087f89 */ /* 0x000f6200000e0000 */
[----:B------:R-:W-:Y:S01]  /*2ac0*/  LEA.HI.X.SX32 R3, R3, RZ, 0x1, P5 ;  /* 0x000000ff03037211 */ /* 0x000fe200028f0eff */
[--C-:B------:R-:W-:Y:S01]  /*2ad0*/  IMAD.IADD R9, R23, 0x1, -R4.reuse ;  /* 0x0000000117097824 */ /* 0x100fe200078e0a04 */
[C---:B------:R-:W-:Y:S01]  /*2ae0*/  LEA R10, P5, R2.reuse, UR10, 0x2 ;  /* 0x0000000a020a7c11 */ /* 0x040fe2000f8a10ff */
[----:B------:R-:W5:Y:S03]  /*2af0*/  SHFL.UP PT, R25, R18, 0x10, RZ ;  /* 0x0600000012197989 */ /* 0x000f6600000e00ff */
[----:B------:R-:W-:Y:S01]  /*2b00*/  LEA.HI.X R3, R2, UR11, R3, 0x2, P5 ;  /* 0x0000000b02037c11 */ /* 0x000fe2000a8f1403 */
[----:B------:R-:W5:Y:S01]  /*2b10*/  SHFL.IDX PT, R6, R24, 0x1f, 0x1f ;  /* 0x03e01f0018067f89 */ /* 0x000f6200000e0000 */
[----:B-1----:R-:W-:Y:S01]  /*2b20*/  IADD3 R11, PT, PT, R20, R7, -R4 ;  /* 0x00000007140b7210 */ /* 0x002fe20007ffe804 */
[----:B------:R-:W-:-:S02]  /*2b30*/  IMAD.MOV.U32 R2, RZ, RZ, R10 ;  /* 0x000000ffff027224 */ /* 0x000fc400078e000a */
[----:B--2---:R-:W-:-:S03]  /*2b40*/  IMAD.IADD R19, R7, 0x1, R16 ;  /* 0x0000000107137824 */ /* 0x004fc600078e0210 */
[----:B------:R-:W-:Y:S02]  /*2b50*/  REDG.E.ADD.STRONG.GPU desc[UR6][R2.64], R9 ;  /* 0x000000090200798e */ /* 0x000fe4000c12e106 */
[----:B---3--:R-:W-:Y:S02]  /*2b60*/  IADD3 R14, PT, PT, R19, R14, RZ ;  /* 0x0000000e130e7210 */ /* 0x008fe40007ffe0ff */
[--C-:B------:R-:W-:Y:S01]  /*2b70*/  IADD3 R15, PT, PT, R15, R19, -R4.reuse ;  /* 0x000000130f0f7210 */ /* 0x100fe20007ffe804 */
[----:B------:R-:W-:Y:S02]  /*2b80*/  REDG.E.ADD.STRONG.GPU desc[UR6][R2.64+0x80], R11 ;  /* 0x0000800b0200798e */ /* 0x000fe4000c12e106 */
[----:B----4-:R-:W-:Y:S01]  /*2b90*/  IMAD.IADD R17, R14, 0x1, R17 ;  /* 0x000000010e117824 */ /* 0x010fe200078e0211 */
[----:B------:R-:W-:Y:S01]  /*2ba0*/  IADD3 R21, PT, PT, R21, R14, -R4 ;  /* 0x0000000e15157210 */ /* 0x000fe20007ffe804 */
[----:B------:R-:W-:Y:S02]  /*2bb0*/  REDG.E.ADD.STRONG.GPU desc[UR6][R2.64+0x100], R15 ;  /* 0x0001000f0200798e */ /* 0x000fe4000c12e106 */
[----:B-----5:R-:W-:Y:S01]  /*2bc0*/  IMAD.IADD R23, R17, 0x1, R8 ;  /* 0x0000000111177824 */ /* 0x020fe200078e0208 */
[----:B------:R-:W-:Y:S01]  /*2bd0*/  SEL R25, R25, RZ, P4 ;  /* 0x000000ff19197207 */ /* 0x000fe20002000000 */
[----:B------:R-:W-:Y:S02]  /*2be0*/  REDG.E.ADD.STRONG.GPU desc[UR6][R2.64+0x180], R21 ;  /* 0x000180150200798e */ /* 0x000fe4000c12e106 */
[----:B------:R-:W-:Y:S01]  /*2bf0*/  IMAD.IADD R7, R23, 0x1, R6 ;  /* 0x0000000117077824 */ /* 0x000fe200078e0206 */
[----:B------:R-:W-:-:S02]  /*2c00*/  IADD3 R18, PT, PT, R18, R25, RZ ;  /* 0x0000001912127210 */ /* 0x000fc40007ffe0ff */
[--C-:B------:R-:W-:Y:S02]  /*2c10*/  IADD3 R17, PT, PT, R22, R17, -R4.reuse ;  /* 0x0000001116117210 */ /* 0x100fe40007ffe804 */
[--C-:B------:R-:W-:Y:S02]  /*2c20*/  IADD3 R23, PT, PT, R24, R23, -R4.reuse ;  /* 0x0000001718177210 */ /* 0x100fe40007ffe804 */
[----:B------:R-:W-:Y:S01]  /*2c30*/  IADD3 R19, PT, PT, R18, R7, -R4 ;  /* 0x0000000712137210 */ /* 0x000fe20007ffe804 */
[----:B------:R-:W-:Y:S04]  /*2c40*/  REDG.E.ADD.STRONG.GPU desc[UR6][R2.64+0x200], R17 ;  /* 0x000200110200798e */ /* 0x000fe8000c12e106 */
[----:B------:R-:W-:Y:S04]  /*2c50*/  REDG.E.ADD.STRONG.GPU desc[UR6][R2.64+0x280], R23 ;  /* 0x000280170200798e */ /* 0x000fe8000c12e106 */
[----:B------:R-:W-:Y:S04]  /*2c60*/  REDG.E.ADD.STRONG.GPU desc[UR6][R2.64+0x300], R19 ;  /* 0x000300130200798e */ /* 0x000fe8000c12e106 */
[----:B------:R-:W1:Y:S02]  /*2c70*/  SHFL.UP PT, R6, R5, 0x1, RZ ;  /* 0x0420000005067989 */ /* 0x000e6400000e00ff */
[----:B-1----:R-:W-:-:S05]  /*2c80*/  SEL R6, R6, RZ, P0 ;  /* 0x000000ff06067207 */ /* 0x002fca0000000000 */
[----:B------:R-:W-:-:S05]  /*2c90*/  IMAD.IADD R6, R5, 0x1, R6 ;  /* 0x0000000105067824 */ /* 0x000fca00078e0206 */
[----:B------:R-:W1:Y:S02]  /*2ca0*/  SHFL.UP PT, R8, R6, 0x2, RZ ;  /* 0x0440000006087989 */ /* 0x000e6400000e00ff */
[----:B-1----:R-:W-:-:S05]  /*2cb0*/  SEL R9, R8, RZ, P1 ;  /* 0x000000ff08097207 */ /* 0x002fca0000800000 */
[----:B------:R-:W-:-:S05]  /*2cc0*/  IMAD.IADD R8, R6, 0x1, R9 ;  /* 0x0000000106087824 */ /* 0x000fca00078e0209 */
[----:B------:R-:W1:Y:S02]  /*2cd0*/  SHFL.UP PT, R15, R8, 0x4, RZ ;  /* 0x04800000080f7989 */ /* 0x000e6400000e00ff */
[----:B-1----:R-:W-:-:S05]  /*2ce0*/  SEL R15, R15, RZ, P2 ;  /* 0x000000ff0f0f7207 */ /* 0x002fca0001000000 */
[----:B------:R-:W-:-:S05]  /*2cf0*/  IMAD.IADD R14, R8, 0x1, R15 ;  /* 0x00000001080e7824 */ /* 0x000fca00078e020f */
[----:B------:R-:W1:Y:S04]  /*2d00*/  SHFL.UP PT, R15, R14, 0x8, RZ ;  /* 0x050000000e0f7989 */ /* 0x000e6800000e00ff */
[----:B------:R-:W2:Y:S01]  /*2d10*/  SHFL.IDX PT, R18, R18, 0x1f, 0x1f ;  /* 0x03e01f0012127f89 */ /* 0x000ea200000e0000 */
[----:B-1----:R-:W-:-:S04]  /*2d20*/  SEL R15, R15, RZ, P3 ;  /* 0x000000ff0f0f7207 */ /* 0x002fc80001800000 */
[----:B------:R-:W-:-:S05]  /*2d30*/  IADD3 R5, PT, PT, R14, R15, RZ ;  /* 0x0000000f0e057210 */ /* 0x000fca0007ffe0ff */
[----:B--2---:R1:W3:Y:S02]  /*2d40*/  SHFL.UP PT, R15, R5, 0x10, RZ ;  /* 0x06000000050f7989 */ /* 0x0042e400000e00ff */
.L_x_92:
[----:B---3--:R-:W-:Y:S02]  /*2d50*/  SEL R6, R15, RZ, P4 ;  /* 0x000000ff0f067207 */ /* 0x008fe40002000000 */
[----:B------:R-:W-:-:S03]  /*2d60*/  IADD3 R7, PT, PT, -R4, R18, R7 ;  /* 0x0000001204077210 */ /* 0x000fc60007ffe107 */
[----:B------:R-:W-:Y:S01]  /*2d70*/  IMAD.IADD R6, R5, 0x1, R6 ;  /* 0x0000000105067824 */ /* 0x000fe200078e0206 */
[----:B------:R-:W-:-:S03]  /*2d80*/  UMOV UR5, 0xffffffff ;  /* 0xffffffff00057882 */ /* 0x000fc60000000000 */
[----:B------:R-:W-:-:S05]  /*2d90*/  IMAD.IADD R7, R6, 0x1, R7 ;  /* 0x0000000106077824 */ /* 0x000fca00078e0207 */
[----:B------:R2:W-:Y:S01]  /*2da0*/  REDG.E.ADD.STRONG.GPU desc[UR6][R2.64+0x380], R7 ;  /* 0x000380070200798e */ /* 0x0005e2000c12e106 */
[----:B------:R-:W-:Y:S05]  /*2db0*/  BRA.DIV UR5, `(.L_x_42) ;  /* 0x0000001a05147947 */ /* 0x000fea000b800000 */
.L_x_95:
[----:B------:R-:W-:-:S04]  /*2dc0*/  LEA.HI R12, R13, R12, RZ, 0x1b ;  /* 0x0000000c0d0c7211 */ /* 0x000fc800078fd8ff */
[----:B------:R-:W-:-:S13]  /*2dd0*/  ISETP.GE.U32.AND P5, PT, R12, 0x4, PT ;  /* 0x000000040c00780c */ /* 0x000fda0003fa6070 */
[----:B------:R-:W-:Y:S05]  /*2de0*/  @!P5 BRA `(.L_x_43) ;  /* 0xfffffff4004cd947 */ /* 0x000fea000383ffff */
[----:B------:R-:W-:Y:S05]  /*2df0*/  EXIT ;  /* 0x000000000000794d */ /* 0x000fea0003800000 */
.L_x_41:
[----:B------:R-:W-:Y:S01]  /*2e00*/  BSSY B0, `(.L_x_44) ;  /* 0x0000007000007945 */ /* 0x000fe20003800000 */
[----:B------:R-:W-:Y:S01]  /*2e10*/  IMAD.MOV.U32 R11, RZ, RZ, 0x1 ;  /* 0x00000001ff0b7424 */ /* 0x000fe200078e00ff */
[----:B------:R-:W-:Y:S01]  /*2e20*/  MOV R9, 0xffffffff ;  /* 0xffffffff00097802 */ /* 0x000fe20000000f00 */
[----:B------:R-:W-:-:S07]  /*2e30*/  IMAD.MOV.U32 R10, RZ, RZ, RZ ;  /* 0x000000ffff0a7224 */ /* 0x000fce00078e00ff */
[----:B-123--:R-:W-:Y:S05]  /*2e40*/  WARPSYNC.COLLECTIVE R9, `(.L_x_45) ;  /* 0x0000000009087348 */ /* 0x00efea0003c00000 */
[----:B---3--:R3:W4:Y:S02]  /*2e50*/  SHFL.UP P5, R15, R26, R11, R10 ;  /* 0x0400000b1a0f7389 */ /* 0x00872400000a000a */
[----:B-1234-:R-:W-:Y:S05]  /*2e60*/  ENDCOLLECTIVE ;  /* 0x000000000000791b */ /* 0x01efea0003800000 */
.L_x_45:
[----:B------:R-:W-:Y:S05]  /*2e70*/  BSYNC B0 ;  /* 0x0000000000007941 */ /* 0x000fea0003800000 */
.L_x_44:
[----:B------:R-:W-:Y:S02]  /*2e80*/  IMAD.MOV.U32 R2, RZ, RZ, R15 ;  /* 0x000000ffff027224 */ /* 0x000fe400078e000f */
[----:B------:R-:W-:Y:S02]  /*2e90*/  HFMA2 R10, -RZ, RZ, 0, 0 ;  /* 0x00000000ff0a7431 */ /* 0x000fe400000001ff */
[----:B------:R-:W-:Y:S01]  /*2ea0*/  IMAD.MOV.U32 R11, RZ, RZ, 0x2 ;  /* 0x00000002ff0b7424 */ /* 0x000fe200078e00ff */
[----:B------:R1:W2:Y:S01]  /*2eb0*/  LDS R18, [R5+0x80] ;  /* 0x0000800005127984 */ /* 0x0002a20000000800 */
[----:B------:R-:W-:Y:S01]  /*2ec0*/  IMAD.MOV.U32 R9, RZ, RZ, -0x1 ;  /* 0xffffffffff097424 */ /* 0x000fe200078e00ff */
[----:B------:R-:W-:Y:S01]  /*2ed0*/  SEL R7, R2, RZ, P0 ;  /* 0x000000ff02077207 */ /* 0x000fe20000000000 */
[----:B------:R-:W-:Y:S01]  /*2ee0*/  IMAD.MOV.U32 R25, RZ, RZ, 0x1f ;  /* 0x0000001fff197424 */ /* 0x000fe200078e00ff */
[----:B------:R1:W3:Y:S03]  /*2ef0*/  LDS R14, [R5+0x100] ;  /* 0x00010000050e7984 */ /* 0x0002e60000000800 */
[----:B------:R-:W-:Y:S01]  /*2f00*/  IMAD.IADD R2, R26, 0x1, R7 ;  /* 0x000000011a027824 */ /* 0x000fe200078e0207 */
[----:B------:R1:W4:Y:S03]  /*2f10*/  LDS R17, [R5+0x180] ;  /* 0x0001800005117984 */ /* 0x0003260000000800 */
[----:B------:R-:W-:-:S07]  /*2f20*/  IMAD.MOV.U32 R26, RZ, RZ, R2 ;  /* 0x000000ffff1a7224 */ /* 0x000fce00078e0002 */
[----:B-1234-:R-:W-:Y:S05]  /*2f30*/  WARPSYNC.COLLECTIVE R9, `(.L_x_46) ;  /* 0x0000000009087348 */ /* 0x01efea0003c00000 */
[----:B------:R5:W1:Y:S02]  /*2f40*/  SHFL.UP P5, R15, R26, R11, R10 ;  /* 0x0400000b1a0f7389 */ /* 0x000a6400000a000a */
[----:B-12345:R-:W-:Y:S05]  /*2f50*/  ENDCOLLECTIVE ;  /* 0x000000000000791b */ /* 0x03efea0003800000 */
.L_x_46:
[----:B------:R-:W-:Y:S01]  /*2f60*/  MOV R11, 0x4 ;  /* 0x00000004000b7802 */ /* 0x000fe20000000f00 */
[----:B------:R-:W-:-:S05]  /*2f70*/  IMAD.MOV.U32 R24, RZ, RZ, R15 ;  /* 0x000000ffff187224 */ /* 0x000fca00078e000f */
[----:B------:R-:W-:-:S05]  /*2f80*/  SEL R7, R24, RZ, P1 ;  /* 0x000000ff18077207 */ /* 0x000fca0000800000 */
[----:B------:R-:W-:-:S04]  /*2f90*/  IMAD.IADD R2, R2, 0x1, R7 ;  /* 0x0000000102027824 */ /* 0x000fc800078e0207 */
[----:B------:R-:W-:-:S07]  /*2fa0*/  IMAD.MOV.U32 R26, RZ, RZ, R2 ;  /* 0x000000ffff1a7224 */ /* 0x000fce00078e0002 */
[----:B------:R-:W-:Y:S05]  /*2fb0*/  WARPSYNC.COLLECTIVE R9, `(.L_x_47) ;  /* 0x0000000009087348 */ /* 0x000fea0003c00000 */
[----:B------:R1:W2:Y:S02]  /*2fc0*/  SHFL.UP P5, R15, R26, R11, R10 ;  /* 0x0400000b1a0f7389 */ /* 0x0002a400000a000a */
[----:B-12---:R-:W-:Y:S05]  /*2fd0*/  ENDCOLLECTIVE ;  /* 0x000000000000791b */ /* 0x006fea0003800000 */
.L_x_47:
[----:B------:R-:W-:Y:S02]  /*2fe0*/  HFMA2 R11, -RZ, RZ, 0, 4.76837158203125e-07 ;  /* 0x00000008ff0b7431 */ /* 0x000fe400000001ff */
[----:B------:R-:W-:-:S05]  /*2ff0*/  IMAD.MOV.U32 R21, RZ, RZ, R15 ;  /* 0x000000ffff157224 */ /* 0x000fca00078e000f */
[----:B------:R-:W-:-:S05]  /*3000*/  SEL R21, R21, RZ, P2 ;  /* 0x000000ff15157207 */ /* 0x000fca0001000000 */
[----:B------:R-:W-:-:S04]  /*3010*/  IMAD.IADD R2, R2, 0x1, R21 ;  /* 0x0000000102027824 */ /* 0x000fc800078e0215 */
[----:B------:R-:W-:-:S07]  /*3020*/  IMAD.MOV.U32 R26, RZ, RZ, R2 ;  /* 0x000000ffff1a7224 */ /* 0x000fce00078e0002 */
[----:B------:R-:W-:Y:S05]  /*3030*/  WARPSYNC.COLLECTIVE R9, `(.L_x_48) ;  /* 0x0000000009087348 */ /* 0x000fea0003c00000 */
[----:B------:R1:W2:Y:S02]  /*3040*/  SHFL.UP P5, R15, R26, R11, R10 ;  /* 0x0400000b1a0f7389 */ /* 0x0002a400000a000a */
[----:B-12---:R-:W-:Y:S05]  /*3050*/  ENDCOLLECTIVE ;  /* 0x000000000000791b */ /* 0x006fea0003800000 */
.L_x_48:
        /* <DEDUP_REMOVED lines=8> */
.L_x_49:
[----:B------:R-:W-:Y:S02]  /*30e0*/  IMAD.MOV.U32 R24, RZ, RZ, 0x1f ;  /* 0x0000001fff187424 */ /* 0x000fe400078e00ff */
[----:B------:R-:W-:Y:S01]  /*30f0*/  IMAD.MOV.U32 R2, RZ, RZ, R15 ;  /* 0x000000ffff027224 */ /* 0x000fe200078e000f */
[----:B------:R-:W-:-:S04]  /*3100*/  IADD3 R7, P5, PT, R0, R3, RZ ;  /* 0x0000000300077210 */ /* 0x000fc80007fbe0ff */
[----:B------:R-:W-:Y:S02]  /*3110*/  SEL R6, R2, RZ, P4 ;  /* 0x000000ff02067207 */ /* 0x000fe40002000000 */
[----:B------:R-:W-:Y:S02]  /*3120*/  LEA.HI.X.SX32 R8, R3, RZ, 0x1, P5 ;  /* 0x000000ff03087211 */ /* 0x000fe400028f0eff */
[----:B------:R-:W-:Y:S01]  /*3130*/  LEA R2, P5, R7, UR10, 0x2 ;  /* 0x0000000a07027c11 */ /* 0x000fe2000f8a10ff */
[----:B------:R-:W-:Y:S01]  /*3140*/  IMAD.IADD R23, R23, 0x1, R6 ;  /* 0x0000000117177824 */ /* 0x000fe200078e0206 */
[----:B------:R-:W-:Y:S02]  /*3150*/  MOV R26, R18 ;  /* 0x00000012001a7202 */ /* 0x000fe40000000f00 */
[----:B------:R-:W-:Y:S01]  /*3160*/  LEA.HI.X R3, R7, UR11, R8, 0x2, P5 ;  /* 0x0000000b07037c11 */ /* 0x000fe2000a8f1408 */
[----:B------:R-:W-:Y:S01]  /*3170*/  IMAD.IADD R15, R23, 0x1, -R4 ;  /* 0x00000001170f7824 */ /* 0x000fe200078e0a04 */
[----:B------:R-:W-:Y:S01]  /*3180*/  MOV R22, R23 ;  /* 0x0000001700167202 */ /* 0x000fe20000000f00 */
[----:B------:R-:W-:Y:S01]  /*3190*/  IMAD.MOV.U32 R11, RZ, RZ, 0x1 ;  /* 0x00000001ff0b7424 */ /* 0x000fe200078e00ff */
[----:B------:R1:W2:Y:S04]  /*31a0*/  LDS R8, [R5+0x200] ;  /* 0x0002000005087984 */ /* 0x0002a80000000800 */
[----:B------:R1:W-:Y:S02]  /*31b0*/  REDG.E.ADD.STRONG.GPU desc[UR6][R2.64], R15 ;  /* 0x0000000f0200798e */ /* 0x0003e4000c12e106 */
[----:B-12---:R-:W-:Y:S05]  /*31c0*/  WARPSYNC.COLLECTIVE R9, `(.L_x_50) ;  /* 0x0000000009087348 */ /* 0x006fea0003c00000 */
[----:B------:R3:W4:Y:S02]  /*31d0*/  SHFL.IDX P5, R16, R22, R24, R25 ;  /* 0x0000001816107389 */ /* 0x00072400000a0019 */
[----:B-1234-:R-:W-:Y:S05]  /*31e0*/  ENDCOLLECTIVE ;  /* 0x000000000000791b */ /* 0x01efea0003800000 */
.L_x_50:
[----:B------:R-:W-:Y:S05]  /*31f0*/  WARPSYNC.COLLECTIVE R9, `(.L_x_51) ;  /* 0x0000000009087348 */ /* 0x000fea0003c00000 */
[----:B------:R1:W2:Y:S02]  /*3200*/  SHFL.UP P5, R15, R26, R11, R10 ;  /* 0x0400000b1a0f7389 */ /* 0x0002a400000a000a */
[----:B-12---:R-:W-:Y:S05]  /*3210*/  ENDCOLLECTIVE ;  /* 0x000000000000791b */ /* 0x006fea0003800000 */
.L_x_51:
[----:B------:R-:W-:Y:S02]  /*3220*/  IMAD.MOV.U32 R11, RZ, RZ, 0x2 ;  /* 0x00000002ff0b7424 */ /* 0x000fe400078e00ff */
[----:B------:R-:W-:Y:S02]  /*3230*/  IMAD.MOV.U32 R7, RZ, RZ, R16 ;  /* 0x000000ffff077224 */ /* 0x000fe400078e0010 */
[----:B------:R-:W-:-:S05]  /*3240*/  IMAD.MOV.U32 R16, RZ, RZ, R15 ;  /* 0x000000ffff107224 */ /* 0x000fca00078e000f */
[----:B------:R-:W-:-:S05]  /*3250*/  SEL R15, R16, RZ, P0 ;  /* 0x000000ff100f7207 */ /* 0x000fca0000000000 */
[----:B------:R-:W-:-:S05]  /*3260*/  IMAD.IADD R16, R18, 0x1, R15 ;  /* 0x0000000112107824 */ /* 0x000fca00078e020f */
[----:B------:R-:W-:-:S07]  /*3270*/  MOV R26, R16 ;  /* 0x00000010001a7202 */ /* 0x000fce0000000f00 */
[----:B------:R-:W-:Y:S05]  /*3280*/  WARPSYNC.COLLECTIVE R9, `(.L_x_52) ;  /* 0x0000000009087348 */ /* 0x000fea0003c00000 */
[----:B------:R1:W2:Y:S02]  /*3290*/  SHFL.UP P5, R15, R26, R11, R10 ;  /* 0x0400000b1a0f7389 */ /* 0x0002a400000a000a */
[----:B-12---:R-:W-:Y:S05]  /*32a0*/  ENDCOLLECTIVE ;  /* 0x000000000000791b */ /* 0x006fea0003800000 */
.L_x_52:
[----:B------:R-:W-:Y:S02]  /*32b0*/  IMAD.MOV.U32 R11, RZ, RZ, 0x4 ;  /* 0x00000004ff0b7424 */ /* 0x000fe400078e00ff */
[----:B------:R-:W-:-:S05]  /*32c0*/  IMAD.MOV.U32 R23, RZ, RZ, R15 ;  /* 0x000000ffff177224 */ /* 0x000fca00078e000f */
[----:B------:R-:W-:-:S05]  /*32d0*/  SEL R23, R23, RZ, P1 ;  /* 0x000000ff17177207 */ /* 0x000fca0000800000 */
[----:B------:R-:W-:-:S05]  /*32e0*/  IMAD.IADD R16, R16, 0x1, R23 ;  /* 0x0000000110107824 */ /* 0x000fca00078e0217 */
[----:B------:R-:W-:-:S07]  /*32f0*/  MOV R26, R16 ;  /* 0x00000010001a7202 */ /* 0x000fce0000000f00 */
[----:B------:R-:W-:Y:S05]  /*3300*/  WARPSYNC.COLLECTIVE R9, `(.L_x_53) ;  /* 0x0000000009087348 */ /* 0x000fea0003c00000 */
[----:B------:R1:W2:Y:S02]  /*3310*/  SHFL.UP P5, R15, R26, R11, R10 ;  /* 0x0400000b1a0f7389 */ /* 0x0002a400000a000a */
[----:B-12---:R-:W-:Y:S05]  /*3320*/  ENDCOLLECTIVE ;  /* 0x000000000000791b */ /* 0x006fea0003800000 */
.L_x_53:
        /* <DEDUP_REMOVED lines=8> */
.L_x_54:
        /* <DEDUP_REMOVED lines=8> */
.L_x_55:
[----:B------:R-:W-:-:S05]  /*3430*/  IMAD.MOV.U32 R24, RZ, RZ, R15 ;  /* 0x000000ffff187224 */ /* 0x000fca00078e000f */
[----:B------:R-:W-:-:S05]  /*3440*/  SEL R15, R24, RZ, P4 ;  /* 0x000000ff180f7207 */ /* 0x000fca0002000000 */
[----:B------:R-:W-:Y:S02]  /*3450*/  IMAD.IADD R20, R16, 0x1, R15 ;  /* 0x0000000110147824 */ /* 0x000fe400078e020f */
[----:B------:R-:W-:-:S03]  /*3460*/  IMAD.MOV.U32 R24, RZ, RZ, 0x1f ;  /* 0x0000001fff187424 */ /* 0x000fc600078e00ff */
[----:B------:R-:W-:Y:S01]  /*3470*/  IADD3 R15, PT, PT, R20, R7, -R4 ;  /* 0x00000007140f7210 */ /* 0x000fe20007ffe804 */
[----:B------:R-:W-:Y:S01]  /*3480*/  IMAD.MOV.U32 R26, RZ, RZ, R14 ;  /* 0x000000ffff1a7224 */ /* 0x000fe200078e000e */
[----:B------:R-:W-:Y:S01]  /*3490*/  MOV R22, R20 ;  /* 0x0000001400167202 */ /* 0x000fe20000000f00 */
[----:B------:R-:W-:Y:S02]  /*34a0*/  IMAD.MOV.U32 R11, RZ, RZ, 0x1 ;  /* 0x00000001ff0b7424 */ /* 0x000fe400078e00ff */
[----:B------:R1:W-:Y:S05]  /*34b0*/  REDG.E.ADD.STRONG.GPU desc[UR6][R2.64+0x80], R15 ;  /* 0x0000800f0200798e */ /* 0x0003ea000c12e106 */
[----:B-1----:R-:W-:Y:S05]  /*34c0*/  WARPSYNC.COLLECTIVE R9, `(.L_x_56) ;  /* 0x0000000009087348 */ /* 0x002fea0003c00000 */
[----:B------:R2:W3:Y:S02]  /*34d0*/  SHFL.IDX P5, R16, R22, R24, R25 ;  /* 0x0000001816107389 */ /* 0x0004e400000a0019 */
[----:B-123--:R-:W-:Y:S05]  /*34e0*/  ENDCOLLECTIVE ;  /* 0x000000000000791b */ /* 0x00efea0003800000 */
.L_x_56:
[----:B------:R-:W-:Y:S05]  /*34f0*/  WARPSYNC.COLLECTIVE R9, `(.L_x_57) ;  /* 0x0000000009087348 */ /* 0x000fea0003c00000 */
[----:B------:R1:W2:Y:S02]  /*3500*/  SHFL.UP P5, R15, R26, R11, R10 ;  /* 0x0400000b1a0f7389 */ /* 0x0002a400000a000a */
[----:B-12---:R-:W-:Y:S05]  /*3510*/  ENDCOLLECTIVE ;  /* 0x000000000000791b */ /* 0x006fea0003800000 */
.L_x_57:
[----:B------:R-:W-:Y:S01]  /*3520*/  IMAD.MOV.U32 R11, RZ, RZ, 0x2 ;  /* 0x00000002ff0b7424 */ /* 0x000fe200078e00ff */
[----:B------:R-:W-:-:S04]  /*3530*/  MOV R19, R15 ;  /* 0x0000000f00137202 */ /* 0x000fc80000000f00 */
[----:B------:R-:W-:-:S05]  /*3540*/  SEL R19, R19, RZ, P0 ;  /* 0x000000ff13137207 */ /* 0x000fca0000000000 */
[----:B------:R-:W-:-:S04]  /*3550*/  IMAD.IADD R14, R14, 0x1, R19 ;  /* 0x000000010e0e7824 */ /* 0x000fc800078e0213 */
[----:B------:R-:W-:-:S07]  /*3560*/  IMAD.MOV.U32 R26, RZ, RZ, R14 ;  /* 0x000000ffff1a7224 */ /* 0x000fce00078e000e */
[----:B------:R-:W-:Y:S05]  /*3570*/  WARPSYNC.COLLECTIVE R9, `(.L_x_58) ;  /* 0x0000000009087348 */ /* 0x000fea0003c00000 */
[----:B------:R1:W2:Y:S02]  /*3580*/  SHFL.UP P5, R15, R26, R11, R10 ;  /* 0x0400000b1a0f7389 */ /* 0x0002a400000a000a */
[----:B-12---:R-:W-:Y:S05]  /*3590*/  ENDCOLLECTIVE ;  /* 0x000000000000791b */ /* 0x006fea0003800000 */
.L_x_58:
[----:B------:R-:W-:Y:S01]  /*35a0*/  IMAD.MOV.U32 R11, RZ, RZ, 0x4 ;  /* 0x00000004ff0b7424 */ /* 0x000fe200078e00ff */
[----:B------:R-:W-:-:S04]  /*35b0*/  MOV R19, R15 ;  /* 0x0000000f00137202 */ /* 0x000fc80000000f00 */
[----:B------:R-:W-:-:S05]  /*35c0*/  SEL R19, R19, RZ, P1 ;  /* 0x000000ff13137207 */ /* 0x000fca0000800000 */
[----:B------:R-:W-:Y:S02]  /*35d0*/  IMAD.IADD R14, R14, 0x1, R19 ;  /* 0x000000010e0e7824 */ /* 0x000fe400078e0213 */
[----:B------:R-:W-:Y:S02]  /*35e0*/  IMAD.IADD R19, R7, 0x1, R16 ;  /* 0x0000000107137824 */ /* 0x000fe400078e0210 */
[----:B------:R-:W-:-:S07]  /*35f0*/  IMAD.MOV.U32 R26, RZ, RZ, R14 ;  /* 0x000000ffff1a7224 */ /* 0x000fce00078e000e */
[----:B------:R-:W-:Y:S05]  /*3600*/  WARPSYNC.COLLECTIVE R9, `(.L_x_59) ;  /* 0x0000000009087348 */ /* 0x000fea0003c00000 */
[----:B------:R1:W2:Y:S02]  /*3610*/  SHFL.UP P5, R15, R26, R11, R10 ;  /* 0x0400000b1a0f7389 */ /* 0x0002a400000a000a */
[----:B-12---:R-:W-:Y:S05]  /*3620*/  ENDCOLLECTIVE ;  /* 0x000000000000791b */ /* 0x006fea0003800000 */
.L_x_59:
        /* <DEDUP_REMOVED lines=8> */
.L_x_60:
        /* <DEDUP_REMOVED lines=8> */
.L_x_61:
[----:B------:R-:W-:-:S04]  /*3730*/  MOV R20, R15 ;  /* 0x0000000f00147202 */ /* 0x000fc80000000f00 */
[----:B------:R-:W-:-:S05]  /*3740*/  SEL R15, R20, RZ, P4 ;  /* 0x000000ff140f7207 */ /* 0x000fca0002000000 */
[----:B------:R-:W-:Y:S02]  /*3750*/  IMAD.IADD R15, R14, 0x1, R15 ;  /* 0x000000010e0f7824 */ /* 0x000fe400078e020f */
[----:B------:R-:W-:Y:S02]  /*3760*/  IMAD.MOV.U32 R26, RZ, RZ, R17 ;  /* 0x000000ffff1a7224 */ /* 0x000fe400078e0011 */
[----:B------:R-:W-:Y:S01]  /*3770*/  IMAD.MOV.U32 R22, RZ, RZ, R15 ;  /* 0x000000ffff167224 */ /* 0x000fe200078e000f */
[----:B------:R-:W-:Y:S01]  /*3780*/  IADD3 R7, PT, PT, R15, R19, -R4 ;  /* 0x000000130f077210 */ /* 0x000fe20007ffe804 */
[----:B------:R-:W-:-:S04]  /*3790*/  IMAD.MOV.U32 R11, RZ, RZ, 0x1 ;  /* 0x00000001ff0b7424 */ /* 0x000fc800078e00ff */
[----:B------:R1:W-:Y:S03]  /*37a0*/  REDG.E.ADD.STRONG.GPU desc[UR6][R2.64+0x100], R7 ;  /* 0x000100070200798e */ /* 0x0003e6000c12e106 */
[----:B-1----:R-:W-:Y:S05]  /*37b0*/  WARPSYNC.COLLECTIVE R9, `(.L_x_62) ;  /* 0x0000000009087348 */ /* 0x002fea0003c00000 */
[----:B------:R2:W3:Y:S02]  /*37c0*/  SHFL.IDX P5, R16, R22, R24, R25 ;  /* 0x0000001816107389 */ /* 0x0004e400000a0019 */
[----:B-123--:R-:W-:Y:S05]  /*37d0*/  ENDCOLLECTIVE ;  /* 0x000000000000791b */ /* 0x00efea0003800000 */
.L_x_62:
[----:B------:R-:W-:Y:S05]  /*37e0*/  WARPSYNC.COLLECTIVE R9, `(.L_x_63) ;  /* 0x0000000009087348 */ /* 0x000fea0003c00000 */
[----:B------:R1:W2:Y:S02]  /*37f0*/  SHFL.UP P5, R15, R26, R11, R10 ;  /* 0x0400000b1a0f7389 */ /* 0x0002a400000a000a */
[----:B-12---:R-:W-:Y:S05]  /*3800*/  ENDCOLLECTIVE ;  /* 0x000000000000791b */ /* 0x006fea0003800000 */
.L_x_63:
[----:B------:R-:W-:Y:S01]  /*3810*/  IMAD.MOV.U32 R11, RZ, RZ, 0x2 ;  /* 0x00000002ff0b7424 */ /* 0x000fe200078e00ff */
[----:B------:R-:W-:Y:S01]  /*3820*/  MOV R14, R16 ;  /* 0x00000010000e7202 */ /* 0x000fe20000000f00 */
[----:B------:R-:W-:-:S03]  /*3830*/  IMAD.MOV.U32 R20, RZ, RZ, R15 ;  /* 0x000000ffff147224 */ /* 0x000fc600078e000f */
[----:B------:R-:W-:Y:S02]  /*3840*/  IADD3 R14, PT, PT, R19, R14, RZ ;  /* 0x0000000e130e7210 */ /* 0x000fe40007ffe0ff */
[----:B------:R-:W-:-:S04]  /*3850*/  SEL R20, R20, RZ, P0 ;  /* 0x000000ff14147207 */ /* 0x000fc80000000000 */
[----:B------:R-:W-:-:S05]  /*3860*/  IADD3 R17, PT, PT, R17, R20, RZ ;  /* 0x0000001411117210 */ /* 0x000fca0007ffe0ff */
[----:B------:R-:W-:-:S07]  /*3870*/  IMAD.MOV.U32 R26, RZ, RZ, R17 ;  /* 0x000000ffff1a7224 */ /* 0x000fce00078e0011 */
[----:B------:R-:W-:Y:S05]  /*3880*/  WARPSYNC.COLLECTIVE R9, `(.L_x_64) ;  /* 0x0000000009087348 */ /* 0x000fea0003c00000 */
[----:B------:R1:W2:Y:S02]  /*3890*/  SHFL.UP P5, R15, R26, R11, R10 ;  /* 0x0400000b1a0f7389 */ /* 0x0002a400000a000a */
[----:B-12---:R-:W-:Y:S05]  /*38a0*/  ENDCOLLECTIVE ;  /* 0x000000000000791b */ /* 0x006fea0003800000 */
.L_x_64:
[----:B------:R-:W-:Y:S02]  /*38b0*/  IMAD.MOV.U32 R11, RZ, RZ, 0x4 ;  /* 0x00000004ff0b7424 */ /* 0x000fe400078e00ff */
[----:B------:R-:W-:-:S05]  /*38c0*/  IMAD.MOV.U32 R20, RZ, RZ, R15 ;  /* 0x000000ffff147224 */ /* 0x000fca00078e000f */
[----:B------:R-:W-:-:S04]  /*38d0*/  SEL R20, R20, RZ, P1 ;  /* 0x000000ff14147207 */ /* 0x000fc80000800000 */
[----:B------:R-:W-:-:S05]  /*38e0*/  IADD3 R17, PT, PT, R17, R20, RZ ;  /* 0x0000001411117210 */ /* 0x000fca0007ffe0ff */
[----:B------:R-:W-:-:S07]  /*38f0*/  IMAD.MOV.U32 R26, RZ, RZ, R17 ;  /* 0x000000ffff1a7224 */ /* 0x000fce00078e0011 */
[----:B------:R-:W-:Y:S05]  /*3900*/  WARPSYNC.COLLECTIVE R9, `(.L_x_65) ;  /* 0x0000000009087348 */ /* 0x000fea0003c00000 */
[----:B------:R1:W2:Y:S02]  /*3910*/  SHFL.UP P5, R15, R26, R11, R10 ;  /* 0x0400000b1a0f7389 */ /* 0x0002a400000a000a */
[----:B-12---:R-:W-:Y:S05]  /*3920*/  ENDCOLLECTIVE ;  /* 0x000000000000791b */ /* 0x006fea0003800000 */
.L_x_65:
        /* <DEDUP_REMOVED lines=8> */
.L_x_66:
        /* <DEDUP_REMOVED lines=8> */
.L_x_67:
[----:B------:R-:W-:-:S05]  /*3a30*/  IMAD.MOV.U32 R7, RZ, RZ, R15 ;  /* 0x000000ffff077224 */ /* 0x000fca00078e000f */
[----:B------:R-:W-:-:S05]  /*3a40*/  SEL R6, R7, RZ, P4 ;  /* 0x000000ff07067207 */ /* 0x000fca0002000000 */
[----:B------:R-:W-:Y:S01]  /*3a50*/  IMAD.IADD R21, R17, 0x1, R6 ;  /* 0x0000000111157824 */ /* 0x000fe200078e0206 */
[----:B------:R-:W-:Y:S01]  /*3a60*/  MOV R26, R8 ;  /* 0x00000008001a7202 */ /* 0x000fe20000000f00 */
[----:B------:R-:W-:Y:S02]  /*3a70*/  IMAD.MOV.U32 R11, RZ, RZ, 0x1 ;  /* 0x00000001ff0b7424 */ /* 0x000fe400078e00ff */
[----:B------:R-:W-:Y:S01]  /*3a80*/  IMAD.MOV.U32 R22, RZ, RZ, R21 ;  /* 0x000000ffff167224 */ /* 0x000fe200078e0015 */
[----:B------:R-:W-:-:S05]  /*3a90*/  IADD3 R7, PT, PT, R21, R14, -R4 ;  /* 0x0000000e15077210 */ /* 0x000fca0007ffe804 */
[----:B------:R1:W-:Y:S02]  /*3aa0*/  REDG.E.ADD.STRONG.GPU desc[UR6][R2.64+0x180], R7 ;  /* 0x000180070200798e */ /* 0x0003e4000c12e106 */
[----:B-1----:R-:W-:Y:S05]  /*3ab0*/  WARPSYNC.COLLECTIVE R9, `(.L_x_68) ;  /* 0x0000000009087348 */ /* 0x002fea0003c00000 */
[----:B------:R2:W3:Y:S02]  /*3ac0*/  SHFL.IDX P5, R16, R22, R24, R25 ;  /* 0x0000001816107389 */ /* 0x0004e400000a0019 */
[----:B-123--:R-:W-:Y:S05]  /*3ad0*/  ENDCOLLECTIVE ;  /* 0x000000000000791b */ /* 0x00efea0003800000 */
.L_x_68:
[----:B------:R-:W-:Y:S05]  /*3ae0*/  WARPSYNC.COLLECTIVE R9, `(.L_x_69) ;  /* 0x0000000009087348 */ /* 0x000fea0003c00000 */
[----:B------:R1:W2:Y:S02]  /*3af0*/  SHFL.UP P5, R15, R26, R11, R10 ;  /* 0x0400000b1a0f7389 */ /* 0x0002a400000a000a */
[----:B-12---:R-:W-:Y:S05]  /*3b00*/  ENDCOLLECTIVE ;  /* 0x000000000000791b */ /* 0x006fea0003800000 */
.L_x_69:
[----:B------:R-:W-:Y:S02]  /*3b10*/  IMAD.MOV.U32 R11, RZ, RZ, 0x2 ;  /* 0x00000002ff0b7424 */ /* 0x000fe400078e00ff */
[----:B------:R-:W-:Y:S02]  /*3b20*/  IMAD.MOV.U32 R17, RZ, RZ, R16 ;  /* 0x000000ffff117224 */ /* 0x000fe400078e0010 */
[----:B------:R-:W-:Y:S02]  /*3b30*/  IMAD.MOV.U32 R21, RZ, RZ, R15 ;  /* 0x000000ffff157224 */ /* 0x000fe400078e000f */
[----:B------:R-:W-:-:S03]  /*3b40*/  IMAD.IADD R17, R14, 0x1, R17 ;  /* 0x000000010e117824 */ /* 0x000fc600078e0211 */
[----:B------:R-:W-:-:S05]  /*3b50*/  SEL R21, R21, RZ, P0 ;  /* 0x000000ff15157207 */ /* 0x000fca0000000000 */
[----:B------:R-:W-:-:S05]  /*3b60*/  IMAD.IADD R8, R8, 0x1, R21 ;  /* 0x0000000108087824 */ /* 0x000fca00078e0215 */
[----:B------:R-:W-:-:S07]  /*3b70*/  MOV R26, R8 ;  /* 0x00000008001a7202 */ /* 0x000fce0000000f00 */
[----:B------:R-:W-:Y:S05]  /*3b80*/  WARPSYNC.COLLECTIVE R9, `(.L_x_70) ;  /* 0x0000000009087348 */ /* 0x000fea0003c00000 */
[----:B------:R1:W2:Y:S02]  /*3b90*/  SHFL.UP P5, R15, R26, R11, R10 ;  /* 0x0400000b1a0f7389 */ /* 0x0002a400000a000a */
[----:B-12---:R-:W-:Y:S05]  /*3ba0*/  ENDCOLLECTIVE ;  /* 0x000000000000791b */ /* 0x006fea0003800000 */
.L_x_70:
        /* <DEDUP_REMOVED lines=8> */
.L_x_71:
        /* <DEDUP_REMOVED lines=8> */
.L_x_72:
[----:B------:R-:W-:Y:S02]  /*3cb0*/  IMAD.MOV.U32 R11, RZ, RZ, 0x10 ;  /* 0x00000010ff0b7424 */ /* 0x000fe400078e00ff */
[----:B------:R-:W-:-:S05]  /*3cc0*/  IMAD.MOV.U32 R8, RZ, RZ, R15 ;  /* 0x000000ffff087224 */ /* 0x000fca00078e000f */
[----:B------:R-:W-:-:S05]  /*3cd0*/  SEL R7, R8, RZ, P3 ;  /* 0x000000ff08077207 */ /* 0x000fca0001800000 */
[----:B------:R-:W-:Y:S02]  /*3ce0*/  IMAD.IADD R8, R6, 0x1, R7 ;  /* 0x0000000106087824 */ /* 0x000fe400078e0207 */
[----:B------:R1:W2:Y:S03]  /*3cf0*/  LDS R6, [R5+0x280] ;  /* 0x0002800005067984 */ /* 0x0002a60000000800 */
[----:B------:R-:W-:-:S07]  /*3d00*/  MOV R26, R8 ;  /* 0x00000008001a7202 */ /* 0x000fce0000000f00 */
[----:B-12---:R-:W-:Y:S05]  /*3d10*/  WARPSYNC.COLLECTIVE R9, `(.L_x_73) ;  /* 0x0000000009087348 */ /* 0x006fea0003c00000 */
[----:B------:R3:W4:Y:S02]  /*3d20*/  SHFL.UP P5, R15, R26, R11, R10 ;  /* 0x0400000b1a0f7389 */ /* 0x00072400000a000a */
[----:B-1234-:R-:W-:Y:S05]  /*3d30*/  ENDCOLLECTIVE ;  /* 0x000000000000791b */ /* 0x01efea0003800000 */
.L_x_73:
[----:B------:R-:W-:-:S05]  /*3d40*/  IMAD.MOV.U32 R22, RZ, RZ, R15 ;  /* 0x000000ffff167224 */ /* 0x000fca00078e000f */
[----:B------:R-:W-:-:S04]  /*3d50*/  SEL R7, R22, RZ, P4 ;  /* 0x000000ff16077207 */ /* 0x000fc80002000000 */
[----:B------:R-:W-:Y:S01]  /*3d60*/  IADD3 R22, PT, PT, R8, R7, RZ ;  /* 0x0000000708167210 */ /* 0x000fe20007ffe0ff */
[----:B------:R-:W-:-:S03]  /*3d70*/  IMAD.MOV.U32 R26, RZ, RZ, R6 ;  /* 0x000000ffff1a7224 */ /* 0x000fc600078e0006 */
[----:B------:R-:W-:Y:S01]  /*3d80*/  IADD3 R7, PT, PT, R22, R17, -R4 ;  /* 0x0000001116077210 */ /* 0x000fe20007ffe804 */
[----:B------:R-:W-:-:S04]  /*3d90*/  IMAD.MOV.U32 R11, RZ, RZ, 0x1 ;  /* 0x00000001ff0b7424 */ /* 0x000fc800078e00ff */
[----:B------:R1:W-:Y:S03]  /*3da0*/  REDG.E.ADD.STRONG.GPU desc[UR6][R2.64+0x200], R7 ;  /* 0x000200070200798e */ /* 0x0003e6000c12e106 */
[----:B-1----:R-:W-:Y:S05]  /*3db0*/  WARPSYNC.COLLECTIVE R9, `(.L_x_74) ;  /* 0x0000000009087348 */ /* 0x002fea0003c00000 */
[----:B------:R2:W3:Y:S02]  /*3dc0*/  SHFL.IDX P5, R16, R22, R24, R25 ;  /* 0x0000001816107389 */ /* 0x0004e400000a0019 */
[----:B-123--:R-:W-:Y:S05]  /*3dd0*/  ENDCOLLECTIVE ;  /* 0x000000000000791b */ /* 0x00efea0003800000 */
.L_x_74:
[----:B------:R-:W-:Y:S05]  /*3de0*/  WARPSYNC.COLLECTIVE R9, `(.L_x_75) ;  /* 0x0000000009087348 */ /* 0x000fea0003c00000 */
[----:B------:R1:W2:Y:S02]  /*3df0*/  SHFL.UP P5, R15, R26, R11, R10 ;  /* 0x0400000b1a0f7389 */ /* 0x0002a400000a000a */
[----:B-12---:R-:W-:Y:S05]  /*3e00*/  ENDCOLLECTIVE ;  /* 0x000000000000791b */ /* 0x006fea0003800000 */
.L_x_75:
[----:B------:R1:W2:Y:S04]  /*3e10*/  LDS R7, [R5+0x300] ;  /* 0x0003000005077984 */ /* 0x0002a80000000800 */
[----:B------:R-:W3:Y:S01]  /*3e20*/  LDS R5, [R5+0x380] ;  /* 0x0003800005057984 */ /* 0x000ee20000000800 */
[----:B------:R-:W-:Y:S02]  /*3e30*/  IMAD.MOV.U32 R11, RZ, RZ, 0x2 ;  /* 0x00000002ff0b7424 */ /* 0x000fe400078e00ff */
[----:B------:R-:W-:Y:S01]  /*3e40*/  IMAD.MOV.U32 R8, RZ, RZ, R16 ;  /* 0x000000ffff087224 */ /* 0x000fe200078e0010 */
[----:B------:R-:W-:-:S03]  /*3e50*/  SEL R15, R15, RZ, P0 ;  /* 0x000000ff0f0f7207 */ /* 0x000fc60000000000 */
[----:B------:R-:W-:Y:S01]  /*3e60*/  IMAD.IADD R23, R17, 0x1, R8 ;  /* 0x0000000111177824 */ /* 0x000fe200078e0208 */
[----:B------:R-:W-:-:S05]  /*3e70*/  IADD3 R18, PT, PT, R6, R15, RZ ;  /* 0x0000000f06127210 */ /* 0x000fca0007ffe0ff */
[----:B-1----:R-:W-:-:S07]  /*3e80*/  IMAD.MOV.U32 R26, RZ, RZ, R18 ;  /* 0x000000ffff1a7224 */ /* 0x002fce00078e0012 */
[----:B--23--:R-:W-:Y:S05]  /*3e90*/  WARPSYNC.COLLECTIVE R9, `(.L_x_76) ;  /* 0x0000000009087348 */ /* 0x00cfea0003c00000 */
[----:B------:R1:W4:Y:S02]  /*3ea0*/  SHFL.UP P5, R15, R26, R11, R10 ;  /* 0x0400000b1a0f7389 */ /* 0x00032400000a000a */
[----:B-1234-:R-:W-:Y:S05]  /*3eb0*/  ENDCOLLECTIVE ;  /* 0x000000000000791b */ /* 0x01efea0003800000 */
.L_x_76:
[----:B------:R-:W-:Y:S01]  /*3ec0*/  IMAD.MOV.U32 R11, RZ, RZ, 0x4 ;  /* 0x00000004ff0b7424 */ /* 0x000fe200078e00ff */
[----:B------:R-:W-:-:S05]  /*3ed0*/  SEL R15, R15, RZ, P1 ;  /* 0x000000ff0f0f7207 */ /* 0x000fca0000800000 */
[----:B------:R-:W-:-:S05]  /*3ee0*/  IMAD.IADD R18, R18, 0x1, R15 ;  /* 0x0000000112127824 */ /* 0x000fca00078e020f */
[----:B------:R-:W-:-:S07]  /*3ef0*/  MOV R26, R18 ;  /* 0x00000012001a7202 */ /* 0x000fce0000000f00 */
[----:B------:R-:W-:Y:S05]  /*3f00*/  WARPSYNC.COLLECTIVE R9, `(.L_x_77) ;  /* 0x0000000009087348 */ /* 0x000fea0003c00000 */
[----:B------:R1:W2:Y:S02]  /*3f10*/  SHFL.UP P5, R15, R26, R11, R10 ;  /* 0x0400000b1a0f7389 */ /* 0x0002a400000a000a */
[----:B-12---:R-:W-:Y:S05]  /*3f20*/  ENDCOLLECTIVE ;  /* 0x000000000000791b */ /* 0x006fea0003800000 */
.L_x_77:
[----:B------:R-:W-:Y:S01]  /*3f30*/  HFMA2 R11, -RZ, RZ, 0, 4.76837158203125e-07 ;  /* 0x00000008ff0b7431 */ /* 0x000fe200000001ff */
[----:B------:R-:W-:-:S05]  /*3f40*/  SEL R15, R15, RZ, P2 ;  /* 0x000000ff0f0f7207 */ /* 0x000fca0001000000 */
[----:B------:R-:W-:-:S04]  /*3f50*/  IMAD.IADD R19, R18, 0x1, R15 ;  /* 0x0000000112137824 */ /* 0x000fc800078e020f */
[----:B------:R-:W-:-:S07]  /*3f60*/  IMAD.MOV.U32 R26, RZ, RZ, R19 ;  /* 0x000000ffff1a7224 */ /* 0x000fce00078e0013 */
[----:B------:R-:W-:Y:S05]  /*3f70*/  WARPSYNC.COLLECTIVE R9, `(.L_x_78) ;  /* 0x0000000009087348 */ /* 0x000fea0003c00000 */
[----:B------:R1:W2:Y:S02]  /*3f80*/  SHFL.UP P5, R15, R26, R11, R10 ;  /* 0x0400000b1a0f7389 */ /* 0x0002a400000a000a */
[----:B-12---:R-:W-:Y:S05]  /*3f90*/  ENDCOLLECTIVE ;  /* 0x000000000000791b */ /* 0x006fea0003800000 */
.L_x_78:
[----:B------:R-:W-:Y:S01]  /*3fa0*/  IMAD.MOV.U32 R11, RZ, RZ, 0x10 ;  /* 0x00000010ff0b7424 */ /* 0x000fe200078e00ff */
[----:B------:R-:W-:-:S05]  /*3fb0*/  SEL R6, R15, RZ, P3 ;  /* 0x000000ff0f067207 */ /* 0x000fca0001800000 */
[----:B------:R-:W-:-:S04]  /*3fc0*/  IMAD.IADD R6, R19, 0x1, R6 ;  /* 0x0000000113067824 */ /* 0x000fc800078e0206 */
[----:B------:R-:W-:-:S07]  /*3fd0*/  IMAD.MOV.U32 R26, RZ, RZ, R6 ;  /* 0x000000ffff1a7224 */ /* 0x000fce00078e0006 */
[----:B------:R-:W-:Y:S05]  /*3fe0*/  WARPSYNC.COLLECTIVE R9, `(.L_x_79) ;  /* 0x0000000009087348 */ /* 0x000fea0003c00000 */
[----:B------:R1:W2:Y:S02]  /*3ff0*/  SHFL.UP P5, R15, R26, R11, R10 ;  /* 0x0400000b1a0f7389 */ /* 0x0002a400000a000a */
[----:B-12---:R-:W-:Y:S05]  /*4000*/  ENDCOLLECTIVE ;  /* 0x000000000000791b */ /* 0x006fea0003800000 */
.L_x_79:
[----:B------:R-:W-:-:S04]  /*4010*/  MOV R19, R15 ;  /* 0x0000000f00137202 */ /* 0x000fc80000000f00 */
[----:B------:R-:W-:-:S05]  /*4020*/  SEL R19, R19, RZ, P4 ;  /* 0x000000ff13137207 */ /* 0x000fca0002000000 */
[----:B------:R-:W-:-:S04]  /*4030*/  IMAD.IADD R24, R6, 0x1, R19 ;  /* 0x0000000106187824 */ /* 0x000fc800078e0213 */
[----:B------:R-:W-:Y:S01]  /*4040*/  IMAD.MOV.U32 R22, RZ, RZ, R24 ;  /* 0x000000ffff167224 */ /* 0x000fe200078e0018 */
[----:B------:R-:W-:Y:S01]  /*4050*/  IADD3 R15, PT, PT, R24, R23, -R4 ;  /* 0x00000017180f7210 */ /* 0x000fe20007ffe804 */
[----:B------:R-:W-:Y:S02]  /*4060*/  HFMA2 R24, -RZ, RZ, 0, 1.847743988037109375e-06 ;  /* 0x0000001fff187431 */ /* 0x000fe400000001ff */
[----:B------:R-:W-:Y:S02]  /*4070*/  IMAD.MOV.U32 R26, RZ, RZ, R7 ;  /* 0x000000ffff1a7224 */ /* 0x000fe400078e0007 */
[----:B------:R-:W-:Y:S01]  /*4080*/  IMAD.MOV.U32 R11, RZ, RZ, 0x1 ;  /* 0x00000001ff0b7424 */ /* 0x000fe200078e00ff */
[----:B------:R1:W-:Y:S06]  /*4090*/  REDG.E.ADD.STRONG.GPU desc[UR6][R2.64+0x280], R15 ;  /* 0x0002800f0200798e */ /* 0x0003ec000c12e106 */
[----:B-1----:R-:W-:Y:S05]  /*40a0*/  WARPSYNC.COLLECTIVE R9, `(.L_x_80) ;  /* 0x0000000009087348 */ /* 0x002fea0003c00000 */
[----:B------:R2:W3:Y:S02]  /*40b0*/  SHFL.IDX P5, R16, R22, R24, R25 ;  /* 0x0000001816107389 */ /* 0x0004e400000a0019 */
[----:B-123--:R-:W-:Y:S05]  /*40c0*/  ENDCOLLECTIVE ;  /* 0x000000000000791b */ /* 0x00efea0003800000 */
.L_x_80:
[----:B------:R-:W-:Y:S05]  /*40d0*/  WARPSYNC.COLLECTIVE R9, `(.L_x_81) ;  /* 0x0000000009087348 */ /* 0x000fea0003c00000 */
[----:B------:R1:W2:Y:S02]  /*40e0*/  SHFL.UP P5, R15, R26, R11, R10 ;  /* 0x0400000b1a0f7389 */ /* 0x0002a400000a000a */
[----:B-12---:R-:W-:Y:S05]  /*40f0*/  ENDCOLLECTIVE ;  /* 0x000000000000791b */ /* 0x006fea0003800000 */
.L_x_81:
[----:B------:R-:W-:Y:S02]  /*4100*/  IMAD.MOV.U32 R11, RZ, RZ, 0x2 ;  /* 0x00000002ff0b7424 */ /* 0x000fe400078e00ff */
[----:B------:R-:W-:Y:S01]  /*4110*/  IMAD.MOV.U32 R6, RZ, RZ, R16 ;  /* 0x000000ffff067224 */ /* 0x000fe200078e0010 */
[----:B------:R-:W-:-:S04]  /*4120*/  MOV R21, R15 ;  /* 0x0000000f00157202 */ /* 0x000fc80000000f00 */
[----:B------:R-:W-:-:S05]  /*4130*/  SEL R8, R21, RZ, P0 ;  /* 0x000000ff15087207 */ /* 0x000fca0000000000 */
[----:B------:R-:W-:-:S04]  /*4140*/  IMAD.IADD R7, R7, 0x1, R8 ;  /* 0x0000000107077824 */ /* 0x000fc800078e0208 */
[----:B------:R-:W-:-:S07]  /*4150*/  IMAD.MOV.U32 R26, RZ, RZ, R7 ;  /* 0x000000ffff1a7224 */ /* 0x000fce00078e0007 */
[----:B------:R-:W-:Y:S05]  /*4160*/  WARPSYNC.COLLECTIVE R9, `(.L_x_82) ;  /* 0x0000000009087348 */ /* 0x000fea0003c00000 */
[----:B------:R1:W2:Y:S02]  /*4170*/  SHFL.UP P5, R15, R26, R11, R10 ;  /* 0x0400000b1a0f7389 */ /* 0x0002a400000a000a */
[----:B-12---:R-:W-:Y:S05]  /*4180*/  ENDCOLLECTIVE ;  /* 0x000000000000791b */ /* 0x006fea0003800000 */
.L_x_82:
        /* <DEDUP_REMOVED lines=8> */
.L_x_83:
        /* <DEDUP_REMOVED lines=9> */
.L_x_84:
        /* <DEDUP_REMOVED lines=8> */
.L_x_85:
[----:B------:R-:W-:-:S04]  /*4320*/  MOV R25, R15 ;  /* 0x0000000f00197202 */ /* 0x000fc80000000f00 */
[----:B------:R-:W-:-:S05]  /*4330*/  SEL R25, R25, RZ, P4 ;  /* 0x000000ff19197207 */ /* 0x000fca0002000000 */
[----:B------:R-:W-:Y:S02]  /*4340*/  IMAD.IADD R18, R18, 0x1, R25 ;  /* 0x0000000112127824 */ /* 0x000fe400078e0219 */
[----:B------:R-:W-:Y:S02]  /*4350*/  HFMA2 R25, -RZ, RZ, 0, 1.847743988037109375e-06 ;  /* 0x0000001fff197431 */ /* 0x000fe400000001ff */
        /* <DEDUP_REMOVED lines=8> */
.L_x_86:
[----:B------:R-:W-:Y:S05]  /*43e0*/  WARPSYNC.COLLECTIVE R9, `(.L_x_87) ;  /* 0x0000000009087348 */ /* 0x000fea0003c00000 */
[----:B------:R1:W2:Y:S02]  /*43f0*/  SHFL.UP P5, R15, R26, R11, R10 ;  /* 0x0400000b1a0f7389 */ /* 0x0002a400000a000a */
[----:B-12---:R-:W-:Y:S05]  /*4400*/  ENDCOLLECTIVE ;  /* 0x000000000000791b */ /* 0x006fea0003800000 */
.L_x_87:
        /* <DEDUP_REMOVED lines=9> */
.L_x_88:
        /* <DEDUP_REMOVED lines=8> */
.L_x_89:
[----:B------:R-:W-:Y:S01]  /*4520*/  IMAD.MOV.U32 R11, RZ, RZ, 0x8 ;  /* 0x00000008ff0b7424 */ /* 0x000fe200078e00ff */
[----:B------:R-:W-:-:S04]  /*4530*/  SEL R15, R15, RZ, P2 ;  /* 0x000000ff0f0f7207 */ /* 0x000fc80001000000 */
[----:B------:R-:W-:-:S05]  /*4540*/  IADD3 R14, PT, PT, R8, R15, RZ ;  /* 0x0000000f080e7210 */ /* 0x000fca0007ffe0ff */
[----:B------:R-:W-:-:S07]  /*4550*/  IMAD.MOV.U32 R26, RZ, RZ, R14 ;  /* 0x000000ffff1a7224 */ /* 0x000fce00078e000e */
[----:B------:R-:W-:Y:S05]  /*4560*/  WARPSYNC.COLLECTIVE R9, `(.L_x_90) ;  /* 0x0000000009087348 */ /* 0x000fea0003c00000 */
[----:B------:R1:W2:Y:S02]  /*4570*/  SHFL.UP P5, R15, R26, R11, R10 ;  /* 0x0400000b1a0f7389 */ /* 0x0002a400000a000a */
[----:B-12---:R-:W-:Y:S05]  /*4580*/  ENDCOLLECTIVE ;  /* 0x000000000000791b */ /* 0x006fea0003800000 */
.L_x_90:
[----:B------:R-:W-:Y:S01]  /*4590*/  IMAD.MOV.U32 R11, RZ, RZ, 0x10 ;  /* 0x00000010ff0b7424 */ /* 0x000fe200078e00ff */
[----:B------:R-:W-:-:S05]  /*45a0*/  SEL R5, R15, RZ, P3 ;  /* 0x000000ff0f057207 */ /* 0x000fca0001800000 */
[----:B------:R-:W-:-:S05]  /*45b0*/  IMAD.IADD R5, R14, 0x1, R5 ;  /* 0x000000010e057824 */ /* 0x000fca00078e0205 */
[----:B------:R-:W-:-:S07]  /*45c0*/  MOV R26, R5 ;  /* 0x00000005001a7202 */ /* 0x000fce0000000f00 */
[----:B------:R-:W-:Y:S05]  /*45d0*/  WARPSYNC.COLLECTIVE R9, `(.L_x_91) ;  /* 0x0000000009087348 */ /* 0x000fea0003c00000 */
[----:B------:R1:W2:Y:S02]  /*45e0*/  SHFL.UP P5, R15, R26, R11, R10 ;  /* 0x0400000b1a0f7389 */ /* 0x0002a400000a000a */
[----:B-12---:R-:W-:Y:S05]  /*45f0*/  ENDCOLLECTIVE ;  /* 0x000000000000791b */ /* 0x006fea0003800000 */
.L_x_91:
[----:B------:R-:W-:Y:S05]  /*4600*/  BRA `(.L_x_92) ;  /* 0xffffffe400d07947 */ /* 0x000fea000383ffff */
.L_x_42:
[----:B------:R-:W-:Y:S01]  /*4610*/  HFMA2 R25, -RZ, RZ, 0, 1.847743988037109375e-06 ;  /* 0x0000001fff197431 */ /* 0x000fe200000001ff */
[----:B------:R-:W-:Y:S01]  /*4620*/  BSSY B0, `(.L_x_93) ;  /* 0x0000007000007945 */ /* 0x000fe20003800000 */
[----:B------:R-:W-:Y:S02]  /*4630*/  IMAD.MOV.U32 R22, RZ, RZ, R6 ;  /* 0x000000ffff167224 */ /* 0x000fe400078e0006 */
[----:B------:R-:W-:Y:S02]  /*4640*/  IMAD.MOV.U32 R24, RZ, RZ, 0x1f ;  /* 0x0000001fff187424 */ /* 0x000fe400078e00ff */
[----:B------:R-:W-:-:S07]  /*4650*/  IMAD.MOV.U32 R9, RZ, RZ, -0x1 ;  /* 0xffffffffff097424 */ /* 0x000fce00078e00ff */
[----:B-12---:R-:W-:Y:S05]  /*4660*/  WARPSYNC.COLLECTIVE R9, `(.L_x_94) ;  /* 0x0000000009087348 */ /* 0x006fea0003c00000 */
[----:B------:R3:W4:Y:S02]  /*4670*/  SHFL.IDX P5, R16, R22, R24, R25 ;  /* 0x0000001816107389 */ /* 0x00072400000a0019 */
[----:B-1234-:R-:W-:Y:S05]  /*4680*/  ENDCOLLECTIVE ;  /* 0x000000000000791b */ /* 0x01efea0003800000 */
.L_x_94:
[----:B------:R-:W-:Y:S05]  /*4690*/  BSYNC B0 ;  /* 0x0000000000007941 */ /* 0x000fea0003800000 */
.L_x_93:
[----:B------:R-:W-:Y:S05]  /*46a0*/  BRA `(.L_x_95) ;  /* 0xffffffe400c47947 */ /* 0x000fea000383ffff */
        .weak           $__internal_0_$__cuda_sm20_div_u16
        .type           $__internal_0_$__cuda_sm20_div_u16,@function
        .size           $__internal_0_$__cuda_sm20_div_u16,(.L_x_3569 - $__internal_0_$__cuda_sm20_div_u16)
$__internal_0_$__cuda_sm20_div_u16:
[----:B------:R-:W1:Y:S01]  /*46b0*/  I2F.U16 R3, R2 ;  /* 0x0000000200037306 */ /* 0x000e620000101000 */
[----:B------:R-:W-:Y:S01]  /*46c0*/  IMAD.MOV.U32 R4, RZ, RZ, 0x4b800000 ;  /* 0x4b800000ff047424 */ /* 0x000fe200078e00ff */
[----:B------:R-:W-:Y:S02]  /*46d0*/  I2FP.F32.U32.RZ R0, R0 ;  /* 0x0000000000007245 */ /* 0x000fe4000020d000 */
[C---:B-1----:R-:W-:Y:S02]  /*46e0*/  FSETP.GEU.AND P1, PT, |R3|.reuse, 1.175494350822287508e-38, PT ;  /* 0x008000000300780b */ /* 0x042fe40003f2e200 */
[----:B------:R-:W-:Y:S02]  /*46f0*/  FSETP.GT.AND P0, PT, |R3|, 8.50705917302346158658e+37, PT ;  /* 0x7e8000000300780b */ /* 0x000fe40003f04200 */
[----:B------:R-:W-:-:S04]  /*4700*/  FSEL R4, R4, 1, !P1 ;  /* 0x3f80000004047808 */ /* 0x000fc80004800000 */
[----:B------:R-:W-:Y:S02]  /*4710*/  FSEL R4, R4, 0.25, !P0 ;  /* 0x3e80000004047808 */ /* 0x000fe40004000000 */
[----:B------:R-:W-:Y:S01]  /*4720*/  ISETP.NE.U32.AND P0, PT, R2, RZ, PT ;  /* 0x000000ff0200720c */ /* 0x000fe20003f05070 */
[----:B------:R-:W-:Y:S02]  /*4730*/  IMAD.MOV.U32 R2, RZ, RZ, R6 ;  /* 0x000000ffff027224 */ /* 0x000fe400078e0006 */
[----:B------:R-:W-:-:S06]  /*4740*/  FMUL R5, R3, R4 ;  /* 0x0000000403057220 */ /* 0x000fcc0000400000 */
[----:B------:R-:W1:Y:S02]  /*4750*/  MUFU.RCP R5, R5 ;  /* 0x0000000500057308 */ /* 0x000e640000001000 */
[----:B-1----:R-:W-:-:S04]  /*4760*/  FMUL R4, R4, R5 ;  /* 0x0000000504047220 */ /* 0x002fc80000400000 */
[----:B------:R-:W-:-:S04]  /*4770*/  VIADD R3, R4, 0x2 ;  /* 0x0000000204037836 */ /* 0x000fc80000000000 */
[----:B------:R-:W-:Y:S01]  /*4780*/  FMUL.RZ R0, R0, R3 ;  /* 0x0000000300007220 */ /* 0x000fe2000040c000 */
[----:B------:R-:W-:-:S05]  /*4790*/  IMAD.MOV.U32 R3, RZ, RZ, 0x0 ;  /* 0x00000000ff037424 */ /* 0x000fca00078e00ff */
[----:B------:R-:W1:Y:S02]  /*47a0*/  F2I.U32.TRUNC.NTZ R0, R0 ;  /* 0x0000000000007305 */ /* 0x000e64000020f000 */
[----:B-1----:R-:W-:Y:S02]  /*47b0*/  LOP3.LUT R4, R0, 0xffff, RZ, 0xc0, !PT ;  /* 0x0000ffff00047812 */ /* 0x002fe400078ec0ff */
[----:B------:R-:W-:Y:S01]  /*47c0*/  @!P0 MOV R4, 0xffffffff ;  /* 0xffffffff00048802 */ /* 0x000fe20000000f00 */
[----:B------:R-:W-:Y:S06]  /*47d0*/  RET.REL.NODEC R2 `(_Z35compute_histograms_shared_pipelinedIjLi4ELi8ELi4ELi4EEvPKT_Pjii) ;  /* 0xffffffb802087950 */ /* 0x000fec0003c3ffff */
.L_x_96:
[----:B------:R-:W-:-:S00]  /*47e0*/  BRA `(.L_x_96) ;  /* 0xfffffffc00fc7947 */ /* 0x000fc0000383ffff */
[----:B------:R-:W-:-:S00]  /*47f0*/  NOP ;  /* 0x0000000000007918 */ /* 0x000fc00000000000 */
        /* <DEDUP_REMOVED lines=8> */
.L_x_3569:


//--------------------- .text._Z35compute_histograms_shared_pipelinedIjLi4ELi8ELi3ELi4EEvPKT_Pjii --------------------------
	.section	.text._Z35compute_histograms_shared_pipelinedIjLi4ELi8ELi3ELi4EEvPKT_Pjii,"ax",@progbits
	.align	128
        .global         _Z35compute_histograms_shared_pipelinedIjLi4ELi8ELi3ELi4EEvPKT_Pjii
        .type           _Z35compute_histograms_shared_pipelinedIjLi4ELi8ELi3ELi4EEvPKT_Pjii,@function
        .size           _Z35compute_histograms_shared_pipelinedIjLi4ELi8ELi3ELi4EEvPKT_Pjii,(.L_x_3570 - _Z35compute_histograms_shared_pipelinedIjLi4ELi8ELi3ELi4EEvPKT_Pjii)
        .other          _Z35compute_histograms_shared_pipelinedIjLi4ELi8ELi3ELi4EEvPKT_Pjii,@"STO_CUDA_ENTRY STV_DEFAULT"
_Z35compute_histograms_shared_pipelinedIjLi4ELi8ELi3ELi4EEvPKT_Pjii:
.text._Z35compute_histograms_shared_pipelinedIjLi4ELi8ELi3ELi4EEvPKT_Pjii:
[----:B------:R-:W-:Y:S01]  /*0000*/  LDC R1, c[0x0][0x37c] ;  /* 0x0000df00ff017b82 */ /* 0x000fe20000000800 */
[----:B------:R-:W1:Y:S07]  /*0010*/  S2R R12, SR_TID.X ;  /* 0x00000000000c7919 */ /* 0x000e6e0000002100 */
[----:B------:R-:W2:Y:S01]  /*0020*/  LDC R13, c[0x0][0x360] ;  /* 0x0000d800ff0d7b82 */ /* 0x000ea20000000800 */
[----:B------:R-:W-:Y:S01]  /*0030*/  MOV R7, 0xc0 ;  /* 0x000000c000077802 */ /* 0x000fe20000000f00 */
[----:B------:R-:W3:Y:S01]  /*0040*/  LDCU.64 UR8, c[0x0][0x358] ;  /* 0x00006b00ff0877ac */ /* 0x000ee20008000a00 */
[C---:B--2---:R-:W-:Y:S01]  /*0050*/  LOP3.LUT R2, R13.reuse, 0xffff, RZ, 0xc0, !PT ;  /* 0x0000ffff0d027812 */ /* 0x044fe200078ec0ff */
[----:B-1----:R-:W-:-:S04]  /*0060*/  IMAD.IADD R11, R13, 0x1, R12 ;  /* 0x000000010d0b7824 */ /* 0x002fc800078e020c */
[----:B------:R-:W-:-:S05]  /*0070*/  IMAD.MOV R0, RZ, RZ, -R11 ;  /* 0x000000ffff007224 */ /* 0x000fca00078e0a0b */
[----:B------:R-:W-:-:S05]  /*0080*/  PRMT R0, R0, 0x7710, RZ ;  /* 0x0000771000007816 */ /* 0x000fca00000000ff */
[----:B------:R-:W-:-:S05]  /*0090*/  VIADD R0, R0, 0xbff ;  /* 0x00000bff00007836 */ /* 0x000fca0000000000 */
[----:B---3--:R-:W-:-:S07]  /*00a0*/  LOP3.LUT R0, R0, 0xffff, RZ, 0xc0, !PT ;  /* 0x0000ffff00007812 */ /* 0x008fce00078ec0ff */
[----:B------:R-:W-:Y:S05]  /*00b0*/  CALL.REL.NOINC `($__internal_1_$__cuda_sm20_div_u16) ;  /* 0x0000004400747944 */ /* 0x000fea0003c00000 */
[----:B------:R-:W1:Y:S01]  /*00c0*/  LDC R9, c[0x0][0x370] ;  /* 0x0000dc00ff097b82 */ /* 0x000e620000000800 */
[----:B------:R-:W-:Y:S01]  /*00d0*/  LOP3.LUT R21, R13, 0xffff, RZ, 0xc0, !PT ;  /* 0x0000ffff0d157812 */ /* 0x000fe200078ec0ff */
[----:B------:R-:W2:Y:S01]  /*00e0*/  S2R R8, SR_CTAID.X ;  /* 0x0000000000087919 */ /* 0x000ea20000002500 */
[C---:B------:R-:W-:Y:S01]  /*00f0*/  LOP3.LUT R18, R6.reuse, 0x3, RZ, 0xc0, !PT ;  /* 0x0000000306127812 */ /* 0x040fe200078ec0ff */
[----:B------:R-:W-:Y:S01]  /*0100*/  BSSY.RECONVERGENT B0, `(.L_x_97) ;  /* 0x0000021000007945 */ /* 0x000fe20003800200 */
[----:B------:R-:W-:Y:S01]  /*0110*/  LOP3.LUT R6, R6, 0xffff, RZ, 0xc0, !PT ;  /* 0x0000ffff06067812 */ /* 0x000fe200078ec0ff */
[----:B------:R-:W-:Y:S01]  /*0120*/  IMAD R21, R21, 0xaaab, RZ ;  /* 0x0000aaab15157824 */ /* 0x000fe200078e02ff */
[----:B------:R-:W-:Y:S01]  /*0130*/  ISETP.NE.AND P0, PT, R18, 0x2, PT ;  /* 0x000000021200780c */ /* 0x000fe20003f05270 */
[----:B------:R-:W3:Y:S01]  /*0140*/  LDC R20, c[0x0][0x390] ;  /* 0x0000e400ff147b82 */ /* 0x000ee20000000800 */
[----:B------:R-:W-:Y:S02]  /*0150*/  ISETP.GE.U32.AND P1, PT, R6, 0x2, PT ;  /* 0x000000020600780c */ /* 0x000fe40003f26070 */
[----:B------:R-:W-:-:S04]  /*0160*/  SHF.R.U32.HI R21, RZ, 0x11, R21 ;  /* 0x00000011ff157819 */ /* 0x000fc80000011615 */
[----:B------:R-:W4:Y:S01]  /*0170*/  I2F.U32.RP R5, R21 ;  /* 0x0000001500057306 */ /* 0x000f220000209000 */
[----:B-1----:R-:W-:-:S05]  /*0180*/  IMAD R10, R13, R9, RZ ;  /* 0x000000090d0a7224 */ /* 0x002fca00078e02ff */
[----:B------:R-:W-:Y:S02]  /*0190*/  IABS R4, R10 ;  /* 0x0000000a00047213 */ /* 0x000fe40000000000 */
[----:B----4-:R-:W1:Y:S01]  /*01a0*/  MUFU.RCP R5, R5 ;  /* 0x0000000500057308 */ /* 0x010e620000001000 */
[----:B--2---:R-:W-:-:S07]  /*01b0*/  IMAD R7, R13, R8, R12 ;  /* 0x000000080d077224 */ /* 0x004fce00078e020c */
[----:B------:R-:W2:Y:S01]  /*01c0*/  I2F.RP R0, R4 ;  /* 0x0000000400007306 */ /* 0x000ea20000209400 */
[----:B-1----:R-:W-:-:S07]  /*01d0*/  IADD3 R2, PT, PT, R5, 0xffffffe, RZ ;  /* 0x0ffffffe05027810 */ /* 0x002fce0007ffe0ff */
[----:B------:R-:W-:Y:S08]  /*01e0*/  F2I.FTZ.U32.TRUNC.NTZ R3, R2 ;  /* 0x0000000200037305 */ /* 0x000ff0000021f000 */
[----:B--2---:R-:W1:Y:S02]  /*01f0*/  MUFU.RCP R0, R0 ;  /* 0x0000000000007308 */ /* 0x004e640000001000 */
[----:B-1----:R-:W-:-:S02]  /*0200*/  VIADD R14, R0, 0xffffffe ;  /* 0x0ffffffe000e7836 */ /* 0x002fc40000000000 */
[----:B------:R-:W-:-:S04]  /*0210*/  IMAD.MOV.U32 R0, RZ, RZ, R12 ;  /* 0x000000ffff007224 */ /* 0x000fc800078e000c */
[----:B------:R-:W1:Y:S02]  /*0220*/  F2I.FTZ.U32.TRUNC.NTZ R15, R14 ;  /* 0x0000000e000f7305 */ /* 0x000e64000021f000 */
[----:B-1----:R-:W-:Y:S01]  /*0230*/  IMAD.MOV R19, RZ, RZ, -R15 ;  /* 0x000000ffff137224 */ /* 0x002fe200078e0a0f */
[----:B---3--:R-:W-:Y:S06]  /*0240*/  @!P0 BRA `(.L_x_98) ;  /* 0x0000000000308947 */ /* 0x008fec0003800000 */
[----:B------:R-:W1:Y:S01]  /*0250*/  S2R R17, SR_CgaCtaId ;  /* 0x0000000000117919 */ /* 0x000e620000008800 */
[----:B------:R-:W-:Y:S01]  /*0260*/  MOV R6, 0x400 ;  /* 0x0000040000067802 */ /* 0x000fe20000000f00 */
[----:B------:R-:W-:Y:S02]  /*0270*/  IMAD.MOV.U32 R5, RZ, RZ, RZ ;  /* 0x000000ffff057224 */ /* 0x000fe400078e00ff */
[----:B------:R-:W-:Y:S01]  /*0280*/  IMAD.MOV.U32 R0, RZ, RZ, R12 ;  /* 0x000000ffff007224 */ /* 0x000fe200078e000c */
[----:B-1----:R-:W-:-:S07]  /*0290*/  LEA R17, R17, R6, 0x18 ;  /* 0x0000000611117211 */ /* 0x002fce00078ec0ff */
.L_x_99:
[----:B------:R-:W-:Y:S01]  /*02a0*/  LEA R6, R0, R17, 0x2 ;  /* 0x0000001100067211 */ /* 0x000fe200078e10ff */
[----:B------:R-:W-:Y:S02]  /*02b0*/  VIADD R5, R5, 0x1 ;  /* 0x0000000105057836 */ /* 0x000fe40000000000 */
[----:B------:R-:W-:Y:S02]  /*02c0*/  IMAD.IADD R0, R13, 0x1, R0 ;  /* 0x000000010d007824 */ /* 0x000fe400078e0200 */
[----:B------:R1:W-:Y:S01]  /*02d0*/  STS [R6], RZ ;  /* 0x000000ff06007388 */ /* 0x0003e20000000800 */
[----:B------:R-:W-:-:S04]  /*02e0*/  LOP3.LUT R16, R5, R18, RZ, 0x3c, !PT ;  /* 0x0000001205107212 */ /* 0x000fc800078e3cff */
[----:B------:R-:W-:-:S13]  /*02f0*/  ISETP.NE.AND P0, PT, R16, 0x2, PT ;  /* 0x000000021000780c */ /* 0x000fda0003f05270 */
[----:B-1----:R-:W-:Y:S05]  /*0300*/  @P0 BRA `(.L_x_99) ;  /* 0xfffffffc00e40947 */ /* 0x002fea000383ffff */
.L_x_98:
[----:B------:R-:W-:Y:S05]  /*0310*/  BSYNC.RECONVERGENT B0 ;  /* 0x0000000000007941 */ /* 0x000fea0003800200 */
.L_x_97:
[----:B------:R-:W-:Y:S04]  /*0320*/  BSSY.RECONVERGENT B0, `(.L_x_100) ;  /* 0x0000011000007945 */ /* 0x000fe80003800200 */
[----:B------:R-:W-:Y:S05]  /*0330*/  @!P1 BRA `(.L_x_101) ;  /* 0x00000000003c9947 */ /* 0x000fea0003800000 */
[----:B------:R-:W1:Y:S01]  /*0340*/  S2UR UR5, SR_CgaCtaId ;  /* 0x00000000000579c3 */ /* 0x000e620000008800 */
[----:B------:R-:W-:Y:S02]  /*0350*/  UMOV UR4, 0x400 ;  /* 0x0000040000047882 */ /* 0x000fe40000000000 */
[----:B-1----:R-:W-:-:S06]  /*0360*/  ULEA UR4, UR5, UR4, 0x18 ;  /* 0x0000000405047291 */ /* 0x002fcc000f8ec0ff */
[----:B------:R-:W-:-:S07]  /*0370*/  LEA R6, R0, UR4, 0x2 ;  /* 0x0000000400067c11 */ /* 0x000fce000f8e10ff */
.L_x_102:
        /* <DEDUP_REMOVED lines=11> */
.L_x_101:
[----:B------:R-:W-:Y:S05]  /*0430*/  BSYNC.RECONVERGENT B0 ;  /* 0x0000000000007941 */ /* 0x000fea0003800200 */
.L_x_100:
[----:B--2---:R-:W-:Y:S01]  /*0440*/  IMAD R17, R19, R4, RZ ;  /* 0x0000000413117224 */ /* 0x004fe200078e02ff */
[----:B------:R-:W-:Y:S01]  /*0450*/  IADD3 R5, PT, PT, R10, -0x1, R20 ;  /* 0xffffffff0a057810 */ /* 0x000fe20007ffe014 */
[----:B------:R-:W-:Y:S01]  /*0460*/  IMAD.MOV.U32 R14, RZ, RZ, RZ ;  /* 0x000000ffff0e7224 */ /* 0x000fe200078e00ff */
[-C--:B------:R-:W-:Y:S01]  /*0470*/  IABS R0, R10.reuse ;  /* 0x0000000a00007213 */ /* 0x080fe20000000000 */
[----:B------:R-:W1:Y:S01]  /*0480*/  S2UR UR6, SR_CgaCtaId ;  /* 0x00000000000679c3 */ /* 0x000e620000008800 */
[----:B------:R-:W-:Y:S01]  /*0490*/  IADD3 R25, PT, PT, R7, R10, RZ ;  /* 0x0000000a07197210 */ /* 0x000fe20007ffe0ff */
[----:B------:R-:W-:Y:S01]  /*04a0*/  IMAD.HI.U32 R14, R15, R17, R14 ;  /* 0x000000110f0e7227 */ /* 0x000fe200078e000e */
[----:B------:R-:W-:Y:S01]  /*04b0*/  IABS R15, R5 ;  /* 0x00000005000f7213 */ /* 0x000fe20000000000 */
[----:B------:R-:W-:Y:S01]  /*04c0*/  UMOV UR5, 0x400 ;  /* 0x0000040000057882 */ /* 0x000fe20000000000 */
[-C--:B------:R-:W-:Y:S01]  /*04d0*/  ISETP.GE.AND P0, PT, R7, R20.reuse, PT ;  /* 0x000000140700720c */ /* 0x080fe20003f06270 */
[----:B------:R-:W-:Y:S01]  /*04e0*/  IMAD.MOV R0, RZ, RZ, -R0 ;  /* 0x000000ffff007224 */ /* 0x000fe200078e0a00 */
[----:B------:R-:W-:Y:S01]  /*04f0*/  ISETP.GE.AND P5, PT, R25, R20, PT ;  /* 0x000000141900720c */ /* 0x000fe20003fa6270 */
[----:B------:R-:W-:Y:S01]  /*0500*/  IMAD.HI.U32 R22, R14, R15, RZ ;  /* 0x0000000f0e167227 */ /* 0x000fe200078e00ff */
[----:B------:R-:W-:-:S03]  /*0510*/  UIADD3 UR4, UPT, UPT, UR5, 0x3000, URZ ;  /* 0x0000300005047890 */ /* 0x000fc6000fffe0ff */
[----:B------:R-:W-:Y:S02]  /*0520*/  IMAD R15, R22, R0, R15 ;  /* 0x00000000160f7224 */ /* 0x000fe400078e020f */
[----:B------:R-:W-:Y:S02]  /*0530*/  IMAD.IADD R27, R10, 0x1, R25 ;  /* 0x000000010a1b7824 */ /* 0x000fe400078e0219 */
[----:B------:R-:W-:Y:S01]  /*0540*/  IMAD.MOV R2, RZ, RZ, -R3 ;  /* 0x000000ffff027224 */ /* 0x000fe200078e0a03 */
[----:B------:R-:W-:Y:S01]  /*0550*/  ISETP.GT.U32.AND P1, PT, R4, R15, PT ;  /* 0x0000000f0400720c */ /* 0x000fe20003f24070 */
[----:B------:R-:W-:Y:S01]  /*0560*/  IMAD.IADD R23, R10, 0x1, R27 ;  /* 0x000000010a177824 */ /* 0x000fe200078e021b */
[-C--:B------:R-:W-:Y:S01]  /*0570*/  ISETP.GE.AND P6, PT, R27, R20.reuse, PT ;  /* 0x000000141b00720c */ /* 0x080fe20003fc6270 */
[----:B------:R-:W-:Y:S01]  /*0580*/  IMAD R17, R2, R21, RZ ;  /* 0x0000001502117224 */ /* 0x000fe200078e02ff */
[----:B------:R-:W2:Y:S01]  /*0590*/  @!P0 LDC.64 R18, c[0x0][0x380] ;  /* 0x0000e000ff128b82 */ /* 0x000ea20000000a00 */
[----:B------:R-:W-:Y:S01]  /*05a0*/  IMAD.MOV.U32 R2, RZ, RZ, RZ ;  /* 0x000000ffff027224 */ /* 0x000fe200078e00ff */
[----:B------:R-:W-:Y:S01]  /*05b0*/  ISETP.GE.AND P3, PT, R23, R20, PT ;  /* 0x000000141700720c */ /* 0x000fe20003f66270 */
[----:B-1----:R-:W-:-:S02]  /*05c0*/  ULEA UR4, UR6, UR4, 0x18 ;  /* 0x0000000406047291 */ /* 0x002fc4000f8ec0ff */
[----:B------:R-:W-:Y:S01]  /*05d0*/  IMAD.HI.U32 R3, R3, R17, R2 ;  /* 0x0000001103037227 */ /* 0x000fe200078e0002 */
[----:B------:R-:W-:Y:S02]  /*05e0*/  ULEA UR5, UR6, UR5, 0x18 ;  /* 0x0000000506057291 */ /* 0x000fe4000f8ec0ff */
[----:B------:R-:W1:Y:S01]  /*05f0*/  @!P5 LDC.64 R16, c[0x0][0x380] ;  /* 0x0000e000ff10db82 */ /* 0x000e620000000a00 */
[----:B------:R-:W-:Y:S01]  /*0600*/  @!P1 IADD3 R15, PT, PT, R15, -R4, RZ ;  /* 0x800000040f0f9210 */ /* 0x000fe20007ffe0ff */
[----:B------:R-:W-:Y:S01]  /*0610*/  @!P1 VIADD R22, R22, 0x1 ;  /* 0x0000000116169836 */ /* 0x000fe20000000000 */
[----:B------:R-:W-:Y:S01]  /*0620*/  LEA R6, R12, UR4, 0x2 ;  /* 0x000000040c067c11 */ /* 0x000fe2000f8e10ff */
[----:B------:R-:W-:Y:S01]  /*0630*/  IMAD.HI.U32 R0, R3, R12, RZ ;  /* 0x0000000c03007227 */ /* 0x000fe200078e00ff */
[----:B------:R-:W-:Y:S02]  /*0640*/  ISETP.GE.U32.AND P4, PT, R15, R4, PT ;  /* 0x000000040f00720c */ /* 0x000fe40003f86070 */
[----:B------:R-:W-:Y:S01]  /*0650*/  LOP3.LUT R4, R5, R10, RZ, 0x3c, !PT ;  /* 0x0000000a05047212 */ /* 0x000fe200078e3cff */
[----:B------:R-:W3:Y:S01]  /*0660*/  @!P6 LDC.64 R14, c[0x0][0x380] ;  /* 0x0000e000ff0eeb82 */ /* 0x000ee20000000a00 */
[----:B------:R-:W-:-:S02]  /*0670*/  IMAD.MOV R24, RZ, RZ, -R0 ;  /* 0x000000ffff187224 */ /* 0x000fc400078e0a00 */
[----:B------:R-:W-:Y:S02]  /*0680*/  IMAD R5, R13, 0x4, R6 ;  /* 0x000000040d057824 */ /* 0x000fe400078e0206 */
[----:B------:R-:W-:-:S03]  /*0690*/  IMAD R24, R21, R24, R12 ;  /* 0x0000001815187224 */ /* 0x000fc600078e020c */
[----:B------:R-:W4:Y:S01]  /*06a0*/  @!P3 LDC.64 R2, c[0x0][0x380] ;  /* 0x0000e000ff02bb82 */ /* 0x000f220000000a00 */
[----:B--2---:R-:W-:Y:S01]  /*06b0*/  @!P0 IMAD.WIDE R18, R7, 0x4, R18 ;  /* 0x0000000407128825 */ /* 0x004fe200078e0212 */
[----:B------:R-:W-:-:S03]  /*06c0*/  ISETP.GE.U32.AND P2, PT, R24, R21, PT ;  /* 0x000000151800720c */ /* 0x000fc60003f46070 */
[----:B------:R-:W-:Y:S01]  /*06d0*/  @P4 VIADD R22, R22, 0x1 ;  /* 0x0000000116164836 */ /* 0x000fe20000000000 */
[----:B------:R-:W-:Y:S01]  /*06e0*/  @!PT LDS RZ, [RZ] ;  /* 0x00000000fffff984 */ /* 0x000fe20000000800 */
[----:B------:R-:W-:Y:S01]  /*06f0*/  @!PT LDS RZ, [RZ] ;  /* 0x00000000fffff984 */ /* 0x000fe20000000800 */
[----:B------:R-:W-:Y:S01]  /*0700*/  @!PT LDS RZ, [RZ] ;  /* 0x00000000fffff984 */ /* 0x000fe20000000800 */
[----:B------:R4:W-:Y:S01]  /*0710*/  @!P0 LDGSTS.E [R6], desc[UR8][R18.64] ;  /* 0x0000000012068fae */ /* 0x0009e2000b9a1008 */
[----:B------:R-:W-:Y:S01]  /*0720*/  ISETP.GE.AND P0, PT, R4, RZ, PT ;  /* 0x000000ff0400720c */ /* 0x000fe20003f06270 */
[----:B-1----:R-:W-:Y:S02]  /*0730*/  @!P5 IMAD.WIDE R16, R25, 0x4, R16 ;  /* 0x000000041910d825 */ /* 0x002fe400078e0210 */
[----:B------:R-:W0:Y:S02]  /*0740*/  LDGDEPBAR ;  /* 0x00000000000079af */ /* 0x000e240000000000 */
[----:B------:R-:W-:Y:S02]  /*0750*/  IMAD R4, R13, 0x4, R5 ;  /* 0x000000040d047824 */ /* 0x000fe400078e0205 */
[----:B------:R1:W-:Y:S01]  /*0760*/  @!P5 LDGSTS.E [R5], desc[UR8][R16.64] ;  /* 0x000000001005dfae */ /* 0x0003e2000b9a1008 */
[----:B------:R-:W-:Y:S01]  /*0770*/  ISETP.NE.AND P5, PT, R10, RZ, PT ;  /* 0x000000ff0a00720c */ /* 0x000fe20003fa5270 */
[----:B---3--:R-:W-:-:S02]  /*0780*/  @!P6 IMAD.WIDE R14, R27, 0x4, R14 ;  /* 0x000000041b0ee825 */ /* 0x008fc400078e020e */
[----:B------:R-:W0:Y:S02]  /*0790*/  LDGDEPBAR ;  /* 0x00000000000079af */ /* 0x000e240000000000 */
[----:B------:R-:W-:Y:S02]  /*07a0*/  @P2 IMAD.IADD R24, R24, 0x1, -R21 ;  /* 0x0000000118182824 */ /* 0x000fe400078e0a15 */
[----:B------:R1:W-:Y:S01]  /*07b0*/  @!P6 LDGSTS.E [R4], desc[UR8][R14.64] ;  /* 0x000000000e04efae */ /* 0x0003e2000b9a1008 */
[----:B------:R-:W-:Y:S02]  /*07c0*/  @P2 VIADD R0, R0, 0x1 ;  /* 0x0000000100002836 */ /* 0x000fe40000000000 */
[----:B----4-:R-:W-:Y:S01]  /*07d0*/  @!P3 IMAD.WIDE R18, R23, 0x4, R2 ;  /* 0x000000041712b825 */ /* 0x010fe200078e0202 */
[----:B------:R-:W-:Y:S01]  /*07e0*/  LEA R3, R13, R4, 0x2 ;  /* 0x000000040d037211 */ /* 0x000fe200078e10ff */
[----:B------:R-:W0:Y:S01]  /*07f0*/  LDGDEPBAR ;  /* 0x00000000000079af */ /* 0x000e220000000000 */
[----:B------:R-:W-:Y:S01]  /*0800*/  ISETP.GE.U32.AND P1, PT, R24, R21, PT ;  /* 0x000000151800720c */ /* 0x000fe20003f26070 */
[----:B------:R-:W-:-:S02]  /*0810*/  IMAD.MOV.U32 R2, RZ, RZ, R22 ;  /* 0x000000ffff027224 */ /* 0x000fc400078e0016 */
[----:B------:R1:W-:Y:S01]  /*0820*/  @!P3 LDGSTS.E [R3], desc[UR8][R18.64] ;  /* 0x000000001203bfae */ /* 0x0003e2000b9a1008 */
[----:B------:R-:W-:Y:S01]  /*0830*/  ISETP.NE.U32.AND P3, PT, R21, RZ, PT ;  /* 0x000000ff1500720c */ /* 0x000fe20003f65070 */
[----:B------:R-:W-:Y:S01]  /*0840*/  @!P0 IMAD.MOV R2, RZ, RZ, -R2 ;  /* 0x000000ffff028224 */ /* 0x000fe200078e0a02 */
[----:B------:R-:W-:Y:S01]  /*0850*/  @!P5 LOP3.LUT R2, RZ, R10, RZ, 0x33, !PT ;  /* 0x0000000aff02d212 */ /* 0x000fe200078e33ff */
[----:B------:R-:W0:Y:S01]  /*0860*/  LDGDEPBAR ;  /* 0x00000000000079af */ /* 0x000e220000000000 */
[----:B------:R-:W-:Y:S02]  /*0870*/  BAR.SYNC.DEFER_BLOCKING 0x0 ;  /* 0x0000000000007b1d */ /* 0x000fe40000010000 */
[----:B------:R-:W-:-:S03]  /*0880*/  ISETP.GE.AND P0, PT, R2, 0x5, PT ;  /* 0x000000050200780c */ /* 0x000fc60003f06270 */
[----:B------:R-:W-:-:S04]  /*0890*/  @P1 IADD3 R0, PT, PT, R0, 0x1, RZ ;  /* 0x0000000100001810 */ /* 0x000fc80007ffe0ff */
[----:B------:R-:W-:-:S04]  /*08a0*/  @!P3 LOP3.LUT R0, RZ, R21, RZ, 0x33, !PT ;  /* 0x00000015ff00b212 */ /* 0x000fc800078e33ff */
[----:B------:R-:W-:Y:S02]  /*08b0*/  LEA R0, R0, UR5, 0xc ;  /* 0x0000000500007c11 */ /* 0x000fe4000f8e60ff */
[----:B-1----:R-:W-:Y:S05]  /*08c0*/  @!P0 BRA `(.L_x_103) ;  /* 0x0000000c005c8947 */ /* 0x002fea0003800000 */
        /* <DEDUP_REMOVED lines=22> */
.L_x_119:
        /* <DEDUP_REMOVED lines=22> */
.L_x_106:
[----:B------:R-:W-:Y:S05]  /*0b90*/  BSYNC.RECONVERGENT B0 ;  /* 0x0000000000007941 */ /* 0x000fea0003800200 */
.L_x_105:
        /* <DEDUP_REMOVED lines=8> */
.L_x_108:
[----:B------:R-:W-:Y:S05]  /*0c20*/  BSYNC.RECONVERGENT B0 ;  /* 0x0000000000007941 */ /* 0x000fea0003800200 */
.L_x_107:
        /* <DEDUP_REMOVED lines=23> */
.L_x_110:
[----:B------:R-:W-:Y:S05]  /*0da0*/  BSYNC.RECONVERGENT B0 ;  /* 0x0000000000007941 */ /* 0x000fea0003800200 */
.L_x_109:
        /* <DEDUP_REMOVED lines=8> */
.L_x_112:
[----:B------:R-:W-:Y:S05]  /*0e30*/  BSYNC.RECONVERGENT B0 ;  /* 0x0000000000007941 */ /* 0x000fea0003800200 */
.L_x_111:
        /* <DEDUP_REMOVED lines=23> */
.L_x_114:
[----:B------:R-:W-:Y:S05]  /*0fb0*/  BSYNC.RECONVERGENT B0 ;  /* 0x0000000000007941 */ /* 0x000fea0003800200 */
.L_x_113:
        /* <DEDUP_REMOVED lines=8> */
.L_x_116:
[----:B------:R-:W-:Y:S05]  /*1040*/  BSYNC.RECONVERGENT B0 ;  /* 0x0000000000007941 */ /* 0x000fea0003800200 */
.L_x_115:
        /* <DEDUP_REMOVED lines=22> */
.L_x_118:
[----:B------:R-:W-:Y:S05]  /*11b0*/  BSYNC.RECONVERGENT B0 ;  /* 0x0000000000007941 */ /* 0x000fea0003800200 */
.L_x_117:
        /* <DEDUP_REMOVED lines=21> */
.L_x_104:
        /* <DEDUP_REMOVED lines=11> */
.L_x_124:
        /* <DEDUP_REMOVED lines=26> */
.L_x_121:
[----:B------:R-:W-:Y:S05]  /*1560*/  BSYNC.RECONVERGENT B0 ;  /* 0x0000000000007941 */ /* 0x000fea0003800200 */
.L_x_120:
[----:B------:R-:W-:Y:S04]  /*1570*/  BSSY.RECONVERGENT B0, `(.L_x_122) ;  /* 0x0000007000007945 */ /* 0x000fe80003800200 */
[----:B------:R-:W-:Y:S05]  /*1580*/  @P1 BRA `(.L_x_123) ;  /* 0x0000000000141947 */ /* 0x000fea0003800000 */
[----:B-12---:R-:W-:-:S05]  /*1590*/  IMAD.WIDE R14, R17, 0x4, R4 ;  /* 0x00000004110e7825 */ /* 0x006fca00078e0204 */
[----:B------:R-:W-:Y:S01]  /*15a0*/  @!PT LDS RZ, [RZ] ;  /* 0x00000000fffff984 */ /* 0x000fe20000000800 */
[----:B------:R-:W-:Y:S01]  /*15b0*/  @!PT LDS RZ, [RZ] ;  /* 0x00000000fffff984 */ /* 0x000fe20000000800 */
[----:B------:R-:W-:Y:S01]  /*15c0*/  @!PT LDS RZ, [RZ] ;  /* 0x00000000fffff984 */ /* 0x000fe20000000800 */
[----:B------:R3:W-:Y:S02]  /*15d0*/  LDGSTS.E [R21], desc[UR8][R14.64] ;  /* 0x000000000e157fae */ /* 0x0007e4000b9a1008 */
.L_x_123:
[----:B------:R-:W-:Y:S05]  /*15e0*/  BSYNC.RECONVERGENT B0 ;  /* 0x0000000000007941 */ /* 0x000fea0003800200 */
.L_x_122:
[----:B------:R-:W0:Y:S01]  /*15f0*/  LDGDEPBAR ;  /* 0x00000000000079af */ /* 0x000e220000000000 */
[----:B------:R-:W-:Y:S01]  /*1600*/  VIADD R16, R16, 0x1 ;  /* 0x0000000110107836 */ /* 0x000fe20000000000 */
[C---:B------:R-:W-:Y:S01]  /*1610*/  IADD3 R17, PT, PT, R10.reuse, R17, RZ ;  /* 0x000000110a117210 */ /* 0x040fe20007ffe0ff */
[----:B------:R-:W-:Y:S01]  /*1620*/  IMAD.IADD R19, R10, 0x1, R19 ;  /* 0x000000010a137824 */ /* 0x000fe200078e0213 */
[----:B------:R-:W-:Y:S06]  /*1630*/  @P2 BRA `(.L_x_124) ;  /* 0xfffffffc00602947 */ /* 0x000fec000383ffff */
.L_x_103:
        /* <DEDUP_REMOVED lines=61> */
.L_x_126:
[----:B------:R-:W-:Y:S05]  /*1a10*/  BSYNC.RECONVERGENT B0 ;  /* 0x0000000000007941 */ /* 0x000fea0003800200 */
.L_x_125:
        /* <DEDUP_REMOVED lines=23> */
.L_x_128:
[----:B------:R-:W-:Y:S05]  /*1b90*/  BSYNC.RECONVERGENT B0 ;  /* 0x0000000000007941 */ /* 0x000fea0003800200 */
.L_x_127:
        /* <DEDUP_REMOVED lines=22> */
.L_x_130:
[----:B------:R-:W-:Y:S05]  /*1d00*/  BSYNC.RECONVERGENT B0 ;  /* 0x0000000000007941 */ /* 0x000fea0003800200 */
.L_x_129:
        /* <DEDUP_REMOVED lines=23> */
.L_x_132:
[----:B------:R-:W-:Y:S05]  /*1e80*/  BSYNC.RECONVERGENT B0 ;  /* 0x0000000000007941 */ /* 0x000fea0003800200 */
.L_x_131:
        /* <DEDUP_REMOVED lines=12> */
.L_x_135:
[----:B------:R-:W-:Y:S01]  /*1f50*/  LDS R4, [R2] ;  /* 0x0000000002047984 */ /* 0x000fe20000000800 */
[----:B------:R-:W-:-:S03]  /*1f60*/  VIADD R3, R3, 0x1 ;  /* 0x0000000103037836 */ /* 0x000fc60000000000 */
[----:B------:R-:W-:Y:S02]  /*1f70*/  LDS R5, [R2+0x1000] ;  /* 0x0010000002057984 */ /* 0x000fe40000000800 */
[----:B------:R-:W-:Y:S02]  /*1f80*/  ISETP.NE.AND P2, PT, R3, RZ, PT ;  /* 0x000000ff0300720c */ /* 0x000fe40003f45270 */
[----:B------:R-:W5:Y:S02]  /*1f90*/  LDS R6, [R2+0x2000] ;  /* 0x0020000002067984 */ /* 0x000f640000000800 */
[----:B-----5:R-:W-:-:S05]  /*1fa0*/  IADD3 R5, PT, PT, R6, R5, R4 ;  /* 0x0000000506057210 */ /* 0x020fca0007ffe004 */
[----:B------:R5:W-:Y:S02]  /*1fb0*/  STS [R2], R5 ;  /* 0x0000000502007388 */ /* 0x000be40000000800 */
[----:B-----5:R-:W-:Y:S02]  /*1fc0*/  IMAD R2, R13, 0x4, R2 ;  /* 0x000000040d027824 */ /* 0x020fe400078e0202 */
[----:B------:R-:W-:Y:S05]  /*1fd0*/  @P2 BRA `(.L_x_135) ;  /* 0xfffffffc00dc2947 */ /* 0x000fea000383ffff */
.L_x_134:
[----:B------:R-:W-:Y:S05]  /*1fe0*/  BSYNC.RECONVERGENT B0 ;  /* 0x0000000000007941 */ /* 0x000fea0003800200 */
.L_x_133:
[----:B------:R-:W-:Y:S04]  /*1ff0*/  BSSY.RECONVERGENT B0, `(.L_x_136) ;  /* 0x0000021000007945 */ /* 0x000fe80003800200 */
[----:B------:R-:W-:Y:S05]  /*2000*/  @!P1 BRA `(.L_x_137) ;  /* 0x00000000007c9947 */ /* 0x000fea0003800000 */
[----:B------:R-:W5:Y:S01]  /*2010*/  S2UR UR5, SR_CgaCtaId ;  /* 0x00000000000579c3 */ /* 0x000f620000008800 */
[----:B------:R-:W-:Y:S02]  /*2020*/  UMOV UR4, 0x400 ;  /* 0x0000040000047882 */ /* 0x000fe40000000000 */
[----:B-----5:R-:W-:-:S06]  /*2030*/  ULEA UR4, UR5, UR4, 0x18 ;  /* 0x0000000405047291 */ /* 0x020fcc000f8ec0ff */
[----:B------:R-:W-:-:S07]  /*2040*/  LEA R2, R0, UR4, 0x2 ;  /* 0x0000000400027c11 */ /* 0x000fce000f8e10ff */
.L_x_138:
[----:B-----5:R-:W-:Y:S01]  /*2050*/  LDS R3, [R2] ;  /* 0x0000000002037984 */ /* 0x020fe20000000800 */
[----:B------:R-:W-:-:S03]  /*2060*/  IMAD R0, R13, 0x4, R0 ;  /* 0x000000040d007824 */ /* 0x000fc600078e0200 */
[----:B------:R-:W-:Y:S02]  /*2070*/  LDS R4, [R2+0x1000] ;  /* 0x0010000002047984 */ /* 0x000fe40000000800 */
[----:B------:R-:W-:Y:S02]  /*2080*/  ISETP.GE.U32.AND P1, PT, R0, 0x400, PT ;  /* 0x000004000000780c */ /* 0x000fe40003f26070 */
[----:B------:R-:W5:Y:S02]  /*2090*/  LDS R5, [R2+0x2000] ;  /* 0x0020000002057984 */ /* 0x000f640000000800 */
[----:B-----5:R-:W-:Y:S01]  /*20a0*/  IADD3 R3, PT, PT, R5, R4, R3 ;  /* 0x0000000405037210 */ /* 0x020fe20007ffe003 */
[----:B------:R-:W-:-:S04]  /*20b0*/  IMAD R4, R13, 0x4, R2 ;  /* 0x000000040d047824 */ /* 0x000fc800078e0202 */
[----:B------:R5:W-:Y:S04]  /*20c0*/  STS [R2], R3 ;  /* 0x0000000302007388 */ /* 0x000be80000000800 */
[----:B------:R-:W-:Y:S04]  /*20d0*/  LDS R5, [R4] ;  /* 0x0000000004057984 */ /* 0x000fe80000000800 */
[----:B------:R-:W-:Y:S01]  /*20e0*/  LDS R6, [R4+0x1000] ;  /* 0x0010000004067984 */ /* 0x000fe20000000800 */
[----:B-----5:R-:W-:-:S03]  /*20f0*/  IMAD R2, R13, 0x10, R2 ;  /* 0x000000100d027824 */ /* 0x020fc600078e0202 */
[----:B-1234-:R-:W1:Y:S02]  /*2100*/  LDS R7, [R4+0x2000] ;  /* 0x0020000004077984 */ /* 0x01ee640000000800 */
[----:B-1----:R-:W-:Y:S02]  /*2110*/  IADD3 R5, PT, PT, R7, R6, R5 ;  /* 0x0000000607057210 */ /* 0x002fe40007ffe005 */
[----:B------:R-:W-:-:S03]  /*2120*/  LEA R6, R13, R4, 0x2 ;  /* 0x000000040d067211 */ /* 0x000fc600078e10ff */
[----:B------:R-:W-:Y:S02]  /*2130*/  STS [R4], R5 ;  /* 0x0000000504007388 */ /* 0x000fe40000000800 */
[----:B------:R-:W-:Y:S02]  /*2140*/  IMAD R3, R13, 0x4, R6 ;  /* 0x000000040d037824 */ /* 0x000fe400078e0206 */
[----:B------:R-:W-:Y:S04]  /*2150*/  LDS R7, [R6] ;  /* 0x0000000006077984 */ /* 0x000fe80000000800 */
[----:B------:R-:W-:Y:S04]  /*2160*/  LDS R8, [R6+0x1000] ;  /* 0x0010000006087984 */ /* 0x000fe80000000800 */
[----:B------:R-:W1:Y:S02]  /*2170*/  LDS R9, [R6+0x2000] ;  /* 0x0020000006097984 */ /* 0x000e640000000800 */
[----:B-1----:R-:W-:-:S05]  /*2180*/  IADD3 R7, PT, PT, R9, R8, R7 ;  /* 0x0000000809077210 */ /* 0x002fca0007ffe007 */
[----:B------:R-:W-:Y:S04]  /*2190*/  STS [R6], R7 ;  /* 0x0000000706007388 */ /* 0x000fe80000000800 */
[----:B------:R-:W-:Y:S04]  /*21a0*/  LDS R8, [R3] ;  /* 0x0000000003087984 */ /* 0x000fe80000000800 */
[----:B------:R-:W-:Y:S04]  /*21b0*/  LDS R9, [R3+0x1000] ;  /* 0x0010000003097984 */ /* 0x000fe80000000800 */
[----:B------:R-:W1:Y:S02]  /*21c0*/  LDS R10, [R3+0x2000] ;  /* 0x00200000030a7984 */ /* 0x000e640000000800 */
[----:B-1----:R-:W-:-:S05]  /*21d0*/  IADD3 R8, PT, PT, R10, R9, R8 ;  /* 0x000000090a087210 */ /* 0x002fca0007ffe008 */
[----:B------:R5:W-:Y:S01]  /*21e0*/  STS [R3], R8 ;  /* 0x0000000803007388 */ /* 0x000be20000000800 */
[----:B------:R-:W-:Y:S05]  /*21f0*/  @!P1 BRA `(.L_x_138) ;  /* 0xfffffffc00949947 */ /* 0x000fea000383ffff */
.L_x_137:
[----:B------:R-:W-:Y:S05]  /*2200*/  BSYNC.RECONVERGENT B0 ;  /* 0x0000000000007941 */ /* 0x000fea0003800200 */
.L_x_136:
        /* <DEDUP_REMOVED lines=15> */
.L_x_141:
[C---:B--234-:R-:W-:Y:S01]  /*2300*/  LEA R7, R12.reuse, UR4, 0xa ;  /* 0x000000040c077c11 */ /* 0x05cfe2000f8e50ff */
[----:B------:R-:W-:Y:S01]  /*2310*/  UMOV UR5, 0xffffffff ;  /* 0xffffffff00057882 */ /* 0x000fe20000000000 */
[----:B-----5:R-:W-:-:S03]  /*2320*/  IMAD R3, R12, UR6, RZ ;  /* 0x000000060c037c24 */ /* 0x020fc6000f8e02ff */
        /* <DEDUP_REMOVED lines=160> */
.L_x_190:
[----:B---3--:R-:W-:Y:S02]  /*2d30*/  SEL R6, R15, RZ, P4 ;  /* 0x000000ff0f067207 */ /* 0x008fe40002000000 */
[----:B------:R-:W-:-:S03]  /*2d40*/  IADD3 R7, PT, PT, -R4, R18, R7 ;  /* 0x0000001204077210 */ /* 0x000fc60007ffe107 */
[----:B------:R-:W-:Y:S01]  /*2d50*/  IMAD.IADD R6, R5, 0x1, R6 ;  /* 0x0000000105067824 */ /* 0x000fe200078e0206 */
[----:B------:R-:W-:-:S03]  /*2d60*/  UMOV UR5, 0xffffffff ;  /* 0xffffffff00057882 */ /* 0x000fc60000000000 */
[----:B------:R-:W-:-:S05]  /*2d70*/  IMAD.IADD R7, R6, 0x1, R7 ;  /* 0x0000000106077824 */ /* 0x000fca00078e0207 */
[----:B------:R2:W-:Y:S01]  /*2d80*/  REDG.E.ADD.STRONG.GPU desc[UR8][R2.64+0x380], R7 ;  /* 0x000380070200798e */ /* 0x0005e2000c12e108 */
[----:B------:R-:W-:Y:S05]  /*2d90*/  BRA.DIV UR5, `(.L_x_140) ;  /* 0x0000001a05147947 */ /* 0x000fea000b800000 */
.L_x_193:
[----:B------:R-:W-:-:S04]  /*2da0*/  LEA.HI R12, R13, R12, RZ, 0x1b ;  /* 0x0000000c0d0c7211 */ /* 0x000fc800078fd8ff */
[----:B------:R-:W-:-:S13]  /*2db0*/  ISETP.GE.U32.AND P5, PT, R12, 0x4, PT ;  /* 0x000000040c00780c */ /* 0x000fda0003fa6070 */
[----:B------:R-:W-:Y:S05]  /*2dc0*/  @!P5 BRA `(.L_x_141) ;  /* 0xfffffff4004cd947 */ /* 0x000fea000383ffff */
[----:B------:R-:W-:Y:S05]  /*2dd0*/  EXIT ;  /* 0x000000000000794d */ /* 0x000fea0003800000 */
.L_x_139:
[----:B------:R-:W-:Y:S01]  /*2de0*/  BSSY B0, `(.L_x_142) ;  /* 0x0000007000007945 */ /* 0x000fe20003800000 */
[----:B------:R-:W-:Y:S01]  /*2df0*/  IMAD.MOV.U32 R11, RZ, RZ, 0x1 ;  /* 0x00000001ff0b7424 */ /* 0x000fe200078e00ff */
[----:B------:R-:W-:Y:S01]  /*2e00*/  MOV R9, 0xffffffff ;  /* 0xffffffff00097802 */ /* 0x000fe20000000f00 */
[----:B------:R-:W-:-:S07]  /*2e10*/  IMAD.MOV.U32 R10, RZ, RZ, RZ ;  /* 0x000000ffff0a7224 */ /* 0x000fce00078e00ff */
[----:B-123--:R-:W-:Y:S05]  /*2e20*/  WARPSYNC.COLLECTIVE R9, `(.L_x_143) ;  /* 0x0000000009087348 */ /* 0x00efea0003c00000 */
[----:B---3--:R3:W4:Y:S02]  /*2e30*/  SHFL.UP P5, R15, R26, R11, R10 ;  /* 0x0400000b1a0f7389 */ /* 0x00872400000a000a */
[----:B-1234-:R-:W-:Y:S05]  /*2e40*/  ENDCOLLECTIVE ;  /* 0x000000000000791b */ /* 0x01efea0003800000 */
.L_x_143:
[----:B------:R-:W-:Y:S05]  /*2e50*/  BSYNC B0 ;  /* 0x0000000000007941 */ /* 0x000fea0003800000 */
.L_x_142:
        /* <DEDUP_REMOVED lines=14> */
.L_x_144:
        /* <DEDUP_REMOVED lines=8> */
.L_x_145:
[----:B------:R-:W-:Y:S02]  /*2fc0*/  IMAD.MOV.U32 R11, RZ, RZ, 0x8 ;  /* 0x00000008ff0b7424 */ /* 0x000fe400078e00ff */
[----:B------:R-:W-:-:S05]  /*2fd0*/  IMAD.MOV.U32 R21, RZ, RZ, R15 ;  /* 0x000000ffff157224 */ /* 0x000fca00078e000f */
[----:B------:R-:W-:-:S05]  /*2fe0*/  SEL R21, R21, RZ, P2 ;  /* 0x000000ff15157207 */ /* 0x000fca0001000000 */
[----:B------:R-:W-:-:S04]  /*2ff0*/  IMAD.IADD R2, R2, 0x1, R21 ;  /* 0x0000000102027824 */ /* 0x000fc800078e0215 */
[----:B------:R-:W-:-:S07]  /*3000*/  IMAD.MOV.U32 R26, RZ, RZ, R2 ;  /* 0x000000ffff1a7224 */ /* 0x000fce00078e0002 */
[----:B------:R-:W-:Y:S05]  /*3010*/  WARPSYNC.COLLECTIVE R9, `(.L_x_146) ;  /* 0x0000000009087348 */ /* 0x000fea0003c00000 */
[----:B------:R1:W2:Y:S02]  /*3020*/  SHFL.UP P5, R15, R26, R11, R10 ;  /* 0x0400000b1a0f7389 */ /* 0x0002a400000a000a */
[----:B-12---:R-:W-:Y:S05]  /*3030*/  ENDCOLLECTIVE ;  /* 0x000000000000791b */ /* 0x006fea0003800000 */
.L_x_146:
        /* <DEDUP_REMOVED lines=8> */
.L_x_147:
[----:B------:R-:W-:Y:S02]  /*30c0*/  IMAD.MOV.U32 R24, RZ, RZ, 0x1f ;  /* 0x0000001fff187424 */ /* 0x000fe400078e00ff */
[----:B------:R-:W-:Y:S01]  /*30d0*/  IMAD.MOV.U32 R2, RZ, RZ, R15 ;  /* 0x000000ffff027224 */ /* 0x000fe200078e000f */
[----:B------:R-:W-:-:S04]  /*30e0*/  IADD3 R7, P5, PT, R0, R3, RZ ;  /* 0x0000000300077210 */ /* 0x000fc80007fbe0ff */
[----:B------:R-:W-:Y:S02]  /*30f0*/  SEL R6, R2, RZ, P4 ;  /* 0x000000ff02067207 */ /* 0x000fe40002000000 */
[----:B------:R-:W-:Y:S02]  /*3100*/  LEA.HI.X.SX32 R8, R3, RZ, 0x1, P5 ;  /* 0x000000ff03087211 */ /* 0x000fe400028f0eff */
[----:B------:R-:W-:Y:S02]  /*3110*/  LEA R2, P5, R7, UR10, 0x2 ;  /* 0x0000000a07027c11 */ /* 0x000fe4000f8a10ff */
[----:B------:R-:W-:Y:S02]  /*3120*/  IADD3 R23, PT, PT, R23, R6, RZ ;  /* 0x0000000617177210 */ /* 0x000fe40007ffe0ff */
[----:B------:R-:W-:Y:S01]  /*3130*/  LEA.HI.X R3, R7, UR11, R8, 0x2, P5 ;  /* 0x0000000b07037c11 */ /* 0x000fe2000a8f1408 */
[----:B------:R-:W-:Y:S01]  /*3140*/  IMAD.MOV.U32 R26, RZ, RZ, R18 ;  /* 0x000000ffff1a7224 */ /* 0x000fe200078e0012 */
[----:B------:R1:W2:Y:S01]  /*3150*/  LDS R8, [R5+0x200] ;  /* 0x0002000005087984 */ /* 0x0002a20000000800 */
[----:B------:R-:W-:-:S02]  /*3160*/  IMAD.IADD R15, R23, 0x1, -R4 ;  /* 0x00000001170f7824 */ /* 0x000fc400078e0a04 */
[----:B------:R-:W-:Y:S02]  /*3170*/  IMAD.MOV.U32 R22, RZ, RZ, R23 ;  /* 0x000000ffff167224 */ /* 0x000fe400078e0017 */
[----:B------:R-:W-:Y:S01]  /*3180*/  IMAD.MOV.U32 R11, RZ, RZ, 0x1 ;  /* 0x00000001ff0b7424 */ /* 0x000fe200078e00ff */
[----:B------:R1:W-:Y:S06]  /*3190*/  REDG.E.ADD.STRONG.GPU desc[UR8][R2.64], R15 ;  /* 0x0000000f0200798e */ /* 0x0003ec000c12e108 */
[----:B-12---:R-:W-:Y:S05]  /*31a0*/  WARPSYNC.COLLECTIVE R9, `(.L_x_148) ;  /* 0x0000000009087348 */ /* 0x006fea0003c00000 */
[----:B------:R3:W4:Y:S02]  /*31b0*/  SHFL.IDX P5, R16, R22, R24, R25 ;  /* 0x0000001816107389 */ /* 0x00072400000a0019 */
[----:B-1234-:R-:W-:Y:S05]  /*31c0*/  ENDCOLLECTIVE ;  /* 0x000000000000791b */ /* 0x01efea0003800000 */
.L_x_148:
[----:B------:R-:W-:Y:S05]  /*31d0*/  WARPSYNC.COLLECTIVE R9, `(.L_x_149) ;  /* 0x0000000009087348 */ /* 0x000fea0003c00000 */
[----:B------:R1:W2:Y:S02]  /*31e0*/  SHFL.UP P5, R15, R26, R11, R10 ;  /* 0x0400000b1a0f7389 */ /* 0x0002a400000a000a */
[----:B-12---:R-:W-:Y:S05]  /*31f0*/  ENDCOLLECTIVE ;  /* 0x000000000000791b */ /* 0x006fea0003800000 */
.L_x_149:
[----:B------:R-:W-:Y:S01]  /*3200*/  IMAD.MOV.U32 R11, RZ, RZ, 0x2 ;  /* 0x00000002ff0b7424 */ /* 0x000fe200078e00ff */
[----:B------:R-:W-:Y:S01]  /*3210*/  MOV R7, R16 ;  /* 0x0000001000077202 */ /* 0x000fe20000000f00 */
[----:B------:R-:W-:-:S05]  /*3220*/  IMAD.MOV.U32 R16, RZ, RZ, R15 ;  /* 0x000000ffff107224 */ /* 0x000fca00078e000f */
[----:B------:R-:W-:-:S05]  /*3230*/  SEL R15, R16, RZ, P0 ;  /* 0x000000ff100f7207 */ /* 0x000fca0000000000 */
[----:B------:R-:W-:-:S05]  /*3240*/  IMAD.IADD R16, R18, 0x1, R15 ;  /* 0x0000000112107824 */ /* 0x000fca00078e020f */
[----:B------:R-:W-:-:S07]  /*3250*/  MOV R26, R16 ;  /* 0x00000010001a7202 */ /* 0x000fce0000000f00 */
[----:B------:R-:W-:Y:S05]  /*3260*/  WARPSYNC.COLLECTIVE R9, `(.L_x_150) ;  /* 0x0000000009087348 */ /* 0x000fea0003c00000 */
[----:B------:R1:W2:Y:S02]  /*3270*/  SHFL.UP P5, R15, R26, R11, R10 ;  /* 0x0400000b1a0f7389 */ /* 0x0002a400000a000a */
[----:B-12---:R-:W-:Y:S05]  /*3280*/  ENDCOLLECTIVE ;  /* 0x000000000000791b */ /* 0x006fea0003800000 */
.L_x_150:
[----:B------:R-:W-:Y:S02]  /*3290*/  HFMA2 R11, -RZ, RZ, 0, 2.384185791015625e-07 ;  /* 0x00000004ff0b7431 */ /* 0x000fe400000001ff */
[----:B------:R-:W-:-:S05]  /*32a0*/  IMAD.MOV.U32 R23, RZ, RZ, R15 ;  /* 0x000000ffff177224 */ /* 0x000fca00078e000f */
[----:B------:R-:W-:-:S05]  /*32b0*/  SEL R23, R23, RZ, P1 ;  /* 0x000000ff17177207 */ /* 0x000fca0000800000 */
[----:B------:R-:W-:-:S04]  /*32c0*/  IMAD.IADD R16, R16, 0x1, R23 ;  /* 0x0000000110107824 */ /* 0x000fc800078e0217 */
[----:B------:R-:W-:-:S07]  /*32d0*/  IMAD.MOV.U32 R26, RZ, RZ, R16 ;  /* 0x000000ffff1a7224 */ /* 0x000fce00078e0010 */
[----:B------:R-:W-:Y:S05]  /*32e0*/  WARPSYNC.COLLECTIVE R9, `(.L_x_151) ;  /* 0x0000000009087348 */ /* 0x000fea0003c00000 */
[----:B------:R1:W2:Y:S02]  /*32f0*/  SHFL.UP P5, R15, R26, R11, R10 ;  /* 0x0400000b1a0f7389 */ /* 0x0002a400000a000a */
[----:B-12---:R-:W-:Y:S05]  /*3300*/  ENDCOLLECTIVE ;  /* 0x000000000000791b */ /* 0x006fea0003800000 */
.L_x_151:
        /* <DEDUP_REMOVED lines=8> */
.L_x_152:
        /* <DEDUP_REMOVED lines=8> */
.L_x_153:
[----:B------:R-:W-:-:S05]  /*3410*/  IMAD.MOV.U32 R24, RZ, RZ, R15 ;  /* 0x000000ffff187224 */ /* 0x000fca00078e000f */
[----:B------:R-:W-:-:S04]  /*3420*/  SEL R15, R24, RZ, P4 ;  /* 0x000000ff180f7207 */ /* 0x000fc80002000000 */
[----:B------:R-:W-:Y:S01]  /*3430*/  IADD3 R20, PT, PT, R16, R15, RZ ;  /* 0x0000000f10147210 */ /* 0x000fe20007ffe0ff */
[----:B------:R-:W-:-:S03]  /*3440*/  IMAD.MOV.U32 R24, RZ, RZ, 0x1f ;  /* 0x0000001fff187424 */ /* 0x000fc600078e00ff */
[----:B------:R-:W-:Y:S01]  /*3450*/  IADD3 R15, PT, PT, R20, R7, -R4 ;  /* 0x00000007140f7210 */ /* 0x000fe20007ffe804 */
[----:B------:R-:W-:Y:S02]  /*3460*/  IMAD.MOV.U32 R22, RZ, RZ, R20 ;  /* 0x000000ffff167224 */ /* 0x000fe400078e0014 */
[----:B------:R-:W-:Y:S02]  /*3470*/  IMAD.MOV.U32 R26, RZ, RZ, R14 ;  /* 0x000000ffff1a7224 */ /* 0x000fe400078e000e */
[----:B------:R-:W-:Y:S01]  /*3480*/  IMAD.MOV.U32 R11, RZ, RZ, 0x1 ;  /* 0x00000001ff0b7424 */ /* 0x000fe200078e00ff */
[----:B------:R1:W-:Y:S06]  /*3490*/  REDG.E.ADD.STRONG.GPU desc[UR8][R2.64+0x80], R15 ;  /* 0x0000800f0200798e */ /* 0x0003ec000c12e108 */
[----:B-1----:R-:W-:Y:S05]  /*34a0*/  WARPSYNC.COLLECTIVE R9, `(.L_x_154) ;  /* 0x0000000009087348 */ /* 0x002fea0003c00000 */
[----:B------:R2:W3:Y:S02]  /*34b0*/  SHFL.IDX P5, R16, R22, R24, R25 ;  /* 0x0000001816107389 */ /* 0x0004e400000a0019 */
[----:B-123--:R-:W-:Y:S05]  /*34c0*/  ENDCOLLECTIVE ;  /* 0x000000000000791b */ /* 0x00efea0003800000 */
.L_x_154:
[----:B------:R-:W-:Y:S05]  /*34d0*/  WARPSYNC.COLLECTIVE R9, `(.L_x_155) ;  /* 0x0000000009087348 */ /* 0x000fea0003c00000 */
[----:B------:R1:W2:Y:S02]  /*34e0*/  SHFL.UP P5, R15, R26, R11, R10 ;  /* 0x0400000b1a0f7389 */ /* 0x0002a400000a000a */
[----:B-12---:R-:W-:Y:S05]  /*34f0*/  ENDCOLLECTIVE ;  /* 0x000000000000791b */ /* 0x006fea0003800000 */
.L_x_155:
        /* <DEDUP_REMOVED lines=8> */
.L_x_156:
        /* <DEDUP_REMOVED lines=9> */
.L_x_157:
        /* <DEDUP_REMOVED lines=8> */
.L_x_158:
        /* <DEDUP_REMOVED lines=8> */
.L_x_159:
        /* <DEDUP_REMOVED lines=11> */
.L_x_160:
[----:B------:R-:W-:Y:S05]  /*37c0*/  WARPSYNC.COLLECTIVE R9, `(.L_x_161) ;  /* 0x0000000009087348 */ /* 0x000fea0003c00000 */
[----:B------:R1:W2:Y:S02]  /*37d0*/  SHFL.UP P5, R15, R26, R11, R10 ;  /* 0x0400000b1a0f7389 */ /* 0x0002a400000a000a */
[----:B-12---:R-:W-:Y:S05]  /*37e0*/  ENDCOLLECTIVE ;  /* 0x000000000000791b */ /* 0x006fea0003800000 */
.L_x_161:
        /* <DEDUP_REMOVED lines=10> */
.L_x_162:
        /* <DEDUP_REMOVED lines=8> */
.L_x_163:
        /* <DEDUP_REMOVED lines=8> */
.L_x_164:
        /* <DEDUP_REMOVED lines=8> */
.L_x_165:
        /* <DEDUP_REMOVED lines=11> */
.L_x_166:
[----:B------:R-:W-:Y:S05]  /*3ac0*/  WARPSYNC.COLLECTIVE R9, `(.L_x_167) ;  /* 0x0000000009087348 */ /* 0x000fea0003c00000 */
[----:B------:R1:W2:Y:S02]  /*3ad0*/  SHFL.UP P5, R15, R26, R11, R10 ;  /* 0x0400000b1a0f7389 */ /* 0x0002a400000a000a */
[----:B-12---:R-:W-:Y:S05]  /*3ae0*/  ENDCOLLECTIVE ;  /* 0x000000000000791b */ /* 0x006fea0003800000 */
.L_x_167:
        /* <DEDUP_REMOVED lines=10> */
.L_x_168:
        /* <DEDUP_REMOVED lines=8> */
.L_x_169:
        /* <DEDUP_REMOVED lines=8> */
.L_x_170:
        /* <DEDUP_REMOVED lines=9> */
.L_x_171:
        /* <DEDUP_REMOVED lines=10> */
.L_x_172:
[----:B------:R-:W-:Y:S05]  /*3dc0*/  WARPSYNC.COLLECTIVE R9, `(.L_x_173) ;  /* 0x0000000009087348 */ /* 0x000fea0003c00000 */
[----:B------:R1:W2:Y:S02]  /*3dd0*/  SHFL.UP P5, R15, R26, R11, R10 ;  /* 0x0400000b1a0f7389 */ /* 0x0002a400000a000a */
[----:B-12---:R-:W-:Y:S05]  /*3de0*/  ENDCOLLECTIVE ;  /* 0x000000000000791b */ /* 0x006fea0003800000 */
.L_x_173:
        /* <DEDUP_REMOVED lines=11> */
.L_x_174:
[----:B------:R-:W-:Y:S01]  /*3ea0*/  IMAD.MOV.U32 R11, RZ, RZ, 0x4 ;  /* 0x00000004ff0b7424 */ /* 0x000fe200078e00ff */
[----:B------:R-:W-:-:S05]  /*3eb0*/  SEL R15, R15, RZ, P1 ;  /* 0x000000ff0f0f7207 */ /* 0x000fca0000800000 */
[----:B------:R-:W-:-:S05]  /*3ec0*/  IMAD.IADD R18, R18, 0x1, R15 ;  /* 0x0000000112127824 */ /* 0x000fca00078e020f */
[----:B------:R-:W-:-:S07]  /*3ed0*/  MOV R26, R18 ;  /* 0x00000012001a7202 */ /* 0x000fce0000000f00 */
[----:B------:R-:W-:Y:S05]  /*3ee0*/  WARPSYNC.COLLECTIVE R9, `(.L_x_175) ;  /* 0x0000000009087348 */ /* 0x000fea0003c00000 */
[----:B------:R1:W2:Y:S02]  /*3ef0*/  SHFL.UP P5, R15, R26, R11, R10 ;  /* 0x0400000b1a0f7389 */ /* 0x0002a400000a000a */
[----:B-12---:R-:W-:Y:S05]  /*3f00*/  ENDCOLLECTIVE ;  /* 0x000000000000791b */ /* 0x006fea0003800000 */
.L_x_175:
[----:B------:R-:W-:Y:S01]  /*3f10*/  HFMA2 R11, -RZ, RZ, 0, 4.76837158203125e-07 ;  /* 0x00000008ff0b7431 */ /* 0x000fe200000001ff */
[----:B------:R-:W-:-:S05]  /*3f20*/  SEL R15, R15, RZ, P2 ;  /* 0x000000ff0f0f7207 */ /* 0x000fca0001000000 */
[----:B------:R-:W-:-:S04]  /*3f30*/  IMAD.IADD R19, R18, 0x1, R15 ;  /* 0x0000000112137824 */ /* 0x000fc800078e020f */
[----:B------:R-:W-:-:S07]  /*3f40*/  IMAD.MOV.U32 R26, RZ, RZ, R19 ;  /* 0x000000ffff1a7224 */ /* 0x000fce00078e0013 */
[----:B------:R-:W-:Y:S05]  /*3f50*/  WARPSYNC.COLLECTIVE R9, `(.L_x_176) ;  /* 0x0000000009087348 */ /* 0x000fea0003c00000 */
[----:B------:R1:W2:Y:S02]  /*3f60*/  SHFL.UP P5, R15, R26, R11, R10 ;  /* 0x0400000b1a0f7389 */ /* 0x0002a400000a000a */
[----:B-12---:R-:W-:Y:S05]  /*3f70*/  ENDCOLLECTIVE ;  /* 0x000000000000791b */ /* 0x006fea0003800000 */
.L_x_176:
[----:B------:R-:W-:Y:S01]  /*3f80*/  IMAD.MOV.U32 R11, RZ, RZ, 0x10 ;  /* 0x00000010ff0b7424 */ /* 0x000fe200078e00ff */
[----:B------:R-:W-:-:S05]  /*3f90*/  SEL R6, R15, RZ, P3 ;  /* 0x000000ff0f067207 */ /* 0x000fca0001800000 */
[----:B------:R-:W-:-:S04]  /*3fa0*/  IMAD.IADD R6, R19, 0x1, R6 ;  /* 0x0000000113067824 */ /* 0x000fc800078e0206 */
[----:B------:R-:W-:-:S07]  /*3fb0*/  IMAD.MOV.U32 R26, RZ, RZ, R6 ;  /* 0x000000ffff1a7224 */ /* 0x000fce00078e0006 */
[----:B------:R-:W-:Y:S05]  /*3fc0*/  WARPSYNC.COLLECTIVE R9, `(.L_x_177) ;  /* 0x0000000009087348 */ /* 0x000fea0003c00000 */
[----:B------:R1:W2:Y:S02]  /*3fd0*/  SHFL.UP P5, R15, R26, R11, R10 ;  /* 0x0400000b1a0f7389 */ /* 0x0002a400000a000a */
[----:B-12---:R-:W-:Y:S05]  /*3fe0*/  ENDCOLLECTIVE ;  /* 0x000000000000791b */ /* 0x006fea0003800000 */
.L_x_177:
        /* <DEDUP_REMOVED lines=12> */
.L_x_178:
[----:B------:R-:W-:Y:S05]  /*40b0*/  WARPSYNC.COLLECTIVE R9, `(.L_x_179) ;  /* 0x0000000009087348 */ /* 0x000fea0003c00000 */
[----:B------:R1:W2:Y:S02]  /*40c0*/  SHFL.UP P5, R15, R26, R11, R10 ;  /* 0x0400000b1a0f7389 */ /* 0x0002a400000a000a */
[----:B-12---:R-:W-:Y:S05]  /*40d0*/  ENDCOLLECTIVE ;  /* 0x000000000000791b */ /* 0x006fea0003800000 */
.L_x_179:
        /* <DEDUP_REMOVED lines=9> */
.L_x_180:
        /* <DEDUP_REMOVED lines=8> */
.L_x_181:
        /* <DEDUP_REMOVED lines=9> */
.L_x_182:
        /* <DEDUP_REMOVED lines=8> */
.L_x_183:
        /* <DEDUP_REMOVED lines=12> */
.L_x_184:
[----:B------:R-:W-:Y:S05]  /*43c0*/  WARPSYNC.COLLECTIVE R9, `(.L_x_185) ;  /* 0x0000000009087348 */ /* 0x000fea0003c00000 */
[----:B------:R1:W2:Y:S02]  /*43d0*/  SHFL.UP P5, R15, R26, R11, R10 ;  /* 0x0400000b1a0f7389 */ /* 0x0002a400000a000a */
[----:B-12---:R-:W-:Y:S05]  /*43e0*/  ENDCOLLECTIVE ;  /* 0x000000000000791b */ /* 0x006fea0003800000 */
.L_x_185:
        /* <DEDUP_REMOVED lines=9> */
.L_x_186:
        /* <DEDUP_REMOVED lines=8> */
.L_x_187:
[----:B------:R-:W-:Y:S01]  /*4500*/  IMAD.MOV.U32 R11, RZ, RZ, 0x8 ;  /* 0x00000008ff0b7424 */ /* 0x000fe200078e00ff */
[----:B------:R-:W-:-:S04]  /*4510*/  SEL R15, R15, RZ, P2 ;  /* 0x000000ff0f0f7207 */ /* 0x000fc80001000000 */
[----:B------:R-:W-:-:S05]  /*4520*/  IADD3 R14, PT, PT, R8, R15, RZ ;  /* 0x0000000f080e7210 */ /* 0x000fca0007ffe0ff */
[----:B------:R-:W-:-:S07]  /*4530*/  IMAD.MOV.U32 R26, RZ, RZ, R14 ;  /* 0x000000ffff1a7224 */ /* 0x000fce00078e000e */
[----:B------:R-:W-:Y:S05]  /*4540*/  WARPSYNC.COLLECTIVE R9, `(.L_x_188) ;  /* 0x0000000009087348 */ /* 0x000fea0003c00000 */
[----:B------:R1:W2:Y:S02]  /*4550*/  SHFL.UP P5, R15, R26, R11, R10 ;  /* 0x0400000b1a0f7389 */ /* 0x0002a400000a000a */
[----:B-12---:R-:W-:Y:S05]  /*4560*/  ENDCOLLECTIVE ;  /* 0x000000000000791b */ /* 0x006fea0003800000 */
.L_x_188:
[----:B------:R-:W-:Y:S01]  /*4570*/  IMAD.MOV.U32 R11, RZ, RZ, 0x10 ;  /* 0x00000010ff0b7424 */ /* 0x000fe200078e00ff */
[----:B------:R-:W-:-:S05]  /*4580*/  SEL R5, R15, RZ, P3 ;  /* 0x000000ff0f057207 */ /* 0x000fca0001800000 */
[----:B------:R-:W-:-:S05]  /*4590*/  IMAD.IADD R5, R14, 0x1, R5 ;  /* 0x000000010e057824 */ /* 0x000fca00078e0205 */
[----:B------:R-:W-:-:S07]  /*45a0*/  MOV R26, R5 ;  /* 0x00000005001a7202 */ /* 0x000fce0000000f00 */
[----:B------:R-:W-:Y:S05]  /*45b0*/  WARPSYNC.COLLECTIVE R9, `(.L_x_189) ;  /* 0x0000000009087348 */ /* 0x000fea0003c00000 */
[----:B------:R1:W2:Y:S02]  /*45c0*/  SHFL.UP P5, R15, R26, R11, R10 ;  /* 0x0400000b1a0f7389 */ /* 0x0002a400000a000a */
[----:B-12---:R-:W-:Y:S05]  /*45d0*/  ENDCOLLECTIVE ;  /* 0x000000000000791b */ /* 0x006fea0003800000 */
.L_x_189:
[----:B------:R-:W-:Y:S05]  /*45e0*/  BRA `(.L_x_190) ;  /* 0xffffffe400d07947 */ /* 0x000fea000383ffff */
.L_x_140:
        /* <DEDUP_REMOVED lines=8> */
.L_x_192:
[----:B------:R-:W-:Y:S05]  /*4670*/  BSYNC B0 ;  /* 0x0000000000007941 */ /* 0x000fea0003800000 */
.L_x_191:
[----:B------:R-:W-:Y:S05]  /*4680*/  BRA `(.L_x_193) ;  /* 0xffffffe400c47947 */ /* 0x000fea000383ffff */
        .weak           $__internal_1_$__cuda_sm20_div_u16
        .type           $__internal_1_$__cuda_sm20_div_u16,@function
        .size           $__internal_1_$__cuda_sm20_div_u16,(.L_x_3570 - $__internal_1_$__cuda_sm20_div_u16)
$__internal_1_$__cuda_sm20_div_u16:
        /* <DEDUP_REMOVED lines=18> */
[----:B------:R-:W-:Y:S06]  /*47b0*/  RET.REL.NODEC R2 `(_Z35compute_histograms_shared_pipelinedIjLi4ELi8ELi3ELi4EEvPKT_Pjii) ;  /* 0xffffffb802107950 */ /* 0x000fec0003c3ffff */
.L_x_194:
        /* <DEDUP_REMOVED lines=12> */
.L_x_3570:


//--------------------- .text._Z35compute_histograms_shared_pipelinedIjLi4ELi8ELi2ELi4EEvPKT_Pjii --------------------------
	.section	.text._Z35compute_histograms_shared_pipelinedIjLi4ELi8ELi2ELi4EEvPKT_Pjii,"ax",@progbits
	.align	128
        .global         _Z35compute_histograms_shared_pipelinedIjLi4ELi8ELi2ELi4EEvPKT_Pjii
        .type           _Z35compute_histograms_shared_pipelinedIjLi4ELi8ELi2ELi4EEvPKT_Pjii,@function
        .size           _Z35compute_histograms_shared_pipelinedIjLi4ELi8ELi2ELi4EEvPKT_Pjii,(.L_x_3571 - _Z35compute_histograms_shared_pipelinedIjLi4ELi8ELi2ELi4EEvPKT_Pjii)
        .other          _Z35compute_histograms_shared_pipelinedIjLi4ELi8ELi2ELi4EEvPKT_Pjii,@"STO_CUDA_ENTRY STV_DEFAULT"
_Z35compute_histograms_shared_pipelinedIjLi4ELi8ELi2ELi4EEvPKT_Pjii:
.text._Z35compute_histograms_shared_pipelinedIjLi4ELi8ELi2ELi4EEvPKT_Pjii:
        /* <DEDUP_REMOVED lines=11> */
[----:B------:R-:W-:Y:S05]  /*00b0*/  CALL.REL.NOINC `($__internal_2_$__cuda_sm20_div_u16) ;  /* 0x0000004400587944 */ /* 0x000fea0003c00000 */
[----:B------:R-:W1:Y:S01]  /*00c0*/  LDC R9, c[0x0][0x370] ;  /* 0x0000dc00ff097b82 */ /* 0x000e620000000800 */
[----:B------:R-:W2:Y:S01]  /*00d0*/  S2R R8, SR_CTAID.X ;  /* 0x0000000000087919 */ /* 0x000ea20000002500 */
[----:B------:R-:W-:Y:S01]  /*00e0*/  SHF.R.U32.HI R21, RZ, 0x1, R13 ;  /* 0x00000001ff157819 */ /* 0x000fe2000001160d */
[----:B------:R-:W-:Y:S01]  /*00f0*/  BSSY.RECONVERGENT B0, `(.L_x_195) ;  /* 0x000001e000007945 */ /* 0x000fe20003800200 */
[C---:B------:R-:W-:Y:S02]  /*0100*/  LOP3.LUT R17, R6.reuse, 0x3, RZ, 0xc0, !PT ;  /* 0x0000000306117812 */ /* 0x040fe400078ec0ff */
[----:B------:R-:W3:Y:S01]  /*0110*/  I2F.U32.RP R2, R21 ;  /* 0x0000001500027306 */ /* 0x000ee20000209000 */
[----:B------:R-:W-:Y:S01]  /*0120*/  LOP3.LUT R3, R6, 0xffff, RZ, 0xc0, !PT ;  /* 0x0000ffff06037812 */ /* 0x000fe200078ec0ff */
[----:B------:R-:W4:Y:S01]  /*0130*/  LDC R20, c[0x0][0x390] ;  /* 0x0000e400ff147b82 */ /* 0x000f220000000800 */
[----:B------:R-:W-:Y:S02]  /*0140*/  ISETP.NE.AND P0, PT, R17, 0x2, PT ;  /* 0x000000021100780c */ /* 0x000fe40003f05270 */
[----:B------:R-:W-:-:S03]  /*0150*/  ISETP.GE.U32.AND P1, PT, R3, 0x2, PT ;  /* 0x000000020300780c */ /* 0x000fc60003f26070 */
[----:B---3--:R-:W-:Y:S01]  /*0160*/  MUFU.RCP R16, R2 ;  /* 0x0000000200107308 */ /* 0x008fe20000001000 */
[----:B-1----:R-:W-:-:S05]  /*0170*/  IMAD R10, R13, R9, RZ ;  /* 0x000000090d0a7224 */ /* 0x002fca00078e02ff */
[----:B------:R-:W-:-:S04]  /*0180*/  IABS R4, R10 ;  /* 0x0000000a00047213 */ /* 0x000fc80000000000 */
[----:B------:R-:W1:Y:S01]  /*0190*/  I2F.RP R0, R4 ;  /* 0x0000000400007306 */ /* 0x000e620000209400 */
[----:B--2---:R-:W-:-:S07]  /*01a0*/  IMAD R7, R13, R8, R12 ;  /* 0x000000080d077224 */ /* 0x004fce00078e020c */
[----:B-1----:R-:W1:Y:S02]  /*01b0*/  MUFU.RCP R0, R0 ;  /* 0x0000000000007308 */ /* 0x002e640000001000 */
[----:B-1----:R-:W-:Y:S02]  /*01c0*/  VIADD R14, R0, 0xffffffe ;  /* 0x0ffffffe000e7836 */ /* 0x002fe40000000000 */
[----:B------:R-:W-:-:S04]  /*01d0*/  IMAD.MOV.U32 R0, RZ, RZ, R12 ;  /* 0x000000ffff007224 */ /* 0x000fc800078e000c */
[----:B------:R-:W1:Y:S02]  /*01e0*/  F2I.FTZ.U32.TRUNC.NTZ R15, R14 ;  /* 0x0000000e000f7305 */ /* 0x000e64000021f000 */
[----:B-1----:R-:W-:Y:S01]  /*01f0*/  IADD3 R19, PT, PT, RZ, -R15, RZ ;  /* 0x8000000fff137210 */ /* 0x002fe20007ffe0ff */
[----:B----4-:R-:W-:Y:S06]  /*0200*/  @!P0 BRA `(.L_x_196) ;  /* 0x0000000000308947 */ /* 0x010fec0003800000 */
[----:B------:R-:W1:Y:S01]  /*0210*/  S2R R6, SR_CgaCtaId ;  /* 0x0000000000067919 */ /* 0x000e620000008800 */
[----:B------:R-:W-:Y:S01]  /*0220*/  MOV R3, 0x400 ;  /* 0x0000040000037802 */ /* 0x000fe20000000f00 */
[----:B------:R-:W-:Y:S02]  /*0230*/  IMAD.MOV.U32 R2, RZ, RZ, RZ ;  /* 0x000000ffff027224 */ /* 0x000fe400078e00ff */
[----:B------:R-:W-:Y:S01]  /*0240*/  IMAD.MOV.U32 R0, RZ, RZ, R12 ;  /* 0x000000ffff007224 */ /* 0x000fe200078e000c */
[----:B-1----:R-:W-:-:S07]  /*0250*/  LEA R3, R6, R3, 0x18 ;  /* 0x0000000306037211 */ /* 0x002fce00078ec0ff */
.L_x_197:
[----:B------:R-:W-:Y:S01]  /*0260*/  IMAD R5, R0, 0x4, R3 ;  /* 0x0000000400057824 */ /* 0x000fe200078e0203 */
[----:B------:R-:W-:Y:S01]  /*0270*/  IADD3 R2, PT, PT, R2, 0x1, RZ ;  /* 0x0000000102027810 */ /* 0x000fe20007ffe0ff */
[----:B------:R-:W-:-:S03]  /*0280*/  IMAD.IADD R0, R13, 0x1, R0 ;  /* 0x000000010d007824 */ /* 0x000fc600078e0200 */
[----:B------:R1:W-:Y:S01]  /*0290*/  STS [R5], RZ ;  /* 0x000000ff05007388 */ /* 0x0003e20000000800 */
[----:B------:R-:W-:-:S04]  /*02a0*/  LOP3.LUT R6, R2, R17, RZ, 0x3c, !PT ;  /* 0x0000001102067212 */ /* 0x000fc800078e3cff */
[----:B------:R-:W-:-:S13]  /*02b0*/  ISETP.NE.AND P0, PT, R6, 0x2, PT ;  /* 0x000000020600780c */ /* 0x000fda0003f05270 */
[----:B-1----:R-:W-:Y:S05]  /*02c0*/  @P0 BRA `(.L_x_197) ;  /* 0xfffffffc00e40947 */ /* 0x002fea000383ffff */
.L_x_196:
[----:B------:R-:W-:Y:S05]  /*02d0*/  BSYNC.RECONVERGENT B0 ;  /* 0x0000000000007941 */ /* 0x000fea0003800200 */
.L_x_195:
[----:B------:R-:W-:Y:S04]  /*02e0*/  BSSY.RECONVERGENT B0, `(.L_x_198) ;  /* 0x0000011000007945 */ /* 0x000fe80003800200 */
[----:B------:R-:W-:Y:S05]  /*02f0*/  @!P1 BRA `(.L_x_199) ;  /* 0x00000000003c9947 */ /* 0x000fea0003800000 */
[----:B------:R-:W1:Y:S01]  /*0300*/  S2UR UR5, SR_CgaCtaId ;  /* 0x00000000000579c3 */ /* 0x000e620000008800 */
[----:B------:R-:W-:Y:S02]  /*0310*/  UMOV UR4, 0x400 ;  /* 0x0000040000047882 */ /* 0x000fe40000000000 */
[----:B-1----:R-:W-:-:S06]  /*0320*/  ULEA UR4, UR5, UR4, 0x18 ;  /* 0x0000000405047291 */ /* 0x002fcc000f8ec0ff */
[----:B------:R-:W-:-:S07]  /*0330*/  LEA R2, R0, UR4, 0x2 ;  /* 0x0000000400027c11 */ /* 0x000fce000f8e10ff */
.L_x_200:
[C-C-:B------:R-:W-:Y:S01]  /*0340*/  IMAD R3, R13.reuse, 0x4, R2.reuse ;  /* 0x000000040d037824 */ /* 0x140fe200078e0202 */
[----:B------:R1:W-:Y:S01]  /*0350*/  STS [R2], RZ ;  /* 0x000000ff02007388 */ /* 0x0003e20000000800 */
[C-C-:B------:R-:W-:Y:S02]  /*0360*/  IMAD R5, R13.reuse, 0x8, R2.reuse ;  /* 0x000000080d057824 */ /* 0x140fe400078e0202 */
[C---:B------:R-:W-:Y:S01]  /*0370*/  IMAD R6, R13.reuse, 0xc, R2 ;  /* 0x0000000c0d067824 */ /* 0x040fe200078e0202 */
[----:B------:R2:W-:Y:S01]  /*0380*/  STS [R3], RZ ;  /* 0x000000ff03007388 */ /* 0x0005e20000000800 */
[----:B------:R-:W-:-:S03]  /*0390*/  IMAD R0, R13, 0x4, R0 ;  /* 0x000000040d007824 */ /* 0x000fc600078e0200 */
[----:B------:R2:W-:Y:S01]  /*03a0*/  STS [R5], RZ ;  /* 0x000000ff05007388 */ /* 0x0005e20000000800 */
[----:B-1----:R-:W-:Y:S02]  /*03b0*/  LEA R2, R13, R2, 0x4 ;  /* 0x000000020d027211 */ /* 0x002fe400078e20ff */
[----:B------:R-:W-:Y:S01]  /*03c0*/  ISETP.GE.U32.AND P0, PT, R0, 0x800, PT ;  /* 0x000008000000780c */ /* 0x000fe20003f06070 */
[----:B------:R2:W-:-:S12]  /*03d0*/  STS [R6], RZ ;  /* 0x000000ff06007388 */ /* 0x0005d80000000800 */
[----:B--2---:R-:W-:Y:S05]  /*03e0*/  @!P0 BRA `(.L_x_200) ;  /* 0xfffffffc00d48947 */ /* 0x004fea000383ffff */
.L_x_199:
[----:B------:R-:W-:Y:S05]  /*03f0*/  BSYNC.RECONVERGENT B0 ;  /* 0x0000000000007941 */ /* 0x000fea0003800200 */
.L_x_198:
[----:B------:R-:W-:Y:S01]  /*0400*/  IMAD R17, R19, R4, RZ ;  /* 0x0000000413117224 */ /* 0x000fe200078e02ff */
[----:B------:R-:W-:Y:S01]  /*0410*/  IADD3 R5, PT, PT, R10, -0x1, R20 ;  /* 0xffffffff0a057810 */ /* 0x000fe20007ffe014 */
[----:B------:R-:W-:Y:S01]  /*0420*/  IMAD.MOV.U32 R14, RZ, RZ, RZ ;  /* 0x000000ffff0e7224 */ /* 0x000fe200078e00ff */
[-C--:B------:R-:W-:Y:S01]  /*0430*/  IABS R0, R10.reuse ;  /* 0x0000000a00007213 */ /* 0x080fe20000000000 */
[----:B------:R-:W-:Y:S01]  /*0440*/  VIADD R16, R16, 0xffffffe ;  /* 0x0ffffffe10107836 */ /* 0x000fe20000000000 */
[----:B------:R-:W-:Y:S01]  /*0450*/  IADD3 R25, PT, PT, R7, R10, RZ ;  /* 0x0000000a07197210 */ /* 0x000fe20007ffe0ff */
[----:B------:R-:W-:Y:S01]  /*0460*/  IMAD.HI.U32 R14, R15, R17, R14 ;  /* 0x000000110f0e7227 */ /* 0x000fe200078e000e */
[----:B------:R-:W-:Y:S01]  /*0470*/  IABS R15, R5 ;  /* 0x00000005000f7213 */ /* 0x000fe20000000000 */
[----:B------:R-:W1:Y:S01]  /*0480*/  F2I.FTZ.U32.TRUNC.NTZ R3, R16 ;  /* 0x0000001000037305 */ /* 0x000e62000021f000 */
[-C--:B------:R-:W-:Y:S01]  /*0490*/  ISETP.GE.AND P0, PT, R7, R20.reuse, PT ;  /* 0x000000140700720c */ /* 0x080fe20003f06270 */
[----:B------:R-:W-:Y:S01]  /*04a0*/  IMAD.MOV R0, RZ, RZ, -R0 ;  /* 0x000000ffff007224 */ /* 0x000fe200078e0a00 */
[----:B------:R-:W-:Y:S01]  /*04b0*/  ISETP.GE.AND P5, PT, R25, R20, PT ;  /* 0x000000141900720c */ /* 0x000fe20003fa6270 */
[----:B------:R-:W-:Y:S01]  /*04c0*/  IMAD.HI.U32 R22, R14, R15, RZ ;  /* 0x0000000f0e167227 */ /* 0x000fe200078e00ff */
[----:B------:R-:W2:Y:S01]  /*04d0*/  S2UR UR6, SR_CgaCtaId ;  /* 0x00000000000679c3 */ /* 0x000ea20000008800 */
[----:B------:R-:W-:-:S02]  /*04e0*/  UMOV UR5, 0x400 ;  /* 0x0000040000057882 */ /* 0x000fc40000000000 */
[----:B------:R-:W-:Y:S01]  /*04f0*/  IMAD R15, R22, R0, R15 ;  /* 0x00000000160f7224 */ /* 0x000fe200078e020f */
[----:B------:R-:W-:Y:S01]  /*0500*/  UIADD3 UR4, UPT, UPT, UR5, 0x2000, URZ ;  /* 0x0000200005047890 */ /* 0x000fe2000fffe0ff */
[----:B------:R-:W-:Y:S02]  /*0510*/  IMAD.IADD R27, R10, 0x1, R25 ;  /* 0x000000010a1b7824 */ /* 0x000fe400078e0219 */
[----:B------:R-:W-:Y:S01]  /*0520*/  IMAD.MOV R17, RZ, RZ, -R21 ;  /* 0x000000ffff117224 */ /* 0x000fe200078e0a15 */
[----:B------:R-:W-:Y:S01]  /*0530*/  ISETP.GT.U32.AND P1, PT, R4, R15, PT ;  /* 0x0000000f0400720c */ /* 0x000fe20003f24070 */
[----:B------:R-:W-:Y:S01]  /*0540*/  IMAD.IADD R23, R10, 0x1, R27 ;  /* 0x000000010a177824 */ /* 0x000fe200078e021b */
[-C--:B------:R-:W-:Y:S01]  /*0550*/  ISETP.GE.AND P6, PT, R27, R20.reuse, PT ;  /* 0x000000141b00720c */ /* 0x080fe20003fc6270 */
[----:B-1----:R-:W-:Y:S01]  /*0560*/  IMAD R17, R17, R3, RZ ;  /* 0x0000000311117224 */ /* 0x002fe200078e02ff */
[----:B------:R-:W1:Y:S01]  /*0570*/  @!P0 LDC.64 R18, c[0x0][0x380] ;  /* 0x0000e000ff128b82 */ /* 0x000e620000000a00 */
[----:B------:R-:W-:Y:S01]  /*0580*/  IMAD.MOV.U32 R2, RZ, RZ, RZ ;  /* 0x000000ffff027224 */ /* 0x000fe200078e00ff */
[----:B------:R-:W-:-:S03]  /*0590*/  ISETP.GE.AND P3, PT, R23, R20, PT ;  /* 0x000000141700720c */ /* 0x000fc60003f66270 */
[----:B------:R-:W-:-:S03]  /*05a0*/  IMAD.HI.U32 R3, R3, R17, R2 ;  /* 0x0000001103037227 */ /* 0x000fc600078e0002 */
[----:B------:R-:W3:Y:S01]  /*05b0*/  @!P5 LDC.64 R16, c[0x0][0x380] ;  /* 0x0000e000ff10db82 */ /* 0x000ee20000000a00 */
[----:B------:R-:W-:Y:S01]  /*05c0*/  @!P1 IADD3 R15, PT, PT, R15, -R4, RZ ;  /* 0x800000040f0f9210 */ /* 0x000fe20007ffe0ff */
[----:B------:R-:W-:Y:S02]  /*05d0*/  @!P1 VIADD R22, R22, 0x1 ;  /* 0x0000000116169836 */ /* 0x000fe40000000000 */
[----:B------:R-:W-:Y:S01]  /*05e0*/  IMAD.HI.U32 R0, R3, R12, RZ ;  /* 0x0000000c03007227 */ /* 0x000fe200078e00ff */
[----:B------:R-:W-:Y:S01]  /*05f0*/  ISETP.GE.U32.AND P4, PT, R15, R4, PT ;  /* 0x000000040f00720c */ /* 0x000fe20003f86070 */
[----:B--2---:R-:W-:Y:S01]  /*0600*/  ULEA UR4, UR6, UR4, 0x18 ;  /* 0x0000000406047291 */ /* 0x004fe2000f8ec0ff */
[----:B------:R-:W-:Y:S01]  /*0610*/  LOP3.LUT R4, R5, R10, RZ, 0x3c, !PT ;  /* 0x0000000a05047212 */ /* 0x000fe200078e3cff */
[----:B------:R-:W2:Y:S01]  /*0620*/  @!P6 LDC.64 R14, c[0x0][0x380] ;  /* 0x0000e000ff0eeb82 */ /* 0x000ea20000000a00 */
[----:B------:R-:W-:Y:S01]  /*0630*/  IMAD.MOV R24, RZ, RZ, -R0 ;  /* 0x000000ffff187224 */ /* 0x000fe200078e0a00 */
[----:B------:R-:W-:-:S02]  /*0640*/  ULEA UR5, UR6, UR5, 0x18 ;  /* 0x0000000506057291 */ /* 0x000fc4000f8ec0ff */
[----:B------:R-:W-:Y:S01]  /*0650*/  LEA R6, R12, UR4, 0x2 ;  /* 0x000000040c067c11 */ /* 0x000fe2000f8e10ff */
[----:B------:R-:W-:-:S03]  /*0660*/  IMAD R24, R21, R24, R12 ;  /* 0x0000001815187224 */ /* 0x000fc600078e020c */
[----:B------:R-:W4:Y:S01]  /*0670*/  @!P3 LDC.64 R2, c[0x0][0x380] ;  /* 0x0000e000ff02bb82 */ /* 0x000f220000000a00 */
[----:B-1----:R-:W-:Y:S01]  /*0680*/  @!P0 IMAD.WIDE R18, R7, 0x4, R18 ;  /* 0x0000000407128825 */ /* 0x002fe200078e0212 */
[----:B------:R-:W-:-:S03]  /*0690*/  ISETP.GE.U32.AND P2, PT, R24, R21, PT ;  /* 0x000000151800720c */ /* 0x000fc60003f46070 */
[----:B------:R-:W-:Y:S01]  /*06a0*/  IMAD R5, R13, 0x4, R6 ;  /* 0x000000040d057824 */ /* 0x000fe200078e0206 */
[----:B------:R-:W-:Y:S01]  /*06b0*/  @!PT LDS RZ, [RZ] ;  /* 0x00000000fffff984 */ /* 0x000fe20000000800 */
[----:B------:R-:W-:Y:S01]  /*06c0*/  @!PT LDS RZ, [RZ] ;  /* 0x00000000fffff984 */ /* 0x000fe20000000800 */
[----:B------:R-:W-:Y:S01]  /*06d0*/  @!PT LDS RZ, [RZ] ;  /* 0x00000000fffff984 */ /* 0x000fe20000000800 */
[----:B------:R4:W-:Y:S01]  /*06e0*/  @!P0 LDGSTS.E [R6], desc[UR8][R18.64] ;  /* 0x0000000012068fae */ /* 0x0009e2000b9a1008 */
[----:B------:R-:W-:Y:S01]  /*06f0*/  ISETP.GE.AND P0, PT, R4, RZ, PT ;  /* 0x000000ff0400720c */ /* 0x000fe20003f06270 */
[----:B---3--:R-:W-:Y:S02]  /*0700*/  @!P5 IMAD.WIDE R16, R25, 0x4, R16 ;  /* 0x000000041910d825 */ /* 0x008fe400078e0210 */
[----:B------:R-:W0:Y:S02]  /*0710*/  LDGDEPBAR ;  /* 0x00000000000079af */ /* 0x000e240000000000 */
[----:B------:R-:W-:Y:S02]  /*0720*/  IMAD R4, R13, 0x4, R5 ;  /* 0x000000040d047824 */ /* 0x000fe400078e0205 */
[----:B------:R1:W-:Y:S01]  /*0730*/  @!P5 LDGSTS.E [R5], desc[UR8][R16.64] ;  /* 0x000000001005dfae */ /* 0x0003e2000b9a1008 */
[----:B------:R-:W-:Y:S01]  /*0740*/  ISETP.NE.AND P5, PT, R10, RZ, PT ;  /* 0x000000ff0a00720c */ /* 0x000fe20003fa5270 */
[----:B--2---:R-:W-:-:S02]  /*0750*/  @!P6 IMAD.WIDE R14, R27, 0x4, R14 ;  /* 0x000000041b0ee825 */ /* 0x004fc400078e020e */
[----:B------:R-:W0:Y:S02]  /*0760*/  LDGDEPBAR ;  /* 0x00000000000079af */ /* 0x000e240000000000 */
[----:B------:R-:W-:Y:S02]  /*0770*/  @P4 VIADD R22, R22, 0x1 ;  /* 0x0000000116164836 */ /* 0x000fe40000000000 */
[----:B------:R-:W-:Y:S01]  /*0780*/  @P2 IMAD.IADD R24, R24, 0x1, -R21 ;  /* 0x0000000118182824 */ /* 0x000fe200078e0a15 */
[----:B------:R1:W-:Y:S01]  /*0790*/  @!P6 LDGSTS.E [R4], desc[UR8][R14.64] ;  /* 0x000000000e04efae */ /* 0x0003e2000b9a1008 */
[----:B----4-:R-:W-:Y:S01]  /*07a0*/  @!P3 IMAD.WIDE R18, R23, 0x4, R2 ;  /* 0x000000041712b825 */ /* 0x010fe200078e0202 */
[----:B------:R-:W-:Y:S02]  /*07b0*/  LEA R3, R13, R4, 0x2 ;  /* 0x000000040d037211 */ /* 0x000fe400078e10ff */
[----:B------:R-:W0:Y:S01]  /*07c0*/  LDGDEPBAR ;  /* 0x00000000000079af */ /* 0x000e220000000000 */
[----:B------:R-:W-:Y:S01]  /*07d0*/  IMAD.MOV.U32 R2, RZ, RZ, R22 ;  /* 0x000000ffff027224 */ /* 0x000fe200078e0016 */
[----:B------:R-:W-:Y:S01]  /*07e0*/  ISETP.GE.U32.AND P1, PT, R24, R21, PT ;  /* 0x000000151800720c */ /* 0x000fe20003f26070 */
[----:B------:R-:W-:Y:S01]  /*07f0*/  @P2 VIADD R0, R0, 0x1 ;  /* 0x0000000100002836 */ /* 0x000fe20000000000 */
[----:B------:R1:W-:Y:S01]  /*0800*/  @!P3 LDGSTS.E [R3], desc[UR8][R18.64] ;  /* 0x000000001203bfae */ /* 0x0003e2000b9a1008 */
[----:B------:R-:W-:Y:S01]  /*0810*/  ISETP.NE.U32.AND P3, PT, R21, RZ, PT ;  /* 0x000000ff1500720c */ /* 0x000fe20003f65070 */
[----:B------:R-:W-:Y:S01]  /*0820*/  @!P0 IMAD.MOV R2, RZ, RZ, -R2 ;  /* 0x000000ffff028224 */ /* 0x000fe200078e0a02 */
[----:B------:R-:W-:Y:S01]  /*0830*/  @!P5 LOP3.LUT R2, RZ, R10, RZ, 0x33, !PT ;  /* 0x0000000aff02d212 */ /* 0x000fe200078e33ff */
[----:B------:R-:W0:Y:S01]  /*0840*/  LDGDEPBAR ;  /* 0x00000000000079af */ /* 0x000e220000000000 */
[----:B------:R-:W-:Y:S02]  /*0850*/  BAR.SYNC.DEFER_BLOCKING 0x0 ;  /* 0x0000000000007b1d */ /* 0x000fe40000010000 */
[----:B------:R-:W-:-:S04]  /*0860*/  ISETP.GE.AND P0, PT, R2, 0x5, PT ;  /* 0x000000050200780c */ /* 0x000fc80003f06270 */
[----:B------:R-:W-:-:S03]  /*0870*/  @P1 IADD3 R0, PT, PT, R0, 0x1, RZ ;  /* 0x0000000100001810 */ /* 0x000fc60007ffe0ff */
        /* <DEDUP_REMOVED lines=25> */
.L_x_217:
        /* <DEDUP_REMOVED lines=22> */
.L_x_204:
[----:B------:R-:W-:Y:S05]  /*0b70*/  BSYNC.RECONVERGENT B0 ;  /* 0x0000000000007941 */ /* 0x000fea0003800200 */
.L_x_203:
        /* <DEDUP_REMOVED lines=8> */
.L_x_206:
[----:B------:R-:W-:Y:S05]  /*0c00*/  BSYNC.RECONVERGENT B0 ;  /* 0x0000000000007941 */ /* 0x000fea0003800200 */
.L_x_205:
        /* <DEDUP_REMOVED lines=23> */
.L_x_208:
[----:B------:R-:W-:Y:S05]  /*0d80*/  BSYNC.RECONVERGENT B0 ;  /* 0x0000000000007941 */ /* 0x000fea0003800200 */
.L_x_207:
        /* <DEDUP_REMOVED lines=8> */
.L_x_210:
[----:B------:R-:W-:Y:S05]  /*0e10*/  BSYNC.RECONVERGENT B0 ;  /* 0x0000000000007941 */ /* 0x000fea0003800200 */
.L_x_209:
        /* <DEDUP_REMOVED lines=23> */
.L_x_212:
[----:B------:R-:W-:Y:S05]  /*0f90*/  BSYNC.RECONVERGENT B0 ;  /* 0x0000000000007941 */ /* 0x000fea0003800200 */
.L_x_211:
        /* <DEDUP_REMOVED lines=8> */
.L_x_214:
[----:B------:R-:W-:Y:S05]  /*1020*/  BSYNC.RECONVERGENT B0 ;  /* 0x0000000000007941 */ /* 0x000fea0003800200 */
.L_x_213:
        /* <DEDUP_REMOVED lines=22> */
.L_x_216:
[----:B------:R-:W-:Y:S05]  /*1190*/  BSYNC.RECONVERGENT B0 ;  /* 0x0000000000007941 */ /* 0x000fea0003800200 */
.L_x_215:
        /* <DEDUP_REMOVED lines=21> */
.L_x_202:
        /* <DEDUP_REMOVED lines=11> */
.L_x_222:
        /* <DEDUP_REMOVED lines=26> */
.L_x_219:
[----:B------:R-:W-:Y:S05]  /*1540*/  BSYNC.RECONVERGENT B0 ;  /* 0x0000000000007941 */ /* 0x000fea0003800200 */
.L_x_218:
[----:B------:R-:W-:Y:S04]  /*1550*/  BSSY.RECONVERGENT B0, `(.L_x_220) ;  /* 0x0000007000007945 */ /* 0x000fe80003800200 */
[----:B------:R-:W-:Y:S05]  /*1560*/  @P1 BRA `(.L_x_221) ;  /* 0x0000000000141947 */ /* 0x000fea0003800000 */
[----:B-12---:R-:W-:-:S05]  /*1570*/  IMAD.WIDE R14, R17, 0x4, R4 ;  /* 0x00000004110e7825 */ /* 0x006fca00078e0204 */
[----:B------:R-:W-:Y:S01]  /*1580*/  @!PT LDS RZ, [RZ] ;  /* 0x00000000fffff984 */ /* 0x000fe20000000800 */
[----:B------:R-:W-:Y:S01]  /*1590*/  @!PT LDS RZ, [RZ] ;  /* 0x00000000fffff984 */ /* 0x000fe20000000800 */
[----:B------:R-:W-:Y:S01]  /*15a0*/  @!PT LDS RZ, [RZ] ;  /* 0x00000000fffff984 */ /* 0x000fe20000000800 */
[----:B------:R3:W-:Y:S02]  /*15b0*/  LDGSTS.E [R21], desc[UR8][R14.64] ;  /* 0x000000000e157fae */ /* 0x0007e4000b9a1008 */
.L_x_221:
[----:B------:R-:W-:Y:S05]  /*15c0*/  BSYNC.RECONVERGENT B0 ;  /* 0x0000000000007941 */ /* 0x000fea0003800200 */
.L_x_220:
[----:B------:R-:W0:Y:S01]  /*15d0*/  LDGDEPBAR ;  /* 0x00000000000079af */ /* 0x000e220000000000 */
[----:B------:R-:W-:Y:S01]  /*15e0*/  VIADD R16, R16, 0x1 ;  /* 0x0000000110107836 */ /* 0x000fe20000000000 */
[C---:B------:R-:W-:Y:S01]  /*15f0*/  IADD3 R17, PT, PT, R10.reuse, R17, RZ ;  /* 0x000000110a117210 */ /* 0x040fe20007ffe0ff */
[----:B------:R-:W-:Y:S01]  /*1600*/  IMAD.IADD R19, R10, 0x1, R19 ;  /* 0x000000010a137824 */ /* 0x000fe200078e0213 */
[----:B------:R-:W-:Y:S06]  /*1610*/  @P2 BRA `(.L_x_222) ;  /* 0xfffffffc00602947 */ /* 0x000fec000383ffff */
.L_x_201:
        /* <DEDUP_REMOVED lines=61> */
.L_x_224:
[----:B------:R-:W-:Y:S05]  /*19f0*/  BSYNC.RECONVERGENT B0 ;  /* 0x0000000000007941 */ /* 0x000fea0003800200 */
.L_x_223:
        /* <DEDUP_REMOVED lines=23> */
.L_x_226:
[----:B------:R-:W-:Y:S05]  /*1b70*/  BSYNC.RECONVERGENT B0 ;  /* 0x0000000000007941 */ /* 0x000fea0003800200 */
.L_x_225:
        /* <DEDUP_REMOVED lines=22> */
.L_x_228:
[----:B------:R-:W-:Y:S05]  /*1ce0*/  BSYNC.RECONVERGENT B0 ;  /* 0x0000000000007941 */ /* 0x000fea0003800200 */
.L_x_227:
        /* <DEDUP_REMOVED lines=23> */
.L_x_230:
[----:B------:R-:W-:Y:S05]  /*1e60*/  BSYNC.RECONVERGENT B0 ;  /* 0x0000000000007941 */ /* 0x000fea0003800200 */
.L_x_229:
        /* <DEDUP_REMOVED lines=12> */
.L_x_233:
[----:B------:R-:W-:Y:S01]  /*1f30*/  LDS R4, [R2] ;  /* 0x0000000002047984 */ /* 0x000fe20000000800 */
[----:B------:R-:W-:-:S03]  /*1f40*/  VIADD R3, R3, 0x1 ;  /* 0x0000000103037836 */ /* 0x000fc60000000000 */
[----:B------:R-:W5:Y:S02]  /*1f50*/  LDS R5, [R2+0x1000] ;  /* 0x0010000002057984 */ /* 0x000f640000000800 */
[----:B------:R-:W-:Y:S01]  /*1f60*/  ISETP.NE.AND P2, PT, R3, RZ, PT ;  /* 0x000000ff0300720c */ /* 0x000fe20003f45270 */
[----:B-----5:R-:W-:-:S05]  /*1f70*/  IMAD.IADD R5, R4, 0x1, R5 ;  /* 0x0000000104057824 */ /* 0x020fca00078e0205 */
[----:B------:R5:W-:Y:S02]  /*1f80*/  STS [R2], R5 ;  /* 0x0000000502007388 */ /* 0x000be40000000800 */
[----:B-----5:R-:W-:-:S05]  /*1f90*/  IMAD R2, R13, 0x4, R2 ;  /* 0x000000040d027824 */ /* 0x020fca00078e0202 */
[----:B------:R-:W-:Y:S05]  /*1fa0*/  @P2 BRA `(.L_x_233) ;  /* 0xfffffffc00e02947 */ /* 0x000fea000383ffff */
.L_x_232:
[----:B------:R-:W-:Y:S05]  /*1fb0*/  BSYNC.RECONVERGENT B0 ;  /* 0x0000000000007941 */ /* 0x000fea0003800200 */
.L_x_231:
[----:B------:R-:W-:Y:S04]  /*1fc0*/  BSSY.RECONVERGENT B0, `(.L_x_234) ;  /* 0x000001d000007945 */ /* 0x000fe80003800200 */
[----:B------:R-:W-:Y:S05]  /*1fd0*/  @!P1 BRA `(.L_x_235) ;  /* 0x00000000006c9947 */ /* 0x000fea0003800000 */
[----:B------:R-:W5:Y:S01]  /*1fe0*/  S2UR UR5, SR_CgaCtaId ;  /* 0x00000000000579c3 */ /* 0x000f620000008800 */
[----:B------:R-:W-:Y:S02]  /*1ff0*/  UMOV UR4, 0x400 ;  /* 0x0000040000047882 */ /* 0x000fe40000000000 */
[----:B-----5:R-:W-:-:S06]  /*2000*/  ULEA UR4, UR5, UR4, 0x18 ;  /* 0x0000000405047291 */ /* 0x020fcc000f8ec0ff */
[----:B------:R-:W-:-:S07]  /*2010*/  LEA R2, R0, UR4, 0x2 ;  /* 0x0000000400027c11 */ /* 0x000fce000f8e10ff */
.L_x_236:
[----:B-----5:R-:W-:Y:S01]  /*2020*/  LDS R3, [R2] ;  /* 0x0000000002037984 */ /* 0x020fe20000000800 */
[----:B------:R-:W-:-:S03]  /*2030*/  IMAD R0, R13, 0x4, R0 ;  /* 0x000000040d007824 */ /* 0x000fc600078e0200 */
[----:B------:R-:W5:Y:S02]  /*2040*/  LDS R4, [R2+0x1000] ;  /* 0x0010000002047984 */ /* 0x000f640000000800 */
[----:B------:R-:W-:Y:S02]  /*2050*/  ISETP.GE.U32.AND P1, PT, R0, 0x400, PT ;  /* 0x000004000000780c */ /* 0x000fe40003f26070 */
[----:B-----5:R-:W-:Y:S01]  /*2060*/  IADD3 R3, PT, PT, R3, R4, RZ ;  /* 0x0000000403037210 */ /* 0x020fe20007ffe0ff */
[----:B------:R-:W-:-:S04]  /*2070*/  IMAD R4, R13, 0x4, R2 ;  /* 0x000000040d047824 */ /* 0x000fc800078e0202 */
[----:B------:R5:W-:Y:S04]  /*2080*/  STS [R2], R3 ;  /* 0x0000000302007388 */ /* 0x000be80000000800 */
[----:B------:R-:W-:Y:S04]  /*2090*/  LDS R5, [R4] ;  /* 0x0000000004057984 */ /* 0x000fe80000000800 */
[----:B------:R-:W1:Y:S01]  /*20a0*/  LDS R6, [R4+0x1000] ;  /* 0x0010000004067984 */ /* 0x000e620000000800 */
[----:B-----5:R-:W-:Y:S02]  /*20b0*/  IMAD R2, R13, 0x10, R2 ;  /* 0x000000100d027824 */ /* 0x020fe400078e0202 */
[----:B-1----:R-:W-:-:S02]  /*20c0*/  IMAD.IADD R5, R5, 0x1, R6 ;  /* 0x0000000105057824 */ /* 0x002fc400078e0206 */
[----:B------:R-:W-:-:S03]  /*20d0*/  IMAD R6, R13, 0x4, R4 ;  /* 0x000000040d067824 */ /* 0x000fc600078e0204 */
[----:B------:R-:W-:Y:S04]  /*20e0*/  STS [R4], R5 ;  /* 0x0000000504007388 */ /* 0x000fe80000000800 */
[----:B--234-:R-:W-:Y:S04]  /*20f0*/  LDS R7, [R6] ;  /* 0x0000000006077984 */ /* 0x01cfe80000000800 */
[----:B------:R-:W1:Y:S02]  /*2100*/  LDS R8, [R6+0x1000] ;  /* 0x0010000006087984 */ /* 0x000e640000000800 */
[----:B-1----:R-:W-:Y:S01]  /*2110*/  IMAD.IADD R7, R7, 0x1, R8 ;  /* 0x0000000107077824 */ /* 0x002fe200078e0208 */
[----:B------:R-:W-:-:S04]  /*2120*/  LEA R8, R13, R6, 0x2 ;  /* 0x000000060d087211 */ /* 0x000fc800078e10ff */
[----:B------:R-:W-:Y:S04]  /*2130*/  STS [R6], R7 ;  /* 0x0000000706007388 */ /* 0x000fe80000000800 */
[----:B------:R-:W-:Y:S04]  /*2140*/  LDS R3, [R8] ;  /* 0x0000000008037984 */ /* 0x000fe80000000800 */
[----:B------:R-:W1:Y:S02]  /*2150*/  LDS R10, [R8+0x1000] ;  /* 0x00100000080a7984 */ /* 0x000e640000000800 */
[----:B-1----:R-:W-:-:S05]  /*2160*/  IMAD.IADD R3, R3, 0x1, R10 ;  /* 0x0000000103037824 */ /* 0x002fca00078e020a */
[----:B------:R5:W-:Y:S01]  /*2170*/  STS [R8], R3 ;  /* 0x0000000308007388 */ /* 0x000be20000000800 */
[----:B------:R-:W-:Y:S05]  /*2180*/  @!P1 BRA `(.L_x_236) ;  /* 0xfffffffc00a49947 */ /* 0x000fea000383ffff */
.L_x_235:
[----:B------:R-:W-:Y:S05]  /*2190*/  BSYNC.RECONVERGENT B0 ;  /* 0x0000000000007941 */ /* 0x000fea0003800200 */
.L_x_234:
        /* <DEDUP_REMOVED lines=15> */
.L_x_239:
        /* <DEDUP_REMOVED lines=54> */
[----:B------:R-:W-:Y:S01]  /*25f0*/  IMAD.IADD R6, R8, 0x1, R9 ;  /* 0x0000000108067824 */ /* 0x000fe200078e0209 */
[----:B------:R-:W4:Y:S03]  /*2600*/  SHFL.UP PT, R20, R17, 0x4, RZ ;  /* 0x0480000011147989 */ /* 0x000f2600000e00ff */
[----:B------:R-:W-:Y:S01]  /*2610*/  IMAD.IADD R18, R18, 0x1, R15 ;  /* 0x0000000112127824 */ /* 0x000fe200078e020f */
[----:B------:R-:W5:Y:S04]  /*2620*/  SHFL.UP PT, R19, R7, 0x2, RZ ;  /* 0x0440000007137989 */ /* 0x000f6800000e00ff */
[----:B------:R-:W5:Y:S01]  /*2630*/  SHFL.UP PT, R8, R6, 0x4, RZ ;  /* 0x0480000006087989 */ /* 0x000f6200000e00ff */
[----:B-1----:R-:W-:-:S03]  /*2640*/  SEL R23, R23, RZ, P2 ;  /* 0x000000ff17177207 */ /* 0x002fc60001000000 */
[----:B------:R-:W1:Y:S01]  /*2650*/  SHFL.UP PT, R15, R18, 0x4, RZ ;  /* 0x04800000120f7989 */ /* 0x000e6200000e00ff */
[----:B--2---:R-:W-:Y:S01]  /*2660*/  SEL R21, R21, RZ, P2 ;  /* 0x000000ff15157207 */ /* 0x004fe20001000000 */
[----:B------:R-:W-:Y:S01]  /*2670*/  IMAD.IADD R16, R16, 0x1, R23 ;  /* 0x0000000110107824 */ /* 0x000fe200078e0217 */
[----:B---3--:R-:W-:-:S03]  /*2680*/  SEL R9, R22, RZ, P2 ;  /* 0x000000ff16097207 */ /* 0x008fc60001000000 */
[----:B------:R-:W-:Y:S01]  /*2690*/  IMAD.IADD R2, R2, 0x1, R21 ;  /* 0x0000000102027824 */ /* 0x000fe200078e0215 */
[----:B------:R-:W2:Y:S01]  /*26a0*/  SHFL.UP PT, R24, R16, 0x8, RZ ;  /* 0x0500000010187989 */ /* 0x000ea200000e00ff */
[----:B------:R-:W-:Y:S02]  /*26b0*/  IADD3 R14, PT, PT, R14, R9, RZ ;  /* 0x000000090e0e7210 */ /* 0x000fe40007ffe0ff */
[----:B----4-:R-:W-:Y:S01]  /*26c0*/  SEL R20, R20, RZ, P2 ;  /* 0x000000ff14147207 */ /* 0x010fe20001000000 */
[----:B------:R-:W3:Y:S01]  /*26d0*/  SHFL.UP PT, R23, R2, 0x8, RZ ;  /* 0x0500000002177989 */ /* 0x000ee200000e00ff */
[----:B-----5:R-:W-:-:S03]  /*26e0*/  SEL R10, R19, RZ, P1 ;  /* 0x000000ff130a7207 */ /* 0x020fc60000800000 */
[----:B------:R-:W-:Y:S01]  /*26f0*/  IMAD.IADD R17, R17, 0x1, R20 ;  /* 0x0000000111117824 */ /* 0x000fe200078e0214 */
[----:B------:R-:W4:Y:S01]  /*2700*/  SHFL.UP PT, R22, R14, 0x8, RZ ;  /* 0x050000000e167989 */ /* 0x000f2200000e00ff */
[----:B------:R-:W-:Y:S01]  /*2710*/  SEL R9, R8, RZ, P2 ;  /* 0x000000ff08097207 */ /* 0x000fe20001000000 */
[----:B------:R-:W-:Y:S02]  /*2720*/  IMAD.IADD R7, R7, 0x1, R10 ;  /* 0x0000000107077824 */ /* 0x000fe400078e020a */
[----:B------:R-:W5:Y:S01]  /*2730*/  SHFL.UP PT, R21, R17, 0x8, RZ ;  /* 0x0500000011157989 */ /* 0x000f6200000e00ff */
[----:B-1----:R-:W-:Y:S01]  /*2740*/  SEL R15, R15, RZ, P2 ;  /* 0x000000ff0f0f7207 */ /* 0x002fe20001000000 */
[----:B------:R-:W-:Y:S02]  /*2750*/  IMAD.IADD R6, R6, 0x1, R9 ;  /* 0x0000000106067824 */ /* 0x000fe400078e0209 */
[----:B------:R-:W1:Y:S02]  /*2760*/  SHFL.UP PT, R20, R7, 0x4, RZ ;  /* 0x0480000007147989 */ /* 0x000e6400000e00ff */
[----:B------:R-:W-:-:S02]  /*2770*/  IMAD.IADD R19, R18, 0x1, R15 ;  /* 0x0000000112137824 */ /* 0x000fc400078e020f */
[----:B------:R-:W1:Y:S01]  /*2780*/  SHFL.UP PT, R8, R6, 0x8, RZ ;  /* 0x0500000006087989 */ /* 0x000e6200000e00ff */
[----:B--2---:R-:W-:-:S03]  /*2790*/  SEL R9, R24, RZ, P3 ;  /* 0x000000ff18097207 */ /* 0x004fc60001800000 */
[----:B------:R-:W2:Y:S01]  /*27a0*/  SHFL.UP PT, R15, R19, 0x8, RZ ;  /* 0x05000000130f7989 */ /* 0x000ea200000e00ff */
[----:B---3--:R-:W-:Y:S01]  /*27b0*/  SEL R23, R23, RZ, P3 ;  /* 0x000000ff17177207 */ /* 0x008fe20001800000 */
[----:B------:R-:W-:-:S03]  /*27c0*/  IMAD.IADD R16, R16, 0x1, R9 ;  /* 0x0000000110107824 */ /* 0x000fc600078e0209 */
[----:B------:R-:W-:Y:S02]  /*27d0*/  IADD3 R23, PT, PT, R2, R23, RZ ;  /* 0x0000001702177210 */ /* 0x000fe40007ffe0ff */
[----:B----4-:R-:W-:Y:S01]  /*27e0*/  SEL R11, R22, RZ, P3 ;  /* 0x000000ff160b7207 */ /* 0x010fe20001800000 */
[----:B------:R-:W3:Y:S01]  /*27f0*/  SHFL.UP PT, R24, R16, 0x10, RZ ;  /* 0x0600000010187989 */ /* 0x000ee200000e00ff */
[----:B-----5:R-:W-:-:S03]  /*2800*/  SEL R10, R21, RZ, P3 ;  /* 0x000000ff150a7207 */ /* 0x020fc60001800000 */
[----:B------:R-:W-:Y:S01]  /*2810*/  IMAD.IADD R14, R14, 0x1, R11 ;  /* 0x000000010e0e7824 */ /* 0x000fe200078e020b */
[----:B------:R-:W4:Y:S01]  /*2820*/  SHFL.UP PT, R2, R23, 0x10, RZ ;  /* 0x0600000017027989 */ /* 0x000f2200000e00ff */
[----:B-1----:R-:W-:Y:S01]  /*2830*/  SEL R18, R20, RZ, P2 ;  /* 0x000000ff14127207 */ /* 0x002fe20001000000 */
[----:B------:R-:W-:Y:S02]  /*2840*/  IMAD.IADD R17, R17, 0x1, R10 ;  /* 0x0000000111117824 */ /* 0x000fe400078e020a */
[----:B------:R-:W1:Y:S01]  /*2850*/  SHFL.UP PT, R20, R14, 0x10, RZ ;  /* 0x060000000e147989 */ /* 0x000e6200000e00ff */
[----:B------:R-:W-:Y:S02]  /*2860*/  SEL R9, R8, RZ, P3 ;  /* 0x000000ff08097207 */ /* 0x000fe40001800000 */
[----:B------:R-:W-:Y:S02]  /*2870*/  IADD3 R18, PT, PT, R7, R18, RZ ;  /* 0x0000001207127210 */ /* 0x000fe40007ffe0ff */
[----:B--2---:R-:W-:Y:S01]  /*2880*/  SEL R10, R15, RZ, P3 ;  /* 0x000000ff0f0a7207 */ /* 0x004fe20001800000 */
[----:B------:R-:W-:Y:S01]  /*2890*/  IMAD.IADD R8, R6, 0x1, R9 ;  /* 0x0000000106087824 */ /* 0x000fe200078e0209 */
[----:B------:R-:W2:Y:S03]  /*28a0*/  SHFL.UP PT, R7, R17, 0x10, RZ ;  /* 0x0600000011077989 */ /* 0x000ea600000e00ff */
[----:B------:R-:W-:Y:S01]  /*28b0*/  IMAD.IADD R6, R19, 0x1, R10 ;  /* 0x0000000113067824 */ /* 0x000fe200078e020a */
[----:B------:R-:W5:Y:S04]  /*28c0*/  SHFL.UP PT, R21, R18, 0x8, RZ ;  /* 0x0500000012157989 */ /* 0x000f6800000e00ff */
[----:B------:R-:W5:Y:S01]  /*28d0*/  SHFL.UP PT, R22, R8, 0x10, RZ ;  /* 0x0600000008167989 */ /* 0x000f6200000e00ff */
[----:B---3--:R-:W-:-:S03]  /*28e0*/  SEL R9, R24, RZ, P4 ;  /* 0x000000ff18097207 */ /* 0x008fc60002000000 */
[----:B------:R-:W3:Y:S01]  /*28f0*/  SHFL.UP PT, R19, R6, 0x10, RZ ;  /* 0x0600000006137989 */ /* 0x000ee200000e00ff */
[----:B----4-:R-:W-:Y:S02]  /*2900*/  SEL R2, R2, RZ, P4 ;  /* 0x000000ff02027207 */ /* 0x010fe40002000000 */
[----:B-1----:R-:W-:-:S03]  /*2910*/  SEL R15, R20, RZ, P4 ;  /* 0x000000ff140f7207 */ /* 0x002fc60002000000 */
[----:B------:R-:W-:Y:S01]  /*2920*/  IMAD.IADD R23, R23, 0x1, R2 ;  /* 0x0000000117177824 */ /* 0x000fe200078e0202 */
[----:B------:R-:W-:Y:S01]  /*2930*/  IADD3 R20, PT, PT, R16, R9, RZ ;  /* 0x0000000910147210 */ /* 0x000fe20007ffe0ff */
[----:B------:R-:W-:Y:S01]  /*2940*/  IMAD.IADD R15, R14, 0x1, R15 ;  /* 0x000000010e0f7824 */ /* 0x000fe200078e020f */
[----:B--2---:R-:W-:-:S03]  /*2950*/  SEL R2, R7, RZ, P4 ;  /* 0x000000ff07027207 */ /* 0x004fc60002000000 */
[----:B------:R-:W-:Y:S01]  /*2960*/  SHFL.IDX PT, R16, R20, 0x1f, 0x1f ;  /* 0x03e01f0014107f89 */ /* 0x000fe200000e0000 */
[----:B-----5:R-:W-:-:S03]  /*2970*/  SEL R11, R21, RZ, P3 ;  /* 0x000000ff150b7207 */ /* 0x020fc60001800000 */
[----:B------:R-:W1:Y:S01]  /*2980*/  SHFL.IDX PT, R7, R23, 0x1f, 0x1f ;  /* 0x03e01f0017077f89 */ /* 0x000e6200000e0000 */
[----:B------:R-:W-:Y:S01]  /*2990*/  IMAD.IADD R21, R17, 0x1, R2 ;  /* 0x0000000111157824 */ /* 0x000fe200078e0202 */
[----:B------:R-:W-:Y:S02]  /*29a0*/  IADD3 R2, P5, PT, R0, R3, RZ ;  /* 0x0000000300027210 */ /* 0x000fe40007fbe0ff */
[----:B------:R-:W-:Y:S01]  /*29b0*/  SEL R9, R22, RZ, P4 ;  /* 0x000000ff16097207 */ /* 0x000fe20002000000 */
[----:B------:R-:W2:Y:S01]  /*29c0*/  SHFL.IDX PT, R14, R15, 0x1f, 0x1f ;  /* 0x03e01f000f0e7f89 */ /* 0x000ea200000e0000 */
[----:B------:R-:W-:Y:S01]  /*29d0*/  IMAD.IADD R18, R18, 0x1, R11 ;  /* 0x0000000112127824 */ /* 0x000fe200078e020b */
[----:B---3--:R-:W-:Y:S02]  /*29e0*/  SEL R19, R19, RZ, P4 ;  /* 0x000000ff13137207 */ /* 0x008fe40002000000 */
[----:B------:R-:W-:Y:S01]  /*29f0*/  IADD3 R22, PT, PT, R8, R9, RZ ;  /* 0x0000000908167210 */ /* 0x000fe20007ffe0ff */
[----:B------:R-:W3:Y:S01]  /*2a00*/  SHFL.IDX PT, R17, R21, 0x1f, 0x1f ;  /* 0x03e01f0015117f89 */ /* 0x000ee200000e0000 */
[----:B------:R-:W-:Y:S01]  /*2a10*/  LEA.HI.X.SX32 R3, R3, RZ, 0x1, P5 ;  /* 0x000000ff03037211 */ /* 0x000fe200028f0eff */
[----:B------:R-:W-:Y:S01]  /*2a20*/  IMAD.IADD R24, R6, 0x1, R19 ;  /* 0x0000000106187824 */ /* 0x000fe200078e0213 */
[----:B------:R-:W-:Y:S01]  /*2a30*/  LEA R10, P5, R2, UR10, 0x2 ;  /* 0x0000000a020a7c11 */ /* 0x000fe2000f8a10ff */
[----:B------:R-:W4:Y:S01]  /*2a40*/  SHFL.IDX PT, R8, R22, 0x1f, 0x1f ;  /* 0x03e01f0016087f89 */ /* 0x000f2200000e0000 */
[----:B------:R-:W-:-:S02]  /*2a50*/  IADD3 R9, PT, PT, -R4, R23, RZ ;  /* 0x0000001704097210 */ /* 0x000fc40007ffe1ff */
[----:B------:R-:W-:Y:S01]  /*2a60*/  LEA.HI.X R3, R2, UR11, R3, 0x2, P5 ;  /* 0x0000000b02037c11 */ /* 0x000fe2000a8f1403 */
[----:B------:R-:W5:Y:S01]  /*2a70*/  SHFL.UP PT, R25, R18, 0x10, RZ ;  /* 0x0600000012197989 */ /* 0x000f6200000e00ff */
[----:B------:R-:W-:-:S03]  /*2a80*/  IMAD.MOV.U32 R2, RZ, RZ, R10 ;  /* 0x000000ffff027224 */ /* 0x000fc600078e000a */
[----:B------:R-:W5:Y:S01]  /*2a90*/  SHFL.IDX PT, R6, R24, 0x1f, 0x1f ;  /* 0x03e01f0018067f89 */ /* 0x000f6200000e0000 */
[----:B-1----:R-:W-:Y:S01]  /*2aa0*/  IMAD.IADD R19, R7, 0x1, R16 ;  /* 0x0000000107137824 */ /* 0x002fe200078e0210 */
[----:B------:R-:W-:Y:S02]  /*2ab0*/  IADD3 R11, PT, PT, R20, R7, -R4 ;  /* 0x00000007140b7210 */ /* 0x000fe40007ffe804 */
[----:B------:R-:W-:Y:S01]  /*2ac0*/  REDG.E.ADD.STRONG.GPU desc[UR8][R2.64], R9 ;  /* 0x000000090200798e */ /* 0x000fe2000c12e108 */
[----:B--2---:R-:W-:Y:S01]  /*2ad0*/  IMAD.IADD R14, R19, 0x1, R14 ;  /* 0x00000001130e7824 */ /* 0x004fe200078e020e */
[--C-:B------:R-:W-:Y:S02]  /*2ae0*/  IADD3 R15, PT, PT, R15, R19, -R4.reuse ;  /* 0x000000130f0f7210 */ /* 0x100fe40007ffe804 */
[----:B------:R-:W-:Y:S01]  /*2af0*/  REDG.E.ADD.STRONG.GPU desc[UR8][R2.64+0x80], R11 ;  /* 0x0000800b0200798e */ /* 0x000fe2000c12e108 */
[----:B---3--:R-:W-:Y:S01]  /*2b00*/  IMAD.IADD R17, R14, 0x1, R17 ;  /* 0x000000010e117824 */ /* 0x008fe200078e0211 */
[----:B------:R-:W-:-:S02]  /*2b10*/  IADD3 R21, PT, PT, R21, R14, -R4 ;  /* 0x0000000e15157210 */ /* 0x000fc40007ffe804 */
[----:B------:R-:W-:Y:S01]  /*2b20*/  REDG.E.ADD.STRONG.GPU desc[UR8][R2.64+0x100], R15 ;  /* 0x0001000f0200798e */ /* 0x000fe2000c12e108 */
[----:B----4-:R-:W-:Y:S01]  /*2b30*/  IMAD.IADD R23, R17, 0x1, R8 ;  /* 0x0000000111177824 */ /* 0x010fe200078e0208 */
[----:B-----5:R-:W-:Y:S02]  /*2b40*/  SEL R25, R25, RZ, P4 ;  /* 0x000000ff19197207 */ /* 0x020fe40002000000 */
[----:B------:R-:W-:Y:S01]  /*2b50*/  REDG.E.ADD.STRONG.GPU desc[UR8][R2.64+0x180], R21 ;  /* 0x000180150200798e */ /* 0x000fe2000c12e108 */
[----:B------:R-:W-:Y:S01]  /*2b60*/  IMAD.IADD R7, R23, 0x1, R6 ;  /* 0x0000000117077824 */ /* 0x000fe200078e0206 */
[----:B------:R-:W-:Y:S02]  /*2b70*/  IADD3 R18, PT, PT, R18, R25, RZ ;  /* 0x0000001912127210 */ /* 0x000fe40007ffe0ff */
[--C-:B------:R-:W-:Y:S02]  /*2b80*/  IADD3 R17, PT, PT, R22, R17, -R4.reuse ;  /* 0x0000001116117210 */ /* 0x100fe40007ffe804 */
[----:B------:R-:W-:-:S02]  /*2b90*/  IADD3 R23, PT, PT, R24, R23, -R4 ;  /* 0x0000001718177210 */ /* 0x000fc40007ffe804 */
        /* <DEDUP_REMOVED lines=11> */
[----:B-1----:R-:W-:-:S04]  /*2c50*/  SEL R15, R15, RZ, P2 ;  /* 0x000000ff0f0f7207 */ /* 0x002fc80001000000 */
[----:B------:R-:W-:-:S05]  /*2c60*/  IADD3 R14, PT, PT, R8, R15, RZ ;  /* 0x0000000f080e7210 */ /* 0x000fca0007ffe0ff */
[----:B------:R-:W1:Y:S04]  /*2c70*/  SHFL.UP PT, R15, R14, 0x8, RZ ;  /* 0x050000000e0f7989 */ /* 0x000e6800000e00ff */
[----:B------:R-:W2:Y:S01]  /*2c80*/  SHFL.IDX PT, R18, R18, 0x1f, 0x1f ;  /* 0x03e01f0012127f89 */ /* 0x000ea200000e0000 */
[----:B-1----:R-:W-:-:S05]  /*2c90*/  SEL R15, R15, RZ, P3 ;  /* 0x000000ff0f0f7207 */ /* 0x002fca0001800000 */
[----:B------:R-:W-:-:S05]  /*2ca0*/  IMAD.IADD R5, R14, 0x1, R15 ;  /* 0x000000010e057824 */ /* 0x000fca00078e020f */
[----:B--2---:R1:W3:Y:S02]  /*2cb0*/  SHFL.UP PT, R15, R5, 0x10, RZ ;  /* 0x06000000050f7989 */ /* 0x0042e400000e00ff */
.L_x_288:
[----:B---3--:R-:W-:Y:S02]  /*2cc0*/  SEL R6, R15, RZ, P4 ;  /* 0x000000ff0f067207 */ /* 0x008fe40002000000 */
[----:B------:R-:W-:-:S03]  /*2cd0*/  IADD3 R7, PT, PT, -R4, R18, R7 ;  /* 0x0000001204077210 */ /* 0x000fc60007ffe107 */
[----:B------:R-:W-:Y:S01]  /*2ce0*/  IMAD.IADD R6, R5, 0x1, R6 ;  /* 0x0000000105067824 */ /* 0x000fe200078e0206 */
[----:B------:R-:W-:-:S03]  /*2cf0*/  UMOV UR5, 0xffffffff ;  /* 0xffffffff00057882 */ /* 0x000fc60000000000 */
[----:B------:R-:W-:-:S05]  /*2d00*/  IMAD.IADD R7, R6, 0x1, R7 ;  /* 0x0000000106077824 */ /* 0x000fca00078e0207 */
[----:B------:R2:W-:Y:S01]  /*2d10*/  REDG.E.ADD.STRONG.GPU desc[UR8][R2.64+0x380], R7 ;  /* 0x000380070200798e */ /* 0x0005e2000c12e108 */
[----:B------:R-:W-:Y:S05]  /*2d20*/  BRA.DIV UR5, `(.L_x_238) ;  /* 0x0000001a05147947 */ /* 0x000fea000b800000 */
.L_x_291:
[----:B------:R-:W-:-:S04]  /*2d30*/  LEA.HI R12, R13, R12, RZ, 0x1b ;  /* 0x0000000c0d0c7211 */ /* 0x000fc800078fd8ff */
[----:B------:R-:W-:-:S13]  /*2d40*/  ISETP.GE.U32.AND P5, PT, R12, 0x4, PT ;  /* 0x000000040c00780c */ /* 0x000fda0003fa6070 */
[----:B------:R-:W-:Y:S05]  /*2d50*/  @!P5 BRA `(.L_x_239) ;  /* 0xfffffff4004cd947 */ /* 0x000fea000383ffff */
[----:B------:R-:W-:Y:S05]  /*2d60*/  EXIT ;  /* 0x000000000000794d */ /* 0x000fea0003800000 */
.L_x_237:
[----:B------:R-:W-:Y:S01]  /*2d70*/  HFMA2 R11, -RZ, RZ, 0, 5.9604644775390625e-08 ;  /* 0x00000001ff0b7431 */ /* 0x000fe200000001ff */
[----:B------:R-:W-:Y:S01]  /*2d80*/  BSSY B0, `(.L_x_240) ;  /* 0x0000006000007945 */ /* 0x000fe20003800000 */
[----:B------:R-:W-:Y:S02]  /*2d90*/  IMAD.MOV.U32 R10, RZ, RZ, RZ ;  /* 0x000000ffff0a7224 */ /* 0x000fe400078e00ff */
[----:B------:R-:W-:-:S07]  /*2da0*/  IMAD.MOV.U32 R9, RZ, RZ, -0x1 ;  /* 0xffffffffff097424 */ /* 0x000fce00078e00ff */
[----:B-123--:R-:W-:Y:S05]  /*2db0*/  WARPSYNC.COLLECTIVE R9, `(.L_x_241) ;  /* 0x0000000009087348 */ /* 0x00efea0003c00000 */
[----:B---3--:R3:W4:Y:S02]  /*2dc0*/  SHFL.UP P5, R15, R26, R11, R10 ;  /* 0x0400000b1a0f7389 */ /* 0x00872400000a000a */
[----:B-1234-:R-:W-:Y:S05]  /*2dd0*/  ENDCOLLECTIVE ;  /* 0x000000000000791b */ /* 0x01efea0003800000 */
.L_x_241:
[----:B------:R-:W-:Y:S05]  /*2de0*/  BSYNC B0 ;  /* 0x0000000000007941 */ /* 0x000fea0003800000 */
.L_x_240:
[----:B------:R-:W-:Y:S01]  /*2df0*/  IMAD.MOV.U32 R2, RZ, RZ, R15 ;  /* 0x000000ffff027224 */ /* 0x000fe200078e000f */
[----:B------:R-:W-:Y:S01]  /*2e00*/  MOV R9, 0xffffffff ;  /* 0xffffffff00097802 */ /* 0x000fe20000000f00 */
[----:B------:R-:W-:Y:S01]  /*2e10*/  IMAD.MOV.U32 R11, RZ, RZ, 0x2 ;  /* 0x00000002ff0b7424 */ /* 0x000fe200078e00ff */
[----:B------:R1:W2:Y:S01]  /*2e20*/  LDS R18, [R5+0x80] ;  /* 0x0000800005127984 */ /* 0x0002a20000000800 */
[----:B------:R-:W-:Y:S01]  /*2e30*/  IMAD.MOV.U32 R10, RZ, RZ, RZ ;  /* 0x000000ffff0a7224 */ /* 0x000fe200078e00ff */
[----:B------:R-:W-:Y:S01]  /*2e40*/  SEL R7, R2, RZ, P0 ;  /* 0x000000ff02077207 */ /* 0x000fe20000000000 */
[----:B------:R-:W-:Y:S01]  /*2e50*/  IMAD.MOV.U32 R25, RZ, RZ, 0x1f ;  /* 0x0000001fff197424 */ /* 0x000fe200078e00ff */
[----:B------:R1:W3:Y:S02]  /*2e60*/  LDS R14, [R5+0x100] ;  /* 0x00010000050e7984 */ /* 0x0002e40000000800 */
[----:B------:R-:W-:Y:S02]  /*2e70*/  IADD3 R2, PT, PT, R26, R7, RZ ;  /* 0x000000071a027210 */ /* 0x000fe40007ffe0ff */
[----:B------:R1:W4:Y:S03]  /*2e80*/  LDS R17, [R5+0x180] ;  /* 0x0001800005117984 */ /* 0x0003260000000800 */
[----:B------:R-:W-:-:S07]  /*2e90*/  IMAD.MOV.U32 R26, RZ, RZ, R2 ;  /* 0x000000ffff1a7224 */ /* 0x000fce00078e0002 */
[----:B-1234-:R-:W-:Y:S05]  /*2ea0*/  WARPSYNC.COLLECTIVE R9, `(.L_x_242) ;  /* 0x0000000009087348 */ /* 0x01efea0003c00000 */
[----:B------:R5:W1:Y:S02]  /*2eb0*/  SHFL.UP P5, R15, R26, R11, R10 ;  /* 0x0400000b1a0f7389 */ /* 0x000a6400000a000a */
[----:B-12345:R-:W-:Y:S05]  /*2ec0*/  ENDCOLLECTIVE ;  /* 0x000000000000791b */ /* 0x03efea0003800000 */
.L_x_242:
        /* <DEDUP_REMOVED lines=8> */
.L_x_243:
        /* <DEDUP_REMOVED lines=8> */
.L_x_244:
[----:B------:R-:W-:Y:S02]  /*2fd0*/  HFMA2 R11, -RZ, RZ, 0, 9.5367431640625e-07 ;  /* 0x00000010ff0b7431 */ /* 0x000fe400000001ff */
[----:B------:R-:W-:-:S05]  /*2fe0*/  IMAD.MOV.U32 R23, RZ, RZ, R15 ;  /* 0x000000ffff177224 */ /* 0x000fca00078e000f */
[----:B------:R-:W-:-:S05]  /*2ff0*/  SEL R23, R23, RZ, P3 ;  /* 0x000000ff17177207 */ /* 0x000fca0001800000 */
[----:B------:R-:W-:-:S04]  /*3000*/  IMAD.IADD R23, R2, 0x1, R23 ;  /* 0x0000000102177824 */ /* 0x000fc800078e0217 */
[----:B------:R-:W-:-:S07]  /*3010*/  IMAD.MOV.U32 R26, RZ, RZ, R23 ;  /* 0x000000ffff1a7224 */ /* 0x000fce00078e0017 */
[----:B------:R-:W-:Y:S05]  /*3020*/  WARPSYNC.COLLECTIVE R9, `(.L_x_245) ;  /* 0x0000000009087348 */ /* 0x000fea0003c00000 */
[----:B------:R1:W2:Y:S02]  /*3030*/  SHFL.UP P5, R15, R26, R11, R10 ;  /* 0x0400000b1a0f7389 */ /* 0x0002a400000a000a */
[----:B-12---:R-:W-:Y:S05]  /*3040*/  ENDCOLLECTIVE ;  /* 0x000000000000791b */ /* 0x006fea0003800000 */
.L_x_245:
        /* <DEDUP_REMOVED lines=17> */
.L_x_246:
[----:B------:R-:W-:Y:S05]  /*3160*/  WARPSYNC.COLLECTIVE R9, `(.L_x_247) ;  /* 0x0000000009087348 */ /* 0x000fea0003c00000 */
[----:B------:R1:W2:Y:S02]  /*3170*/  SHFL.UP P5, R15, R26, R11, R10 ;  /* 0x0400000b1a0f7389 */ /* 0x0002a400000a000a */
[----:B-12---:R-:W-:Y:S05]  /*3180*/  ENDCOLLECTIVE ;  /* 0x000000000000791b */ /* 0x006fea0003800000 */
.L_x_247:
        /* <DEDUP_REMOVED lines=9> */
.L_x_248:
        /* <DEDUP_REMOVED lines=8> */
.L_x_249:
        /* <DEDUP_REMOVED lines=8> */
.L_x_250:
        /* <DEDUP_REMOVED lines=8> */
.L_x_251:
        /* <DEDUP_REMOVED lines=12> */
.L_x_252:
[----:B------:R-:W-:Y:S05]  /*3460*/  WARPSYNC.COLLECTIVE R9, `(.L_x_253) ;  /* 0x0000000009087348 */ /* 0x000fea0003c00000 */
[----:B------:R1:W2:Y:S02]  /*3470*/  SHFL.UP P5, R15, R26, R11, R10 ;  /* 0x0400000b1a0f7389 */ /* 0x0002a400000a000a */
[----:B-12---:R-:W-:Y:S05]  /*3480*/  ENDCOLLECTIVE ;  /* 0x000000000000791b */ /* 0x006fea0003800000 */
.L_x_253:
        /* <DEDUP_REMOVED lines=8> */
.L_x_254:
        /* <DEDUP_REMOVED lines=9> */
.L_x_255:
        /* <DEDUP_REMOVED lines=8> */
.L_x_256:
        /* <DEDUP_REMOVED lines=8> */
.L_x_257:
        /* <DEDUP_REMOVED lines=11> */
.L_x_258:
[----:B------:R-:W-:Y:S05]  /*3750*/  WARPSYNC.COLLECTIVE R9, `(.L_x_259) ;  /* 0x0000000009087348 */ /* 0x000fea0003c00000 */
[----:B------:R1:W2:Y:S02]  /*3760*/  SHFL.UP P5, R15, R26, R11, R10 ;  /* 0x0400000b1a0f7389 */ /* 0x0002a400000a000a */
[----:B-12---:R-:W-:Y:S05]  /*3770*/  ENDCOLLECTIVE ;  /* 0x000000000000791b */ /* 0x006fea0003800000 */
.L_x_259:
        /* <DEDUP_REMOVED lines=10> */
.L_x_260:
        /* <DEDUP_REMOVED lines=8> */
.L_x_261:
        /* <DEDUP_REMOVED lines=8> */
.L_x_262:
        /* <DEDUP_REMOVED lines=8> */
.L_x_263:
        /* <DEDUP_REMOVED lines=11> */
.L_x_264:
[----:B------:R-:W-:Y:S05]  /*3a50*/  WARPSYNC.COLLECTIVE R9, `(.L_x_265) ;  /* 0x0000000009087348 */ /* 0x000fea0003c00000 */
[----:B------:R1:W2:Y:S02]  /*3a60*/  SHFL.UP P5, R15, R26, R11, R10 ;  /* 0x0400000b1a0f7389 */ /* 0x0002a400000a000a */
[----:B-12---:R-:W-:Y:S05]  /*3a70*/  ENDCOLLECTIVE ;  /* 0x000000000000791b */ /* 0x006fea0003800000 */
.L_x_265:
        /* <DEDUP_REMOVED lines=10> */
.L_x_266:
        /* <DEDUP_REMOVED lines=8> */
.L_x_267:
        /* <DEDUP_REMOVED lines=8> */
.L_x_268:
        /* <DEDUP_REMOVED lines=9> */
.L_x_269:
        /* <DEDUP_REMOVED lines=10> */
.L_x_270:
[----:B------:R-:W-:Y:S05]  /*3d50*/  WARPSYNC.COLLECTIVE R9, `(.L_x_271) ;  /* 0x0000000009087348 */ /* 0x000fea0003c00000 */
[----:B------:R1:W2:Y:S02]  /*3d60*/  SHFL.UP P5, R15, R26, R11, R10 ;  /* 0x0400000b1a0f7389 */ /* 0x0002a400000a000a */
[----:B-12---:R-:W-:Y:S05]  /*3d70*/  ENDCOLLECTIVE ;  /* 0x000000000000791b */ /* 0x006fea0003800000 */
.L_x_271:
        /* <DEDUP_REMOVED lines=11> */
.L_x_272:
[----:B------:R-:W-:Y:S01]  /*3e30*/  IMAD.MOV.U32 R11, RZ, RZ, 0x4 ;  /* 0x00000004ff0b7424 */ /* 0x000fe200078e00ff */
[----:B------:R-:W-:-:S05]  /*3e40*/  SEL R15, R15, RZ, P1 ;  /* 0x000000ff0f0f7207 */ /* 0x000fca0000800000 */
[----:B------:R-:W-:-:S05]  /*3e50*/  IMAD.IADD R18, R18, 0x1, R15 ;  /* 0x0000000112127824 */ /* 0x000fca00078e020f */
[----:B------:R-:W-:-:S07]  /*3e60*/  MOV R26, R18 ;  /* 0x00000012001a7202 */ /* 0x000fce0000000f00 */
[----:B------:R-:W-:Y:S05]  /*3e70*/  WARPSYNC.COLLECTIVE R9, `(.L_x_273) ;  /* 0x0000000009087348 */ /* 0x000fea0003c00000 */
[----:B------:R1:W2:Y:S02]  /*3e80*/  SHFL.UP P5, R15, R26, R11, R10 ;  /* 0x0400000b1a0f7389 */ /* 0x0002a400000a000a */
[----:B-12---:R-:W-:Y:S05]  /*3e90*/  ENDCOLLECTIVE ;  /* 0x000000000000791b */ /* 0x006fea0003800000 */
.L_x_273:
[----:B------:R-:W-:Y:S01]  /*3ea0*/  HFMA2 R11, -RZ, RZ, 0, 4.76837158203125e-07 ;  /* 0x00000008ff0b7431 */ /* 0x000fe200000001ff */
[----:B------:R-:W-:-:S05]  /*3eb0*/  SEL R15, R15, RZ, P2 ;  /* 0x000000ff0f0f7207 */ /* 0x000fca0001000000 */
[----:B------:R-:W-:-:S04]  /*3ec0*/  IMAD.IADD R19, R18, 0x1, R15 ;  /* 0x0000000112137824 */ /* 0x000fc800078e020f */
[----:B------:R-:W-:-:S07]  /*3ed0*/  IMAD.MOV.U32 R26, RZ, RZ, R19 ;  /* 0x000000ffff1a7224 */ /* 0x000fce00078e0013 */
[----:B------:R-:W-:Y:S05]  /*3ee0*/  WARPSYNC.COLLECTIVE R9, `(.L_x_274) ;  /* 0x0000000009087348 */ /* 0x000fea0003c00000 */
[----:B------:R1:W2:Y:S02]  /*3ef0*/  SHFL.UP P5, R15, R26, R11, R10 ;  /* 0x0400000b1a0f7389 */ /* 0x0002a400000a000a */
[----:B-12---:R-:W-:Y:S05]  /*3f00*/  ENDCOLLECTIVE ;  /* 0x000000000000791b */ /* 0x006fea0003800000 */
.L_x_274:
[----:B------:R-:W-:Y:S01]  /*3f10*/  IMAD.MOV.U32 R11, RZ, RZ, 0x10 ;  /* 0x00000010ff0b7424 */ /* 0x000fe200078e00ff */
[----:B------:R-:W-:-:S05]  /*3f20*/  SEL R6, R15, RZ, P3 ;  /* 0x000000ff0f067207 */ /* 0x000fca0001800000 */
[----:B------:R-:W-:-:S04]  /*3f30*/  IMAD.IADD R6, R19, 0x1, R6 ;  /* 0x0000000113067824 */ /* 0x000fc800078e0206 */
[----:B------:R-:W-:-:S07]  /*3f40*/  IMAD.MOV.U32 R26, RZ, RZ, R6 ;  /* 0x000000ffff1a7224 */ /* 0x000fce00078e0006 */
[----:B------:R-:W-:Y:S05]  /*3f50*/  WARPSYNC.COLLECTIVE R9, `(.L_x_275) ;  /* 0x0000000009087348 */ /* 0x000fea0003c00000 */
[----:B------:R1:W2:Y:S02]  /*3f60*/  SHFL.UP P5, R15, R26, R11, R10 ;  /* 0x0400000b1a0f7389 */ /* 0x0002a400000a000a */
[----:B-12---:R-:W-:Y:S05]  /*3f70*/  ENDCOLLECTIVE ;  /* 0x000000000000791b */ /* 0x006fea0003800000 */
.L_x_275:
        /* <DEDUP_REMOVED lines=12> */
.L_x_276:
[----:B------:R-:W-:Y:S05]  /*4040*/  WARPSYNC.COLLECTIVE R9, `(.L_x_277) ;  /* 0x0000000009087348 */ /* 0x000fea0003c00000 */
[----:B------:R1:W2:Y:S02]  /*4050*/  SHFL.UP P5, R15, R26, R11, R10 ;  /* 0x0400000b1a0f7389 */ /* 0x0002a400000a000a */
[----:B-12---:R-:W-:Y:S05]  /*4060*/  ENDCOLLECTIVE ;  /* 0x000000000000791b */ /* 0x006fea0003800000 */
.L_x_277:
        /* <DEDUP_REMOVED lines=9> */
.L_x_278:
        /* <DEDUP_REMOVED lines=8> */
.L_x_279:
        /* <DEDUP_REMOVED lines=9> */
.L_x_280:
        /* <DEDUP_REMOVED lines=8> */
.L_x_281:
        /* <DEDUP_REMOVED lines=12> */
.L_x_282:
[----:B------:R-:W-:Y:S05]  /*4350*/  WARPSYNC.COLLECTIVE R9, `(.L_x_283) ;  /* 0x0000000009087348 */ /* 0x000fea0003c00000 */
[----:B------:R1:W2:Y:S02]  /*4360*/  SHFL.UP P5, R15, R26, R11, R10 ;  /* 0x0400000b1a0f7389 */ /* 0x0002a400000a000a */
[----:B-12---:R-:W-:Y:S05]  /*4370*/  ENDCOLLECTIVE ;  /* 0x000000000000791b */ /* 0x006fea0003800000 */
.L_x_283:
        /* <DEDUP_REMOVED lines=9> */
.L_x_284:
        /* <DEDUP_REMOVED lines=8> */
.L_x_285:
[----:B------:R-:W-:Y:S01]  /*4490*/  IMAD.MOV.U32 R11, RZ, RZ, 0x8 ;  /* 0x00000008ff0b7424 */ /* 0x000fe200078e00ff */
[----:B------:R-:W-:-:S04]  /*44a0*/  SEL R15, R15, RZ, P2 ;  /* 0x000000ff0f0f7207 */ /* 0x000fc80001000000 */
[----:B------:R-:W-:-:S05]  /*44b0*/  IADD3 R14, PT, PT, R8, R15, RZ ;  /* 0x0000000f080e7210 */ /* 0x000fca0007ffe0ff */
[----:B------:R-:W-:-:S07]  /*44c0*/  IMAD.MOV.U32 R26, RZ, RZ, R14 ;  /* 0x000000ffff1a7224 */ /* 0x000fce00078e000e */
[----:B------:R-:W-:Y:S05]  /*44d0*/  WARPSYNC.COLLECTIVE R9, `(.L_x_286) ;  /* 0x0000000009087348 */ /* 0x000fea0003c00000 */
[----:B------:R1:W2:Y:S02]  /*44e0*/  SHFL.UP P5, R15, R26, R11, R10 ;  /* 0x0400000b1a0f7389 */ /* 0x0002a400000a000a */
[----:B-12---:R-:W-:Y:S05]  /*44f0*/  ENDCOLLECTIVE ;  /* 0x000000000000791b */ /* 0x006fea0003800000 */
.L_x_286:
[----:B------:R-:W-:Y:S01]  /*4500*/  IMAD.MOV.U32 R11, RZ, RZ, 0x10 ;  /* 0x00000010ff0b7424 */ /* 0x000fe200078e00ff */
[----:B------:R-:W-:-:S05]  /*4510*/  SEL R5, R15, RZ, P3 ;  /* 0x000000ff0f057207 */ /* 0x000fca0001800000 */
[----:B------:R-:W-:-:S05]  /*4520*/  IMAD.IADD R5, R14, 0x1, R5 ;  /* 0x000000010e057824 */ /* 0x000fca00078e0205 */
[----:B------:R-:W-:-:S07]  /*4530*/  MOV R26, R5 ;  /* 0x00000005001a7202 */ /* 0x000fce0000000f00 */
[----:B------:R-:W-:Y:S05]  /*4540*/  WARPSYNC.COLLECTIVE R9, `(.L_x_287) ;  /* 0x0000000009087348 */ /* 0x000fea0003c00000 */
[----:B------:R1:W2:Y:S02]  /*4550*/  SHFL.UP P5, R15, R26, R11, R10 ;  /* 0x0400000b1a0f7389 */ /* 0x0002a400000a000a */
[----:B-12---:R-:W-:Y:S05]  /*4560*/  ENDCOLLECTIVE ;  /* 0x000000000000791b */ /* 0x006fea0003800000 */
.L_x_287:
[----:B------:R-:W-:Y:S05]  /*4570*/  BRA `(.L_x_288) ;  /* 0xffffffe400d07947 */ /* 0x000fea000383ffff */
.L_x_238:
        /* <DEDUP_REMOVED lines=8> */
.L_x_290:
[----:B------:R-:W-:Y:S05]  /*4600*/  BSYNC B0 ;  /* 0x0000000000007941 */ /* 0x000fea0003800000 */
.L_x_289:
[----:B------:R-:W-:Y:S05]  /*4610*/  BRA `(.L_x_291) ;  /* 0xffffffe400c47947 */ /* 0x000fea000383ffff */
        .weak           $__internal_2_$__cuda_sm20_div_u16
        .type           $__internal_2_$__cuda_sm20_div_u16,@function
        .size           $__internal_2_$__cuda_sm20_div_u16,(.L_x_3571 - $__internal_2_$__cuda_sm20_div_u16)
$__internal_2_$__cuda_sm20_div_u16:
        /* <DEDUP_REMOVED lines=18> */
[----:B------:R-:W-:Y:S06]  /*4740*/  RET.REL.NODEC R2 `(_Z35compute_histograms_shared_pipelinedIjLi4ELi8ELi2ELi4EEvPKT_Pjii) ;  /* 0xffffffb8022c7950 */ /* 0x000fec0003c3ffff */
.L_x_292:
        /* <DEDUP_REMOVED lines=11> */
.L_x_3571:


//--------------------- .text._Z35compute_histograms_shared_pipelinedIjLi4ELi8ELi1ELi4EEvPKT_Pjii --------------------------
	.section	.text._Z35compute_histograms_shared_pipelinedIjLi4ELi8ELi1ELi4EEvPKT_Pjii,"ax",@progbits
	.align	128
        .global         _Z35compute_histograms_shared_pipelinedIjLi4ELi8ELi1ELi4EEvPKT_Pjii
        .type           _Z35compute_histograms_shared_pipelinedIjLi4ELi8ELi1ELi4EEvPKT_Pjii,@function
        .size           _Z35compute_histograms_shared_pipelinedIjLi4ELi8ELi1ELi4EEvPKT_Pjii,(.L_x_3585 - _Z35compute_histograms_shared_pipelinedIjLi4ELi8ELi1ELi4EEvPKT_Pjii)
        .other          _Z35compute_histograms_shared_pipelinedIjLi4ELi8ELi1ELi4EEvPKT_Pjii,@"STO_CUDA_ENTRY STV_DEFAULT"
_Z35compute_histograms_shared_pipelinedIjLi4ELi8ELi1ELi4EEvPKT_Pjii:
.text._Z35compute_histograms_shared_pipelinedIjLi4ELi8ELi1ELi4EEvPKT_Pjii:
[----:B------:R-:W-:Y:S08]  /*0000*/  LDC R1, c[0x0][0x37c] ;  /* 0x0000df00ff017b82 */ /* 0x000ff00000000800 */
[----:B------:R-:W1:Y:S01]  /*0010*/  LDC R0, c[0x0][0x360] ;  /* 0x0000d800ff007b82 */ /* 0x000e620000000800 */
[----:B------:R-:W2:Y:S01]  /*0020*/  S2R R5, SR_TID.X ;  /* 0x0000000000057919 */ /* 0x000ea20000002100 */
[----:B------:R-:W-:Y:S06]  /*0030*/  BSSY.RECONVERGENT B0, `(.L_x_293) ;  /* 0x0000044000007945 */ /* 0x000fec0003800200 */
[----:B------:R-:W3:Y:S01]  /*0040*/  LDC R3, c[0x0][0x370] ;  /* 0x0000dc00ff037b82 */ /* 0x000ee20000000800 */
[----:B-1----:R-:W1:Y:S01]  /*0050*/  I2F.U32.RP R4, R0 ;  /* 0x0000000000047306 */ /* 0x002e620000209000 */
[----:B------:R-:W-:Y:S01]  /*0060*/  LOP3.LUT R23, RZ, R0, RZ, 0x33, !PT ;  /* 0x00000000ff177212 */ /* 0x000fe200078e33ff */
[----:B---3--:R-:W-:-:S02]  /*0070*/  IMAD R2, R0, R3, RZ ;  /* 0x0000000300027224 */ /* 0x008fc400078e02ff */
[----:B--2---:R-:W-:-:S03]  /*0080*/  IMAD.IADD R7, R0, 0x1, R5 ;  /* 0x0000000100077824 */ /* 0x004fc600078e0205 */
[----:B------:R-:W-:Y:S01]  /*0090*/  IABS R9, R2 ;  /* 0x0000000200097213 */ /* 0x000fe20000000000 */
[----:B-1----:R-:W1:Y:S01]  /*00a0*/  MUFU.RCP R4, R4 ;  /* 0x0000000400047308 */ /* 0x002e620000001000 */
[----:B------:R-:W-:-:S04]  /*00b0*/  ISETP.GE.U32.AND P0, PT, R7, 0x400, PT ;  /* 0x000004000700780c */ /* 0x000fc80003f06070 */
[----:B------:R-:W-:Y:S02]  /*00c0*/  SEL R6, RZ, 0x1, P0 ;  /* 0x00000001ff067807 */ /* 0x000fe40000000000 */
[----:B------:R-:W-:Y:S01]  /*00d0*/  ISETP.NE.U32.AND P0, PT, R0, RZ, PT ;  /* 0x000000ff0000720c */ /* 0x000fe20003f05070 */
[----:B------:R-:W2:Y:S01]  /*00e0*/  I2F.RP R14, R9 ;  /* 0x00000009000e7306 */ /* 0x000ea20000209400 */
[----:B-1----:R-:W-:Y:S01]  /*00f0*/  VIADD R12, R4, 0xffffffe ;  /* 0x0ffffffe040c7836 */ /* 0x002fe20000000000 */
[----:B------:R-:W-:-:S06]  /*0100*/  VIMNMX.U32 R4, PT, PT, R7, 0x400, !PT ;  /* 0x0000040007047848 */ /* 0x000fcc0007fe0000 */
[----:B------:R1:W3:Y:S01]  /*0110*/  F2I.FTZ.U32.TRUNC.NTZ R13, R12 ;  /* 0x0000000c000d7305 */ /* 0x0002e2000021f000 */
[----:B------:R-:W-:Y:S02]  /*0120*/  IADD3 R7, PT, PT, R4, -R7, -R6 ;  /* 0x8000000704077210 */ /* 0x000fe40007ffe806 */
[----:B------:R-:W4:Y:S05]  /*0130*/  S2R R4, SR_CTAID.X ;  /* 0x0000000000047919 */ /* 0x000f2a0000002500 */
[----:B--2---:R-:W2:Y:S01]  /*0140*/  MUFU.RCP R14, R14 ;  /* 0x0000000e000e7308 */ /* 0x004ea20000001000 */
[----:B-1----:R-:W-:Y:S02]  /*0150*/  IMAD.MOV.U32 R12, RZ, RZ, RZ ;  /* 0x000000ffff0c7224 */ /* 0x002fe400078e00ff */
[----:B---3--:R-:W-:-:S04]  /*0160*/  IMAD.MOV R11, RZ, RZ, -R13 ;  /* 0x000000ffff0b7224 */ /* 0x008fc800078e0a0d */
[----:B------:R-:W-:-:S04]  /*0170*/  IMAD R11, R11, R0, RZ ;  /* 0x000000000b0b7224 */ /* 0x000fc800078e02ff */
[----:B------:R-:W-:Y:S01]  /*0180*/  IMAD.HI.U32 R12, R13, R11, R12 ;  /* 0x0000000b0d0c7227 */ /* 0x000fe200078e000c */
[----:B--2---:R-:W-:-:S05]  /*0190*/  IADD3 R10, PT, PT, R14, 0xffffffe, RZ ;  /* 0x0ffffffe0e0a7810 */ /* 0x004fca0007ffe0ff */
[----:B------:R-:W-:Y:S01]  /*01a0*/  IMAD.HI.U32 R8, R12, R7, RZ ;  /* 0x000000070c087227 */ /* 0x000fe200078e00ff */
[----:B------:R1:W2:Y:S03]  /*01b0*/  F2I.FTZ.U32.TRUNC.NTZ R11, R10 ;  /* 0x0000000a000b7305 */ /* 0x0002a6000021f000 */
[----:B------:R-:W-:-:S04]  /*01c0*/  IMAD.MOV R13, RZ, RZ, -R8 ;  /* 0x000000ffff0d7224 */ /* 0x000fc800078e0a08 */
[----:B------:R-:W-:Y:S02]  /*01d0*/  IMAD R13, R0, R13, R7 ;  /* 0x0000000d000d7224 */ /* 0x000fe400078e0207 */
[----:B------:R-:W3:Y:S01]  /*01e0*/  LDC R7, c[0x0][0x390] ;  /* 0x0000e400ff077b82 */ /* 0x000ee20000000800 */
[----:B-1----:R-:W-:Y:S02]  /*01f0*/  IMAD.MOV.U32 R10, RZ, RZ, RZ ;  /* 0x000000ffff0a7224 */ /* 0x002fe400078e00ff */
[----:B------:R-:W-:Y:S01]  /*0200*/  ISETP.GE.U32.AND P1, PT, R13, R0, PT ;  /* 0x000000000d00720c */ /* 0x000fe20003f26070 */
[----:B--2---:R-:W-:-:S12]  /*0210*/  IMAD.MOV R14, RZ, RZ, -R11 ;  /* 0x000000ffff0e7224 */ /* 0x004fd800078e0a0b */
[----:B------:R-:W-:Y:S01]  /*0220*/  @P1 IMAD.IADD R13, R13, 0x1, -R0 ;  /* 0x000000010d0d1824 */ /* 0x000fe200078e0a00 */
[----:B------:R-:W-:-:S04]  /*0230*/  @P1 IADD3 R8, PT, PT, R8, 0x1, RZ ;  /* 0x0000000108081810 */ /* 0x000fc80007ffe0ff */
[----:B------:R-:W-:Y:S01]  /*0240*/  ISETP.GE.U32.AND P2, PT, R13, R0, PT ;  /* 0x000000000d00720c */ /* 0x000fe20003f46070 */
[----:B------:R-:W-:-:S04]  /*0250*/  IMAD R13, R14, R9, RZ ;  /* 0x000000090e0d7224 */ /* 0x000fc800078e02ff */
[----:B------:R-:W-:Y:S01]  /*0260*/  IMAD.HI.U32 R10, R11, R13, R10 ;  /* 0x0000000d0b0a7227 */ /* 0x000fe200078e000a */
[----:B------:R-:W-:Y:S02]  /*0270*/  IABS R13, R2 ;  /* 0x00000002000d7213 */ /* 0x000fe40000000000 */
[----:B---3--:R-:W-:-:S03]  /*0280*/  IADD3 R11, PT, PT, R2, -0x1, R7 ;  /* 0xffffffff020b7810 */ /* 0x008fc60007ffe007 */
[----:B------:R-:W-:Y:S01]  /*0290*/  IMAD.MOV R14, RZ, RZ, -R13 ;  /* 0x000000ffff0e7224 */ /* 0x000fe200078e0a0d */
[----:B------:R-:W-:Y:S01]  /*02a0*/  IABS R15, R11 ;  /* 0x0000000b000f7213 */ /* 0x000fe20000000000 */
[----:B------:R-:W-:-:S04]  /*02b0*/  @P2 VIADD R8, R8, 0x1 ;  /* 0x0000000108082836 */ /* 0x000fc80000000000 */
[----:B------:R-:W-:Y:S01]  /*02c0*/  IMAD.HI.U32 R10, R10, R15, RZ ;  /* 0x0000000f0a0a7227 */ /* 0x000fe200078e00ff */
[----:B------:R-:W-:-:S03]  /*02d0*/  SEL R13, R23, R8, !P0 ;  /* 0x00000008170d7207 */ /* 0x000fc60004000000 */
[----:B------:R-:W-:Y:S02]  /*02e0*/  IMAD R14, R10, R14, R15 ;  /* 0x0000000e0a0e7224 */ /* 0x000fe400078e020f */
[----:B------:R-:W-:Y:S02]  /*02f0*/  IMAD.IADD R8, R6, 0x1, R13 ;  /* 0x0000000106087824 */ /* 0x000fe400078e020d */
[--C-:B----4-:R-:W-:Y:S01]  /*0300*/  IMAD R6, R0, R4, R5.reuse ;  /* 0x0000000400067224 */ /* 0x110fe200078e0205 */
[----:B------:R-:W-:Y:S01]  /*0310*/  ISETP.GT.U32.AND P5, PT, R9, R14, PT ;  /* 0x0000000e0900720c */ /* 0x000fe20003fa4070 */
[----:B------:R-:W-:Y:S01]  /*0320*/  IMAD.MOV.U32 R15, RZ, RZ, R5 ;  /* 0x000000ffff0f7224 */ /* 0x000fe200078e0005 */
[----:B------:R-:W-:Y:S02]  /*0330*/  LOP3.LUT R13, R8, 0x3, RZ, 0xc0, !PT ;  /* 0x00000003080d7812 */ /* 0x000fe400078ec0ff */
[C---:B------:R-:W-:Y:S02]  /*0340*/  ISETP.GE.AND P1, PT, R6.reuse, R7, PT ;  /* 0x000000070600720c */ /* 0x040fe40003f26270 */
[----:B------:R-:W-:Y:S01]  /*0350*/  ISETP.NE.AND P2, PT, R13, 0x3, PT ;  /* 0x000000030d00780c */ /* 0x000fe20003f45270 */
[----:B------:R-:W-:Y:S01]  /*0360*/  IMAD.IADD R13, R6, 0x1, R2 ;  /* 0x00000001060d7824 */ /* 0x000fe200078e0202 */
[----:B------:R-:W-:-:S04]  /*0370*/  ISETP.GE.U32.AND P3, PT, R8, 0x3, PT ;  /* 0x000000030800780c */ /* 0x000fc80003f66070 */
[----:B------:R-:W-:-:S07]  /*0380*/  IADD3 R25, PT, PT, R2, R13, RZ ;  /* 0x0000000d02197210 */ /* 0x000fce0007ffe0ff */
[----:B------:R-:W-:Y:S05]  /*0390*/  @!P2 BRA `(.L_x_294) ;  /* 0x000000000034a947 */ /* 0x000fea0003800000 */
[----:B------:R-:W1:Y:S01]  /*03a0*/  S2UR UR5, SR_CgaCtaId ;  /* 0x00000000000579c3 */ /* 0x000e620000008800 */
[----:B------:R-:W-:Y:S01]  /*03b0*/  VIADD R8, R8, 0x1 ;  /* 0x0000000108087836 */ /* 0x000fe20000000000 */
[----:B------:R-:W-:-:S04]  /*03c0*/  UMOV UR4, 0x400 ;  /* 0x0000040000047882 */ /* 0x000fc80000000000 */
[----:B------:R-:W-:-:S05]  /*03d0*/  LOP3.LUT R8, R8, 0x3, RZ, 0xc0, !PT ;  /* 0x0000000308087812 */ /* 0x000fca00078ec0ff */
[----:B------:R-:W-:Y:S02]  /*03e0*/  IMAD R15, R8, R0, R5 ;  /* 0x00000000080f7224 */ /* 0x000fe400078e0205 */
[----:B------:R-:W-:Y:S01]  /*03f0*/  IMAD.MOV R8, RZ, RZ, -R8 ;  /* 0x000000ffff087224 */ /* 0x000fe200078e0a08 */
[----:B-1----:R-:W-:-:S06]  /*0400*/  ULEA UR4, UR5, UR4, 0x18 ;  /* 0x0000000405047291 */ /* 0x002fcc000f8ec0ff */
[----:B------:R-:W-:-:S07]  /*0410*/  LEA R17, R5, UR4, 0x2 ;  /* 0x0000000405117c11 */ /* 0x000fce000f8e10ff */
.L_x_295:
[----:B------:R-:W-:Y:S01]  /*0420*/  VIADD R8, R8, 0x1 ;  /* 0x0000000108087836 */ /* 0x000fe20000000000 */
[----:B------:R1:W-:Y:S04]  /*0430*/  STS [R17], RZ ;  /* 0x000000ff11007388 */ /* 0x0003e80000000800 */
[----:B------:R-:W-:Y:S02]  /*0440*/  ISETP.NE.AND P2, PT, R8, RZ, PT ;  /* 0x000000ff0800720c */ /* 0x000fe40003f45270 */
[----:B-1----:R-:W-:-:S11]  /*0450*/  LEA R17, R0, R17, 0x2 ;  /* 0x0000001100117211 */ /* 0x002fd600078e10ff */
[----:B------:R-:W-:Y:S05]  /*0460*/  @P2 BRA `(.L_x_295) ;  /* 0xfffffffc00ec2947 */ /* 0x000fea000383ffff */
.L_x_294:
[----:B------:R-:W-:Y:S05]  /*0470*/  BSYNC.RECONVERGENT B0 ;  /* 0x0000000000007941 */ /* 0x000fea0003800200 */
.L_x_293:
[----:B------:R-:W-:Y:S04]  /*0480*/  BSSY.RECONVERGENT B0, `(.L_x_296) ;  /* 0x0000011000007945 */ /* 0x000fe80003800200 */
[----:B------:R-:W-:Y:S05]  /*0490*/  @!P3 BRA `(.L_x_297) ;  /* 0x00000000003cb947 */ /* 0x000fea0003800000 */
[----:B------:R-:W1:Y:S01]  /*04a0*/  S2UR UR5, SR_CgaCtaId ;  /* 0x00000000000579c3 */ /* 0x000e620000008800 */
[----:B------:R-:W-:Y:S02]  /*04b0*/  UMOV UR4, 0x400 ;  /* 0x0000040000047882 */ /* 0x000fe40000000000 */
[----:B-1----:R-:W-:-:S06]  /*04c0*/  ULEA UR4, UR5, UR4, 0x18 ;  /* 0x0000000405047291 */ /* 0x002fcc000f8ec0ff */
[----:B------:R-:W-:-:S07]  /*04d0*/  LEA R17, R15, UR4, 0x2 ;  /* 0x000000040f117c11 */ /* 0x000fce000f8e10ff */
.L_x_298:
[C-C-:B------:R-:W-:Y:S01]  /*04e0*/  IMAD R8, R0.reuse, 0x4, R17.reuse ;  /* 0x0000000400087824 */ /* 0x140fe200078e0211 */
[----:B------:R1:W-:Y:S01]  /*04f0*/  STS [R17], RZ ;  /* 0x000000ff11007388 */ /* 0x0003e20000000800 */
[C-C-:B------:R-:W-:Y:S02]  /*0500*/  IMAD R16, R0.reuse, 0x8, R17.reuse ;  /* 0x0000000800107824 */ /* 0x140fe400078e0211 */
[C---:B------:R-:W-:Y:S01]  /*0510*/  IMAD R18, R0.reuse, 0xc, R17 ;  /* 0x0000000c00127824 */ /* 0x040fe200078e0211 */
[----:B------:R2:W-:Y:S01]  /*0520*/  STS [R8], RZ ;  /* 0x000000ff08007388 */ /* 0x0005e20000000800 */
[----:B------:R-:W-:-:S03]  /*0530*/  IMAD R15, R0, 0x4, R15 ;  /* 0x00000004000f7824 */ /* 0x000fc600078e020f */
[----:B------:R2:W-:Y:S01]  /*0540*/  STS [R16], RZ ;  /* 0x000000ff10007388 */ /* 0x0005e20000000800 */
[----:B-1----:R-:W-:Y:S01]  /*0550*/  IMAD R17, R0, 0x10, R17 ;  /* 0x0000001000117824 */ /* 0x002fe200078e0211 */
[----:B------:R-:W-:Y:S02]  /*0560*/  ISETP.GE.U32.AND P2, PT, R15, 0x400, PT ;  /* 0x000004000f00780c */ /* 0x000fe40003f46070 */
[----:B------:R2:W-:Y:S11]  /*0570*/  STS [R18], RZ ;  /* 0x000000ff12007388 */ /* 0x0005f60000000800 */
[----:B--2---:R-:W-:Y:S05]  /*0580*/  @!P2 BRA `(.L_x_298) ;  /* 0xfffffffc00d4a947 */ /* 0x004fea000383ffff */
.L_x_297:
[----:B------:R-:W-:Y:S05]  /*0590*/  BSYNC.RECONVERGENT B0 ;  /* 0x0000000000007941 */ /* 0x000fea0003800200 */
.L_x_296:
[----:B------:R-:W-:Y:S01]  /*05a0*/  ISETP.GE.AND P3, PT, R13, R7, PT ;  /* 0x000000070d00720c */ /* 0x000fe20003f66270 */
[----:B------:R-:W1:Y:S01]  /*05b0*/  S2UR UR6, SR_CgaCtaId ;  /* 0x00000000000679c3 */ /* 0x000e620000008800 */
[----:B------:R-:W-:Y:S01]  /*05c0*/  IMAD.HI.U32 R12, R12, R5, RZ ;  /* 0x000000050c0c7227 */ /* 0x000fe200078e00ff */
[----:B------:R-:W-:Y:S01]  /*05d0*/  UMOV UR5, 0x400 ;  /* 0x0000040000057882 */ /* 0x000fe20000000000 */
[----:B------:R-:W2:Y:S01]  /*05e0*/  LDCU.64 UR8, c[0x0][0x358] ;  /* 0x00006b00ff0877ac */ /* 0x000ea20008000a00 */
[----:B------:R-:W-:Y:S01]  /*05f0*/  IADD3 R8, PT, PT, R2, R25, RZ ;  /* 0x0000001902087210 */ /* 0x000fe20007ffe0ff */
[----:B------:R-:W-:Y:S01]  /*0600*/  IMAD.MOV R27, RZ, RZ, -R12 ;  /* 0x000000ffff1b7224 */ /* 0x000fe200078e0a0c */
[-C--:B------:R-:W-:Y:S01]  /*0610*/  ISETP.GE.AND P2, PT, R25, R7.reuse, PT ;  /* 0x000000071900720c */ /* 0x080fe20003f46270 */
[----:B------:R-:W-:Y:S01]  /*0620*/  UIADD3 UR4, UPT, UPT, UR5, 0x1000, URZ ;  /* 0x0000100005047890 */ /* 0x000fe2000fffe0ff */
[----:B------:R-:W3:Y:S01]  /*0630*/  @!P1 LDC.64 R18, c[0x0][0x380] ;  /* 0x0000e000ff129b82 */ /* 0x000ee20000000a00 */
[----:B------:R-:W-:Y:S01]  /*0640*/  @!P5 IMAD.IADD R14, R14, 0x1, -R9 ;  /* 0x000000010e0ed824 */ /* 0x000fe200078e0a09 */
[----:B------:R-:W-:Y:S01]  /*0650*/  ISETP.GE.AND P4, PT, R8, R7, PT ;  /* 0x000000070800720c */ /* 0x000fe20003f86270 */
[----:B------:R-:W-:Y:S01]  /*0660*/  IMAD R27, R0, R27, R5 ;  /* 0x0000001b001b7224 */ /* 0x000fe200078e0205 */
[----:B------:R-:W-:Y:S01]  /*0670*/  LOP3.LUT R22, R11, R2, RZ, 0x3c, !PT ;  /* 0x000000020b167212 */ /* 0x000fe200078e3cff */
[----:B------:R-:W-:Y:S01]  /*0680*/  @!P5 VIADD R10, R10, 0x1 ;  /* 0x000000010a0ad836 */ /* 0x000fe20000000000 */
[----:B------:R-:W-:-:S02]  /*0690*/  ISETP.GE.U32.AND P6, PT, R14, R9, PT ;  /* 0x000000090e00720c */ /* 0x000fc40003fc6070 */
[----:B------:R-:W4:Y:S01]  /*06a0*/  @!P3 LDC.64 R20, c[0x0][0x380] ;  /* 0x0000e000ff14bb82 */ /* 0x000f220000000a00 */
[----:B------:R-:W-:Y:S01]  /*06b0*/  ISETP.GE.U32.AND P5, PT, R27, R0, PT ;  /* 0x000000001b00720c */ /* 0x000fe20003fa6070 */
[----:B-1----:R-:W-:-:S06]  /*06c0*/  ULEA UR4, UR6, UR4, 0x18 ;  /* 0x0000000406047291 */ /* 0x002fcc000f8ec0ff */
[----:B------:R-:W1:Y:S01]  /*06d0*/  @!P2 LDC.64 R16, c[0x0][0x380] ;  /* 0x0000e000ff10ab82 */ /* 0x000e620000000a00 */
[----:B------:R-:W-:Y:S02]  /*06e0*/  ULEA UR5, UR6, UR5, 0x18 ;  /* 0x0000000506057291 */ /* 0x000fe4000f8ec0ff */
[----:B------:R-:W-:Y:S02]  /*06f0*/  @P6 IADD3 R10, PT, PT, R10, 0x1, RZ ;  /* 0x000000010a0a6810 */ /* 0x000fe40007ffe0ff */
[----:B------:R-:W-:Y:S01]  /*0700*/  LEA R9, R5, UR4, 0x2 ;  /* 0x0000000405097c11 */ /* 0x000fe2000f8e10ff */
[----:B------:R-:W-:Y:S01]  /*0710*/  @P5 IMAD.IADD R27, R27, 0x1, -R0 ;  /* 0x000000011b1b5824 */ /* 0x000fe200078e0a00 */
[----:B------:R-:W-:Y:S01]  /*0720*/  @P5 IADD3 R12, PT, PT, R12, 0x1, RZ ;  /* 0x000000010c0c5810 */ /* 0x000fe20007ffe0ff */
[----:B---3--:R-:W-:Y:S01]  /*0730*/  @!P1 IMAD.WIDE R18, R6, 0x4, R18 ;  /* 0x0000000406129825 */ /* 0x008fe200078e0212 */
[----:B------:R-:W3:Y:S02]  /*0740*/  @!P4 LDC.64 R14, c[0x0][0x380] ;  /* 0x0000e000ff0ecb82 */ /* 0x000ee40000000a00 */
[----:B------:R-:W-:Y:S01]  /*0750*/  ISETP.GE.U32.AND P6, PT, R27, R0, PT ;  /* 0x000000001b00720c */ /* 0x000fe20003fc6070 */
[----:B------:R-:W-:Y:S01]  /*0760*/  IMAD R11, R0, 0x4, R9 ;  /* 0x00000004000b7824 */ /* 0x000fe200078e0209 */
[----:B------:R-:W-:Y:S01]  /*0770*/  @!PT LDS RZ, [RZ] ;  /* 0x00000000fffff984 */ /* 0x000fe20000000800 */
[----:B------:R-:W-:Y:S01]  /*0780*/  @!PT LDS RZ, [RZ] ;  /* 0x00000000fffff984 */ /* 0x000fe20000000800 */
[----:B------:R-:W-:Y:S01]  /*0790*/  @!PT LDS RZ, [RZ] ;  /* 0x00000000fffff984 */ /* 0x000fe20000000800 */
[----:B--2---:R2:W-:Y:S01]  /*07a0*/  @!P1 LDGSTS.E [R9], desc[UR8][R18.64] ;  /* 0x0000000012099fae */ /* 0x0045e2000b9a1008 */
[----:B------:R-:W-:Y:S01]  /*07b0*/  ISETP.GE.AND P1, PT, R22, RZ, PT ;  /* 0x000000ff1600720c */ /* 0x000fe20003f26270 */
[----:B----4-:R-:W-:-:S02]  /*07c0*/  @!P3 IMAD.WIDE R20, R13, 0x4, R20 ;  /* 0x000000040d14b825 */ /* 0x010fc400078e0214 */
[----:B------:R-:W0:Y:S02]  /*07d0*/  LDGDEPBAR ;  /* 0x00000000000079af */ /* 0x000e240000000000 */
[----:B------:R-:W-:Y:S02]  /*07e0*/  IMAD R13, R0, 0x4, R11 ;  /* 0x00000004000d7824 */ /* 0x000fe400078e020b */
[----:B------:R2:W-:Y:S01]  /*07f0*/  @!P3 LDGSTS.E [R11], desc[UR8][R20.64] ;  /* 0x00000000140bbfae */ /* 0x0005e2000b9a1008 */
[----:B------:R-:W-:Y:S01]  /*0800*/  ISETP.NE.AND P3, PT, R2, RZ, PT ;  /* 0x000000ff0200720c */ /* 0x000fe20003f65270 */
[----:B-1----:R-:W-:Y:S02]  /*0810*/  @!P2 IMAD.WIDE R16, R25, 0x4, R16 ;  /* 0x000000041910a825 */ /* 0x002fe400078e0210 */
[----:B------:R-:W0:Y:S02]  /*0820*/  LDGDEPBAR ;  /* 0x00000000000079af */ /* 0x000e240000000000 */
[----:B------:R-:W-:-:S02]  /*0830*/  @!P1 IMAD.MOV R10, RZ, RZ, -R10 ;  /* 0x000000ffff0a9224 */ /* 0x000fc400078e0a0a */
[----:B------:R2:W-:Y:S01]  /*0840*/  @!P2 LDGSTS.E [R13], desc[UR8][R16.64] ;  /* 0x00000000100dafae */ /* 0x0005e2000b9a1008 */
[----:B------:R-:W-:Y:S02]  /*0850*/  @P6 VIADD R12, R12, 0x1 ;  /* 0x000000010c0c6836 */ /* 0x000fe40000000000 */
[----:B---3--:R-:W-:Y:S01]  /*0860*/  @!P4 IMAD.WIDE R14, R8, 0x4, R14 ;  /* 0x00000004080ec825 */ /* 0x008fe200078e020e */
[----:B------:R-:W0:Y:S02]  /*0870*/  LDGDEPBAR ;  /* 0x00000000000079af */ /* 0x000e240000000000 */
[----:B------:R-:W-:Y:S01]  /*0880*/  @!P3 LOP3.LUT R10, RZ, R2, RZ, 0x33, !PT ;  /* 0x00000002ff0ab212 */ /* 0x000fe200078e33ff */
[----:B------:R-:W-:Y:S01]  /*0890*/  IMAD R8, R0, 0x4, R13 ;  /* 0x0000000400087824 */ /* 0x000fe200078e020d */
[----:B------:R-:W-:Y:S02]  /*08a0*/  SEL R12, R23, R12, !P0 ;  /* 0x0000000c170c7207 */ /* 0x000fe40004000000 */
[----:B------:R-:W-:-:S02]  /*08b0*/  ISETP.GE.AND P1, PT, R10, 0x5, PT ;  /* 0x000000050a00780c */ /* 0x000fc40003f26270 */
[----:B------:R2:W-:Y:S01]  /*08c0*/  @!P4 LDGSTS.E [R8], desc[UR8][R14.64] ;  /* 0x000000000e08cfae */ /* 0x0005e2000b9a1008 */
[----:B------:R-:W-:-:S03]  /*08d0*/  LEA R12, R12, UR5, 0xc ;  /* 0x000000050c0c7c11 */ /* 0x000fc6000f8e60ff */
[----:B------:R-:W0:Y:S01]  /*08e0*/  LDGDEPBAR ;  /* 0x00000000000079af */ /* 0x000e220000000000 */
[----:B------:R-:W-:Y:S06]  /*08f0*/  BAR.SYNC.DEFER_BLOCKING 0x0 ;  /* 0x0000000000007b1d */ /* 0x000fec0000010000 */
[----:B------:R-:W-:Y:S05]  /*0900*/  @!P1 BRA `(.L_x_299) ;  /* 0x0000000c005c9947 */ /* 0x000fea0003800000 */
[----:B--2---:R-:W-:Y:S02]  /*0910*/  VIADD R14, R10, 0xfffffffb ;  /* 0xfffffffb0a0e7836 */ /* 0x004fe40000000000 */
        /* <DEDUP_REMOVED lines=21> */
.L_x_315:
        /* <DEDUP_REMOVED lines=22> */
.L_x_302:
[----:B------:R-:W-:Y:S05]  /*0bd0*/  BSYNC.RECONVERGENT B0 ;  /* 0x0000000000007941 */ /* 0x000fea0003800200 */
.L_x_301:
        /* <DEDUP_REMOVED lines=8> */
.L_x_304:
[----:B------:R-:W-:Y:S05]  /*0c60*/  BSYNC.RECONVERGENT B0 ;  /* 0x0000000000007941 */ /* 0x000fea0003800200 */
.L_x_303:
        /* <DEDUP_REMOVED lines=23> */
.L_x_306:
[----:B------:R-:W-:Y:S05]  /*0de0*/  BSYNC.RECONVERGENT B0 ;  /* 0x0000000000007941 */ /* 0x000fea0003800200 */
.L_x_305:
        /* <DEDUP_REMOVED lines=8> */
.L_x_308:
[----:B------:R-:W-:Y:S05]  /*0e70*/  BSYNC.RECONVERGENT B0 ;  /* 0x0000000000007941 */ /* 0x000fea0003800200 */
.L_x_307:
        /* <DEDUP_REMOVED lines=23> */
.L_x_310:
[----:B------:R-:W-:Y:S05]  /*0ff0*/  BSYNC.RECONVERGENT B0 ;  /* 0x0000000000007941 */ /* 0x000fea0003800200 */
.L_x_309:
        /* <DEDUP_REMOVED lines=8> */
.L_x_312:
[----:B------:R-:W-:Y:S05]  /*1080*/  BSYNC.RECONVERGENT B0 ;  /* 0x0000000000007941 */ /* 0x000fea0003800200 */
.L_x_311:
        /* <DEDUP_REMOVED lines=22> */
.L_x_314:
[----:B------:R-:W-:Y:S05]  /*11f0*/  BSYNC.RECONVERGENT B0 ;  /* 0x0000000000007941 */ /* 0x000fea0003800200 */
.L_x_313:
[----:B------:R-:W-:Y:S01]  /*1200*/  ISETP.GE.AND P0, PT, R25, R7, PT ;  /* 0x000000071900720c */ /* 0x000fe20003f06270 */
[----:B------:R-:W-:Y:S01]  /*1210*/  VIADD R22, R22, 0x4 ;  /* 0x0000000416167836 */ /* 0x000fe20000000000 */
[----:B------:R-:W-:Y:S01]  /*1220*/  IADD3 R16, PT, PT, R16, 0x4, RZ ;  /* 0x0000000410107810 */ /* 0x000fe20007ffe0ff */
[C---:B------:R-:W-:Y:S01]  /*1230*/  IMAD R17, R2.reuse, 0x4, R17 ;  /* 0x0000000402117824 */ /* 0x040fe200078e0211 */
        /* <DEDUP_REMOVED lines=17> */
.L_x_300:
[----:B------:R-:W-:-:S13]  /*1350*/  LOP3.LUT P0, R8, R10, 0x3, RZ, 0xc0, !PT ;  /* 0x000000030a087812 */ /* 0x000fda000780c0ff */
[----:B------:R-:W-:Y:S05]  /*1360*/  @!P0 BRA `(.L_x_299) ;  /* 0x0000000000c48947 */ /* 0x000fea0003800000 */
[----:B------:R-:W1:Y:S01]  /*1370*/  LDC R7, c[0x0][0x390] ;  /* 0x0000e400ff077b82 */ /* 0x000e620000000800 */
[C---:B------:R-:W-:Y:S01]  /*1380*/  IADD3 R6, PT, PT, R18.reuse, -0x4, RZ ;  /* 0xfffffffc12067810 */ /* 0x040fe20007ffe0ff */
[----:B------:R-:W-:-:S04]  /*1390*/  IMAD R11, R18, R3, R4 ;  /* 0x00000003120b7224 */ /* 0x000fc800078e0204 */
[----:B------:R-:W-:Y:S02]  /*13a0*/  IMAD R13, R6, R3, R4 ;  /* 0x00000003060d7224 */ /* 0x000fe400078e0204 */
[----:B------:R-:W2:Y:S01]  /*13b0*/  LDC.64 R14, c[0x0][0x380] ;  /* 0x0000e000ff0e7b82 */ /* 0x000ea20000000a00 */
[----:B------:R-:W-:Y:S02]  /*13c0*/  IMAD.MOV R6, RZ, RZ, -R8 ;  /* 0x000000ffff067224 */ /* 0x000fe400078e0a08 */
[----:B------:R-:W-:Y:S02]  /*13d0*/  IMAD.SHL.U32 R8, R0, 0x4, RZ ;  /* 0x0000000400087824 */ /* 0x000fe400078e00ff */
[-CC-:B------:R-:W-:Y:S02]  /*13e0*/  IMAD R11, R11, R0.reuse, R5.reuse ;  /* 0x000000000b0b7224 */ /* 0x180fe400078e0205 */
[----:B------:R-:W-:-:S07]  /*13f0*/  IMAD R13, R13, R0, R5 ;  /* 0x000000000d0d7224 */ /* 0x000fce00078e0205 */
.L_x_320:
        /* <DEDUP_REMOVED lines=26> */
.L_x_317:
[----:B------:R-:W-:Y:S05]  /*15a0*/  BSYNC.RECONVERGENT B0 ;  /* 0x0000000000007941 */ /* 0x000fea0003800200 */
.L_x_316:
[----:B------:R-:W-:Y:S04]  /*15b0*/  BSSY.RECONVERGENT B0, `(.L_x_318) ;  /* 0x0000007000007945 */ /* 0x000fe80003800200 */
[----:B------:R-:W-:Y:S05]  /*15c0*/  @P1 BRA `(.L_x_319) ;  /* 0x0000000000141947 */ /* 0x000fea0003800000 */
[----:B-12---:R-:W-:-:S05]  /*15d0*/  IMAD.WIDE R16, R11, 0x4, R14 ;  /* 0x000000040b107825 */ /* 0x006fca00078e020e */
[----:B------:R-:W-:Y:S01]  /*15e0*/  @!PT LDS RZ, [RZ] ;  /* 0x00000000fffff984 */ /* 0x000fe20000000800 */
[----:B------:R-:W-:Y:S01]  /*15f0*/  @!PT LDS RZ, [RZ] ;  /* 0x00000000fffff984 */ /* 0x000fe20000000800 */
[----:B------:R-:W-:Y:S01]  /*1600*/  @!PT LDS RZ, [RZ] ;  /* 0x00000000fffff984 */ /* 0x000fe20000000800 */
[----:B------:R3:W-:Y:S02]  /*1610*/  LDGSTS.E [R19], desc[UR8][R16.64] ;  /* 0x0000000010137fae */ /* 0x0007e4000b9a1008 */
.L_x_319:
[----:B------:R-:W-:Y:S05]  /*1620*/  BSYNC.RECONVERGENT B0 ;  /* 0x0000000000007941 */ /* 0x000fea0003800200 */
.L_x_318:
[----:B------:R-:W0:Y:S01]  /*1630*/  LDGDEPBAR ;  /* 0x00000000000079af */ /* 0x000e220000000000 */
[----:B------:R-:W-:Y:S01]  /*1640*/  VIADD R18, R18, 0x1 ;  /* 0x0000000112127836 */ /* 0x000fe20000000000 */
[C---:B------:R-:W-:Y:S01]  /*1650*/  IADD3 R13, PT, PT, R2.reuse, R13, RZ ;  /* 0x0000000d020d7210 */ /* 0x040fe20007ffe0ff */
[----:B------:R-:W-:Y:S01]  /*1660*/  IMAD.IADD R11, R2, 0x1, R11 ;  /* 0x00000001020b7824 */ /* 0x000fe200078e020b */
[----:B------:R-:W-:Y:S06]  /*1670*/  @P2 BRA `(.L_x_320) ;  /* 0xfffffffc00602947 */ /* 0x000fec000383ffff */
.L_x_299:
[----:B------:R-:W-:Y:S01]  /*1680*/  VIMNMX R10, PT, PT, R10, 0x4, !PT ;  /* 0x000000040a0a7848 */ /* 0x000fe20007fe0100 */
[----:B------:R-:W-:-:S04]  /*1690*/  DEPBAR.LE SB0, 0x0 ;  /* 0x000080000000791a */ /* 0x000fc80000000000 */
[----:B------:R-:W-:Y:S01]  /*16a0*/  VIADD R6, R10, 0xfffffffc ;  /* 0xfffffffc0a067836 */ /* 0x000fe20000000000 */
[----:B------:R-:W-:Y:S01]  /*16b0*/  BSSY.RECONVERGENT B0, `(.L_x_321) ;  /* 0x0000020000007945 */ /* 0x000fe20003800200 */
[----:B------:R-:W-:Y:S02]  /*16c0*/  ISETP.GT.U32.AND P4, PT, R5, 0x7f, PT ;  /* 0x0000007f0500780c */ /* 0x000fe40003f84070 */
[----:B------:R-:W-:-:S04]  /*16d0*/  IMAD R6, R6, R3, R4 ;  /* 0x0000000306067224 */ /* 0x000fc800078e0204 */
[----:B------:R-:W-:-:S04]  /*16e0*/  IMAD R6, R6, R0, R5 ;  /* 0x0000000006067224 */ /* 0x000fc800078e0205 */
[----:B------:R-:W-:Y:S01]  /*16f0*/  IMAD.IADD R3, R2, 0x1, R6 ;  /* 0x0000000102037824 */ /* 0x000fe200078e0206 */
[----:B------:R-:W-:-:S03]  /*1700*/  ISETP.GE.AND P0, PT, R6, R7, PT ;  /* 0x000000070600720c */ /* 0x000fc60003f06270 */
[----:B------:R-:W-:Y:S01]  /*1710*/  IMAD.IADD R4, R2, 0x1, R3 ;  /* 0x0000000102047824 */ /* 0x000fe200078e0203 */
[-C--:B------:R-:W-:Y:S02]  /*1720*/  ISETP.GE.AND P1, PT, R3, R7.reuse, PT ;  /* 0x000000070300720c */ /* 0x080fe40003f26270 */
[----:B------:R-:W-:Y:S02]  /*1730*/  LOP3.LUT R3, R10, 0x3, RZ, 0xc0, !PT ;  /* 0x000000030a037812 */ /* 0x000fe400078ec0ff */
[----:B------:R-:W-:Y:S02]  /*1740*/  IADD3 R2, PT, PT, R2, R4, RZ ;  /* 0x0000000402027210 */ /* 0x000fe40007ffe0ff */
[-C--:B------:R-:W-:Y:S02]  /*1750*/  ISETP.GE.AND P2, PT, R4, R7.reuse, PT ;  /* 0x000000070400720c */ /* 0x080fe40003f46270 */
[----:B------:R-:W-:Y:S01]  /*1760*/  ISETP.GE.AND P3, PT, R2, R7, PT ;  /* 0x000000070200720c */ /* 0x000fe20003f66270 */
[----:B------:R-:W-:-:S12]  /*1770*/  @P0 BRA `(.L_x_322) ;  /* 0x00000000004c0947 */ /* 0x000fd80003800000 */
[----:B------:R-:W-:-:S04]  /*1780*/  IMAD R2, R3, R0, RZ ;  /* 0x0000000003027224 */ /* 0x000fc800078e02ff */
[----:B------:R-:W-:-:S06]  /*1790*/  IMAD R2, R2, 0x4, R9 ;  /* 0x0000000402027824 */ /* 0x000fcc00078e0209 */
[----:B------:R-:W4:Y:S02]  /*17a0*/  LDS R2, [R2] ;  /* 0x0000000002027984 */ /* 0x000f240000000800 */
[----:B----4-:R-:W-:Y:S01]  /*17b0*/  IMAD.SHL.U32 R4, R2, 0x4, RZ ;  /* 0x0000000402047824 */ /* 0x010fe200078e00ff */
[--C-:B------:R-:W-:Y:S02]  /*17c0*/  SHF.R.U32.HI R6, RZ, 0x6, R2.reuse ;  /* 0x00000006ff067819 */ /* 0x100fe40000011602 */
[--C-:B--2---:R-:W-:Y:S02]  /*17d0*/  SHF.R.U32.HI R8, RZ, 0xe, R2.reuse ;  /* 0x0000000eff087819 */ /* 0x104fe40000011602 */
[----:B------:R-:W-:Y:S02]  /*17e0*/  SHF.R.U32.HI R14, RZ, 0x16, R2 ;  /* 0x00000016ff0e7819 */ /* 0x000fe40000011602 */
[----:B------:R-:W-:Y:S02]  /*17f0*/  LOP3.LUT R7, R4, 0x3fc, RZ, 0xc0, !PT ;  /* 0x000003fc04077812 */ /* 0x000fe400078ec0ff */
        /* <DEDUP_REMOVED lines=11> */
.L_x_322:
[----:B------:R-:W-:Y:S05]  /*18b0*/  BSYNC.RECONVERGENT B0 ;  /* 0x0000000000007941 */ /* 0x000fea0003800200 */
.L_x_321:
[----:B------:R-:W-:Y:S04]  /*18c0*/  BSSY.RECONVERGENT B0, `(.L_x_323) ;  /* 0x0000017000007945 */ /* 0x000fe80003800200 */
[----:B------:R-:W-:Y:S05]  /*18d0*/  @P1 BRA `(.L_x_324) ;  /* 0x0000000000541947 */ /* 0x000fea0003800000 */
[----:B------:R-:W-:-:S05]  /*18e0*/  VIADD R2, R10, 0x1 ;  /* 0x000000010a027836 */ /* 0x000fca0000000000 */
[----:B----4-:R-:W-:-:S05]  /*18f0*/  LOP3.LUT R7, R2, 0x3, RZ, 0xc0, !PT ;  /* 0x0000000302077812 */ /* 0x010fca00078ec0ff */
        /* <DEDUP_REMOVED lines=19> */
.L_x_324:
[----:B------:R-:W-:Y:S05]  /*1a30*/  BSYNC.RECONVERGENT B0 ;  /* 0x0000000000007941 */ /* 0x000fea0003800200 */
.L_x_323:
[----:B------:R-:W-:Y:S04]  /*1a40*/  BSSY.RECONVERGENT B0, `(.L_x_325) ;  /* 0x0000016000007945 */ /* 0x000fe80003800200 */
[----:B------:R-:W-:Y:S05]  /*1a50*/  @P2 BRA `(.L_x_326) ;  /* 0x0000000000502947 */ /* 0x000fea0003800000 */
[----:B------:R-:W-:-:S05]  /*1a60*/  LOP3.LUT R3, R3, 0x2, RZ, 0x3c, !PT ;  /* 0x0000000203037812 */ /* 0x000fca00078e3cff */
[----:B------:R-:W-:-:S04]  /*1a70*/  IMAD R2, R3, R0, RZ ;  /* 0x0000000003027224 */ /* 0x000fc800078e02ff */
[----:B------:R-:W-:-:S06]  /*1a80*/  IMAD R2, R2, 0x4, R9 ;  /* 0x0000000402027824 */ /* 0x000fcc00078e0209 */
[----:B------:R-:W1:Y:S02]  /*1a90*/  LDS R2, [R2] ;  /* 0x0000000002027984 */ /* 0x000e640000000800 */
[----:B-1----:R-:W-:Y:S02]  /*1aa0*/  SHF.L.U32 R3, R2, 0x2, RZ ;  /* 0x0000000202037819 */ /* 0x002fe400000006ff */
[--C-:B------:R-:W-:Y:S02]  /*1ab0*/  SHF.R.U32.HI R4, RZ, 0x6, R2.reuse ;  /* 0x00000006ff047819 */ /* 0x100fe40000011602 */
[--C-:B------:R-:W-:Y:S02]  /*1ac0*/  SHF.R.U32.HI R6, RZ, 0xe, R2.reuse ;  /* 0x0000000eff067819 */ /* 0x100fe40000011602 */
[----:B--2---:R-:W-:Y:S02]  /*1ad0*/  SHF.R.U32.HI R8, RZ, 0x16, R2 ;  /* 0x00000016ff087819 */ /* 0x004fe40000011602 */
[----:B------:R-:W-:-:S02]  /*1ae0*/  LOP3.LUT R3, R3, 0x3fc, RZ, 0xc0, !PT ;  /* 0x000003fc03037812 */ /* 0x000fc400078ec0ff */
[----:B----45:R-:W-:Y:S02]  /*1af0*/  LOP3.LUT R7, R4, 0x3fc, RZ, 0xc0, !PT ;  /* 0x000003fc04077812 */ /* 0x030fe400078ec0ff */
[----:B------:R-:W-:Y:S01]  /*1b00*/  LOP3.LUT R11, R6, 0x3fc, RZ, 0xc0, !PT ;  /* 0x000003fc060b7812 */ /* 0x000fe200078ec0ff */
[----:B------:R-:W-:Y:S01]  /*1b10*/  IMAD.IADD R3, R12, 0x1, R3 ;  /* 0x000000010c037824 */ /* 0x000fe200078e0203 */
[----:B------:R-:W-:Y:S01]  /*1b20*/  LOP3.LUT R13, R8, 0x3fc, RZ, 0xc0, !PT ;  /* 0x000003fc080d7812 */ /* 0x000fe200078ec0ff */
[C---:B------:R-:W-:Y:S02]  /*1b30*/  IMAD.IADD R7, R12.reuse, 0x1, R7 ;  /* 0x000000010c077824 */ /* 0x040fe400078e0207 */
[C---:B------:R-:W-:Y:S01]  /*1b40*/  IMAD.IADD R11, R12.reuse, 0x1, R11 ;  /* 0x000000010c0b7824 */ /* 0x040fe200078e020b */
[----:B------:R1:W-:Y:S01]  /*1b50*/  ATOMS.POPC.INC.32 RZ, [R3+URZ] ;  /* 0x0000000003ff7f8c */ /* 0x0003e2000d8000ff */
[----:B------:R-:W-:-:S03]  /*1b60*/  IMAD.IADD R13, R12, 0x1, R13 ;  /* 0x000000010c0d7824 */ /* 0x000fc600078e020d */
[----:B------:R1:W-:Y:S04]  /*1b70*/  ATOMS.POPC.INC.32 RZ, [R7+URZ+0x400] ;  /* 0x0004000007ff7f8c */ /* 0x0003e8000d8000ff */
[----:B------:R1:W-:Y:S04]  /*1b80*/  ATOMS.POPC.INC.32 RZ, [R11+URZ+0x800] ;  /* 0x000800000bff7f8c */ /* 0x0003e8000d8000ff */
[----:B------:R1:W-:Y:S02]  /*1b90*/  ATOMS.POPC.INC.32 RZ, [R13+URZ+0xc00] ;  /* 0x000c00000dff7f8c */ /* 0x0003e4000d8000ff */
.L_x_326:
[----:B------:R-:W-:Y:S05]  /*1ba0*/  BSYNC.RECONVERGENT B0 ;  /* 0x0000000000007941 */ /* 0x000fea0003800200 */
.L_x_325:
[----:B------:R-:W-:Y:S04]  /*1bb0*/  BSSY.RECONVERGENT B0, `(.L_x_327) ;  /* 0x0000017000007945 */ /* 0x000fe80003800200 */
[----:B------:R-:W-:Y:S05]  /*1bc0*/  @P3 BRA `(.L_x_328) ;  /* 0x0000000000543947 */ /* 0x000fea0003800000 */
[----:B------:R-:W-:-:S04]  /*1bd0*/  IADD3 R10, PT, PT, R10, -0x1, RZ ;  /* 0xffffffff0a0a7810 */ /* 0x000fc80007ffe0ff */
[----:B-1----:R-:W-:-:S05]  /*1be0*/  LOP3.LUT R3, R10, 0x3, RZ, 0xc0, !PT ;  /* 0x000000030a037812 */ /* 0x002fca00078ec0ff */
[----:B------:R-:W-:-:S04]  /*1bf0*/  IMAD R2, R3, R0, RZ ;  /* 0x0000000003027224 */ /* 0x000fc800078e02ff */
[----:B------:R-:W-:-:S06]  /*1c00*/  IMAD R2, R2, 0x4, R9 ;  /* 0x0000000402027824 */ /* 0x000fcc00078e0209 */
[----:B------:R-:W1:Y:S02]  /*1c10*/  LDS R2, [R2] ;  /* 0x0000000002027984 */ /* 0x000e640000000800 */
[----:B-1----:R-:W-:Y:S01]  /*1c20*/  IMAD.SHL.U32 R3, R2, 0x4, RZ ;  /* 0x0000000402037824 */ /* 0x002fe200078e00ff */
[--C-:B------:R-:W-:Y:S02]  /*1c30*/  SHF.R.U32.HI R4, RZ, 0x6, R2.reuse ;  /* 0x00000006ff047819 */ /* 0x100fe40000011602 */
[--C-:B------:R-:W-:Y:S02]  /*1c40*/  SHF.R.U32.HI R6, RZ, 0xe, R2.reuse ;  /* 0x0000000eff067819 */ /* 0x100fe40000011602 */
[----:B--2---:R-:W-:Y:S02]  /*1c50*/  SHF.R.U32.HI R8, RZ, 0x16, R2 ;  /* 0x00000016ff087819 */ /* 0x004fe40000011602 */
[----:B------:R-:W-:Y:S02]  /*1c60*/  LOP3.LUT R3, R3, 0x3fc, RZ, 0xc0, !PT ;  /* 0x000003fc03037812 */ /* 0x000fe400078ec0ff */
[----:B----45:R-:W-:-:S02]  /*1c70*/  LOP3.LUT R7, R4, 0x3fc, RZ, 0xc0, !PT ;  /* 0x000003fc04077812 */ /* 0x030fc400078ec0ff */
        /* <DEDUP_REMOVED lines=10> */
.L_x_328:
[----:B------:R-:W-:Y:S05]  /*1d20*/  BSYNC.RECONVERGENT B0 ;  /* 0x0000000000007941 */ /* 0x000fea0003800200 */
.L_x_327:
[----:B------:R-:W-:Y:S06]  /*1d30*/  BAR.SYNC.DEFER_BLOCKING 0x0 ;  /* 0x0000000000007b1d */ /* 0x000fec0000010000 */
[----:B------:R-:W-:Y:S05]  /*1d40*/  @P4 EXIT ;  /* 0x000000000000494d */ /* 0x000fea0003800000 */
[----:B------:R-:W2:Y:S01]  /*1d50*/  S2R R2, SR_LANEID ;  /* 0x0000000000027919 */ /* 0x000ea20000000000 */
[----:B------:R-:W3:Y:S01]  /*1d60*/  S2UR UR5, SR_CgaCtaId ;  /* 0x00000000000579c3 */ /* 0x000ee20000008800 */
[----:B------:R-:W-:Y:S01]  /*1d70*/  LOP3.LUT R4, R5, 0x1f, RZ, 0xc0, !PT ;  /* 0x0000001f05047812 */ /* 0x000fe200078ec0ff */
[----:B------:R-:W-:Y:S01]  /*1d80*/  UMOV UR4, 0x400 ;  /* 0x0000040000047882 */ /* 0x000fe20000000000 */
[----:B-1--45:R-:W-:Y:S01]  /*1d90*/  SHF.R.U32.HI R7, RZ, 0x5, R5 ;  /* 0x00000005ff077819 */ /* 0x032fe20000011605 */
[----:B------:R-:W1:Y:S01]  /*1da0*/  LDCU UR6, c[0x0][0x394] ;  /* 0x00007280ff0677ac */ /* 0x000e620008000800 */
[----:B------:R-:W4:Y:S01]  /*1db0*/  LDCU.64 UR10, c[0x0][0x388] ;  /* 0x00007100ff0a77ac */ /* 0x000f220008000a00 */
[----:B---3--:R-:W-:Y:S01]  /*1dc0*/  ULEA UR4, UR5, UR4, 0x18 ;  /* 0x0000000405047291 */ /* 0x008fe2000f8ec0ff */
[C---:B--2---:R-:W-:Y:S02]  /*1dd0*/  ISETP.NE.AND P0, PT, R2.reuse, RZ, PT ;  /* 0x000000ff0200720c */ /* 0x044fe40003f05270 */
[----:B------:R-:W-:-:S02]  /*1de0*/  ISETP.GE.U32.AND P1, PT, R2, 0x2, PT ;  /* 0x000000020200780c */ /* 0x000fc40003f26070 */
[C---:B------:R-:W-:Y:S02]  /*1df0*/  ISETP.GE.U32.AND P2, PT, R2.reuse, 0x4, PT ;  /* 0x000000040200780c */ /* 0x040fe40003f46070 */
[C---:B------:R-:W-:Y:S02]  /*1e00*/  ISETP.GE.U32.AND P3, PT, R2.reuse, 0x8, PT ;  /* 0x000000080200780c */ /* 0x040fe40003f66070 */
[----:B-1--4-:R-:W-:-:S13]  /*1e10*/  ISETP.GE.U32.AND P4, PT, R2, 0x10, PT ;  /* 0x000000100200780c */ /* 0x012fda0003f86070 */
.L_x_331:
[C---:B--2---:R-:W-:Y:S01]  /*1e20*/  LEA R5, R7.reuse, UR4, 0xa ;  /* 0x0000000407057c11 */ /* 0x044fe2000f8e50ff */
[----:B------:R-:W-:Y:S01]  /*1e30*/  UMOV UR5, 0xffffffff ;  /* 0xffffffff00057882 */ /* 0x000fe20000000000 */
[----:B------:R-:W-:-:S03]  /*1e40*/  IMAD R3, R7, UR6, RZ ;  /* 0x0000000607037c24 */ /* 0x000fc6000f8e02ff */
[----:B-1----:R-:W-:Y:S02]  /*1e50*/  IMAD R6, R4, 0x4, R5 ;  /* 0x0000000404067824 */ /* 0x002fe400078e0205 */
[----:B------:R-:W1:Y:S04]  /*1e60*/  LDS R5, [R5] ;  /* 0x0000000005057984 */ /* 0x000e680000000800 */
[----:B------:R2:W3:Y:S01]  /*1e70*/  LDS R24, [R6] ;  /* 0x0000000006187984 */ /* 0x0004e20000000800 */
[----:B------:R-:W-:Y:S05]  /*1e80*/  BRA.DIV UR5, `(.L_x_329) ;  /* 0x0000000a059c7947 */ /* 0x000fea000b800000 */
[----:B------:R-:W4:Y:S04]  /*1e90*/  LDS R18, [R6+0x80] ;  /* 0x0000800006127984 */ /* 0x000f280000000800 */
[----:B------:R-:W5:Y:S04]  /*1ea0*/  LDS R14, [R6+0x100] ;  /* 0x00010000060e7984 */ /* 0x000f680000000800 */
[----:B------:R-:W1:Y:S04]  /*1eb0*/  LDS R16, [R6+0x180] ;  /* 0x0001800006107984 */ /* 0x000e680000000800 */
[----:B------:R-:W-:Y:S04]  /*1ec0*/  LDS R10, [R6+0x200] ;  /* 0x00020000060a7984 */ /* 0x000fe80000000800 */
[----:B------:R-:W-:Y:S04]  /*1ed0*/  LDS R9, [R6+0x280] ;  /* 0x0002800006097984 */ /* 0x000fe80000000800 */
[----:B------:R-:W-:Y:S04]  /*1ee0*/  LDS R8, [R6+0x300] ;  /* 0x0003000006087984 */ /* 0x000fe80000000800 */
[----:B---3--:R-:W3:Y:S04]  /*1ef0*/  SHFL.UP PT, R2, R24, 0x1, RZ ;  /* 0x0420000018027989 */ /* 0x008ee800000e00ff */
[----:B--2---:R-:W-:Y:S04]  /*1f00*/  LDS R6, [R6+0x380] ;  /* 0x0003800006067984 */ /* 0x004fe80000000800 */
[----:B----4-:R-:W2:Y:S04]  /*1f10*/  SHFL.UP PT, R17, R18, 0x1, RZ ;  /* 0x0420000012117989 */ /* 0x010ea800000e00ff */
[----:B-----5:R-:W4:Y:S04]  /*1f20*/  SHFL.UP PT, R19, R14, 0x1, RZ ;  /* 0x042000000e137989 */ /* 0x020f2800000e00ff */
[----:B-1----:R-:W1:Y:S01]  /*1f30*/  SHFL.UP PT, R20, R16, 0x1, RZ ;  /* 0x0420000010147989 */ /* 0x002e6200000e00ff */
[----:B---3--:R-:W-:-:S03]  /*1f40*/  SEL R11, R2, RZ, P0 ;  /* 0x000000ff020b7207 */ /* 0x008fc60000000000 */
[----:B------:R-:W3:Y:S02]  /*1f50*/  SHFL.UP PT, R21, R10, 0x1, RZ ;  /* 0x042000000a157989 */ /* 0x000ee400000e00ff */
[----:B------:R-:W-:Y:S02]  /*1f60*/  IMAD.IADD R2, R24, 0x1, R11 ;  /* 0x0000000118027824 */ /* 0x000fe400078e020b */
[----:B------:R-:W5:Y:S04]  /*1f70*/  SHFL.UP PT, R15, R9, 0x1, RZ ;  /* 0x04200000090f7989 */ /* 0x000f6800000e00ff */
[----:B------:R-:W5:Y:S01]  /*1f80*/  SHFL.UP PT, R23, R2, 0x2, RZ ;  /* 0x0440000002177989 */ /* 0x000f6200000e00ff */
[----:B--2---:R-:W-:Y:S02]  /*1f90*/  SEL R17, R17, RZ, P0 ;  /* 0x000000ff11117207 */ /* 0x004fe40000000000 */
[----:B----4-:R-:W-:-:S03]  /*1fa0*/  SEL R19, R19, RZ, P0 ;  /* 0x000000ff13137207 */ /* 0x010fc60000000000 */
[----:B------:R-:W-:Y:S01]  /*1fb0*/  IMAD.IADD R17, R18, 0x1, R17 ;  /* 0x0000000112117824 */ /* 0x000fe200078e0211 */
[----:B-1----:R-:W-:Y:S02]  /*1fc0*/  SEL R11, R20, RZ, P0 ;  /* 0x000000ff140b7207 */ /* 0x002fe40000000000 */
[----:B------:R-:W-:Y:S02]  /*1fd0*/  IADD3 R14, PT, PT, R14, R19, RZ ;  /* 0x000000130e0e7210 */ /* 0x000fe40007ffe0ff */
[----:B------:R-:W1:Y:S01]  /*1fe0*/  SHFL.UP PT, R22, R17, 0x2, RZ ;  /* 0x0440000011167989 */ /* 0x000e6200000e00ff */
[----:B---3--:R-:W-:Y:S01]  /*1ff0*/  SEL R21, R21, RZ, P0 ;  /* 0x000000ff15157207 */ /* 0x008fe20000000000 */
[----:B------:R-:W-:Y:S02]  /*2000*/  IMAD.IADD R16, R16, 0x1, R11 ;  /* 0x0000000110107824 */ /* 0x000fe400078e020b */
[----:B------:R-:W2:Y:S01]  /*2010*/  SHFL.UP PT, R20, R8, 0x1, RZ ;  /* 0x0420000008147989 */ /* 0x000ea200000e00ff */
[----:B-----5:R-:W-:Y:S01]  /*2020*/  SEL R12, R15, RZ, P0 ;  /* 0x000000ff0f0c7207 */ /* 0x020fe20000000000 */
[----:B------:R-:W-:-:S02]  /*2030*/  IMAD.IADD R18, R10, 0x1, R21 ;  /* 0x000000010a127824 */ /* 0x000fc400078e0215 */
[----:B------:R-:W3:Y:S01]  /*2040*/  SHFL.UP PT, R10, R14, 0x2, RZ ;  /* 0x044000000e0a7989 */ /* 0x000ee200000e00ff */
[----:B------:R-:W-:Y:S01]  /*2050*/  SEL R23, R23, RZ, P1 ;  /* 0x000000ff17177207 */ /* 0x000fe20000800000 */
[----:B------:R-:W-:Y:S02]  /*2060*/  IMAD.IADD R9, R9, 0x1, R12 ;  /* 0x0000000109097824 */ /* 0x000fe400078e020c */
[----:B------:R-:W4:Y:S02]  /*2070*/  SHFL.UP PT, R19, R16, 0x2, RZ ;  /* 0x0440000010137989 */ /* 0x000f2400000e00ff */
[----:B------:R-:W-:Y:S02]  /*2080*/  IMAD.IADD R2, R2, 0x1, R23 ;  /* 0x0000000102027824 */ /* 0x000fe400078e0217 */
[----:B------:R-:W5:Y:S04]  /*2090*/  SHFL.UP PT, R21, R18, 0x2, RZ ;  /* 0x0440000012157989 */ /* 0x000f6800000e00ff */
[----:B------:R-:W5:Y:S01]  /*20a0*/  SHFL.UP PT, R15, R9, 0x2, RZ ;  /* 0x04400000090f7989 */ /* 0x000f6200000e00ff */
[----:B-1----:R-:W-:-:S02]  /*20b0*/  SEL R22, R22, RZ, P1 ;  /* 0x000000ff16167207 */ /* 0x002fc40000800000 */
[----:B--2---:R-:W-:Y:S02]  /*20c0*/  SEL R23, R20, RZ, P0 ;  /* 0x000000ff14177207 */ /* 0x004fe40000000000 */
[----:B------:R-:W-:Y:S02]  /*20d0*/  IADD3 R17, PT, PT, R17, R22, RZ ;  /* 0x0000001611117210 */ /* 0x000fe40007ffe0ff */
[----:B---3--:R-:W-:Y:S01]  /*20e0*/  SEL R11, R10, RZ, P1 ;  /* 0x000000ff0a0b7207 */ /* 0x008fe20000800000 */
[----:B------:R-:W-:Y:S02]  /*20f0*/  IMAD.IADD R10, R8, 0x1, R23 ;  /* 0x00000001080a7824 */ /* 0x000fe400078e0217 */
[----:B------:R-:W1:Y:S01]  /*2100*/  SHFL.UP PT, R23, R17, 0x4, RZ ;  /* 0x0480000011177989 */ /* 0x000e6200000e00ff */
[----:B----4-:R-:W-:Y:S01]  /*2110*/  SEL R19, R19, RZ, P1 ;  /* 0x000000ff13137207 */ /* 0x010fe20000800000 */
[----:B------:R-:W-:Y:S01]  /*2120*/  IMAD.IADD R14, R14, 0x1, R11 ;  /* 0x000000010e0e7824 */ /* 0x000fe200078e020b */
[----:B-----5:R-:W-:-:S03]  /*2130*/  SEL R13, R21, RZ, P1 ;  /* 0x000000ff150d7207 */ /* 0x020fc60000800000 */
[----:B------:R-:W-:Y:S01]  /*2140*/  IMAD.IADD R16, R16, 0x1, R19 ;  /* 0x0000000110107824 */ /* 0x000fe200078e0213 */
[----:B------:R-:W2:Y:S01]  /*2150*/  SHFL.UP PT, R21, R2, 0x4, RZ ;  /* 0x0480000002157989 */ /* 0x000ea200000e00ff */
[----:B------:R-:W-:Y:S01]  /*2160*/  SEL R12, R15, RZ, P1 ;  /* 0x000000ff0f0c7207 */ /* 0x000fe20000800000 */
[----:B------:R-:W-:Y:S02]  /*2170*/  IMAD.IADD R8, R18, 0x1, R13 ;  /* 0x0000000112087824 */ /* 0x000fe400078e020d */
[----:B------:R-:W3:Y:S01]  /*2180*/  SHFL.UP PT, R22, R14, 0x4, RZ ;  /* 0x048000000e167989 */ /* 0x000ee200000e00ff */
[----:B------:R-:W-:-:S03]  /*2190*/  IADD3 R9, PT, PT, R9, R12, RZ ;  /* 0x0000000c09097210 */ /* 0x000fc60007ffe0ff */
[----:B------:R-:W4:Y:S04]  /*21a0*/  SHFL.UP PT, R20, R16, 0x4, RZ ;  /* 0x0480000010147989 */ /* 0x000f2800000e00ff */
[----:B------:R-:W5:Y:S04]  /*21b0*/  SHFL.UP PT, R19, R10, 0x2, RZ ;  /* 0x044000000a137989 */ /* 0x000f6800000e00ff */
[----:B------:R-:W5:Y:S01]  /*21c0*/  SHFL.UP PT, R18, R8, 0x4, RZ ;  /* 0x0480000008127989 */ /* 0x000f6200000e00ff */
[----:B-1----:R-:W-:-:S03]  /*21d0*/  SEL R12, R23, RZ, P2 ;  /* 0x000000ff170c7207 */ /* 0x002fc60001000000 */
[----:B------:R-:W1:Y:S02]  /*21e0*/  SHFL.UP PT, R15, R9, 0x4, RZ ;  /* 0x04800000090f7989 */ /* 0x000e6400000e00ff */
[----:B------:R-:W-:Y:S01]  /*21f0*/  IMAD.IADD R17, R17, 0x1, R12 ;  /* 0x0000000111117824 */ /* 0x000fe200078e020c */
[----:B--2---:R-:W-:-:S04]  /*2200*/  SEL R21, R21, RZ, P2 ;  /* 0x000000ff15157207 */ /* 0x004fc80001000000 */
[----:B------:R-:W2:Y:S01]  /*2210*/  SHFL.UP PT, R23, R17, 0x8, RZ ;  /* 0x0500000011177989 */ /* 0x000ea200000e00ff */
[----:B---3--:R-:W-:Y:S01]  /*2220*/  SEL R11, R22, RZ, P2 ;  /* 0x000000ff160b7207 */ /* 0x008fe20001000000 */
[----:B------:R-:W-:Y:S01]  /*2230*/  IMAD.IADD R2, R2, 0x1, R21 ;  /* 0x0000000102027824 */ /* 0x000fe200078e0215 */
[----:B----4-:R-:W-:-:S03]  /*2240*/  SEL R13, R20, RZ, P2 ;  /* 0x000000ff140d7207 */ /* 0x010fc60001000000 */
[----:B------:R-:W-:Y:S01]  /*2250*/  IMAD.IADD R14, R14, 0x1, R11 ;  /* 0x000000010e0e7824 */ /* 0x000fe200078e020b */
[----:B------:R-:W3:Y:S01]  /*2260*/  SHFL.UP PT, R22, R2, 0x8, RZ ;  /* 0x0500000002167989 */ /* 0x000ee200000e00ff */
[----:B------:R-:W-:Y:S02]  /*2270*/  IADD3 R16, PT, PT, R16, R13, RZ ;  /* 0x0000000d10107210 */ /* 0x000fe40007ffe0ff */
[----:B-----5:R-:W-:Y:S01]  /*2280*/  SEL R19, R19, RZ, P1 ;  /* 0x000000ff13137207 */ /* 0x020fe20000800000 */
[----:B------:R-:W4:Y:S01]  /*2290*/  SHFL.UP PT, R21, R14, 0x8, RZ ;  /* 0x050000000e157989 */ /* 0x000f2200000e00ff */
[----:B------:R-:W-:-:S03]  /*22a0*/  SEL R11, R18, RZ, P2 ;  /* 0x000000ff120b7207 */ /* 0x000fc60001000000 */
[----:B------:R-:W5:Y:S01]  /*22b0*/  SHFL.UP PT, R20, R16, 0x8, RZ ;  /* 0x0500000010147989 */ /* 0x000f6200000e00ff */
[----:B-1----:R-:W-:Y:S01]  /*22c0*/  SEL R12, R15, RZ, P2 ;  /* 0x000000ff0f0c7207 */ /* 0x002fe20001000000 */
[----:B------:R-:W-:Y:S02]  /*22d0*/  IMAD.IADD R10, R10, 0x1, R19 ;  /* 0x000000010a0a7824 */ /* 0x000fe400078e0213 */
[----:B------:R-:W-:Y:S02]  /*22e0*/  IMAD.IADD R8, R8, 0x1, R11 ;  /* 0x0000000108087824 */ /* 0x000fe400078e020b */
[----:B------:R-:W-:Y:S01]  /*22f0*/  IMAD.IADD R9, R9, 0x1, R12 ;  /* 0x0000000109097824 */ /* 0x000fe200078e020c */
[----:B------:R-:W1:Y:S01]  /*2300*/  SHFL.UP PT, R19, R10, 0x4, RZ ;  /* 0x048000000a137989 */ /* 0x000e6200000e00ff */
[----:B--2---:R-:W-:-:S03]  /*2310*/  SEL R12, R23, RZ, P3 ;  /* 0x000000ff170c7207 */ /* 0x004fc60001800000 */
[----:B------:R-:W2:Y:S02]  /*2320*/  SHFL.UP PT, R18, R8, 0x8, RZ ;  /* 0x0500000008127989 */ /* 0x000ea400000e00ff */
[----:B------:R-:W-:Y:S02]  /*2330*/  IMAD.IADD R17, R17, 0x1, R12 ;  /* 0x0000000111117824 */ /* 0x000fe400078e020c */
[----:B------:R-:W2:Y:S01]  /*2340*/  SHFL.UP PT, R15, R9, 0x8, RZ ;  /* 0x05000000090f7989 */ /* 0x000ea200000e00ff */
[----:B---3--:R-:W-:Y:S02]  /*2350*/  SEL R11, R22, RZ, P3 ;  /* 0x000000ff160b7207 */ /* 0x008fe40001800000 */
[----:B----4-:R-:W-:Y:S02]  /*2360*/  SEL R21, R21, RZ, P3 ;  /* 0x000000ff15157207 */ /* 0x010fe40001800000 */
[----:B------:R-:W-:Y:S02]  /*2370*/  IADD3 R22, PT, PT, R2, R11, RZ ;  /* 0x0000000b02167210 */ /* 0x000fe40007ffe0ff */
[----:B-----5:R-:W-:Y:S01]  /*2380*/  SEL R13, R20, RZ, P3 ;  /* 0x000000ff140d7207 */ /* 0x020fe20001800000 */
[----:B------:R-:W-:Y:S01]  /*2390*/  IMAD.IADD R14, R14, 0x1, R21 ;  /* 0x000000010e0e7824 */ /* 0x000fe200078e0215 */
[----:B------:R-:W3:Y:S03]  /*23a0*/  SHFL.UP PT, R20, R17, 0x10, RZ ;  /* 0x0600000011147989 */ /* 0x000ee600000e00ff */
[----:B------:R-:W-:Y:S01]  /*23b0*/  IMAD.IADD R16, R16, 0x1, R13 ;  /* 0x0000000110107824 */ /* 0x000fe200078e020d */
[----:B------:R-:W4:Y:S01]  /*23c0*/  SHFL.UP PT, R2, R22, 0x10, RZ ;  /* 0x0600000016027989 */ /* 0x000f2200000e00ff */
[----:B-1----:R-:W-:-:S03]  /*23d0*/  SEL R13, R19, RZ, P2 ;  /* 0x000000ff130d7207 */ /* 0x002fc60001000000 */
[----:B------:R-:W1:Y:S01]  /*23e0*/  SHFL.UP PT, R19, R14, 0x10, RZ ;  /* 0x060000000e137989 */ /* 0x000e6200000e00ff */
[----:B--2---:R-:W-:Y:S02]  /*23f0*/  SEL R11, R18, RZ, P3 ;  /* 0x000000ff120b7207 */ /* 0x004fe40001800000 */
[----:B------:R-:W-:Y:S02]  /*2400*/  IADD3 R18, PT, PT, R10, R13, RZ ;  /* 0x0000000d0a127210 */ /* 0x000fe40007ffe0ff */
[----:B------:R-:W-:Y:S01]  /*2410*/  SEL R12, R15, RZ, P3 ;  /* 0x000000ff0f0c7207 */ /* 0x000fe20001800000 */
[----:B------:R-:W-:Y:S02]  /*2420*/  IMAD.IADD R10, R8, 0x1, R11 ;  /* 0x00000001080a7824 */ /* 0x000fe400078e020b */
[----:B------:R-:W2:Y:S02]  /*2430*/  SHFL.UP PT, R8, R16, 0x10, RZ ;  /* 0x0600000010087989 */ /* 0x000ea400000e00ff */
[----:B------:R-:W-:-:S02]  /*2440*/  IMAD.IADD R9, R9, 0x1, R12 ;  /* 0x0000000109097824 */ /* 0x000fc400078e020c */
        /* <DEDUP_REMOVED lines=14> */
[----:B------:R-:W-:Y:S02]  /*2530*/  IADD3 R11, PT, PT, -R5, R22, RZ ;  /* 0x00000016050b7210 */ /* 0x000fe40007ffe1ff */
[----:B------:R-:W-:Y:S01]  /*2540*/  SEL R23, R23, RZ, P4 ;  /* 0x000000ff17177207 */ /* 0x000fe20002000000 */
[----:B------:R-:W2:Y:S01]  /*2550*/  SHFL.IDX PT, R14, R20, 0x1f, 0x1f ;  /* 0x03e01f00140e7f89 */ /* 0x000ea200000e0000 */
[----:B------:R-:W-:Y:S01]  /*2560*/  IMAD.IADD R18, R18, 0x1, R13 ;  /* 0x0000000112127824 */ /* 0x000fe200078e020d */
[----:B---3--:R-:W-:Y:S02]  /*2570*/  SEL R2, R21, RZ, P4 ;  /* 0x000000ff15027207 */ /* 0x008fe40002000000 */
[----:B------:R-:W-:Y:S01]  /*2580*/  IADD3 R21, PT, PT, R10, R23, RZ ;  /* 0x000000170a157210 */ /* 0x000fe20007ffe0ff */
[----:B------:R-:W3:Y:S02]  /*2590*/  SHFL.IDX PT, R16, R15, 0x1f, 0x1f ;  /* 0x03e01f000f107f89 */ /* 0x000ee400000e0000 */
[----:B------:R-:W-:Y:S01]  /*25a0*/  IMAD.IADD R23, R9, 0x1, R2 ;  /* 0x0000000109177824 */ /* 0x000fe200078e0202 */
[----:B------:R-:W-:Y:S01]  /*25b0*/  IADD3 R2, P5, PT, R4, R3, RZ ;  /* 0x0000000304027210 */ /* 0x000fe20007fbe0ff */
[----:B------:R-:W4:Y:S03]  /*25c0*/  SHFL.IDX PT, R10, R21, 0x1f, 0x1f ;  /* 0x03e01f00150a7f89 */ /* 0x000f2600000e0000 */
[----:B------:R-:W-:Y:S01]  /*25d0*/  LEA.HI.X.SX32 R3, R3, RZ, 0x1, P5 ;  /* 0x000000ff03037211 */ /* 0x000fe200028f0eff */
[----:B------:R-:W5:Y:S01]  /*25e0*/  SHFL.UP PT, R25, R18, 0x10, RZ ;  /* 0x0600000012197989 */ /* 0x000f6200000e00ff */
[----:B------:R-:W-:-:S03]  /*25f0*/  LEA R12, P5, R2, UR10, 0x2 ;  /* 0x0000000a020c7c11 */ /* 0x000fc6000f8a10ff */
[----:B------:R-:W5:Y:S01]  /*2600*/  SHFL.IDX PT, R9, R23, 0x1f, 0x1f ;  /* 0x03e01f0017097f89 */ /* 0x000f6200000e0000 */
[----:B------:R-:W-:Y:S01]  /*2610*/  LEA.HI.X R3, R2, UR11, R3, 0x2, P5 ;  /* 0x0000000b02037c11 */ /* 0x000fe2000a8f1403 */
[----:B-1----:R-:W-:Y:S01]  /*2620*/  IMAD.IADD R17, R8, 0x1, R17 ;  /* 0x0000000108117824 */ /* 0x002fe200078e0211 */
[----:B------:R-:W-:Y:S01]  /*2630*/  IADD3 R19, PT, PT, R19, R8, -R5 ;  /* 0x0000000813137210 */ /* 0x000fe20007ffe805 */
[----:B------:R-:W-:Y:S02]  /*2640*/  IMAD.MOV.U32 R2, RZ, RZ, R12 ;  /* 0x000000ffff027224 */ /* 0x000fe400078e000c */
[----:B--2---:R-:W-:-:S03]  /*2650*/  IMAD.IADD R14, R17, 0x1, R14 ;  /* 0x00000001110e7824 */ /* 0x004fc600078e020e */
[----:B------:R-:W-:Y:S01]  /*2660*/  REDG.E.ADD.STRONG.GPU desc[UR8][R2.64], R11 ;  /* 0x0000000b0200798e */ /* 0x000fe2000c12e108 */
[----:B---3--:R-:W-:Y:S01]  /*2670*/  IMAD.IADD R16, R14, 0x1, R16 ;  /* 0x000000010e107824 */ /* 0x008fe200078e0210 */
[--C-:B------:R-:W-:Y:S02]  /*2680*/  IADD3 R17, PT, PT, R20, R17, -R5.reuse ;  /* 0x0000001114117210 */ /* 0x100fe40007ffe805 */
[----:B------:R-:W-:Y:S01]  /*2690*/  REDG.E.ADD.STRONG.GPU desc[UR8][R2.64+0x80], R19 ;  /* 0x000080130200798e */ /* 0x000fe2000c12e108 */
[----:B----4-:R-:W-:Y:S01]  /*26a0*/  IMAD.IADD R22, R16, 0x1, R10 ;  /* 0x0000000110167824 */ /* 0x010fe200078e020a */
[----:B-----5:R-:W-:Y:S02]  /*26b0*/  SEL R25, R25, RZ, P4 ;  /* 0x000000ff19197207 */ /* 0x020fe40002000000 */
[----:B------:R-:W-:Y:S01]  /*26c0*/  REDG.E.ADD.STRONG.GPU desc[UR8][R2.64+0x100], R17 ;  /* 0x000100110200798e */ /* 0x000fe2000c12e108 */
[----:B------:R-:W-:Y:S01]  /*26d0*/  IADD3 R15, PT, PT, R15, R14, -R5 ;  /* 0x0000000e0f0f7210 */ /* 0x000fe20007ffe805 */
[----:B------:R-:W-:Y:S01]  /*26e0*/  IMAD.IADD R8, R22, 0x1, R9 ;  /* 0x0000000116087824 */ /* 0x000fe200078e0209 */
[----:B------:R-:W-:-:S02]  /*26f0*/  IADD3 R18, PT, PT, R18, R25, RZ ;  /* 0x0000001912127210 */ /* 0x000fc40007ffe0ff */
[--C-:B------:R-:W-:Y:S01]  /*2700*/  IADD3 R21, PT, PT, R21, R16, -R5.reuse ;  /* 0x0000001015157210 */ /* 0x100fe20007ffe805 */
[----:B------:R-:W-:Y:S01]  /*2710*/  REDG.E.ADD.STRONG.GPU desc[UR8][R2.64+0x180], R15 ;  /* 0x0001800f0200798e */ /* 0x000fe2000c12e108 */
        /* <DEDUP_REMOVED lines=19> */
.L_x_380:
[----:B---3--:R-:W-:Y:S02]  /*2850*/  SEL R15, R15, RZ, P4 ;  /* 0x000000ff0f0f7207 */ /* 0x008fe40002000000 */
[----:B------:R-:W-:-:S03]  /*2860*/  IADD3 R18, PT, PT, -R5, R18, R8 ;  /* 0x0000001205127210 */ /* 0x000fc60007ffe108 */
[----:B------:R-:W-:Y:S01]  /*2870*/  IMAD.IADD R15, R6, 0x1, R15 ;  /* 0x00000001060f7824 */ /* 0x000fe200078e020f */
[----:B------:R-:W-:-:S03]  /*2880*/  UMOV UR5, 0xffffffff ;  /* 0xffffffff00057882 */ /* 0x000fc60000000000 */
[----:B------:R-:W-:-:S05]  /*2890*/  IMAD.IADD R5, R15, 0x1, R18 ;  /* 0x000000010f057824 */ /* 0x000fca00078e0212 */
[----:B------:R2:W-:Y:S01]  /*28a0*/  REDG.E.ADD.STRONG.GPU desc[UR8][R2.64+0x380], R5 ;  /* 0x000380050200798e */ /* 0x0005e2000c12e108 */
[----:B------:R-:W-:Y:S05]  /*28b0*/  BRA.DIV UR5, `(.L_x_330) ;  /* 0x0000001a05187947 */ /* 0x000fea000b800000 */
.L_x_383:
[----:B------:R-:W-:-:S04]  /*28c0*/  LEA.HI R7, R0, R7, RZ, 0x1b ;  /* 0x0000000700077211 */ /* 0x000fc800078fd8ff */
[----:B------:R-:W-:-:S13]  /*28d0*/  ISETP.GE.U32.AND P5, PT, R7, 0x4, PT ;  /* 0x000000040700780c */ /* 0x000fda0003fa6070 */
[----:B------:R-:W-:Y:S05]  /*28e0*/  @!P5 BRA `(.L_x_331) ;  /* 0xfffffff4004cd947 */ /* 0x000fea000383ffff */
[----:B------:R-:W-:Y:S05]  /*28f0*/  EXIT ;  /* 0x000000000000794d */ /* 0x000fea0003800000 */
.L_x_329:
[----:B------:R-:W-:Y:S01]  /*2900*/  HFMA2 R13, -RZ, RZ, 0, 5.9604644775390625e-08 ;  /* 0x00000001ff0d7431 */ /* 0x000fe200000001ff */
[----:B------:R-:W-:Y:S01]  /*2910*/  BSSY B0, `(.L_x_332) ;  /* 0x0000006000007945 */ /* 0x000fe20003800000 */
[----:B------:R-:W-:Y:S02]  /*2920*/  IMAD.MOV.U32 R12, RZ, RZ, RZ ;  /* 0x000000ffff0c7224 */ /* 0x000fe400078e00ff */
[----:B------:R-:W-:-:S07]  /*2930*/  IMAD.MOV.U32 R11, RZ, RZ, -0x1 ;  /* 0xffffffffff0b7424 */ /* 0x000fce00078e00ff */
[----:B-123--:R-:W-:Y:S05]  /*2940*/  WARPSYNC.COLLECTIVE R11, `(.L_x_333) ;  /* 0x000000000b087348 */ /* 0x00efea0003c00000 */
[----:B---3--:R3:W4:Y:S02]  /*2950*/  SHFL.UP P5, R15, R24, R13, R12 ;  /* 0x0400000d180f7389 */ /* 0x00872400000a000c */
[----:B-1234-:R-:W-:Y:S05]  /*2960*/  ENDCOLLECTIVE ;  /* 0x000000000000791b */ /* 0x01efea0003800000 */
.L_x_333:
[----:B------:R-:W-:Y:S05]  /*2970*/  BSYNC B0 ;  /* 0x0000000000007941 */ /* 0x000fea0003800000 */
.L_x_332:
        /* <DEDUP_REMOVED lines=14> */
.L_x_334:
        /* <DEDUP_REMOVED lines=8> */
.L_x_335:
        /* <DEDUP_REMOVED lines=8> */
.L_x_336:
        /* <DEDUP_REMOVED lines=8> */
.L_x_337:
        /* <DEDUP_REMOVED lines=11> */
[----:B------:R-:W-:-:S03]  /*2c90*/  IMAD.MOV.U32 R13, RZ, RZ, 0x1 ;  /* 0x00000001ff0d7424 */ /* 0x000fc600078e00ff */
[----:B------:R1:W-:Y:S04]  /*2ca0*/  REDG.E.ADD.STRONG.GPU desc[UR8][R2.64], R9 ;  /* 0x000000090200798e */ /* 0x0003e8000c12e108 */
[----:B-1----:R-:W-:Y:S05]  /*2cb0*/  WARPSYNC.COLLECTIVE R11, `(.L_x_338) ;  /* 0x000000000b087348 */ /* 0x002fea0003c00000 */
[----:B------:R2:W3:Y:S02]  /*2cc0*/  SHFL.IDX P5, R19, R26, R23, R28 ;  /* 0x000000171a137389 */ /* 0x0004e400000a001c */
[----:B-123--:R-:W-:Y:S05]  /*2cd0*/  ENDCOLLECTIVE ;  /* 0x000000000000791b */ /* 0x00efea0003800000 */
.L_x_338:
[----:B------:R-:W-:Y:S05]  /*2ce0*/  WARPSYNC.COLLECTIVE R11, `(.L_x_339) ;  /* 0x000000000b087348 */ /* 0x000fea0003c00000 */
[----:B------:R1:W2:Y:S02]  /*2cf0*/  SHFL.UP P5, R15, R24, R13, R12 ;  /* 0x0400000d180f7389 */ /* 0x0002a400000a000c */
[----:B-12---:R-:W-:Y:S05]  /*2d00*/  ENDCOLLECTIVE ;  /* 0x000000000000791b */ /* 0x006fea0003800000 */
.L_x_339:
        /* <DEDUP_REMOVED lines=9> */
.L_x_340:
        /* <DEDUP_REMOVED lines=8> */
.L_x_341:
        /* <DEDUP_REMOVED lines=8> */
.L_x_342:
        /* <DEDUP_REMOVED lines=8> */
.L_x_343:
[----:B------:R-:W-:Y:S02]  /*2f20*/  IMAD.MOV.U32 R23, RZ, RZ, 0x1f ;  /* 0x0000001fff177424 */ /* 0x000fe400078e00ff */
[----:B------:R-:W-:-:S05]  /*2f30*/  IMAD.MOV.U32 R20, RZ, RZ, R15 ;  /* 0x000000ffff147224 */ /* 0x000fca00078e000f */
[----:B------:R-:W-:-:S05]  /*2f40*/  SEL R20, R20, RZ, P4 ;  /* 0x000000ff14147207 */ /* 0x000fca0002000000 */
[----:B------:R-:W-:Y:S02]  /*2f50*/  IMAD.IADD R19, R17, 0x1, R20 ;  /* 0x0000000111137824 */ /* 0x000fe400078e0214 */
[----:B------:R-:W-:Y:S02]  /*2f60*/  HFMA2 R13, -RZ, RZ, 0, 5.9604644775390625e-08 ;  /* 0x00000001ff0d7431 */ /* 0x000fe400000001ff */
[----:B------:R-:W-:Y:S01]  /*2f70*/  IMAD.MOV.U32 R24, RZ, RZ, R14 ;  /* 0x000000ffff187224 */ /* 0x000fe200078e000e */
[----:B------:R-:W-:Y:S02]  /*2f80*/  IADD3 R9, PT, PT, R19, R8, -R5 ;  /* 0x0000000813097210 */ /* 0x000fe40007ffe805 */
[----:B------:R-:W-:-:S03]  /*2f90*/  MOV R26, R19 ;  /* 0x00000013001a7202 */ /* 0x000fc60000000f00 */
[----:B------:R1:W-:Y:S04]  /*2fa0*/  REDG.E.ADD.STRONG.GPU desc[UR8][R2.64+0x80], R9 ;  /* 0x000080090200798e */ /* 0x0003e8000c12e108 */
[----:B-1----:R-:W-:Y:S05]  /*2fb0*/  WARPSYNC.COLLECTIVE R11, `(.L_x_344) ;  /* 0x000000000b087348 */ /* 0x002fea0003c00000 */
[----:B------:R2:W3:Y:S02]  /*2fc0*/  SHFL.IDX P5, R19, R26, R23, R28 ;  /* 0x000000171a137389 */ /* 0x0004e400000a001c */
[----:B-123--:R-:W-:Y:S05]  /*2fd0*/  ENDCOLLECTIVE ;  /* 0x000000000000791b */ /* 0x00efea0003800000 */
.L_x_344:
[----:B------:R-:W-:Y:S05]  /*2fe0*/  WARPSYNC.COLLECTIVE R11, `(.L_x_345) ;  /* 0x000000000b087348 */ /* 0x000fea0003c00000 */
[----:B------:R1:W2:Y:S02]  /*2ff0*/  SHFL.UP P5, R15, R24, R13, R12 ;  /* 0x0400000d180f7389 */ /* 0x0002a400000a000c */
[----:B-12---:R-:W-:Y:S05]  /*3000*/  ENDCOLLECTIVE ;  /* 0x000000000000791b */ /* 0x006fea0003800000 */
.L_x_345:
[----:B------:R-:W-:Y:S01]  /*3010*/  MOV R13, 0x2 ;  /* 0x00000002000d7802 */ /* 0x000fe20000000f00 */
[----:B------:R-:W-:Y:S02]  /*3020*/  IMAD.MOV.U32 R17, RZ, RZ, R19 ;  /* 0x000000ffff117224 */ /* 0x000fe400078e0013 */
[----:B------:R-:W-:Y:S02]  /*3030*/  IMAD.MOV.U32 R19, RZ, RZ, R15 ;  /* 0x000000ffff137224 */ /* 0x000fe400078e000f */
[----:B------:R-:W-:-:S03]  /*3040*/  IMAD.IADD R17, R8, 0x1, R17 ;  /* 0x0000000108117824 */ /* 0x000fc600078e0211 */
[----:B------:R-:W-:-:S05]  /*3050*/  SEL R19, R19, RZ, P0 ;  /* 0x000000ff13137207 */ /* 0x000fca0000000000 */
[----:B------:R-:W-:-:S04]  /*3060*/  IMAD.IADD R14, R14, 0x1, R19 ;  /* 0x000000010e0e7824 */ /* 0x000fc800078e0213 */
[----:B------:R-:W-:-:S07]  /*3070*/  IMAD.MOV.U32 R24, RZ, RZ, R14 ;  /* 0x000000ffff187224 */ /* 0x000fce00078e000e */
[----:B------:R-:W-:Y:S05]  /*3080*/  WARPSYNC.COLLECTIVE R11, `(.L_x_346) ;  /* 0x000000000b087348 */ /* 0x000fea0003c00000 */
[----:B------:R1:W2:Y:S02]  /*3090*/  SHFL.UP P5, R15, R24, R13, R12 ;  /* 0x0400000d180f7389 */ /* 0x0002a400000a000c */
[----:B-12---:R-:W-:Y:S05]  /*30a0*/  ENDCOLLECTIVE ;  /* 0x000000000000791b */ /* 0x006fea0003800000 */
.L_x_346:
[----:B------:R-:W-:Y:S02]  /*30b0*/  HFMA2 R13, -RZ, RZ, 0, 2.384185791015625e-07 ;  /* 0x00000004ff0d7431 */ /* 0x000fe400000001ff */
[----:B------:R-:W-:-:S05]  /*30c0*/  IMAD.MOV.U32 R10, RZ, RZ, R15 ;  /* 0x000000ffff0a7224 */ /* 0x000fca00078e000f */
[----:B------:R-:W-:Y:S02]  /*30d0*/  SEL R9, R10, RZ, P1 ;  /* 0x000000ff0a097207 */ /* 0x000fe40000800000 */
[----:B------:R1:W2:Y:S03]  /*30e0*/  LDS R10, [R6+0x200] ;  /* 0x00020000060a7984 */ /* 0x0002a60000000800 */
[----:B------:R-:W-:-:S04]  /*30f0*/  IMAD.IADD R14, R14, 0x1, R9 ;  /* 0x000000010e0e7824 */ /* 0x000fc800078e0209 */
[----:B------:R-:W-:-:S07]  /*3100*/  IMAD.MOV.U32 R24, RZ, RZ, R14 ;  /* 0x000000ffff187224 */ /* 0x000fce00078e000e */
[----:B-12---:R-:W-:Y:S05]  /*3110*/  WARPSYNC.COLLECTIVE R11, `(.L_x_347) ;  /* 0x000000000b087348 */ /* 0x006fea0003c00000 */
[----:B------:R3:W4:Y:S02]  /*3120*/  SHFL.UP P5, R15, R24, R13, R12 ;  /* 0x0400000d180f7389 */ /* 0x00072400000a000c */
[----:B-1234-:R-:W-:Y:S05]  /*3130*/  ENDCOLLECTIVE ;  /* 0x000000000000791b */ /* 0x01efea0003800000 */
.L_x_347:
        /* <DEDUP_REMOVED lines=8> */
.L_x_348:
        /* <DEDUP_REMOVED lines=8> */
.L_x_349:
[----:B------:R-:W-:-:S05]  /*3240*/  IMAD.MOV.U32 R19, RZ, RZ, R15 ;  /* 0x000000ffff137224 */ /* 0x000fca00078e000f */
[----:B------:R-:W-:-:S05]  /*3250*/  SEL R19, R19, RZ, P4 ;  /* 0x000000ff13137207 */ /* 0x000fca0002000000 */
[----:B------:R-:W-:Y:S02]  /*3260*/  IMAD.IADD R20, R14, 0x1, R19 ;  /* 0x000000010e147824 */ /* 0x000fe400078e0213 */
[----:B------:R-:W-:-:S03]  /*3270*/  IMAD.MOV.U32 R24, RZ, RZ, R16 ;  /* 0x000000ffff187224 */ /* 0x000fc600078e0010 */
[----:B------:R-:W-:Y:S01]  /*3280*/  IADD3 R9, PT, PT, R20, R17, -R5 ;  /* 0x0000001114097210 */ /* 0x000fe20007ffe805 */
[----:B------:R-:W-:Y:S01]  /*3290*/  IMAD.MOV.U32 R13, RZ, RZ, 0x1 ;  /* 0x00000001ff0d7424 */ /* 0x000fe200078e00ff */
[----:B------:R-:W-:-:S03]  /*32a0*/  MOV R26, R20 ;  /* 0x00000014001a7202 */ /* 0x000fc60000000f00 */
[----:B------:R1:W-:Y:S04]  /*32b0*/  REDG.E.ADD.STRONG.GPU desc[UR8][R2.64+0x100], R9 ;  /* 0x000100090200798e */ /* 0x0003e8000c12e108 */
[----:B-1----:R-:W-:Y:S05]  /*32c0*/  WARPSYNC.COLLECTIVE R11, `(.L_x_350) ;  /* 0x000000000b087348 */ /* 0x002fea0003c00000 */
[----:B------:R2:W3:Y:S02]  /*32d0*/  SHFL.IDX P5, R19, R26, R23, R28 ;  /* 0x000000171a137389 */ /* 0x0004e400000a001c */
[----:B-123--:R-:W-:Y:S05]  /*32e0*/  ENDCOLLECTIVE ;  /* 0x000000000000791b */ /* 0x00efea0003800000 */
.L_x_350:
[----:B------:R-:W-:Y:S05]  /*32f0*/  WARPSYNC.COLLECTIVE R11, `(.L_x_351) ;  /* 0x000000000b087348 */ /* 0x000fea0003c00000 */
[----:B------:R1:W2:Y:S02]  /*3300*/  SHFL.UP P5, R15, R24, R13, R12 ;  /* 0x0400000d180f7389 */ /* 0x0002a400000a000c */
[----:B-12---:R-:W-:Y:S05]  /*3310*/  ENDCOLLECTIVE ;  /* 0x000000000000791b */ /* 0x006fea0003800000 */
.L_x_351:
[----:B------:R-:W-:Y:S02]  /*3320*/  IMAD.MOV.U32 R13, RZ, RZ, 0x2 ;  /* 0x00000002ff0d7424 */ /* 0x000fe400078e00ff */
[----:B------:R-:W-:Y:S01]  /*3330*/  IMAD.MOV.U32 R14, RZ, RZ, R19 ;  /* 0x000000ffff0e7224 */ /* 0x000fe200078e0013 */
[----:B------:R-:W-:-:S03]  /*3340*/  MOV R20, R15 ;  /* 0x0000000f00147202 */ /* 0x000fc60000000f00 */
[----:B------:R-:W-:Y:S01]  /*3350*/  IMAD.IADD R14, R17, 0x1, R14 ;  /* 0x00000001110e7824 */ /* 0x000fe200078e020e */
[----:B------:R-:W-:-:S05]  /*3360*/  SEL R9, R20, RZ, P0 ;  /* 0x000000ff14097207 */ /* 0x000fca0000000000 */
[----:B------:R-:W-:-:S04]  /*3370*/  IMAD.IADD R16, R16, 0x1, R9 ;  /* 0x0000000110107824 */ /* 0x000fc800078e0209 */
[----:B------:R-:W-:-:S07]  /*3380*/  IMAD.MOV.U32 R24, RZ, RZ, R16 ;  /* 0x000000ffff187224 */ /* 0x000fce00078e0010 */
[----:B------:R-:W-:Y:S05]  /*3390*/  WARPSYNC.COLLECTIVE R11, `(.L_x_352) ;  /* 0x000000000b087348 */ /* 0x000fea0003c00000 */
[----:B------:R1:W2:Y:S02]  /*33a0*/  SHFL.UP P5, R15, R24, R13, R12 ;  /* 0x0400000d180f7389 */ /* 0x0002a400000a000c */
[----:B-12---:R-:W-:Y:S05]  /*33b0*/  ENDCOLLECTIVE ;  /* 0x000000000000791b */ /* 0x006fea0003800000 */
.L_x_352:
        /* <DEDUP_REMOVED lines=8> */
.L_x_353:
        /* <DEDUP_REMOVED lines=8> */
.L_x_354:
        /* <DEDUP_REMOVED lines=8> */
.L_x_355:
        /* <DEDUP_REMOVED lines=11> */
.L_x_356:
[----:B------:R-:W-:Y:S05]  /*35f0*/  WARPSYNC.COLLECTIVE R11, `(.L_x_357) ;  /* 0x000000000b087348 */ /* 0x000fea0003c00000 */
[----:B------:R1:W2:Y:S02]  /*3600*/  SHFL.UP P5, R15, R24, R13, R12 ;  /* 0x0400000d180f7389 */ /* 0x0002a400000a000c */
[----:B-12---:R-:W-:Y:S05]  /*3610*/  ENDCOLLECTIVE ;  /* 0x000000000000791b */ /* 0x006fea0003800000 */
.L_x_357:
        /* <DEDUP_REMOVED lines=10> */
.L_x_358:
        /* <DEDUP_REMOVED lines=8> */
.L_x_359:
        /* <DEDUP_REMOVED lines=8> */
.L_x_360:
[----:B------:R-:W-:Y:S02]  /*37c0*/  IMAD.MOV.U32 R13, RZ, RZ, 0x10 ;  /* 0x00000010ff0d7424 */ /* 0x000fe400078e00ff */
[----:B------:R-:W-:-:S05]  /*37d0*/  IMAD.MOV.U32 R18, RZ, RZ, R15 ;  /* 0x000000ffff127224 */ /* 0x000fca00078e000f */
[----:B------:R-:W-:-:S04]  /*37e0*/  SEL R9, R18, RZ, P3 ;  /* 0x000000ff12097207 */ /* 0x000fc80001800000 */
[----:B------:R-:W-:Y:S02]  /*37f0*/  IADD3 R10, PT, PT, R8, R9, RZ ;  /* 0x00000009080a7210 */ /* 0x000fe40007ffe0ff */
[----:B------:R1:W2:Y:S03]  /*3800*/  LDS R9, [R6+0x280] ;  /* 0x0002800006097984 */ /* 0x0002a60000000800 */
[----:B------:R-:W-:-:S07]  /*3810*/  IMAD.MOV.U32 R24, RZ, RZ, R10 ;  /* 0x000000ffff187224 */ /* 0x000fce00078e000a */
[----:B-12---:R-:W-:Y:S05]  /*3820*/  WARPSYNC.COLLECTIVE R11, `(.L_x_361) ;  /* 0x000000000b087348 */ /* 0x006fea0003c00000 */
[----:B------:R3:W4:Y:S02]  /*3830*/  SHFL.UP P5, R15, R24, R13, R12 ;  /* 0x0400000d180f7389 */ /* 0x00072400000a000c */
[----:B-1234-:R-:W-:Y:S05]  /*3840*/  ENDCOLLECTIVE ;  /* 0x000000000000791b */ /* 0x01efea0003800000 */
.L_x_361:
[----:B------:R-:W-:-:S05]  /*3850*/  IMAD.MOV.U32 R23, RZ, RZ, R15 ;  /* 0x000000ffff177224 */ /* 0x000fca00078e000f */
[----:B------:R-:W-:-:S05]  /*3860*/  SEL R21, R23, RZ, P4 ;  /* 0x000000ff17157207 */ /* 0x000fca0002000000 */
[----:B------:R-:W-:Y:S02]  /*3870*/  IMAD.IADD R21, R10, 0x1, R21 ;  /* 0x000000010a157824 */ /* 0x000fe400078e0215 */
[----:B------:R-:W-:Y:S02]  /*3880*/  IMAD.MOV.U32 R23, RZ, RZ, 0x1f ;  /* 0x0000001fff177424 */ /* 0x000fe400078e00ff */
[----:B------:R-:W-:Y:S01]  /*3890*/  IMAD.MOV.U32 R26, RZ, RZ, R21 ;  /* 0x000000ffff1a7224 */ /* 0x000fe200078e0015 */
[----:B------:R-:W-:Y:S01]  /*38a0*/  IADD3 R15, PT, PT, R21, R16, -R5 ;  /* 0x00000010150f7210 */ /* 0x000fe20007ffe805 */
[----:B------:R-:W-:Y:S02]  /*38b0*/  IMAD.MOV.U32 R24, RZ, RZ, R9 ;  /* 0x000000ffff187224 */ /* 0x000fe400078e0009 */
[----:B------:R-:W-:Y:S02]  /*38c0*/  IMAD.MOV.U32 R13, RZ, RZ, 0x1 ;  /* 0x00000001ff0d7424 */ /* 0x000fe400078e00ff */
[----:B------:R1:W-:Y:S05]  /*38d0*/  REDG.E.ADD.STRONG.GPU desc[UR8][R2.64+0x200], R15 ;  /* 0x0002000f0200798e */ /* 0x0003ea000c12e108 */
[----:B-1----:R-:W-:Y:S05]  /*38e0*/  WARPSYNC.COLLECTIVE R11, `(.L_x_362) ;  /* 0x000000000b087348 */ /* 0x002fea0003c00000 */
[----:B------:R2:W3:Y:S02]  /*38f0*/  SHFL.IDX P5, R19, R26, R23, R28 ;  /* 0x000000171a137389 */ /* 0x0004e400000a001c */
[----:B-123--:R-:W-:Y:S05]  /*3900*/  ENDCOLLECTIVE ;  /* 0x000000000000791b */ /* 0x00efea0003800000 */
.L_x_362:
[----:B------:R-:W-:Y:S05]  /*3910*/  WARPSYNC.COLLECTIVE R11, `(.L_x_363) ;  /* 0x000000000b087348 */ /* 0x000fea0003c00000 */
[----:B------:R1:W2:Y:S02]  /*3920*/  SHFL.UP P5, R15, R24, R13, R12 ;  /* 0x0400000d180f7389 */ /* 0x0002a400000a000c */
[----:B-12---:R-:W-:Y:S05]  /*3930*/  ENDCOLLECTIVE ;  /* 0x000000000000791b */ /* 0x006fea0003800000 */
.L_x_363:
[----:B------:R-:W-:Y:S01]  /*3940*/  IMAD.MOV.U32 R13, RZ, RZ, 0x2 ;  /* 0x00000002ff0d7424 */ /* 0x000fe200078e00ff */
[----:B------:R-:W-:Y:S02]  /*3950*/  MOV R10, R19 ;  /* 0x00000013000a7202 */ /* 0x000fe40000000f00 */
[----:B------:R-:W-:Y:S02]  /*3960*/  SEL R8, R15, RZ, P0 ;  /* 0x000000ff0f087207 */ /* 0x000fe40000000000 */
[----:B------:R-:W-:-:S03]  /*3970*/  IADD3 R22, PT, PT, R16, R10, RZ ;  /* 0x0000000a10167210 */ /* 0x000fc60007ffe0ff */
[----:B------:R-:W-:-:S05]  /*3980*/  IMAD.IADD R9, R9, 0x1, R8 ;  /* 0x0000000109097824 */ /* 0x000fca00078e0208 */
[----:B------:R-:W-:-:S07]  /*3990*/  MOV R24, R9 ;  /* 0x0000000900187202 */ /* 0x000fce0000000f00 */
[----:B------:R-:W-:Y:S05]  /*39a0*/  WARPSYNC.COLLECTIVE R11, `(.L_x_364) ;  /* 0x000000000b087348 */ /* 0x000fea0003c00000 */
[----:B------:R1:W2:Y:S02]  /*39b0*/  SHFL.UP P5, R15, R24, R13, R12 ;  /* 0x0400000d180f7389 */ /* 0x0002a400000a000c */
[----:B-12---:R-:W-:Y:S05]  /*39c0*/  ENDCOLLECTIVE ;  /* 0x000000000000791b */ /* 0x006fea0003800000 */
.L_x_364:
[----:B------:R-:W-:Y:S01]  /*39d0*/  HFMA2 R13, -RZ, RZ, 0, 2.384185791015625e-07 ;  /* 0x00000004ff0d7431 */ /* 0x000fe200000001ff */
[----:B------:R-:W-:-:S05]  /*39e0*/  SEL R8, R15, RZ, P1 ;  /* 0x000000ff0f087207 */ /* 0x000fca0000800000 */
[----:B------:R-:W-:-:S04]  /*39f0*/  IMAD.IADD R9, R9, 0x1, R8 ;  /* 0x0000000109097824 */ /* 0x000fc800078e0208 */
[----:B------:R-:W-:-:S07]  /*3a00*/  IMAD.MOV.U32 R24, RZ, RZ, R9 ;  /* 0x000000ffff187224 */ /* 0x000fce00078e0009 */
[----:B------:R-:W-:Y:S05]  /*3a10*/  WARPSYNC.COLLECTIVE R11, `(.L_x_365) ;  /* 0x000000000b087348 */ /* 0x000fea0003c00000 */
[----:B------:R1:W2:Y:S02]  /*3a20*/  SHFL.UP P5, R15, R24, R13, R12 ;  /* 0x0400000d180f7389 */ /* 0x0002a400000a000c */
[----:B-12---:R-:W-:Y:S05]  /*3a30*/  ENDCOLLECTIVE ;  /* 0x000000000000791b */ /* 0x006fea0003800000 */
.L_x_365:
[----:B------:R-:W-:Y:S01]  /*3a40*/  IMAD.MOV.U32 R13, RZ, RZ, 0x8 ;  /* 0x00000008ff0d7424 */ /* 0x000fe200078e00ff */
[----:B------:R-:W-:-:S05]  /*3a50*/  SEL R8, R15, RZ, P2 ;  /* 0x000000ff0f087207 */ /* 0x000fca0001000000 */
[----:B------:R-:W-:-:S04]  /*3a60*/  IMAD.IADD R9, R9, 0x1, R8 ;  /* 0x0000000109097824 */ /* 0x000fc800078e0208 */
[----:B------:R-:W-:-:S07]  /*3a70*/  IMAD.MOV.U32 R24, RZ, RZ, R9 ;  /* 0x000000ffff187224 */ /* 0x000fce00078e0009 */
[----:B------:R-:W-:Y:S05]  /*3a80*/  WARPSYNC.COLLECTIVE R11, `(.L_x_366) ;  /* 0x000000000b087348 */ /* 0x000fea0003c00000 */
[----:B------:R1:W2:Y:S02]  /*3a90*/  SHFL.UP P5, R15, R24, R13, R12 ;  /* 0x0400000d180f7389 */ /* 0x0002a400000a000c */
[----:B-12---:R-:W-:Y:S05]  /*3aa0*/  ENDCOLLECTIVE ;  /* 0x000000000000791b */ /* 0x006fea0003800000 */
.L_x_366:
[----:B------:R-:W-:Y:S01]  /*3ab0*/  IMAD.MOV.U32 R13, RZ, RZ, 0x10 ;  /* 0x00000010ff0d7424 */ /* 0x000fe200078e00ff */
[----:B------:R-:W-:-:S04]  /*3ac0*/  SEL R8, R15, RZ, P3 ;  /* 0x000000ff0f087207 */ /* 0x000fc80001800000 */
[----:B------:R-:W-:Y:S02]  /*3ad0*/  IADD3 R9, PT, PT, R9, R8, RZ ;  /* 0x0000000809097210 */ /* 0x000fe40007ffe0ff */
[----:B------:R1:W2:Y:S03]  /*3ae0*/  LDS R8, [R6+0x300] ;  /* 0x0003000006087984 */ /* 0x0002a60000000800 */
[----:B------:R-:W-:Y:S01]  /*3af0*/  IMAD.MOV.U32 R24, RZ, RZ, R9 ;  /* 0x000000ffff187224 */ /* 0x000fe200078e0009 */
[----:B------:R-:W3:Y:S06]  /*3b00*/  LDS R6, [R6+0x380] ;  /* 0x0003800006067984 */ /* 0x000eec0000000800 */
[----:B-123--:R-:W-:Y:S05]  /*3b10*/  WARPSYNC.COLLECTIVE R11, `(.L_x_367) ;  /* 0x000000000b087348 */ /* 0x00efea0003c00000 */
[----:B------:R4:W5:Y:S02]  /*3b20*/  SHFL.UP P5, R15, R24, R13, R12 ;  /* 0x0400000d180f7389 */ /* 0x00096400000a000c */
[----:B-12345:R-:W-:Y:S05]  /*3b30*/  ENDCOLLECTIVE ;  /* 0x000000000000791b */ /* 0x03efea0003800000 */
.L_x_367:
[----:B------:R-:W-:-:S05]  /*3b40*/  IMAD.MOV.U32 R21, RZ, RZ, R15 ;  /* 0x000000ffff157224 */ /* 0x000fca00078e000f */
[----:B------:R-:W-:-:S05]  /*3b50*/  SEL R14, R21, RZ, P4 ;  /* 0x000000ff150e7207 */ /* 0x000fca0002000000 */
[----:B------:R-:W-:Y:S02]  /*3b60*/  IMAD.IADD R23, R9, 0x1, R14 ;  /* 0x0000000109177824 */ /* 0x000fe400078e020e */
[----:B------:R-:W-:Y:S02]  /*3b70*/  IMAD.MOV.U32 R24, RZ, RZ, R8 ;  /* 0x000000ffff187224 */ /* 0x000fe400078e0008 */
[----:B------:R-:W-:Y:S01]  /*3b80*/  IMAD.MOV.U32 R26, RZ, RZ, R23 ;  /* 0x000000ffff1a7224 */ /* 0x000fe200078e0017 */
[----:B------:R-:W-:Y:S01]  /*3b90*/  IADD3 R15, PT, PT, R23, R22, -R5 ;  /* 0x00000016170f7210 */ /* 0x000fe20007ffe805 */
[----:B------:R-:W-:Y:S02]  /*3ba0*/  IMAD.MOV.U32 R23, RZ, RZ, 0x1f ;  /* 0x0000001fff177424 */ /* 0x000fe400078e00ff */
[----:B------:R-:W-:Y:S02]  /*3bb0*/  IMAD.MOV.U32 R13, RZ, RZ, 0x1 ;  /* 0x00000001ff0d7424 */ /* 0x000fe400078e00ff */
[----:B------:R1:W-:Y:S05]  /*3bc0*/  REDG.E.ADD.STRONG.GPU desc[UR8][R2.64+0x280], R15 ;  /* 0x0002800f0200798e */ /* 0x0003ea000c12e108 */
[----:B-1----:R-:W-:Y:S05]  /*3bd0*/  WARPSYNC.COLLECTIVE R11, `(.L_x_368) ;  /* 0x000000000b087348 */ /* 0x002fea0003c00000 */
[----:B------:R2:W3:Y:S02]  /*3be0*/  SHFL.IDX P5, R19, R26, R23, R28 ;  /* 0x000000171a137389 */ /* 0x0004e400000a001c */
[----:B-123--:R-:W-:Y:S05]  /*3bf0*/  ENDCOLLECTIVE ;  /* 0x000000000000791b */ /* 0x00efea0003800000 */
.L_x_368:
[----:B------:R-:W-:Y:S05]  /*3c00*/  WARPSYNC.COLLECTIVE R11, `(.L_x_369) ;  /* 0x000000000b087348 */ /* 0x000fea0003c00000 */
[----:B------:R1:W2:Y:S02]  /*3c10*/  SHFL.UP P5, R15, R24, R13, R12 ;  /* 0x0400000d180f7389 */ /* 0x0002a400000a000c */
[----:B-12---:R-:W-:Y:S05]  /*3c20*/  ENDCOLLECTIVE ;  /* 0x000000000000791b */ /* 0x006fea0003800000 */
.L_x_369:
[----:B------:R-:W-:Y:S01]  /*3c30*/  IMAD.MOV.U32 R13, RZ, RZ, 0x2 ;  /* 0x00000002ff0d7424 */ /* 0x000fe200078e00ff */
[----:B------:R-:W-:Y:S01]  /*3c40*/  MOV R9, R19 ;  /* 0x0000001300097202 */ /* 0x000fe20000000f00 */
[----:B------:R-:W-:-:S05]  /*3c50*/  IMAD.MOV.U32 R20, RZ, RZ, R15 ;  /* 0x000000ffff147224 */ /* 0x000fca00078e000f */
[----:B------:R-:W-:-:S04]  /*3c60*/  SEL R15, R20, RZ, P0 ;  /* 0x000000ff140f7207 */ /* 0x000fc80000000000 */
[----:B------:R-:W-:Y:S01]  /*3c70*/  IADD3 R10, PT, PT, R8, R15, RZ ;  /* 0x0000000f080a7210 */ /* 0x000fe20007ffe0ff */
[----:B------:R-:W-:-:S04]  /*3c80*/  IMAD.IADD R8, R22, 0x1, R9 ;  /* 0x0000000116087824 */ /* 0x000fc800078e0209 */
[----:B------:R-:W-:-:S07]  /*3c90*/  IMAD.MOV.U32 R24, RZ, RZ, R10 ;  /* 0x000000ffff187224 */ /* 0x000fce00078e000a */
[----:B------:R-:W-:Y:S05]  /*3ca0*/  WARPSYNC.COLLECTIVE R11, `(.L_x_370) ;  /* 0x000000000b087348 */ /* 0x000fea0003c00000 */
[----:B------:R1:W2:Y:S02]  /*3cb0*/  SHFL.UP P5, R15, R24, R13, R12 ;  /* 0x0400000d180f7389 */ /* 0x0002a400000a000c */
[----:B-12---:R-:W-:Y:S05]  /*3cc0*/  ENDCOLLECTIVE ;  /* 0x000000000000791b */ /* 0x006fea0003800000 */
.L_x_370:
        /* <DEDUP_REMOVED lines=8> */
.L_x_371:
        /* <DEDUP_REMOVED lines=8> */
.L_x_372:
[----:B------:R-:W-:Y:S01]  /*3dd0*/  IMAD.MOV.U32 R13, RZ, RZ, 0x10 ;  /* 0x00000010ff0d7424 */ /* 0x000fe200078e00ff */
[----:B------:R-:W-:-:S05]  /*3de0*/  SEL R15, R15, RZ, P3 ;  /* 0x000000ff0f0f7207 */ /* 0x000fca0001800000 */
[----:B------:R-:W-:-:S05]  /*3df0*/  IMAD.IADD R18, R18, 0x1, R15 ;  /* 0x0000000112127824 */ /* 0x000fca00078e020f */
[----:B------:R-:W-:-:S07]  /*3e00*/  MOV R24, R18 ;  /* 0x0000001200187202 */ /* 0x000fce0000000f00 */
[----:B------:R-:W-:Y:S05]  /*3e10*/  WARPSYNC.COLLECTIVE R11, `(.L_x_373) ;  /* 0x000000000b087348 */ /* 0x000fea0003c00000 */
[----:B------:R1:W2:Y:S02]  /*3e20*/  SHFL.UP P5, R15, R24, R13, R12 ;  /* 0x0400000d180f7389 */ /* 0x0002a400000a000c */
[----:B-12---:R-:W-:Y:S05]  /*3e30*/  ENDCOLLECTIVE ;  /* 0x000000000000791b */ /* 0x006fea0003800000 */
.L_x_373:
[----:B------:R-:W-:-:S05]  /*3e40*/  IMAD.MOV.U32 R25, RZ, RZ, R15 ;  /* 0x000000ffff197224 */ /* 0x000fca00078e000f */
[----:B------:R-:W-:-:S04]  /*3e50*/  SEL R25, R25, RZ, P4 ;  /* 0x000000ff19197207 */ /* 0x000fc80002000000 */
[----:B------:R-:W-:Y:S01]  /*3e60*/  IADD3 R18, PT, PT, R18, R25, RZ ;  /* 0x0000001912127210 */ /* 0x000fe20007ffe0ff */
[----:B------:R-:W-:Y:S02]  /*3e70*/  HFMA2 R13, -RZ, RZ, 0, 5.9604644775390625e-08 ;  /* 0x00000001ff0d7431 */ /* 0x000fe400000001ff */
[----:B------:R-:W-:Y:S01]  /*3e80*/  IMAD.MOV.U32 R24, RZ, RZ, R6 ;  /* 0x000000ffff187224 */ /* 0x000fe200078e0006 */
[----:B------:R-:W-:Y:S01]  /*3e90*/  IADD3 R9, PT, PT, R18, R8, -R5 ;  /* 0x0000000812097210 */ /* 0x000fe20007ffe805 */
[----:B------:R-:W-:-:S04]  /*3ea0*/  IMAD.MOV.U32 R26, RZ, RZ, R18 ;  /* 0x000000ffff1a7224 */ /* 0x000fc800078e0012 */
[----:B------:R1:W-:Y:S03]  /*3eb0*/  REDG.E.ADD.STRONG.GPU desc[UR8][R2.64+0x300], R9 ;  /* 0x000300090200798e */ /* 0x0003e6000c12e108 */
[----:B-1----:R-:W-:Y:S05]  /*3ec0*/  WARPSYNC.COLLECTIVE R11, `(.L_x_374) ;  /* 0x000000000b087348 */ /* 0x002fea0003c00000 */
[----:B------:R2:W3:Y:S02]  /*3ed0*/  SHFL.IDX P5, R19, R26, R23, R28 ;  /* 0x000000171a137389 */ /* 0x0004e400000a001c */
[----:B-123--:R-:W-:Y:S05]  /*3ee0*/  ENDCOLLECTIVE ;  /* 0x000000000000791b */ /* 0x00efea0003800000 */
.L_x_374:
[----:B------:R-:W-:Y:S05]  /*3ef0*/  WARPSYNC.COLLECTIVE R11, `(.L_x_375) ;  /* 0x000000000b087348 */ /* 0x000fea0003c00000 */
[----:B------:R1:W2:Y:S02]  /*3f00*/  SHFL.UP P5, R15, R24, R13, R12 ;  /* 0x0400000d180f7389 */ /* 0x0002a400000a000c */
[----:B-12---:R-:W-:Y:S05]  /*3f10*/  ENDCOLLECTIVE ;  /* 0x000000000000791b */ /* 0x006fea0003800000 */
.L_x_375:
[----:B------:R-:W-:Y:S01]  /*3f20*/  MOV R13, 0x2 ;  /* 0x00000002000d7802 */ /* 0x000fe20000000f00 */
[----:B------:R-:W-:Y:S02]  /*3f30*/  IMAD.MOV.U32 R18, RZ, RZ, R19 ;  /* 0x000000ffff127224 */ /* 0x000fe400078e0013 */
[----:B------:R-:W-:-:S05]  /*3f40*/  IMAD.MOV.U32 R10, RZ, RZ, R15 ;  /* 0x000000ffff0a7224 */ /* 0x000fca00078e000f */
[----:B------:R-:W-:-:S05]  /*3f50*/  SEL R9, R10, RZ, P0 ;  /* 0x000000ff0a097207 */ /* 0x000fca0000000000 */
[----:B------:R-:W-:-:S04]  /*3f60*/  IMAD.IADD R10, R6, 0x1, R9 ;  /* 0x00000001060a7824 */ /* 0x000fc800078e0209 */
[----:B------:R-:W-:-:S07]  /*3f70*/  IMAD.MOV.U32 R24, RZ, RZ, R10 ;  /* 0x000000ffff187224 */ /* 0x000fce00078e000a */
[----:B------:R-:W-:Y:S05]  /*3f80*/  WARPSYNC.COLLECTIVE R11, `(.L_x_376) ;  /* 0x000000000b087348 */ /* 0x000fea0003c00000 */
[----:B------:R1:W2:Y:S02]  /*3f90*/  SHFL.UP P5, R15, R24, R13, R12 ;  /* 0x0400000d180f7389 */ /* 0x0002a400000a000c */
[----:B-12---:R-:W-:Y:S05]  /*3fa0*/  ENDCOLLECTIVE ;  /* 0x000000000000791b */ /* 0x006fea0003800000 */
.L_x_376:
        /* <DEDUP_REMOVED lines=8> */
.L_x_377:
[----:B------:R-:W-:Y:S01]  /*4030*/  IMAD.MOV.U32 R13, RZ, RZ, 0x8 ;  /* 0x00000008ff0d7424 */ /* 0x000fe200078e00ff */
[----:B------:R-:W-:-:S05]  /*4040*/  SEL R15, R15, RZ, P2 ;  /* 0x000000ff0f0f7207 */ /* 0x000fca0001000000 */
[----:B------:R-:W-:-:S04]  /*4050*/  IMAD.IADD R16, R14, 0x1, R15 ;  /* 0x000000010e107824 */ /* 0x000fc800078e020f */
[----:B------:R-:W-:-:S07]  /*4060*/  IMAD.MOV.U32 R24, RZ, RZ, R16 ;  /* 0x000000ffff187224 */ /* 0x000fce00078e0010 */
[----:B------:R-:W-:Y:S05]  /*4070*/  WARPSYNC.COLLECTIVE R11, `(.L_x_378) ;  /* 0x000000000b087348 */ /* 0x000fea0003c00000 */
[----:B------:R1:W2:Y:S02]  /*4080*/  SHFL.UP P5, R15, R24, R13, R12 ;  /* 0x0400000d180f7389 */ /* 0x0002a400000a000c */
[----:B-12---:R-:W-:Y:S05]  /*4090*/  ENDCOLLECTIVE ;  /* 0x000000000000791b */ /* 0x006fea0003800000 */
.L_x_378:
[----:B------:R-:W-:Y:S01]  /*40a0*/  IMAD.MOV.U32 R13, RZ, RZ, 0x10 ;  /* 0x00000010ff0d7424 */ /* 0x000fe200078e00ff */
[----:B------:R-:W-:-:S04]  /*40b0*/  SEL R15, R15, RZ, P3 ;  /* 0x000000ff0f0f7207 */ /* 0x000fc80001800000 */
[----:B------:R-:W-:-:S05]  /*40c0*/  IADD3 R6, PT, PT, R16, R15, RZ ;  /* 0x0000000f10067210 */ /* 0x000fca0007ffe0ff */
[----:B------:R-:W-:-:S07]  /*40d0*/  IMAD.MOV.U32 R24, RZ, RZ, R6 ;  /* 0x000000ffff187224 */ /* 0x000fce00078e0006 */
[----:B------:R-:W-:Y:S05]  /*40e0*/  WARPSYNC.COLLECTIVE R11, `(.L_x_379) ;  /* 0x000000000b087348 */ /* 0x000fea0003c00000 */
[----:B------:R1:W2:Y:S02]  /*40f0*/  SHFL.UP P5, R15, R24, R13, R12 ;  /* 0x0400000d180f7389 */ /* 0x0002a400000a000c */
[----:B-12---:R-:W-:Y:S05]  /*4100*/  ENDCOLLECTIVE ;  /* 0x000000000000791b */ /* 0x006fea0003800000 */
.L_x_379:
[----:B------:R-:W-:Y:S05]  /*4110*/  BRA `(.L_x_380) ;  /* 0xffffffe400cc7947 */ /* 0x000fea000383ffff */
.L_x_330:
[----:B------:R-:W-:Y:S01]  /*4120*/  BSSY B0, `(.L_x_381) ;  /* 0x0000008000007945 */ /* 0x000fe20003800000 */
[----:B------:R-:W-:Y:S01]  /*4130*/  IMAD.MOV.U32 R26, RZ, RZ, R15 ;  /* 0x000000ffff1a7224 */ /* 0x000fe200078e000f */
[----:B------:R-:W-:Y:S01]  /*4140*/  MOV R23, 0x1f ;  /* 0x0000001f00177802 */ /* 0x000fe20000000f00 */
[----:B------:R-:W-:Y:S02]  /*4150*/  IMAD.MOV.U32 R28, RZ, RZ, 0x1f ;  /* 0x0000001fff1c7424 */ /* 0x000fe400078e00ff */
[----:B------:R-:W-:-:S07]  /*4160*/  IMAD.MOV.U32 R11, RZ, RZ, -0x1 ;  /* 0xffffffffff0b7424 */ /* 0x000fce00078e00ff */
[----:B-12---:R-:W-:Y:S05]  /*4170*/  WARPSYNC.COLLECTIVE R11, `(.L_x_382) ;  /* 0x000000000b087348 */ /* 0x006fea0003c00000 */
[----:B------:R3:W4:Y:S02]  /*4180*/  SHFL.IDX P5, R19, R26, R23, R28 ;  /* 0x000000171a137389 */ /* 0x00072400000a001c */
[----:B-1234-:R-:W-:Y:S05]  /*4190*/  ENDCOLLECTIVE ;  /* 0x000000000000791b */ /* 0x01efea0003800000 */
.L_x_382:
[----:B------:R-:W-:Y:S05]  /*41a0*/  BSYNC B0 ;  /* 0x0000000000007941 */ /* 0x000fea0003800000 */
.L_x_381:
[----:B------:R-:W-:Y:S05]  /*41b0*/  BRA `(.L_x_383) ;  /* 0xffffffe400c07947 */ /* 0x000fea000383ffff */
.L_x_384:
        /* <DEDUP_REMOVED lines=12> */
.L_x_3585:


//--------------------- .text._Z35compute_histograms_shared_pipelinedIjLi4ELi8ELi4ELi3EEvPKT_Pjii --------------------------
	.section	.text._Z35compute_histograms_shared_pipelinedIjLi4ELi8ELi4ELi3EEvPKT_Pjii,"ax",@progbits
	.align	128
        .global         _Z35compute_histograms_shared_pipelinedIjLi4ELi8ELi4ELi3EEvPKT_Pjii
        .type           _Z35compute_histograms_shared_pipelinedIjLi4ELi8ELi4ELi3EEvPKT_Pjii,@function
        .size           _Z35compute_histograms_shared_pipelinedIjLi4ELi8ELi4ELi3EEvPKT_Pjii,(.L_x_3572 - _Z35compute_histograms_shared_pipelinedIjLi4ELi8ELi4ELi3EEvPKT_Pjii)
        .other          _Z35compute_histograms_shared_pipelinedIjLi4ELi8ELi4ELi3EEvPKT_Pjii,@"STO_CUDA_ENTRY STV_DEFAULT"
_Z35compute_histograms_shared_pipelinedIjLi4ELi8ELi4ELi3EEvPKT_Pjii:
.text._Z35compute_histograms_shared_pipelinedIjLi4ELi8ELi4ELi3EEvPKT_Pjii:
[----:B------:R-:W-:Y:S01]  /*0000*/  LDC R1, c[0x0][0x37c] ;  /* 0x0000df00ff017b82 */ /* 0x000fe20000000800 */
[----:B------:R-:W1:Y:S01]  /*0010*/  S2R R2, SR_TID.X ;  /* 0x0000000000027919 */ /* 0x000e620000002100 */
[----:B------:R-:W2:Y:S01]  /*0020*/  LDCU UR12, c[0x0][0x360] ;  /* 0x00006c00ff0c77ac */ /* 0x000ea20008000800 */
[----:B------:R-:W-:Y:S01]  /*0030*/  MOV R7, 0xa0 ;  /* 0x000000a000077802 */ /* 0x000fe20000000f00 */
[----:B------:R-:W3:Y:S01]  /*0040*/  LDCU.64 UR8, c[0x0][0x358] ;  /* 0x00006b00ff0877ac */ /* 0x000ee20008000a00 */
[----:B--2---:R-:W-:Y:S02]  /*0050*/  ULOP3.LUT UR4, UR12, 0xffff, URZ, 0xc0, !UPT ;  /* 0x0000ffff0c047892 */ /* 0x004fe4000f8ec0ff */
[----:B-1----:R-:W-:-:S05]  /*0060*/  VIADD R15, R2, UR12 ;  /* 0x0000000c020f7c36 */ /* 0x002fca0008000000 */
[----:B------:R-:W-:-:S04]  /*0070*/  LOP3.LUT R0, R15, 0xfff, RZ, 0x3c, !PT ;  /* 0x00000fff0f007812 */ /* 0x000fc800078e3cff */
[----:B---3--:R-:W-:-:S07]  /*0080*/  LOP3.LUT R0, R0, 0xffff, RZ, 0xc0, !PT ;  /* 0x0000ffff00007812 */ /* 0x008fce00078ec0ff */
[----:B------:R-:W-:Y:S05]  /*0090*/  CALL.REL.NOINC `($__internal_3_$__cuda_sm20_div_u16) ;  /* 0x0000004400fc7944 */ /* 0x000fea0003c00000 */
[----:B------:R-:W1:Y:S01]  /*00a0*/  S2R R0, SR_CgaCtaId ;  /* 0x0000000000007919 */ /* 0x000e620000008800 */
[----:B------:R-:W-:Y:S01]  /*00b0*/  LOP3.LUT R8, R6, 0x3, RZ, 0xc0, !PT ;  /* 0x0000000306087812 */ /* 0x000fe200078ec0ff */
[----:B------:R-:W-:Y:S01]  /*00c0*/  BSSY.RECONVERGENT B0, `(.L_x_385) ;  /* 0x0000010000007945 */ /* 0x000fe20003800200 */
[----:B------:R-:W-:Y:S02]  /*00d0*/  IMAD.MOV.U32 R4, RZ, RZ, R2 ;  /* 0x000000ffff047224 */ /* 0x000fe400078e0002 */
[----:B------:R-:W-:-:S13]  /*00e0*/  ISETP.NE.AND P0, PT, R8, 0x2, PT ;  /* 0x000000020800780c */ /* 0x000fda0003f05270 */
[----:B------:R-:W-:Y:S05]  /*00f0*/  @!P0 BRA `(.L_x_386) ;  /* 0x0000000000308947 */ /* 0x000fea0003800000 */
[----:B------:R-:W2:Y:S01]  /*0100*/  S2R R6, SR_CgaCtaId ;  /* 0x0000000000067919 */ /* 0x000ea20000008800 */
[----:B------:R-:W-:Y:S01]  /*0110*/  MOV R5, 0x400 ;  /* 0x0000040000057802 */ /* 0x000fe20000000f00 */
[----:B------:R-:W-:Y:S01]  /*0120*/  IMAD.MOV.U32 R3, RZ, RZ, RZ ;  /* 0x000000ffff037224 */ /* 0x000fe200078e00ff */
[----:B------:R-:W-:Y:S02]  /*0130*/  MOV R4, R2 ;  /* 0x0000000200047202 */ /* 0x000fe40000000f00 */
[----:B--2---:R-:W-:-:S07]  /*0140*/  LEA R5, R6, R5, 0x18 ;  /* 0x0000000506057211 */ /* 0x004fce00078ec0ff */
.L_x_387:
[C---:B------:R-:W-:Y:S02]  /*0150*/  IMAD R6, R4.reuse, 0x4, R5 ;  /* 0x0000000404067824 */ /* 0x040fe400078e0205 */
[----:B------:R-:W-:Y:S02]  /*0160*/  VIADD R3, R3, 0x1 ;  /* 0x0000000103037836 */ /* 0x000fe40000000000 */
[----:B------:R-:W-:Y:S01]  /*0170*/  VIADD R4, R4, UR12 ;  /* 0x0000000c04047c36 */ /* 0x000fe20008000000 */
[----:B------:R2:W-:Y:S02]  /*0180*/  STS [R6], RZ ;  /* 0x000000ff06007388 */ /* 0x0005e40000000800 */
[----:B------:R-:W-:-:S04]  /*0190*/  LOP3.LUT R7, R3, R8, RZ, 0x3c, !PT ;  /* 0x0000000803077212 */ /* 0x000fc800078e3cff */
[----:B------:R-:W-:-:S13]  /*01a0*/  ISETP.NE.AND P0, PT, R7, 0x2, PT ;  /* 0x000000020700780c */ /* 0x000fda0003f05270 */
[----:B--2---:R-:W-:Y:S05]  /*01b0*/  @P0 BRA `(.L_x_387) ;  /* 0xfffffffc00e40947 */ /* 0x004fea000383ffff */
.L_x_386:
[----:B------:R-:W-:Y:S05]  /*01c0*/  BSYNC.RECONVERGENT B0 ;  /* 0x0000000000007941 */ /* 0x000fea0003800200 */
.L_x_385:
[----:B------:R-:W-:Y:S01]  /*01d0*/  UMOV UR4, 0x400 ;  /* 0x0000040000047882 */ /* 0x000fe20000000000 */
[----:B------:R-:W-:Y:S01]  /*01e0*/  BSSY.RECONVERGENT B0, `(.L_x_388) ;  /* 0x0000013000007945 */ /* 0x000fe20003800200 */
[----:B------:R-:W-:-:S04]  /*01f0*/  MOV R19, UR4 ;  /* 0x0000000400137c02 */ /* 0x000fc80008000f00 */
[----:B-1----:R-:W-:-:S05]  /*0200*/  LEA R3, R0, R19, 0x18 ;  /* 0x0000001300037211 */ /* 0x002fca00078ec0ff */
[----:B------:R-:W-:-:S07]  /*0210*/  IMAD R5, R4, 0x4, R3 ;  /* 0x0000000404057824 */ /* 0x000fce00078e0203 */
.L_x_389:
[----:B------:R-:W-:Y:S01]  /*0220*/  IMAD.U32 R6, RZ, RZ, UR12 ;  /* 0x0000000cff067e24 */ /* 0x000fe2000f8e00ff */
[----:B------:R-:W-:Y:S01]  /*0230*/  MOV R10, UR12 ;  /* 0x0000000c000a7c02 */ /* 0x000fe20008000f00 */
[----:B------:R-:W-:Y:S01]  /*0240*/  IMAD.U32 R8, RZ, RZ, UR12 ;  /* 0x0000000cff087e24 */ /* 0x000fe2000f8e00ff */
[----:B------:R1:W-:Y:S01]  /*0250*/  STS [R5], RZ ;  /* 0x000000ff05007388 */ /* 0x0003e20000000800 */
[--C-:B------:R-:W-:Y:S02]  /*0260*/  IMAD R6, R6, 0x4, R5.reuse ;  /* 0x0000000406067824 */ /* 0x100fe400078e0205 */
[--C-:B------:R-:W-:Y:S02]  /*0270*/  IMAD R7, R8, 0x8, R5.reuse ;  /* 0x0000000808077824 */ /* 0x100fe400078e0205 */
[----:B------:R-:W-:Y:S01]  /*0280*/  IMAD R8, R10, 0xc, R5 ;  /* 0x0000000c0a087824 */ /* 0x000fe200078e0205 */
[----:B------:R2:W-:Y:S01]  /*0290*/  STS [R6], RZ ;  /* 0x000000ff06007388 */ /* 0x0005e20000000800 */
[----:B------:R-:W-:-:S02]  /*02a0*/  IMAD.U32 R9, RZ, RZ, UR12 ;  /* 0x0000000cff097e24 */ /* 0x000fc4000f8e00ff */
[----:B-1----:R-:W-:Y:S01]  /*02b0*/  IMAD R5, R10, 0x10, R5 ;  /* 0x000000100a057824 */ /* 0x002fe200078e0205 */
[----:B------:R2:W-:Y:S02]  /*02c0*/  STS [R7], RZ ;  /* 0x000000ff07007388 */ /* 0x0005e40000000800 */
[----:B------:R-:W-:Y:S02]  /*02d0*/  LEA R4, R9, R4, 0x2 ;  /* 0x0000000409047211 */ /* 0x000fe400078e10ff */
[----:B------:R2:W-:Y:S02]  /*02e0*/  STS [R8], RZ ;  /* 0x000000ff08007388 */ /* 0x0005e40000000800 */
[----:B------:R-:W-:-:S13]  /*02f0*/  ISETP.GE.U32.AND P0, PT, R4, 0x1000, PT ;  /* 0x000010000400780c */ /* 0x000fda0003f06070 */
[----:B--2---:R-:W-:Y:S05]  /*0300*/  @!P0 BRA `(.L_x_389) ;  /* 0xfffffffc00c48947 */ /* 0x004fea000383ffff */
[----:B------:R-:W-:Y:S05]  /*0310*/  BSYNC.RECONVERGENT B0 ;  /* 0x0000000000007941 */ /* 0x000fea0003800200 */
.L_x_388:
[----:B------:R-:W1:Y:S01]  /*0320*/  LDC R4, c[0x0][0x370] ;  /* 0x0000dc00ff047b82 */ /* 0x000e620000000800 */
[----:B------:R-:W-:Y:S01]  /*0330*/  USHF.R.U32.HI UR4, URZ, 0x2, UR12 ;  /* 0x00000002ff047899 */ /* 0x000fe2000801160c */
[----:B------:R-:W2:Y:S05]  /*0340*/  S2R R7, SR_CTAID.X ;  /* 0x0000000000077919 */ /* 0x000eaa0000002500 */
[----:B------:R-:W-:Y:S01]  /*0350*/  IMAD R17, RZ, RZ, -UR4 ;  /* 0x80000004ff117e24 */ /* 0x000fe2000f8e02ff */
[----:B------:R-:W3:Y:S02]  /*0360*/  LDC R23, c[0x0][0x390] ;  /* 0x0000e400ff177b82 */ /* 0x000ee40000000800 */
[----:B------:R-:W4:Y:S01]  /*0370*/  I2F.U32.RP R12, UR4 ;  /* 0x00000004000c7d06 */ /* 0x000f220008209000 */
[----:B-1----:R-:W-:-:S07]  /*0380*/  IMAD R5, R4, UR12, RZ ;  /* 0x0000000c04057c24 */ /* 0x002fce000f8e02ff */
[----:B----4-:R-:W1:Y:S01]  /*0390*/  MUFU.RCP R12, R12 ;  /* 0x0000000c000c7308 */ /* 0x010e620000001000 */
[----:B------:R-:W-:Y:S02]  /*03a0*/  IABS R21, R5 ;  /* 0x0000000500157213 */ /* 0x000fe40000000000 */
[----:B---3--:R-:W-:-:S05]  /*03b0*/  IADD3 R18, PT, PT, R5, -0x1, R23 ;  /* 0xffffffff05127810 */ /* 0x008fca0007ffe017 */
[----:B------:R-:W3:Y:S01]  /*03c0*/  I2F.RP R6, R21 ;  /* 0x0000001500067306 */ /* 0x000ee20000209400 */
[----:B-1----:R-:W-:Y:S01]  /*03d0*/  VIADD R8, R12, 0xffffffe ;  /* 0x0ffffffe0c087836 */ /* 0x002fe20000000000 */
[----:B------:R-:W-:-:S06]  /*03e0*/  IABS R12, R18 ;  /* 0x00000012000c7213 */ /* 0x000fcc0000000000 */
[----:B------:R1:W-:Y:S08]  /*03f0*/  F2I.FTZ.U32.TRUNC.NTZ R9, R8 ;  /* 0x0000000800097305 */ /* 0x0003f0000021f000 */
[----:B---3--:R-:W3:Y:S01]  /*0400*/  MUFU.RCP R6, R6 ;  /* 0x0000000600067308 */ /* 0x008ee20000001000 */
[----:B-1----:R-:W-:Y:S02]  /*0410*/  IMAD.MOV.U32 R8, RZ, RZ, RZ ;  /* 0x000000ffff087224 */ /* 0x002fe400078e00ff */
[----:B---3--:R-:W-:-:S02]  /*0420*/  VIADD R10, R6, 0xffffffe ;  /* 0x0ffffffe060a7836 */ /* 0x008fc40000000000 */
[----:B--2---:R-:W-:-:S03]  /*0430*/  IMAD R6, R7, UR12, R2 ;  /* 0x0000000c07067c24 */ /* 0x004fc6000f8e0202 */
[----:B------:R1:W2:Y:S01]  /*0440*/  F2I.FTZ.U32.TRUNC.NTZ R11, R10 ;  /* 0x0000000a000b7305 */ /* 0x0002a2000021f000 */
[C---:B------:R-:W-:Y:S01]  /*0450*/  IMAD.IADD R20, R6.reuse, 0x1, R5 ;  /* 0x0000000106147824 */ /* 0x040fe200078e0205 */
[----:B------:R-:W-:-:S04]  /*0460*/  ISETP.GE.AND P0, PT, R6, R23, PT ;  /* 0x000000170600720c */ /* 0x000fc80003f06270 */
[----:B------:R-:W-:Y:S01]  /*0470*/  ISETP.GE.AND P6, PT, R20, R23, PT ;  /* 0x000000171400720c */ /* 0x000fe20003fc6270 */
[----:B-1----:R-:W-:Y:S01]  /*0480*/  IMAD.MOV.U32 R10, RZ, RZ, RZ ;  /* 0x000000ffff0a7224 */ /* 0x002fe200078e00ff */
[----:B--2---:R-:W-:-:S05]  /*0490*/  IADD3 R14, PT, PT, RZ, -R11, RZ ;  /* 0x8000000bff0e7210 */ /* 0x004fca0007ffe0ff */
[----:B------:R-:W-:Y:S01]  /*04a0*/  IMAD R13, R14, R21, RZ ;  /* 0x000000150e0d7224 */ /* 0x000fe200078e02ff */
[----:B------:R-:W-:-:S05]  /*04b0*/  IABS R14, R5 ;  /* 0x00000005000e7213 */ /* 0x000fca0000000000 */
[----:B------:R-:W-:Y:S02]  /*04c0*/  @!P6 VIADD R27, R19, 0x4000 ;  /* 0x00004000131be836 */ /* 0x000fe40000000000 */
[----:B------:R-:W-:Y:S01]  /*04d0*/  IMAD.HI.U32 R10, R11, R13, R10 ;  /* 0x0000000d0b0a7227 */ /* 0x000fe200078e000a */
[----:B------:R-:W-:-:S03]  /*04e0*/  MOV R11, R12 ;  /* 0x0000000c000b7202 */ /* 0x000fc60000000f00 */
[----:B------:R-:W-:Y:S02]  /*04f0*/  IMAD.MOV R14, RZ, RZ, -R14 ;  /* 0x000000ffff0e7224 */ /* 0x000fe400078e0a0e */
[----:B------:R-:W-:Y:S01]  /*0500*/  IMAD R13, R17, R9, RZ ;  /* 0x00000009110d7224 */ /* 0x000fe200078e02ff */
[----:B------:R-:W-:Y:S01]  /*0510*/  IADD3 R17, PT, PT, R5, R20, RZ ;  /* 0x0000001405117210 */ /* 0x000fe20007ffe0ff */
[----:B------:R-:W-:Y:S02]  /*0520*/  IMAD.MOV.U32 R12, RZ, RZ, R14 ;  /* 0x000000ffff0c7224 */ /* 0x000fe400078e000e */
[----:B------:R-:W-:Y:S01]  /*0530*/  IMAD.HI.U32 R14, R10, R11, RZ ;  /* 0x0000000b0a0e7227 */ /* 0x000fe200078e00ff */
[----:B------:R-:W-:-:S03]  /*0540*/  ISETP.GE.AND P3, PT, R17, R23, PT ;  /* 0x000000171100720c */ /* 0x000fc60003f66270 */
[----:B------:R-:W-:-:S04]  /*0550*/  IMAD.HI.U32 R9, R9, R13, R8 ;  /* 0x0000000d09097227 */ /* 0x000fc800078e0008 */
[----:B------:R-:W-:Y:S02]  /*0560*/  IMAD R8, R14, R12, R11 ;  /* 0x0000000c0e087224 */ /* 0x000fe400078e020b */
[----:B------:R-:W1:Y:S01]  /*0570*/  @!P0 LDC.64 R12, c[0x0][0x380] ;  /* 0x0000e000ff0c8b82 */ /* 0x000e620000000a00 */
[----:B------:R-:W-:Y:S02]  /*0580*/  IMAD.HI.U32 R16, R9, R2, RZ ;  /* 0x0000000209107227 */ /* 0x000fe400078e00ff */
[----:B------:R-:W-:Y:S02]  /*0590*/  ISETP.GT.U32.AND P5, PT, R21, R8, PT ;  /* 0x000000081500720c */ /* 0x000fe40003fa4070 */
[----:B------:R-:W-:Y:S02]  /*05a0*/  IMAD.MOV R9, RZ, RZ, -R16 ;  /* 0x000000ffff097224 */ /* 0x000fe400078e0a10 */
[----:B------:R-:W-:Y:S01]  /*05b0*/  @!P3 VIADD R29, R19, 0x4000 ;  /* 0x00004000131db836 */ /* 0x000fe20000000000 */
[----:B------:R-:W2:Y:S01]  /*05c0*/  @!P6 LDC.64 R10, c[0x0][0x380] ;  /* 0x0000e000ff0aeb82 */ /* 0x000ea20000000a00 */
[----:B------:R-:W-:-:S05]  /*05d0*/  IMAD R22, R9, UR4, R2 ;  /* 0x0000000409167c24 */ /* 0x000fca000f8e0202 */
[----:B------:R-:W-:Y:S02]  /*05e0*/  ISETP.GE.U32.AND P2, PT, R22, UR4, PT ;  /* 0x0000000416007c0c */ /* 0x000fe4000bf46070 */
[----:B------:R-:W-:Y:S02]  /*05f0*/  @!P5 IMAD.IADD R8, R8, 0x1, -R21 ;  /* 0x000000010808d824 */ /* 0x000fe400078e0a15 */
[----:B------:R-:W-:Y:S01]  /*0600*/  @!P5 VIADD R14, R14, 0x1 ;  /* 0x000000010e0ed836 */ /* 0x000fe20000000000 */
[----:B------:R-:W-:Y:S02]  /*0610*/  ISETP.NE.AND P5, PT, R5, RZ, PT ;  /* 0x000000ff0500720c */ /* 0x000fe40003fa5270 */
[----:B------:R-:W-:Y:S01]  /*0620*/  ISETP.GE.U32.AND P4, PT, R8, R21, PT ;  /* 0x000000150800720c */ /* 0x000fe20003f86070 */
[----:B------:R-:W-:Y:S01]  /*0630*/  @!P0 VIADD R21, R19, 0x4000 ;  /* 0x0000400013158836 */ /* 0x000fe20000000000 */
[----:B------:R-:W3:Y:S01]  /*0640*/  @!P3 LDC.64 R8, c[0x0][0x380] ;  /* 0x0000e000ff08bb82 */ /* 0x000ee20000000a00 */
[----:B-1----:R-:W-:-:S03]  /*0650*/  @!P0 IMAD.WIDE R12, R6, 0x4, R12 ;  /* 0x00000004060c8825 */ /* 0x002fc600078e020c */
[----:B------:R-:W-:Y:S01]  /*0660*/  @!P0 LEA R21, R0, R21, 0x18 ;  /* 0x0000001500158211 */ /* 0x000fe200078ec0ff */
[----:B------:R-:W-:Y:S01]  /*0670*/  @P2 VIADD R16, R16, 0x1 ;  /* 0x0000000110102836 */ /* 0x000fe20000000000 */
[----:B------:R-:W-:-:S03]  /*0680*/  @P2 IADD3 R22, PT, PT, R22, -UR4, RZ ;  /* 0x8000000416162c10 */ /* 0x000fc6000fffe0ff */
[----:B------:R-:W-:Y:S01]  /*0690*/  @!P0 IMAD R25, R2, 0x4, R21 ;  /* 0x0000000402198824 */ /* 0x000fe200078e0215 */
[----:B------:R-:W-:Y:S01]  /*06a0*/  LOP3.LUT R21, R18, R5, RZ, 0x3c, !PT ;  /* 0x0000000512157212 */ /* 0x000fe200078e3cff */
[----:B--2---:R-:W-:Y:S01]  /*06b0*/  @!P6 IMAD.WIDE R10, R20, 0x4, R10 ;  /* 0x00000004140ae825 */ /* 0x004fe200078e020a */
[----:B------:R-:W-:Y:S02]  /*06c0*/  ISETP.GE.U32.AND P1, PT, R22, UR4, PT ;  /* 0x0000000416007c0c */ /* 0x000fe4000bf26070 */
[----:B------:R-:W-:Y:S01]  /*06d0*/  @!PT LDS RZ, [RZ] ;  /* 0x00000000fffff984 */ /* 0x000fe20000000800 */
[----:B------:R-:W-:Y:S01]  /*06e0*/  @!PT LDS RZ, [RZ] ;  /* 0x00000000fffff984 */ /* 0x000fe20000000800 */
[----:B------:R-:W-:Y:S01]  /*06f0*/  @!PT LDS RZ, [RZ] ;  /* 0x00000000fffff984 */ /* 0x000fe20000000800 */
[----:B------:R1:W-:Y:S01]  /*0700*/  @!P0 LDGSTS.E [R25], desc[UR8][R12.64] ;  /* 0x000000000c198fae */ /* 0x0003e2000b9a1008 */
[----:B------:R-:W-:Y:S02]  /*0710*/  ISETP.GE.AND P0, PT, R21, RZ, PT ;  /* 0x000000ff1500720c */ /* 0x000fe40003f06270 */
[----:B------:R-:W-:Y:S01]  /*0720*/  @!P6 LEA R22, R0, R27, 0x18 ;  /* 0x0000001b0016e211 */ /* 0x000fe200078ec0ff */
[----:B------:R-:W0:Y:S01]  /*0730*/  LDGDEPBAR ;  /* 0x00000000000079af */ /* 0x000e220000000000 */
[----:B------:R-:W-:-:S02]  /*0740*/  @!P3 IADD3 R18, PT, PT, R15, UR12, RZ ;  /* 0x0000000c0f12bc10 */ /* 0x000fc4000fffe0ff */
[----:B------:R-:W-:Y:S01]  /*0750*/  @!P3 LEA R27, R0, R29, 0x18 ;  /* 0x0000001d001bb211 */ /* 0x000fe200078ec0ff */
[----:B------:R-:W-:Y:S01]  /*0760*/  @!P6 IMAD R15, R15, 0x4, R22 ;  /* 0x000000040f0fe824 */ /* 0x000fe200078e0216 */
[----:B------:R-:W-:Y:S01]  /*0770*/  @P4 IADD3 R14, PT, PT, R14, 0x1, RZ ;  /* 0x000000010e0e4810 */ /* 0x000fe20007ffe0ff */
[----:B---3--:R-:W-:Y:S01]  /*0780*/  @!P3 IMAD.WIDE R20, R17, 0x4, R8 ;  /* 0x000000041114b825 */ /* 0x008fe200078e0208 */
[----:B------:R-:W-:Y:S02]  /*0790*/  @P1 IADD3 R16, PT, PT, R16, 0x1, RZ ;  /* 0x0000000110101810 */ /* 0x000fe40007ffe0ff */
[----:B------:R1:W-:Y:S01]  /*07a0*/  @!P6 LDGSTS.E [R15], desc[UR8][R10.64] ;  /* 0x000000000a0fefae */ /* 0x0003e2000b9a1008 */
[----:B------:R-:W-:Y:S02]  /*07b0*/  @!P3 IMAD R27, R18, 0x4, R27 ;  /* 0x00000004121bb824 */ /* 0x000fe400078e021b */
[----:B------:R-:W-:Y:S01]  /*07c0*/  IMAD.MOV.U32 R8, RZ, RZ, R14 ;  /* 0x000000ffff087224 */ /* 0x000fe200078e000e */
[----:B------:R-:W0:Y:S03]  /*07d0*/  LDGDEPBAR ;  /* 0x00000000000079af */ /* 0x000e260000000000 */
[----:B------:R-:W-:Y:S01]  /*07e0*/  @!P0 IMAD.MOV R8, RZ, RZ, -R8 ;  /* 0x000000ffff088224 */ /* 0x000fe200078e0a08 */
[----:B------:R1:W-:Y:S01]  /*07f0*/  @!P3 LDGSTS.E [R27], desc[UR8][R20.64] ;  /* 0x00000000141bbfae */ /* 0x0003e2000b9a1008 */
[----:B------:R-:W-:-:S02]  /*0800*/  @!P5 LOP3.LUT R8, RZ, R5, RZ, 0x33, !PT ;  /* 0x00000005ff08d212 */ /* 0x000fc400078e33ff */
[----:B------:R-:W-:Y:S01]  /*0810*/  ISETP.NE.U32.AND P3, PT, RZ, UR4, PT ;  /* 0x00000004ff007c0c */ /* 0x000fe2000bf65070 */
[----:B------:R-:W0:Y:S01]  /*0820*/  LDGDEPBAR ;  /* 0x00000000000079af */ /* 0x000e220000000000 */
[----:B------:R-:W-:Y:S01]  /*0830*/  BAR.SYNC.DEFER_BLOCKING 0x0 ;  /* 0x0000000000007b1d */ /* 0x000fe20000010000 */
[----:B------:R-:W-:-:S10]  /*0840*/  ISETP.GE.AND P0, PT, R8, 0x4, PT ;  /* 0x000000040800780c */ /* 0x000fd40003f06270 */
[----:B------:R-:W-:-:S05]  /*0850*/  @!P3 LOP3.LUT R16, RZ, UR4, RZ, 0x33, !PT ;  /* 0x00000004ff10bc12 */ /* 0x000fca000f8e33ff */
[----:B------:R-:W-:Y:S01]  /*0860*/  IMAD R9, R16, 0x1000, R3 ;  /* 0x0000100010097824 */ /* 0x000fe200078e0203 */
[----:B-1----:R-:W-:Y:S06]  /*0870*/  @!P0 BRA `(.L_x_390) ;  /* 0x0000000c00dc8947 */ /* 0x002fec0003800000 */
[----:B------:R-:W-:Y:S02]  /*0880*/  VIADD R10, R8, 0xfffffffc ;  /* 0xfffffffc080a7836 */ /* 0x000fe40000000000 */
[----:B------:R-:W-:-:S03]  /*0890*/  IMAD.MOV.U32 R12, RZ, RZ, 0x3 ;  /* 0x00000003ff0c7424 */ /* 0x000fc600078e00ff */
[----:B------:R-:W-:-:S13]  /*08a0*/  ISETP.GE.U32.AND P0, PT, R10, 0x3, PT ;  /* 0x000000030a00780c */ /* 0x000fda0003f06070 */
[----:B------:R-:W-:Y:S05]  /*08b0*/  @!P0 BRA `(.L_x_391) ;  /* 0x0000000800ec8947 */ /* 0x000fea0003800000 */
[----:B------:R-:W1:Y:S01]  /*08c0*/  LDC R23, c[0x0][0x390] ;  /* 0x0000e400ff177b82 */ /* 0x000e620000000800 */
[----:B------:R-:W-:Y:S01]  /*08d0*/  VIADD R21, R8, 0xfffffffd ;  /* 0xfffffffd08157836 */ /* 0x000fe20000000000 */
[----:B------:R-:W-:Y:S01]  /*08e0*/  IADD3 R19, PT, PT, R19, 0x4000, RZ ;  /* 0x0000400013137810 */ /* 0x000fe20007ffe0ff */
[----:B------:R-:W-:Y:S01]  /*08f0*/  IMAD.IADD R11, R7, 0x1, R4 ;  /* 0x00000001070b7824 */ /* 0x000fe200078e0204 */
[C---:B------:R-:W-:Y:S01]  /*0900*/  LEA R15, R4.reuse, R7, 0x2 ;  /* 0x00000007040f7211 */ /* 0x040fe200078e10ff */
[--C-:B------:R-:W-:Y:S01]  /*0910*/  IMAD R13, R4, 0x2, R7.reuse ;  /* 0x00000002040d7824 */ /* 0x100fe200078e0207 */
[----:B------:R-:W-:Y:S01]  /*0920*/  LEA R10, R0, R19, 0x18 ;  /* 0x00000013000a7211 */ /* 0x000fe200078ec0ff */
[C-C-:B------:R-:W-:Y:S01]  /*0930*/  IMAD R17, R4.reuse, 0x5, R7.reuse ;  /* 0x0000000504117824 */ /* 0x140fe200078e0207 */
[----:B------:R-:W-:Y:S01]  /*0940*/  LOP3.LUT R21, R21, 0xfffffffc, RZ, 0xc0, !PT ;  /* 0xfffffffc15157812 */ /* 0x000fe200078ec0ff */
[C-C-:B------:R-:W-:Y:S01]  /*0950*/  IMAD R19, R4.reuse, 0x6, R7.reuse ;  /* 0x0000000604137824 */ /* 0x140fe200078e0207 */
[----:B------:R-:W-:Y:S01]  /*0960*/  UMOV UR10, 0x3 ;  /* 0x00000003000a7882 */ /* 0x000fe20000000000 */
[----:B------:R-:W-:Y:S01]  /*0970*/  IMAD R25, R4, 0x3, R7 ;  /* 0x0000000304197824 */ /* 0x000fe200078e0207 */
[----:B------:R-:W-:Y:S01]  /*0980*/  UMOV UR5, 0x1 ;  /* 0x0000000100057882 */ /* 0x000fe20000000000 */
[--C-:B------:R-:W-:Y:S01]  /*0990*/  IMAD R12, R11, UR12, R2.reuse ;  /* 0x0000000c0b0c7c24 */ /* 0x100fe2000f8e0202 */
[----:B------:R-:W-:Y:S01]  /*09a0*/  UMOV UR11, 0x2 ;  /* 0x00000002000b7882 */ /* 0x000fe20000000000 */
[--C-:B------:R-:W-:Y:S01]  /*09b0*/  IMAD R14, R13, UR12, R2.reuse ;  /* 0x0000000c0d0e7c24 */ /* 0x100fe2000f8e0202 */
[----:B------:R-:W-:Y:S01]  /*09c0*/  UMOV UR4, URZ ;  /* 0x000000ff00047c82 */ /* 0x000fe20008000000 */
[----:B------:R-:W-:-:S02]  /*09d0*/  IMAD R11, R15, UR12, R2 ;  /* 0x0000000c0f0b7c24 */ /* 0x000fc4000f8e0202 */
[--C-:B------:R-:W-:Y:S02]  /*09e0*/  IMAD R13, R17, UR12, R2.reuse ;  /* 0x0000000c110d7c24 */ /* 0x100fe4000f8e0202 */
[--C-:B------:R-:W-:Y:S02]  /*09f0*/  IMAD R15, R19, UR12, R2.reuse ;  /* 0x0000000c130f7c24 */ /* 0x100fe4000f8e0202 */
[----:B------:R-:W-:Y:S02]  /*0a00*/  IMAD R20, R25, UR12, R2 ;  /* 0x0000000c19147c24 */ /* 0x000fe4000f8e0202 */
[----:B------:R-:W-:-:S07]  /*0a10*/  IMAD.MOV R21, RZ, RZ, -R21 ;  /* 0x000000ffff157224 */ /* 0x000fce00078e0a15 */
.L_x_400:
[-C--:B-1----:R-:W-:Y:S01]  /*0a20*/  ISETP.GE.AND P3, PT, R20, R23.reuse, PT ;  /* 0x000000171400720c */ /* 0x082fe20003f66270 */
[----:B------:R-:W-:Y:S01]  /*0a30*/  UIMAD.WIDE.U32 UR6, UR4, -0x55555555, URZ ;  /* 0xaaaaaaab040678a5 */ /* 0x000fe2000f8e00ff */
[-C--:B------:R-:W-:Y:S01]  /*0a40*/  ISETP.GE.AND P1, PT, R11, R23.reuse, PT ;  /* 0x000000170b00720c */ /* 0x080fe20003f26270 */
[----:B------:R-:W1:Y:S01]  /*0a50*/  S2R R0, SR_CgaCtaId ;  /* 0x0000000000007919 */ /* 0x000e620000008800 */
[----:B------:R-:W-:Y:S01]  /*0a60*/  ISETP.GE.AND P0, PT, R6, R23, PT ;  /* 0x000000170600720c */ /* 0x000fe20003f06270 */
[----:B------:R-:W-:Y:S01]  /*0a70*/  USHF.R.U32.HI UR7, URZ, 0x1, UR7 ;  /* 0x00000001ff077899 */ /* 0x000fe20008011607 */
[----:B------:R-:W-:-:S04]  /*0a80*/  DEPBAR.LE SB0, 0x2 ;  /* 0x000080800000791a */ /* 0x000fc80000000000 */
[----:B------:R-:W-:Y:S01]  /*0a90*/  UIMAD UR7, UR7, -0x3, UR5 ;  /* 0xfffffffd070778a4 */ /* 0x000fe2000f8e0205 */
[----:B------:R-:W-:Y:S02]  /*0aa0*/  BSSY.RECONVERGENT B0, `(.L_x_392) ;  /* 0x000001a000007945 */ /* 0x000fe40003800200 */
[----:B--2---:R-:W2:Y:S01]  /*0ab0*/  @!P3 LDC.64 R18, c[0x0][0x380] ;  /* 0x0000e000ff12bb82 */ /* 0x004ea20000000a00 */
[----:B------:R-:W-:-:S06]  /*0ac0*/  UIADD3 UR7, UPT, UPT, UR7, -0x1, URZ ;  /* 0xffffffff07077890 */ /* 0x000fcc000fffe0ff */
[----:B------:R-:W-:Y:S01]  /*0ad0*/  IMAD.U32 R29, RZ, RZ, UR7 ;  /* 0x00000007ff1d7e24 */ /* 0x000fe2000f8e00ff */
[----:B------:R-:W3:Y:S03]  /*0ae0*/  @!P1 LDC.64 R16, c[0x0][0x380] ;  /* 0x0000e000ff109b82 */ /* 0x000ee60000000a00 */
[----:B------:R-:W-:-:S04]  /*0af0*/  IMAD R29, R29, UR12, R2 ;  /* 0x0000000c1d1d7c24 */ /* 0x000fc8000f8e0202 */
[----:B------:R-:W-:Y:S02]  /*0b00*/  IMAD R29, R29, 0x4, R10 ;  /* 0x000000041d1d7824 */ /* 0x000fe400078e020a */
[----:B--2---:R-:W-:Y:S01]  /*0b10*/  @!P3 IMAD.WIDE R26, R20, 0x4, R18 ;  /* 0x00000004141ab825 */ /* 0x004fe200078e0212 */
[----:B-1----:R-:W-:Y:S06]  /*0b20*/  @P0 BRA `(.L_x_393) ;  /* 0x0000000000440947 */ /* 0x002fec0003800000 */
[----:B------:R-:W1:Y:S02]  /*0b30*/  LDS R10, [R29] ;  /* 0x000000001d0a7984 */ /* 0x000e640000000800 */
[----:B-1----:R-:W-:Y:S02]  /*0b40*/  SHF.L.U32 R18, R10, 0x2, RZ ;  /* 0x000000020a127819 */ /* 0x002fe400000006ff */
[--C-:B------:R-:W-:Y:S02]  /*0b50*/  SHF.R.U32.HI R19, RZ, 0x6, R10.reuse ;  /* 0x00000006ff137819 */ /* 0x100fe4000001160a */
[--C-:B------:R-:W-:Y:S02]  /*0b60*/  SHF.R.U32.HI R22, RZ, 0xe, R10.reuse ;  /* 0x0000000eff167819 */ /* 0x100fe4000001160a */
[----:B------:R-:W-:Y:S02]  /*0b70*/  LOP3.LUT R18, R18, 0x3fc, RZ, 0xc0, !PT ;  /* 0x000003fc12127812 */ /* 0x000fe400078ec0ff */
[----:B------:R-:W-:-:S02]  /*0b80*/  SHF.R.U32.HI R24, RZ, 0x16, R10 ;  /* 0x00000016ff187819 */ /* 0x000fc4000001160a */
[----:B------:R-:W-:Y:S01]  /*0b90*/  LOP3.LUT R10, R19, 0x3fc, RZ, 0xc0, !PT ;  /* 0x000003fc130a7812 */ /* 0x000fe200078ec0ff */
[C---:B------:R-:W-:Y:S01]  /*0ba0*/  IMAD.IADD R18, R9.reuse, 0x1, R18 ;  /* 0x0000000109127824 */ /* 0x040fe200078e0212 */
[----:B------:R-:W-:Y:S02]  /*0bb0*/  LOP3.LUT R22, R22, 0x3fc, RZ, 0xc0, !PT ;  /* 0x000003fc16167812 */ /* 0x000fe400078ec0ff */
[----:B------:R-:W-:Y:S01]  /*0bc0*/  LOP3.LUT R24, R24, 0x3fc, RZ, 0xc0, !PT ;  /* 0x000003fc18187812 */ /* 0x000fe200078ec0ff */
[C---:B------:R-:W-:Y:S01]  /*0bd0*/  IMAD.IADD R10, R9.reuse, 0x1, R10 ;  /* 0x00000001090a7824 */ /* 0x040fe200078e020a */
[----:B------:R1:W-:Y:S01]  /*0be0*/  ATOMS.POPC.INC.32 RZ, [R18+URZ] ;  /* 0x0000000012ff7f8c */ /* 0x0003e2000d8000ff */
[C---:B------:R-:W-:Y:S01]  /*0bf0*/  IMAD.IADD R22, R9.reuse, 0x1, R22 ;  /* 0x0000000109167824 */ /* 0x040fe200078e0216 */
[----:B------:R-:W-:Y:S02]  /*0c00*/  IADD3 R24, PT, PT, R9, R24, RZ ;  /* 0x0000001809187210 */ /* 0x000fe40007ffe0ff */
[----:B------:R1:W-:Y:S04]  /*0c10*/  ATOMS.POPC.INC.32 RZ, [R10+URZ+0x400] ;  /* 0x000400000aff7f8c */ /* 0x0003e8000d8000ff */
[----:B------:R1:W-:Y:S04]  /*0c20*/  ATOMS.POPC.INC.32 RZ, [R22+URZ+0x800] ;  /* 0x0008000016ff7f8c */ /* 0x0003e8000d8000ff */
[----:B------:R1:W-:Y:S02]  /*0c30*/  ATOMS.POPC.INC.32 RZ, [R24+URZ+0xc00] ;  /* 0x000c000018ff7f8c */ /* 0x0003e4000d8000ff */
.L_x_393:
[----:B------:R-:W-:Y:S05]  /*0c40*/  BSYNC.RECONVERGENT B0 ;  /* 0x0000000000007941 */ /* 0x000fea0003800200 */
.L_x_392:
[----:B------:R-:W-:Y:S01]  /*0c50*/  @!PT LDS RZ, [RZ] ;  /* 0x00000000fffff984 */ /* 0x000fe20000000800 */
[----:B------:R-:W-:Y:S01]  /*0c60*/  @!PT LDS RZ, [RZ] ;  /* 0x00000000fffff984 */ /* 0x000fe20000000800 */
[----:B------:R-:W-:Y:S01]  /*0c70*/  @!PT LDS RZ, [RZ] ;  /* 0x00000000fffff984 */ /* 0x000fe20000000800 */
[----:B------:R2:W-:Y:S01]  /*0c80*/  @!P3 LDGSTS.E [R29], desc[UR8][R26.64] ;  /* 0x000000001a1dbfae */ /* 0x0005e2000b9a1008 */
[----:B------:R-:W-:Y:S01]  /*0c90*/  UIMAD.WIDE.U32 UR6, UR5, -0x55555555, URZ ;  /* 0xaaaaaaab050678a5 */ /* 0x000fe2000f8e00ff */
[----:B------:R-:W-:Y:S01]  /*0ca0*/  MOV R19, 0x400 ;  /* 0x0000040000137802 */ /* 0x000fe20000000f00 */
[----:B------:R-:W-:Y:S01]  /*0cb0*/  BSSY.RECONVERGENT B0, `(.L_x_394) ;  /* 0x000001f000007945 */ /* 0x000fe20003800200 */
[----:B------:R-:W0:Y:S01]  /*0cc0*/  LDGDEPBAR ;  /* 0x00000000000079af */ /* 0x000e220000000000 */
[----:B------:R-:W-:Y:S01]  /*0cd0*/  USHF.R.U32.HI UR7, URZ, 0x1, UR7 ;  /* 0x00000001ff077899 */ /* 0x000fe20008011607 */
[-C--:B------:R-:W-:Y:S01]  /*0ce0*/  ISETP.GE.AND P0, PT, R12, R23.reuse, PT ;  /* 0x000000170c00720c */ /* 0x080fe20003f06270 */
[----:B-1----:R-:W-:Y:S01]  /*0cf0*/  VIADD R10, R19, 0x4000 ;  /* 0x00004000130a7836 */ /* 0x002fe20000000000 */
[----:B------:R-:W-:Y:S01]  /*0d00*/  ISETP.GE.AND P2, PT, R13, R23, PT ;  /* 0x000000170d00720c */ /* 0x000fe20003f46270 */
[----:B------:R-:W-:Y:S01]  /*0d10*/  UIMAD UR7, UR7, -0x3, UR5 ;  /* 0xfffffffd070778a4 */ /* 0x000fe2000f8e0205 */
[----:B---3--:R-:W-:-:S02]  /*0d20*/  @!P1 IMAD.WIDE R24, R11, 0x4, R16 ;  /* 0x000000040b189825 */ /* 0x008fc400078e0210 */
[----:B------:R-:W-:-:S03]  /*0d30*/  LEA R10, R0, R10, 0x18 ;  /* 0x0000000a000a7211 */ /* 0x000fc600078ec0ff */
[----:B------:R-:W-:-:S04]  /*0d40*/  IMAD.U32 R18, RZ, RZ, UR7 ;  /* 0x00000007ff127e24 */ /* 0x000fc8000f8e00ff */
[----:B--2---:R-:W-:-:S04]  /*0d50*/  IMAD R27, R18, UR12, R2 ;  /* 0x0000000c121b7c24 */ /* 0x004fc8000f8e0202 */
[----:B------:R-:W-:Y:S01]  /*0d60*/  IMAD R27, R27, 0x4, R10 ;  /* 0x000000041b1b7824 */ /* 0x000fe200078e020a */
[----:B------:R-:W-:-:S04]  /*0d70*/  DEPBAR.LE SB0, 0x2 ;  /* 0x000080800000791a */ /* 0x000fc80000000000 */
[----:B------:R-:W-:Y:S05]  /*0d80*/  @P0 BRA `(.L_x_395) ;  /* 0x0000000000440947 */ /* 0x000fea0003800000 */
[----:B------:R-:W1:Y:S02]  /*0d90*/  LDS R16, [R27] ;  /* 0x000000001b107984 */ /* 0x000e640000000800 */
[----:B-1----:R-:W-:Y:S02]  /*0da0*/  SHF.L.U32 R17, R16, 0x2, RZ ;  /* 0x0000000210117819 */ /* 0x002fe400000006ff */
[--C-:B------:R-:W-:Y:S02]  /*0db0*/  SHF.R.U32.HI R22, RZ, 0xe, R16.reuse ;  /* 0x0000000eff167819 */ /* 0x100fe40000011610 */
[----:B------:R-:W-:Y:S02]  /*0dc0*/  LOP3.LUT R18, R17, 0x3fc, RZ, 0xc0, !PT ;  /* 0x000003fc11127812 */ /* 0x000fe400078ec0ff */
[--C-:B------:R-:W-:Y:S02]  /*0dd0*/  SHF.R.U32.HI R17, RZ, 0x6, R16.reuse ;  /* 0x00000006ff117819 */ /* 0x100fe40000011610 */
[----:B------:R-:W-:Y:S01]  /*0de0*/  SHF.R.U32.HI R26, RZ, 0x16, R16 ;  /* 0x00000016ff1a7819 */ /* 0x000fe20000011610 */
[----:B------:R-:W-:Y:S01]  /*0df0*/  IMAD.IADD R18, R9, 0x1, R18 ;  /* 0x0000000109127824 */ /* 0x000fe200078e0212 */
[----:B------:R-:W-:-:S02]  /*0e00*/  LOP3.LUT R16, R17, 0x3fc, RZ, 0xc0, !PT ;  /* 0x000003fc11107812 */ /* 0x000fc400078ec0ff */
        /* <DEDUP_REMOVED lines=9> */
.L_x_395:
[----:B------:R-:W-:Y:S05]  /*0ea0*/  BSYNC.RECONVERGENT B0 ;  /* 0x0000000000007941 */ /* 0x000fea0003800200 */
.L_x_394:
[----:B------:R-:W-:Y:S01]  /*0eb0*/  @!PT LDS RZ, [RZ] ;  /* 0x00000000fffff984 */ /* 0x000fe20000000800 */
[----:B------:R-:W-:Y:S01]  /*0ec0*/  @!PT LDS RZ, [RZ] ;  /* 0x00000000fffff984 */ /* 0x000fe20000000800 */
[----:B------:R-:W-:Y:S01]  /*0ed0*/  @!PT LDS RZ, [RZ] ;  /* 0x00000000fffff984 */ /* 0x000fe20000000800 */
[----:B------:R2:W-:Y:S01]  /*0ee0*/  @!P1 LDGSTS.E [R27], desc[UR8][R24.64] ;  /* 0x00000000181b9fae */ /* 0x0005e2000b9a1008 */
[----:B------:R-:W-:Y:S01]  /*0ef0*/  UIMAD.WIDE.U32 UR6, UR11, -0x55555555, URZ ;  /* 0xaaaaaaab0b0678a5 */ /* 0x000fe2000f8e00ff */
[----:B-1----:R-:W1:Y:S01]  /*0f00*/  @!P2 LDC.64 R16, c[0x0][0x380] ;  /* 0x0000e000ff10ab82 */ /* 0x002e620000000a00 */
[----:B------:R-:W-:Y:S01]  /*0f10*/  ISETP.GE.AND P0, PT, R14, R23, PT ;  /* 0x000000170e00720c */ /* 0x000fe20003f06270 */
[----:B------:R-:W0:Y:S01]  /*0f20*/  LDGDEPBAR ;  /* 0x00000000000079af */ /* 0x000e220000000000 */
[----:B------:R-:W-:Y:S01]  /*0f30*/  USHF.R.U32.HI UR7, URZ, 0x1, UR7 ;  /* 0x00000001ff077899 */ /* 0x000fe20008011607 */
[----:B------:R-:W-:Y:S03]  /*0f40*/  BSSY.RECONVERGENT B0, `(.L_x_396) ;  /* 0x0000018000007945 */ /* 0x000fe60003800200 */
[----:B------:R-:W-:-:S04]  /*0f50*/  UIMAD UR7, UR7, -0x3, UR5 ;  /* 0xfffffffd070778a4 */ /* 0x000fc8000f8e0205 */
[----:B------:R-:W-:-:S06]  /*0f60*/  UIMAD UR7, UR7, UR12, UR12 ;  /* 0x0000000c070772a4 */ /* 0x000fcc000f8e020c */
[----:B------:R-:W-:-:S04]  /*0f70*/  VIADD R29, R2, UR7 ;  /* 0x00000007021d7c36 */ /* 0x000fc80008000000 */
[----:B--2---:R-:W-:Y:S01]  /*0f80*/  IMAD R25, R29, 0x4, R10 ;  /* 0x000000041d197824 */ /* 0x004fe200078e020a */
[----:B------:R-:W-:-:S04]  /*0f90*/  DEPBAR.LE SB0, 0x2 ;  /* 0x000080800000791a */ /* 0x000fc80000000000 */
[----:B------:R-:W-:Y:S05]  /*0fa0*/  @P0 BRA `(.L_x_397) ;  /* 0x0000000000440947 */ /* 0x000fea0003800000 */
[----:B------:R-:W2:Y:S02]  /*0fb0*/  LDS R18, [R25] ;  /* 0x0000000019127984 */ /* 0x000ea40000000800 */
[----:B--2---:R-:W-:Y:S01]  /*0fc0*/  IMAD.SHL.U32 R22, R18, 0x4, RZ ;  /* 0x0000000412167824 */ /* 0x004fe200078e00ff */
        /* <DEDUP_REMOVED lines=15> */
.L_x_397:
[----:B------:R-:W-:Y:S05]  /*10c0*/  BSYNC.RECONVERGENT B0 ;  /* 0x0000000000007941 */ /* 0x000fea0003800200 */
.L_x_396:
[----:B-1----:R-:W-:Y:S01]  /*10d0*/  @!P2 IMAD.WIDE R16, R13, 0x4, R16 ;  /* 0x000000040d10a825 */ /* 0x002fe200078e0210 */
[----:B------:R-:W-:Y:S01]  /*10e0*/  UIMAD.WIDE.U32 UR6, UR10, -0x55555555, URZ ;  /* 0xaaaaaaab0a0678a5 */ /* 0x000fe2000f8e00ff */
[----:B------:R-:W-:Y:S03]  /*10f0*/  BSSY.RECONVERGENT B0, `(.L_x_398) ;  /* 0x000001f000007945 */ /* 0x000fe60003800200 */
[----:B------:R-:W-:Y:S01]  /*1100*/  @!PT LDS RZ, [RZ] ;  /* 0x00000000fffff984 */ /* 0x000fe20000000800 */
[----:B------:R-:W-:Y:S01]  /*1110*/  @!PT LDS RZ, [RZ] ;  /* 0x00000000fffff984 */ /* 0x000fe20000000800 */
[----:B------:R-:W-:Y:S01]  /*1120*/  @!PT LDS RZ, [RZ] ;  /* 0x00000000fffff984 */ /* 0x000fe20000000800 */
[----:B------:R1:W-:Y:S01]  /*1130*/  @!P2 LDGSTS.E [R25], desc[UR8][R16.64] ;  /* 0x000000001019afae */ /* 0x0003e2000b9a1008 */
[----:B------:R-:W-:-:S03]  /*1140*/  USHF.R.U32.HI UR7, URZ, 0x1, UR7 ;  /* 0x00000001ff077899 */ /* 0x000fc60008011607 */
[----:B------:R-:W0:Y:S01]  /*1150*/  LDGDEPBAR ;  /* 0x00000000000079af */ /* 0x000e220000000000 */
[----:B------:R-:W-:-:S04]  /*1160*/  UIMAD UR7, UR7, -0x3, UR5 ;  /* 0xfffffffd070778a4 */ /* 0x000fc8000f8e0205 */
[----:B------:R-:W-:-:S06]  /*1170*/  UIADD3 UR7, UPT, UPT, UR7, 0x2, URZ ;  /* 0x0000000207077890 */ /* 0x000fcc000fffe0ff */
[----:B------:R-:W-:-:S05]  /*1180*/  MOV R27, UR7 ;  /* 0x00000007001b7c02 */ /* 0x000fca0008000f00 */
[----:B------:R-:W-:-:S04]  /*1190*/  IMAD R27, R27, UR12, R2 ;  /* 0x0000000c1b1b7c24 */ /* 0x000fc8000f8e0202 */
[----:B------:R-:W-:Y:S01]  /*11a0*/  IMAD R27, R27, 0x4, R10 ;  /* 0x000000041b1b7824 */ /* 0x000fe200078e020a */
[----:B------:R-:W-:-:S04]  /*11b0*/  DEPBAR.LE SB0, 0x2 ;  /* 0x000080800000791a */ /* 0x000fc80000000000 */
[----:B-1----:R-:W-:Y:S05]  /*11c0*/  @P3 BRA `(.L_x_399) ;  /* 0x0000000000443947 */ /* 0x002fea0003800000 */
[----:B------:R-:W1:Y:S02]  /*11d0*/  LDS R16, [R27] ;  /* 0x000000001b107984 */ /* 0x000e640000000800 */
[----:B-1----:R-:W-:Y:S01]  /*11e0*/  IMAD.SHL.U32 R17, R16, 0x4, RZ ;  /* 0x0000000410117824 */ /* 0x002fe200078e00ff */
[--C-:B--2---:R-:W-:Y:S02]  /*11f0*/  SHF.R.U32.HI R18, RZ, 0x6, R16.reuse ;  /* 0x00000006ff127819 */ /* 0x104fe40000011610 */
[--C-:B------:R-:W-:Y:S02]  /*1200*/  SHF.R.U32.HI R22, RZ, 0xe, R16.reuse ;  /* 0x0000000eff167819 */ /* 0x100fe40000011610 */
[----:B------:R-:W-:Y:S02]  /*1210*/  SHF.R.U32.HI R24, RZ, 0x16, R16 ;  /* 0x00000016ff187819 */ /* 0x000fe40000011610 */
[----:B------:R-:W-:Y:S02]  /*1220*/  LOP3.LUT R16, R17, 0x3fc, RZ, 0xc0, !PT ;  /* 0x000003fc11107812 */ /* 0x000fe400078ec0ff */
[----:B------:R-:W-:-:S02]  /*1230*/  LOP3.LUT R18, R18, 0x3fc, RZ, 0xc0, !PT ;  /* 0x000003fc12127812 */ /* 0x000fc400078ec0ff */
[----:B------:R-:W-:Y:S01]  /*1240*/  LOP3.LUT R22, R22, 0x3fc, RZ, 0xc0, !PT ;  /* 0x000003fc16167812 */ /* 0x000fe200078ec0ff */
[C---:B------:R-:W-:Y:S01]  /*1250*/  IMAD.IADD R16, R9.reuse, 0x1, R16 ;  /* 0x0000000109107824 */ /* 0x040fe200078e0210 */
        /* <DEDUP_REMOVED lines=8> */
.L_x_399:
[----:B------:R-:W-:Y:S05]  /*12e0*/  BSYNC.RECONVERGENT B0 ;  /* 0x0000000000007941 */ /* 0x000fea0003800200 */
.L_x_398:
[----:B------:R-:W-:Y:S01]  /*12f0*/  ISETP.GE.AND P0, PT, R15, R23, PT ;  /* 0x000000170f00720c */ /* 0x000fe20003f06270 */
[----:B------:R-:W-:Y:S01]  /*1300*/  VIADD R21, R21, 0x4 ;  /* 0x0000000415157836 */ /* 0x000fe20000000000 */
[----:B------:R-:W-:Y:S01]  /*1310*/  UIADD3 UR10, UPT, UPT, UR10, 0x4, URZ ;  /* 0x000000040a0a7890 */ /* 0x000fe2000fffe0ff */
[C---:B------:R-:W-:Y:S01]  /*1320*/  LEA R6, R5.reuse, R6, 0x2 ;  /* 0x0000000605067211 */ /* 0x040fe200078e10ff */
[----:B------:R-:W-:Y:S01]  /*1330*/  UIADD3 UR5, UPT, UPT, UR5, 0x4, URZ ;  /* 0x0000000405057890 */ /* 0x000fe2000fffe0ff */
[C---:B------:R-:W-:Y:S01]  /*1340*/  IMAD R12, R5.reuse, 0x4, R12 ;  /* 0x00000004050c7824 */ /* 0x040fe200078e020c */
[----:B------:R-:W-:Y:S01]  /*1350*/  UIADD3 UR11, UPT, UPT, UR11, 0x4, URZ ;  /* 0x000000040b0b7890 */ /* 0x000fe2000fffe0ff */
[C---:B------:R-:W-:Y:S01]  /*1360*/  IMAD R14, R5.reuse, 0x4, R14 ;  /* 0x00000004050e7824 */ /* 0x040fe200078e020e */
[----:B------:R-:W-:Y:S01]  /*1370*/  UIADD3 UR4, UPT, UPT, UR4, 0x4, URZ ;  /* 0x0000000404047890 */ /* 0x000fe2000fffe0ff */
[C---:B------:R-:W-:Y:S01]  /*1380*/  IMAD R11, R5.reuse, 0x4, R11 ;  /* 0x00000004050b7824 */ /* 0x040fe200078e020b */
[C---:B------:R-:W-:Y:S01]  /*1390*/  LEA R13, R5.reuse, R13, 0x2 ;  /* 0x0000000d050d7211 */ /* 0x040fe200078e10ff */
[----:B------:R-:W-:-:S02]  /*13a0*/  IMAD R20, R5, 0x4, R20 ;  /* 0x0000000405147824 */ /* 0x000fc400078e0214 */
[----:B-1----:R-:W1:Y:S02]  /*13b0*/  @!P0 LDC.64 R16, c[0x0][0x380] ;  /* 0x0000e000ff108b82 */ /* 0x002e640000000a00 */
[----:B-1----:R-:W-:-:S04]  /*13c0*/  @!P0 IMAD.WIDE R16, R15, 0x4, R16 ;  /* 0x000000040f108825 */ /* 0x002fc800078e0210 */
[----:B------:R-:W-:Y:S01]  /*13d0*/  IMAD R15, R5, 0x4, R15 ;  /* 0x00000004050f7824 */ /* 0x000fe200078e020f */
[----:B------:R-:W-:Y:S01]  /*13e0*/  @!PT LDS RZ, [RZ] ;  /* 0x00000000fffff984 */ /* 0x000fe20000000800 */
[----:B------:R-:W-:Y:S01]  /*13f0*/  @!PT LDS RZ, [RZ] ;  /* 0x00000000fffff984 */ /* 0x000fe20000000800 */
[----:B------:R-:W-:Y:S01]  /*1400*/  @!PT LDS RZ, [RZ] ;  /* 0x00000000fffff984 */ /* 0x000fe20000000800 */
[----:B------:R3:W-:Y:S01]  /*1410*/  @!P0 LDGSTS.E [R27], desc[UR8][R16.64] ;  /* 0x00000000101b8fae */ /* 0x0007e2000b9a1008 */
[----:B------:R-:W-:-:S03]  /*1420*/  ISETP.NE.AND P0, PT, R21, RZ, PT ;  /* 0x000000ff1500720c */ /* 0x000fc60003f05270 */
[----:B------:R-:W0:Y:S10]  /*1430*/  LDGDEPBAR ;  /* 0x00000000000079af */ /* 0x000e340000000000 */
[----:B---3--:R-:W-:Y:S05]  /*1440*/  @P0 BRA `(.L_x_400) ;  /* 0xfffffff400740947 */ /* 0x008fea000383ffff */
[----:B------:R-:W-:-:S06]  /*1450*/  UIADD3 UR5, UPT, UPT, UR5, 0x2, URZ ;  /* 0x0000000205057890 */ /* 0x000fcc000fffe0ff */
[----:B------:R-:W-:-:S07]  /*1460*/  IMAD.U32 R12, RZ, RZ, UR5 ;  /* 0x00000005ff0c7e24 */ /* 0x000fce000f8e00ff */
.L_x_391:
[----:B------:R-:W-:-:S04]  /*1470*/  IADD3 R14, PT, PT, R8, -0x3, RZ ;  /* 0xfffffffd080e7810 */ /* 0x000fc80007ffe0ff */
[----:B------:R-:W-:-:S13]  /*1480*/  LOP3.LUT P0, R14, R14, 0x3, RZ, 0xc0, !PT ;  /* 0x000000030e0e7812 */ /* 0x000fda000780c0ff */
[----:B------:R-:W-:Y:S05]  /*1490*/  @!P0 BRA `(.L_x_390) ;  /* 0x0000000000d48947 */ /* 0x000fea0003800000 */
[----:B------:R-:W1:Y:S01]  /*14a0*/  LDC R23, c[0x0][0x390] ;  /* 0x0000e400ff177b82 */ /* 0x000e620000000800 */
[----:B------:R-:W-:Y:S02]  /*14b0*/  VIADD R6, R12, 0xfffffffd ;  /* 0xfffffffd0c067836 */ /* 0x000fe40000000000 */
[----:B------:R-:W-:Y:S02]  /*14c0*/  VIADD R19, R19, 0x4000 ;  /* 0x0000400013137836 */ /* 0x000fe40000000000 */
[--C-:B------:R-:W-:Y:S02]  /*14d0*/  IMAD R15, R4, R12, R7.reuse ;  /* 0x0000000c040f7224 */ /* 0x100fe400078e0207 */
[----:B------:R-:W-:Y:S01]  /*14e0*/  IMAD R13, R6, R4, R7 ;  /* 0x00000004060d7224 */ /* 0x000fe200078e0207 */
[----:B------:R-:W3:Y:S01]  /*14f0*/  LDC.64 R10, c[0x0][0x380] ;  /* 0x0000e000ff0a7b82 */ /* 0x000ee20000000a00 */
[----:B------:R-:W-:Y:S01]  /*1500*/  LEA R0, R0, R19, 0x18 ;  /* 0x0000001300007211 */ /* 0x000fe200078ec0ff */
[----:B------:R-:W-:-:S02]  /*1510*/  IMAD.MOV R14, RZ, RZ, -R14 ;  /* 0x000000ffff0e7224 */ /* 0x000fc400078e0a0e */
[--C-:B------:R-:W-:Y:S02]  /*1520*/  IMAD R16, R15, UR12, R2.reuse ;  /* 0x0000000c0f107c24 */ /* 0x100fe4000f8e0202 */
[----:B--2---:R-:W-:-:S07]  /*1530*/  IMAD R18, R13, UR12, R2 ;  /* 0x0000000c0d127c24 */ /* 0x004fce000f8e0202 */
.L_x_405:
[----:B-12---:R-:W-:Y:S01]  /*1540*/  IMAD.HI.U32 R12, R6, -0x55555555, RZ ;  /* 0xaaaaaaab060c7827 */ /* 0x006fe200078e00ff */
[----:B-1----:R-:W-:Y:S01]  /*1550*/  ISETP.GE.AND P0, PT, R18, R23, PT ;  /* 0x000000171200720c */ /* 0x002fe20003f06270 */
[----:B------:R-:W-:-:S04]  /*1560*/  DEPBAR.LE SB0, 0x2 ;  /* 0x000080800000791a */ /* 0x000fc80000000000 */
[----:B------:R-:W-:Y:S01]  /*1570*/  SHF.R.U32.HI R13, RZ, 0x1, R12 ;  /* 0x00000001ff0d7819 */ /* 0x000fe2000001160c */
[----:B------:R-:W-:Y:S01]  /*1580*/  BSSY.RECONVERGENT B0, `(.L_x_401) ;  /* 0x0000019000007945 */ /* 0x000fe20003800200 */
[----:B------:R-:W-:Y:S02]  /*1590*/  IADD3 R14, PT, PT, R14, 0x1, RZ ;  /* 0x000000010e0e7810 */ /* 0x000fe40007ffe0ff */
[----:B------:R-:W-:Y:S01]  /*15a0*/  ISETP.GE.AND P1, PT, R16, R23, PT ;  /* 0x000000171000720c */ /* 0x000fe20003f26270 */
[----:B------:R-:W-:Y:S01]  /*15b0*/  IMAD R13, R13, -0x3, R6 ;  /* 0xfffffffd0d0d7824 */ /* 0x000fe200078e0206 */
[----:B------:R-:W-:-:S03]  /*15c0*/  ISETP.NE.AND P2, PT, R14, RZ, PT ;  /* 0x000000ff0e00720c */ /* 0x000fc60003f45270 */
[----:B------:R-:W-:-:S04]  /*15d0*/  IMAD R13, R13, UR12, R2 ;  /* 0x0000000c0d0d7c24 */ /* 0x000fc8000f8e0202 */
[----:B------:R-:W-:Y:S01]  /*15e0*/  IMAD R15, R13, 0x4, R0 ;  /* 0x000000040d0f7824 */ /* 0x000fe200078e0200 */
        /* <DEDUP_REMOVED lines=18> */
.L_x_402:
[----:B------:R-:W-:Y:S05]  /*1710*/  BSYNC.RECONVERGENT B0 ;  /* 0x0000000000007941 */ /* 0x000fea0003800200 */
.L_x_401:
[----:B------:R-:W-:Y:S04]  /*1720*/  BSSY.RECONVERGENT B0, `(.L_x_403) ;  /* 0x0000007000007945 */ /* 0x000fe80003800200 */
[----:B------:R-:W-:Y:S05]  /*1730*/  @P1 BRA `(.L_x_404) ;  /* 0x0000000000141947 */ /* 0x000fea0003800000 */
[----:B-1-3--:R-:W-:-:S05]  /*1740*/  IMAD.WIDE R12, R16, 0x4, R10 ;  /* 0x00000004100c7825 */ /* 0x00afca00078e020a */
[----:B------:R-:W-:Y:S01]  /*1750*/  @!PT LDS RZ, [RZ] ;  /* 0x00000000fffff984 */ /* 0x000fe20000000800 */
[----:B------:R-:W-:Y:S01]  /*1760*/  @!PT LDS RZ, [RZ] ;  /* 0x00000000fffff984 */ /* 0x000fe20000000800 */
[----:B------:R-:W-:Y:S01]  /*1770*/  @!PT LDS RZ, [RZ] ;  /* 0x00000000fffff984 */ /* 0x000fe20000000800 */
[----:B------:R2:W-:Y:S02]  /*1780*/  LDGSTS.E [R15], desc[UR8][R12.64] ;  /* 0x000000000c0f7fae */ /* 0x0005e4000b9a1008 */
.L_x_404:
[----:B------:R-:W-:Y:S05]  /*1790*/  BSYNC.RECONVERGENT B0 ;  /* 0x0000000000007941 */ /* 0x000fea0003800200 */
.L_x_403:
[----:B------:R-:W0:Y:S01]  /*17a0*/  LDGDEPBAR ;  /* 0x00000000000079af */ /* 0x000e220000000000 */
[----:B------:R-:W-:Y:S01]  /*17b0*/  VIADD R6, R6, 0x1 ;  /* 0x0000000106067836 */ /* 0x000fe20000000000 */
[C---:B------:R-:W-:Y:S01]  /*17c0*/  IADD3 R18, PT, PT, R5.reuse, R18, RZ ;  /* 0x0000001205127210 */ /* 0x040fe20007ffe0ff */
[----:B------:R-:W-:Y:S01]  /*17d0*/  IMAD.IADD R16, R5, 0x1, R16 ;  /* 0x0000000105107824 */ /* 0x000fe200078e0210 */
[----:B------:R-:W-:Y:S06]  /*17e0*/  @P2 BRA `(.L_x_405) ;  /* 0xfffffffc00542947 */ /* 0x000fec000383ffff */
.L_x_390:
[----:B------:R-:W4:Y:S01]  /*17f0*/  I2F.U32.RP R6, UR12 ;  /* 0x0000000c00067d06 */ /* 0x000f220008209000 */
[----:B-12---:R-:W-:Y:S01]  /*1800*/  IADD3 R12, PT, PT, R2, UR12, RZ ;  /* 0x0000000c020c7c10 */ /* 0x006fe2000fffe0ff */
[----:B------:R-:W-:-:S04]  /*1810*/  DEPBAR.LE SB0, 0x0 ;  /* 0x000080000000791a */ /* 0x000fc80000000000 */
[C---:B------:R-:W-:Y:S01]  /*1820*/  ISETP.GE.U32.AND P0, PT, R12.reuse, 0x400, PT ;  /* 0x000004000c00780c */ /* 0x040fe20003f06070 */
[----:B------:R-:W-:Y:S01]  /*1830*/  BSSY.RECONVERGENT B0, `(.L_x_406) ;  /* 0x0000043000007945 */ /* 0x000fe20003800200 */
[----:B------:R-:W-:Y:S02]  /*1840*/  VIMNMX.U32 R0, PT, PT, R12, 0x400, !PT ;  /* 0x000004000c007848 */ /* 0x000fe40007fe0000 */
[----:B------:R-:W-:Y:S02]  /*1850*/  SEL R13, RZ, 0x1, P0 ;  /* 0x00000001ff0d7807 */ /* 0x000fe40000000000 */
[----:B------:R-:W-:Y:S02]  /*1860*/  VIMNMX R8, PT, PT, R8, 0x3, !PT ;  /* 0x0000000308087848 */ /* 0x000fe40007fe0100 */
[----:B------:R-:W-:Y:S01]  /*1870*/  IADD3 R0, PT, PT, R0, -R12, -R13 ;  /* 0x8000000c00007210 */ /* 0x000fe20007ffe80d */
[----:B----4-:R-:W3:Y:S01]  /*1880*/  MUFU.RCP R6, R6 ;  /* 0x0000000600067308 */ /* 0x010ee20000001000 */
[----:B------:R-:W-:Y:S01]  /*1890*/  ISETP.NE.U32.AND P2, PT, RZ, UR12, PT ;  /* 0x0000000cff007c0c */ /* 0x000fe2000bf45070 */
[----:B---3--:R-:W-:Y:S01]  /*18a0*/  VIADD R10, R6, 0xffffffe ;  /* 0x0ffffffe060a7836 */ /* 0x008fe20000000000 */
[----:B------:R-:W-:-:S05]  /*18b0*/  IADD3 R6, PT, PT, R8, -0x3, RZ ;  /* 0xfffffffd08067810 */ /* 0x000fca0007ffe0ff */
[----:B------:R1:W2:Y:S01]  /*18c0*/  F2I.FTZ.U32.TRUNC.NTZ R11, R10 ;  /* 0x0000000a000b7305 */ /* 0x0002a2000021f000 */
[----:B------:R-:W-:-:S04]  /*18d0*/  IMAD R7, R6, R4, R7 ;  /* 0x0000000406077224 */ /* 0x000fc800078e0207 */
[----:B------:R-:W-:Y:S02]  /*18e0*/  IMAD R4, R7, UR12, R2 ;  /* 0x0000000c07047c24 */ /* 0x000fe4000f8e0202 */
[----:B------:R-:W-:Y:S02]  /*18f0*/  VIADD R7, R8, 0xffffffff ;  /* 0xffffffff08077836 */ /* 0x000fe40000000000 */
[----:B-1----:R-:W-:Y:S01]  /*1900*/  IMAD.MOV.U32 R10, RZ, RZ, RZ ;  /* 0x000000ffff0a7224 */ /* 0x002fe200078e00ff */
[----:B------:R-:W-:Y:S01]  /*1910*/  IADD3 R12, PT, PT, R5, R4, RZ ;  /* 0x00000004050c7210 */ /* 0x000fe20007ffe0ff */
[----:B--2---:R-:W-:-:S04]  /*1920*/  IMAD.MOV R15, RZ, RZ, -R11 ;  /* 0x000000ffff0f7224 */ /* 0x004fc800078e0a0b */
[----:B------:R-:W-:-:S04]  /*1930*/  IMAD R15, R15, UR12, RZ ;  /* 0x0000000c0f0f7c24 */ /* 0x000fc8000f8e02ff */
[----:B------:R-:W-:-:S06]  /*1940*/  IMAD.HI.U32 R11, R11, R15, R10 ;  /* 0x0000000f0b0b7227 */ /* 0x000fcc00078e000a */
[----:B------:R-:W-:-:S04]  /*1950*/  IMAD.HI.U32 R10, R11, R0, RZ ;  /* 0x000000000b0a7227 */ /* 0x000fc800078e00ff */
[----:B------:R-:W-:-:S04]  /*1960*/  IMAD.MOV R11, RZ, RZ, -R10 ;  /* 0x000000ffff0b7224 */ /* 0x000fc800078e0a0a */
[----:B------:R-:W-:Y:S02]  /*1970*/  IMAD R0, R11, UR12, R0 ;  /* 0x0000000c0b007c24 */ /* 0x000fe4000f8e0200 */
[----:B------:R-:W-:-:S03]  /*1980*/  IMAD.HI.U32 R11, R7, -0x55555555, RZ ;  /* 0xaaaaaaab070b7827 */ /* 0x000fc600078e00ff */
[----:B------:R-:W-:-:S13]  /*1990*/  ISETP.GE.U32.AND P0, PT, R0, UR12, PT ;  /* 0x0000000c00007c0c */ /* 0x000fda000bf06070 */
[----:B------:R-:W-:Y:S02]  /*19a0*/  @P0 VIADD R0, R0, -UR12 ;  /* 0x8000000c00000c36 */ /* 0x000fe40008000000 */
[----:B------:R-:W-:Y:S01]  /*19b0*/  @P0 VIADD R10, R10, 0x1 ;  /* 0x000000010a0a0836 */ /* 0x000fe20000000000 */
[----:B------:R-:W-:Y:S02]  /*19c0*/  ISETP.GT.U32.AND P0, PT, R2, 0x7f, PT ;  /* 0x0000007f0200780c */ /* 0x000fe40003f04070 */
[----:B------:R-:W-:-:S13]  /*19d0*/  ISETP.GE.U32.AND P1, PT, R0, UR12, PT ;  /* 0x0000000c00007c0c */ /* 0x000fda000bf26070 */
[----:B------:R-:W-:Y:S01]  /*19e0*/  @P1 VIADD R10, R10, 0x1 ;  /* 0x000000010a0a1836 */ /* 0x000fe20000000000 */
[----:B------:R-:W-:Y:S02]  /*19f0*/  @!P2 LOP3.LUT R10, RZ, UR12, RZ, 0x33, !PT ;  /* 0x0000000cff0aac12 */ /* 0x000fe4000f8e33ff */
[-C--:B------:R-:W-:Y:S01]  /*1a00*/  ISETP.GE.AND P1, PT, R4, R23.reuse, PT ;  /* 0x000000170400720c */ /* 0x080fe20003f26270 */
[----:B------:R-:W-:Y:S01]  /*1a10*/  IMAD.HI.U32 R4, R6, -0x55555555, RZ ;  /* 0xaaaaaaab06047827 */ /* 0x000fe200078e00ff */
[----:B------:R-:W-:-:S03]  /*1a20*/  ISETP.GE.AND P2, PT, R12, R23, PT ;  /* 0x000000170c00720c */ /* 0x000fc60003f46270 */
[----:B------:R-:W-:Y:S02]  /*1a30*/  IMAD.IADD R0, R13, 0x1, R10 ;  /* 0x000000010d007824 */ /* 0x000fe400078e020a */
[----:B------:R-:W-:-:S03]  /*1a40*/  IMAD.IADD R10, R5, 0x1, R12 ;  /* 0x00000001050a7824 */ /* 0x000fc600078e020c */
[----:B------:R-:W-:Y:S02]  /*1a50*/  LOP3.LUT R5, R0, 0x3, RZ, 0xc0, !PT ;  /* 0x0000000300057812 */ /* 0x000fe400078ec0ff */
[----:B------:R-:W-:Y:S02]  /*1a60*/  ISETP.GE.AND P3, PT, R10, R23, PT ;  /* 0x000000170a00720c */ /* 0x000fe40003f66270 */
[----:B------:R-:W-:Y:S02]  /*1a70*/  ISETP.NE.AND P4, PT, R5, 0x3, PT ;  /* 0x000000030500780c */ /* 0x000fe40003f85270 */
[----:B------:R-:W-:Y:S02]  /*1a80*/  SHF.R.U32.HI R5, RZ, 0x1, R4 ;  /* 0x00000001ff057819 */ /* 0x000fe40000011604 */
[----:B------:R-:W-:Y:S02]  /*1a90*/  SHF.R.U32.HI R4, RZ, 0x1, R11 ;  /* 0x00000001ff047819 */ /* 0x000fe4000001160b */
[----:B------:R-:W-:Y:S01]  /*1aa0*/  ISETP.GE.U32.AND P5, PT, R0, 0x3, PT ;  /* 0x000000030000780c */ /* 0x000fe20003fa6070 */
[----:B------:R-:W-:-:S02]  /*1ab0*/  IMAD R5, R5, -0x3, R6 ;  /* 0xfffffffd05057824 */ /* 0x000fc400078e0206 */
[----:B------:R-:W-:Y:S01]  /*1ac0*/  IMAD R4, R4, -0x3, R7 ;  /* 0xfffffffd04047824 */ /* 0x000fe200078e0207 */
[----:B------:R-:W-:Y:S09]  /*1ad0*/  @P1 BRA `(.L_x_407) ;  /* 0x0000000000601947 */ /* 0x000ff20003800000 */
[----:B------:R-:W1:Y:S01]  /*1ae0*/  S2UR UR5, SR_CgaCtaId ;  /* 0x00000000000579c3 */ /* 0x000e620000008800 */
[----:B------:R-:W-:Y:S01]  /*1af0*/  UMOV UR4, 0x400 ;  /* 0x0000040000047882 */ /* 0x000fe20000000000 */
[----:B------:R-:W-:Y:S01]  /*1b00*/  IMAD R5, R5, UR12, RZ ;  /* 0x0000000c05057c24 */ /* 0x000fe2000f8e02ff */
[----:B------:R-:W-:-:S03]  /*1b10*/  UIADD3 UR4, UPT, UPT, UR4, 0x4000, URZ ;  /* 0x0000400004047890 */ /* 0x000fc6000fffe0ff */
[----:B------:R-:W-:Y:S01]  /*1b20*/  IMAD.IADD R5, R5, 0x1, R2 ;  /* 0x0000000105057824 */ /* 0x000fe200078e0202 */
[----:B-1----:R-:W-:-:S06]  /*1b30*/  ULEA UR4, UR5, UR4, 0x18 ;  /* 0x0000000405047291 */ /* 0x002fcc000f8ec0ff */
[----:B------:R-:W-:-:S06]  /*1b40*/  LEA R5, R5, UR4, 0x2 ;  /* 0x0000000405057c11 */ /* 0x000fcc000f8e10ff */
[----:B------:R-:W1:Y:S02]  /*1b50*/  LDS R5, [R5] ;  /* 0x0000000005057984 */ /* 0x000e640000000800 */
[----:B-1----:R-:W-:Y:S02]  /*1b60*/  SHF.L.U32 R6, R5, 0x2, RZ ;  /* 0x0000000205067819 */ /* 0x002fe400000006ff */
[--C-:B------:R-:W-:Y:S02]  /*1b70*/  SHF.R.U32.HI R7, RZ, 0x6, R5.reuse ;  /* 0x00000006ff077819 */ /* 0x100fe40000011605 */
[--C-:B------:R-:W-:Y:S02]  /*1b80*/  SHF.R.U32.HI R11, RZ, 0xe, R5.reuse ;  /* 0x0000000eff0b7819 */ /* 0x100fe40000011605 */
[----:B------:R-:W-:Y:S02]  /*1b90*/  SHF.R.U32.HI R13, RZ, 0x16, R5 ;  /* 0x00000016ff0d7819 */ /* 0x000fe40000011605 */
[----:B------:R-:W-:-:S02]  /*1ba0*/  LOP3.LUT R6, R6, 0x3fc, RZ, 0xc0, !PT ;  /* 0x000003fc06067812 */ /* 0x000fc400078ec0ff */
[----:B------:R-:W-:Y:S02]  /*1bb0*/  LOP3.LUT R10, R7, 0x3fc, RZ, 0xc0, !PT ;  /* 0x000003fc070a7812 */ /* 0x000fe400078ec0ff */
        /* <DEDUP_REMOVED lines=10> */
.L_x_407:
[----:B------:R-:W-:Y:S05]  /*1c60*/  BSYNC.RECONVERGENT B0 ;  /* 0x0000000000007941 */ /* 0x000fea0003800200 */
.L_x_406:
[----:B------:R-:W-:Y:S04]  /*1c70*/  BSSY.RECONVERGENT B0, `(.L_x_408) ;  /* 0x000001d000007945 */ /* 0x000fe80003800200 */
[----:B------:R-:W-:Y:S05]  /*1c80*/  @P2 BRA `(.L_x_409) ;  /* 0x00000000006c2947 */ /* 0x000fea0003800000 */
[----:B------:R-:W2:Y:S01]  /*1c90*/  S2UR UR5, SR_CgaCtaId ;  /* 0x00000000000579c3 */ /* 0x000ea20000008800 */
[----:B------:R-:W-:Y:S01]  /*1ca0*/  VIADD R8, R8, 0xfffffffe ;  /* 0xfffffffe08087836 */ /* 0x000fe20000000000 */
[----:B------:R-:W-:Y:S02]  /*1cb0*/  UMOV UR4, 0x400 ;  /* 0x0000040000047882 */ /* 0x000fe40000000000 */
[----:B------:R-:W-:Y:S01]  /*1cc0*/  UIADD3 UR4, UPT, UPT, UR4, 0x4000, URZ ;  /* 0x0000400004047890 */ /* 0x000fe2000fffe0ff */
[----:B------:R-:W-:-:S05]  /*1cd0*/  IMAD.HI.U32 R5, R8, -0x55555555, RZ ;  /* 0xaaaaaaab08057827 */ /* 0x000fca00078e00ff */
[----:B------:R-:W-:-:S05]  /*1ce0*/  SHF.R.U32.HI R5, RZ, 0x1, R5 ;  /* 0x00000001ff057819 */ /* 0x000fca0000011605 */
[----:B------:R-:W-:-:S04]  /*1cf0*/  IMAD R5, R5, -0x3, R8 ;  /* 0xfffffffd05057824 */ /* 0x000fc800078e0208 */
[----:B------:R-:W-:Y:S01]  /*1d00*/  IMAD R5, R5, UR12, R2 ;  /* 0x0000000c05057c24 */ /* 0x000fe2000f8e0202 */
[----:B--2---:R-:W-:-:S06]  /*1d10*/  ULEA UR4, UR5, UR4, 0x18 ;  /* 0x0000000405047291 */ /* 0x004fcc000f8ec0ff */
[----:B------:R-:W-:-:S06]  /*1d20*/  LEA R5, R5, UR4, 0x2 ;  /* 0x0000000405057c11 */ /* 0x000fcc000f8e10ff */
        /* <DEDUP_REMOVED lines=17> */
.L_x_409:
[----:B------:R-:W-:Y:S05]  /*1e40*/  BSYNC.RECONVERGENT B0 ;  /* 0x0000000000007941 */ /* 0x000fea0003800200 */
.L_x_408:
[----:B------:R-:W-:Y:S04]  /*1e50*/  BSSY.RECONVERGENT B0, `(.L_x_410) ;  /* 0x000001a000007945 */ /* 0x000fe80003800200 */
[----:B------:R-:W-:Y:S05]  /*1e60*/  @P3 BRA `(.L_x_411) ;  /* 0x0000000000603947 */ /* 0x000fea0003800000 */
[----:B------:R-:W3:Y:S01]  /*1e70*/  S2UR UR5, SR_CgaCtaId ;  /* 0x00000000000579c3 */ /* 0x000ee20000008800 */
[----:B------:R-:W-:Y:S01]  /*1e80*/  UMOV UR4, 0x400 ;  /* 0x0000040000047882 */ /* 0x000fe20000000000 */
[----:B------:R-:W-:Y:S01]  /*1e90*/  IMAD R5, R4, UR12, RZ ;  /* 0x0000000c04057c24 */ /* 0x000fe2000f8e02ff */
[----:B------:R-:W-:-:S03]  /*1ea0*/  UIADD3 UR4, UPT, UPT, UR4, 0x4000, URZ ;  /* 0x0000400004047890 */ /* 0x000fc6000fffe0ff */
[----:B------:R-:W-:Y:S01]  /*1eb0*/  IMAD.IADD R4, R5, 0x1, R2 ;  /* 0x0000000105047824 */ /* 0x000fe200078e0202 */
[----:B---3--:R-:W-:-:S06]  /*1ec0*/  ULEA UR4, UR5, UR4, 0x18 ;  /* 0x0000000405047291 */ /* 0x008fcc000f8ec0ff */
[----:B------:R-:W-:-:S06]  /*1ed0*/  LEA R4, R4, UR4, 0x2 ;  /* 0x0000000404047c11 */ /* 0x000fcc000f8e10ff */
[----:B------:R-:W3:Y:S02]  /*1ee0*/  LDS R4, [R4] ;  /* 0x0000000004047984 */ /* 0x000ee40000000800 */
[----:B---3--:R-:W-:Y:S02]  /*1ef0*/  SHF.L.U32 R5, R4, 0x2, RZ ;  /* 0x0000000204057819 */ /* 0x008fe400000006ff */
[--C-:B------:R-:W-:Y:S02]  /*1f00*/  SHF.R.U32.HI R7, RZ, 0x6, R4.reuse ;  /* 0x00000006ff077819 */ /* 0x100fe40000011604 */
[--C-:B-12---:R-:W-:Y:S02]  /*1f10*/  SHF.R.U32.HI R10, RZ, 0xe, R4.reuse ;  /* 0x0000000eff0a7819 */ /* 0x106fe40000011604 */
        /* <DEDUP_REMOVED lines=13> */
.L_x_411:
[----:B------:R-:W-:Y:S05]  /*1ff0*/  BSYNC.RECONVERGENT B0 ;  /* 0x0000000000007941 */ /* 0x000fea0003800200 */
.L_x_410:
[----:B------:R-:W-:Y:S01]  /*2000*/  BAR.SYNC.DEFER_BLOCKING 0x0 ;  /* 0x0000000000007b1d */ /* 0x000fe20000010000 */
[----:B------:R-:W-:-:S05]  /*2010*/  IMAD.MOV.U32 R4, RZ, RZ, R2 ;  /* 0x000000ffff047224 */ /* 0x000fca00078e0002 */
[----:B------:R-:W-:Y:S04]  /*2020*/  BSSY.RECONVERGENT B0, `(.L_x_412) ;  /* 0x0000013000007945 */ /* 0x000fe80003800200 */
[----:B------:R-:W-:Y:S05]  /*2030*/  @!P4 BRA `(.L_x_413) ;  /* 0x000000000044c947 */ /* 0x000fea0003800000 */
[----:B------:R-:W-:-:S05]  /*2040*/  VIADD R0, R0, 0x1 ;  /* 0x0000000100007836 */ /* 0x000fca0000000000 */
[----:B------:R-:W-:Y:S01]  /*2050*/  LOP3.LUT R5, R0, 0x3, RZ, 0xc0, !PT ;  /* 0x0000000300057812 */ /* 0x000fe200078ec0ff */
[----:B------:R-:W-:-:S04]  /*2060*/  IMAD R0, R2, 0x4, R3 ;  /* 0x0000000402007824 */ /* 0x000fc800078e0203 */
[C---:B------:R-:W-:Y:S01]  /*2070*/  IMAD R4, R5.reuse, UR12, R2 ;  /* 0x0000000c05047c24 */ /* 0x040fe2000f8e0202 */
[----:B------:R-:W-:-:S07]  /*2080*/  IADD3 R5, PT, PT, -R5, RZ, RZ ;  /* 0x000000ff05057210 */ /* 0x000fce0007ffe1ff */
.L_x_414:
[----:B-123--:R-:W-:Y:S01]  /*2090*/  LDS R6, [R0] ;  /* 0x0000000000067984 */ /* 0x00efe20000000800 */
[----:B------:R-:W-:-:S03]  /*20a0*/  VIADD R5, R5, 0x1 ;  /* 0x0000000105057836 */ /* 0x000fc60000000000 */
[----:B------:R-:W-:Y:S02]  /*20b0*/  LDS R7, [R0+0x1000] ;  /* 0x0010000000077984 */ /* 0x000fe40000000800 */
[----:B------:R-:W-:Y:S02]  /*20c0*/  ISETP.NE.AND P1, PT, R5, RZ, PT ;  /* 0x000000ff0500720c */ /* 0x000fe40003f25270 */
[----:B------:R-:W1:Y:S04]  /*20d0*/  LDS R8, [R0+0x2000] ;  /* 0x0020000000087984 */ /* 0x000e680000000800 */
[----:B------:R-:W2:Y:S01]  /*20e0*/  LDS R9, [R0+0x3000] ;  /* 0x0030000000097984 */ /* 0x000ea20000000800 */
[----:B-1----:R-:W-:Y:S01]  /*20f0*/  IADD3 R6, PT, PT, R8, R7, R6 ;  /* 0x0000000708067210 */ /* 0x002fe20007ffe006 */
[----:B------:R-:W-:-:S04]  /*2100*/  IMAD.U32 R7, RZ, RZ, UR12 ;  /* 0x0000000cff077e24 */ /* 0x000fc8000f8e00ff */
[----:B--2---:R-:W-:-:S05]  /*2110*/  IMAD.IADD R9, R6, 0x1, R9 ;  /* 0x0000000106097824 */ /* 0x004fca00078e0209 */
[----:B------:R1:W-:Y:S02]  /*2120*/  STS [R0], R9 ;  /* 0x0000000900007388 */ /* 0x0003e40000000800 */
[----:B-1----:R-:W-:Y:S01]  /*2130*/  LEA R0, R7, R0, 0x2 ;  /* 0x0000000007007211 */ /* 0x002fe200078e10ff */
[----:B------:R-:W-:Y:S06]  /*2140*/  @P1 BRA `(.L_x_414) ;  /* 0xfffffffc00d01947 */ /* 0x000fec000383ffff */
.L_x_413:
[----:B------:R-:W-:Y:S05]  /*2150*/  BSYNC.RECONVERGENT B0 ;  /* 0x0000000000007941 */ /* 0x000fea0003800200 */
.L_x_412:
[----:B------:R-:W-:Y:S04]  /*2160*/  BSSY.RECONVERGENT B0, `(.L_x_415) ;  /* 0x000002b000007945 */ /* 0x000fe80003800200 */
[----:B------:R-:W-:Y:S05]  /*2170*/  @!P5 BRA `(.L_x_416) ;  /* 0x0000000000a4d947 */ /* 0x000fea0003800000 */
[----:B------:R-:W-:-:S07]  /*2180*/  IMAD R0, R4, 0x4, R3 ;  /* 0x0000000404007824 */ /* 0x000fce00078e0203 */
.L_x_417:
[----:B------:R-:W-:Y:S04]  /*2190*/  LDS R5, [R0] ;  /* 0x0000000000057984 */ /* 0x000fe80000000800 */
[----:B-123--:R-:W-:Y:S04]  /*21a0*/  LDS R6, [R0+0x1000] ;  /* 0x0010000000067984 */ /* 0x00efe80000000800 */
[----:B------:R-:W1:Y:S04]  /*21b0*/  LDS R7, [R0+0x2000] ;  /* 0x0020000000077984 */ /* 0x000e680000000800 */
[----:B------:R-:W2:Y:S01]  /*21c0*/  LDS R8, [R0+0x3000] ;  /* 0x0030000000087984 */ /* 0x000ea20000000800 */
[----:B-1----:R-:W-:Y:S01]  /*21d0*/  IADD3 R5, PT, PT, R7, R6, R5 ;  /* 0x0000000607057210 */ /* 0x002fe20007ffe005 */
[----:B------:R-:W-:-:S04]  /*21e0*/  IMAD.U32 R7, RZ, RZ, UR12 ;  /* 0x0000000cff077e24 */ /* 0x000fc8000f8e00ff */
[----:B--2---:R-:W-:Y:S01]  /*21f0*/  IMAD.IADD R5, R5, 0x1, R8 ;  /* 0x0000000105057824 */ /* 0x004fe200078e0208 */
[----:B------:R-:W-:-:S04]  /*2200*/  LEA R6, R7, R0, 0x2 ;  /* 0x0000000007067211 */ /* 0x000fc800078e10ff */
[----:B------:R-:W-:Y:S04]  /*2210*/  STS [R0], R5 ;  /* 0x0000000500007388 */ /* 0x000fe80000000800 */
[----:B------:R-:W-:Y:S04]  /*2220*/  LDS R7, [R6] ;  /* 0x0000000006077984 */ /* 0x000fe80000000800 */
[----:B------:R-:W-:Y:S04]  /*2230*/  LDS R8, [R6+0x1000] ;  /* 0x0010000006087984 */ /* 0x000fe80000000800 */
[----:B------:R-:W1:Y:S04]  /*2240*/  LDS R9, [R6+0x2000] ;  /* 0x0020000006097984 */ /* 0x000e680000000800 */
[----:B------:R-:W2:Y:S01]  /*2250*/  LDS R10, [R6+0x3000] ;  /* 0x00300000060a7984 */ /* 0x000ea20000000800 */
[----:B-1----:R-:W-:Y:S01]  /*2260*/  IADD3 R7, PT, PT, R9, R8, R7 ;  /* 0x0000000809077210 */ /* 0x002fe20007ffe007 */
[----:B------:R-:W-:-:S04]  /*2270*/  IMAD.U32 R9, RZ, RZ, UR12 ;  /* 0x0000000cff097e24 */ /* 0x000fc8000f8e00ff */
[----:B--2---:R-:W-:Y:S02]  /*2280*/  IMAD.IADD R7, R7, 0x1, R10 ;  /* 0x0000000107077824 */ /* 0x004fe400078e020a */
[----:B------:R-:W-:-:S03]  /*2290*/  IMAD R8, R9, 0x4, R6 ;  /* 0x0000000409087824 */ /* 0x000fc600078e0206 */
[----:B------:R-:W-:Y:S04]  /*22a0*/  STS [R6], R7 ;  /* 0x0000000706007388 */ /* 0x000fe80000000800 */
[----:B------:R-:W-:Y:S04]  /*22b0*/  LDS R9, [R8] ;  /* 0x0000000008097984 */ /* 0x000fe80000000800 */
[----:B------:R-:W-:Y:S04]  /*22c0*/  LDS R10, [R8+0x1000] ;  /* 0x00100000080a7984 */ /* 0x000fe80000000800 */
[----:B------:R-:W1:Y:S04]  /*22d0*/  LDS R5, [R8+0x2000] ;  /* 0x0020000008057984 */ /* 0x000e680000000800 */
[----:B------:R-:W2:Y:S01]  /*22e0*/  LDS R12, [R8+0x3000] ;  /* 0x00300000080c7984 */ /* 0x000ea20000000800 */
[----:B-1----:R-:W-:-:S02]  /*22f0*/  IADD3 R5, PT, PT, R5, R10, R9 ;  /* 0x0000000a05057210 */ /* 0x002fc40007ffe009 */
[----:B------:R-:W-:-:S03]  /*2300*/  MOV R9, UR12 ;  /* 0x0000000c00097c02 */ /* 0x000fc60008000f00 */
[----:B--2---:R-:W-:Y:S02]  /*2310*/  IMAD.IADD R5, R5, 0x1, R12 ;  /* 0x0000000105057824 */ /* 0x004fe400078e020c */
[----:B------:R-:W-:-:S03]  /*2320*/  IMAD R9, R9, 0x4, R8 ;  /* 0x0000000409097824 */ /* 0x000fc600078e0208 */
[----:B------:R1:W-:Y:S04]  /*2330*/  STS [R8], R5 ;  /* 0x0000000508007388 */ /* 0x0003e80000000800 */
[----:B------:R-:W-:Y:S04]  /*2340*/  LDS R10, [R9] ;  /* 0x00000000090a7984 */ /* 0x000fe80000000800 */
[----:B------:R-:W-:Y:S01]  /*2350*/  LDS R7, [R9+0x1000] ;  /* 0x0010000009077984 */ /* 0x000fe20000000800 */
[----:B-1----:R-:W-:-:S03]  /*2360*/  IMAD.U32 R5, RZ, RZ, UR12 ;  /* 0x0000000cff057e24 */ /* 0x002fc6000f8e00ff */
[----:B------:R-:W1:Y:S01]  /*2370*/  LDS R6, [R9+0x2000] ;  /* 0x0020000009067984 */ /* 0x000e620000000800 */
[----:B------:R-:W-:-:S03]  /*2380*/  IMAD R0, R5, 0x10, R0 ;  /* 0x0000001005007824 */ /* 0x000fc600078e0200 */
[----:B------:R-:W2:Y:S01]  /*2390*/  LDS R11, [R9+0x3000] ;  /* 0x00300000090b7984 */ /* 0x000ea20000000800 */
[----:B-1----:R-:W-:Y:S02]  /*23a0*/  IADD3 R6, PT, PT, R6, R7, R10 ;  /* 0x0000000706067210 */ /* 0x002fe40007ffe00a */
[----:B------:R-:W-:-:S03]  /*23b0*/  MOV R7, UR12 ;  /* 0x0000000c00077c02 */ /* 0x000fc60008000f00 */
[----:B--2---:R-:W-:Y:S02]  /*23c0*/  IMAD.IADD R6, R6, 0x1, R11 ;  /* 0x0000000106067824 */ /* 0x004fe400078e020b */
[----:B------:R-:W-:-:S03]  /*23d0*/  IMAD R4, R7, 0x4, R4 ;  /* 0x0000000407047824 */ /* 0x000fc600078e0204 */
[----:B------:R4:W-:Y:S02]  /*23e0*/  STS [R9], R6 ;  /* 0x0000000609007388 */ /* 0x0009e40000000800 */
[----:B------:R-:W-:-:S13]  /*23f0*/  ISETP.GE.U32.AND P1, PT, R4, 0x400, PT ;  /* 0x000004000400780c */ /* 0x000fda0003f26070 */
[----:B----4-:R-:W-:Y:S05]  /*2400*/  @!P1 BRA `(.L_x_417) ;  /* 0xfffffffc00609947 */ /* 0x010fea000383ffff */
.L_x_416:
[----:B------:R-:W-:Y:S05]  /*2410*/  BSYNC.RECONVERGENT B0 ;  /* 0x0000000000007941 */ /* 0x000fea0003800200 */
.L_x_415:
[----:B------:R-:W-:Y:S06]  /*2420*/  BAR.SYNC.DEFER_BLOCKING 0x0 ;  /* 0x0000000000007b1d */ /* 0x000fec0000010000 */
[----:B------:R-:W-:Y:S05]  /*2430*/  @P0 EXIT ;  /* 0x000000000000094d */ /* 0x000fea0003800000 */
[----:B------:R-:W4:Y:S01]  /*2440*/  S2R R0, SR_LANEID ;  /* 0x0000000000007919 */ /* 0x000f220000000000 */
[----:B--23--:R-:W-:Y:S01]  /*2450*/  SHF.R.U32.HI R8, RZ, 0x5, R2 ;  /* 0x00000005ff087819 */ /* 0x00cfe20000011602 */
[----:B------:R-:W2:Y:S01]  /*2460*/  LDCU UR4, c[0x0][0x394] ;  /* 0x00007280ff0477ac */ /* 0x000ea20008000800 */
[----:B------:R-:W3:Y:S01]  /*2470*/  LDCU.64 UR6, c[0x0][0x388] ;  /* 0x00007100ff0677ac */ /* 0x000ee20008000a00 */
[C---:B----4-:R-:W-:Y:S02]  /*2480*/  ISETP.NE.AND P0, PT, R0.reuse, RZ, PT ;  /* 0x000000ff0000720c */ /* 0x050fe40003f05270 */
[C---:B------:R-:W-:Y:S02]  /*2490*/  ISETP.GE.U32.AND P1, PT, R0.reuse, 0x2, PT ;  /* 0x000000020000780c */ /* 0x040fe40003f26070 */
[C---:B------:R-:W-:Y:S02]  /*24a0*/  ISETP.GE.U32.AND P2, PT, R0.reuse, 0x4, PT ;  /* 0x000000040000780c */ /* 0x040fe40003f46070 */
[----:B------:R-:W-:-:S02]  /*24b0*/  ISETP.GE.U32.AND P3, PT, R0, 0x8, PT ;  /* 0x000000080000780c */ /* 0x000fc40003f66070 */
[----:B------:R-:W-:Y:S02]  /*24c0*/  ISETP.GE.U32.AND P4, PT, R0, 0x10, PT ;  /* 0x000000100000780c */ /* 0x000fe40003f86070 */
[----:B--23--:R-:W-:-:S11]  /*24d0*/  LOP3.LUT R0, R2, 0x1f, RZ, 0xc0, !PT ;  /* 0x0000001f02007812 */ /* 0x00cfd600078ec0ff */
.L_x_420:
[C---:B------:R-:W-:Y:S01]  /*24e0*/  LEA R7, R8.reuse, R3, 0xa ;  /* 0x0000000308077211 */ /* 0x040fe200078e50ff */
        /* <DEDUP_REMOVED lines=17> */
[----:B------:R-:W3:Y:S02]  /*2600*/  SHFL.UP PT, R20, R17, 0x1, RZ ;  /* 0x0420000011147989 */ /* 0x000ee400000e00ff */
[----:B------:R-:W-:Y:S02]  /*2610*/  IMAD.IADD R4, R26, 0x1, R11 ;  /* 0x000000011a047824 */ /* 0x000fe400078e020b */
[----:B------:R-:W5:Y:S04]  /*2620*/  SHFL.UP PT, R21, R10, 0x1, RZ ;  /* 0x042000000a157989 */ /* 0x000f6800000e00ff */
[----:B------:R-:W2:Y:S04]  /*2630*/  SHFL.UP PT, R15, R9, 0x1, RZ ;  /* 0x04200000090f7989 */ /* 0x000ea800000e00ff */
[----:B------:R-:W2:Y:S01]  /*2640*/  SHFL.UP PT, R23, R4, 0x2, RZ ;  /* 0x0440000004177989 */ /* 0x000ea200000e00ff */
[----:B-1----:R-:W-:-:S02]  /*2650*/  SEL R13, R16, RZ, P0 ;  /* 0x000000ff100d7207 */ /* 0x002fc40000000000 */
[----:B----4-:R-:W-:-:S03]  /*2660*/  SEL R19, R19, RZ, P0 ;  /* 0x000000ff13137207 */ /* 0x010fc60000000000 */
[----:B------:R-:W-:Y:S01]  /*2670*/  IMAD.IADD R16, R18, 0x1, R13 ;  /* 0x0000000112107824 */ /* 0x000fe200078e020d */
[----:B---3--:R-:W-:-:S04]  /*2680*/  SEL R20, R20, RZ, P0 ;  /* 0x000000ff14147207 */ /* 0x008fc80000000000 */
[----:B------:R-:W1:Y:S01]  /*2690*/  SHFL.UP PT, R22, R16, 0x2, RZ ;  /* 0x0440000010167989 */ /* 0x000e6200000e00ff */
[----:B------:R-:W-:Y:S02]  /*26a0*/  IADD3 R14, PT, PT, R14, R19, RZ ;  /* 0x000000130e0e7210 */ /* 0x000fe40007ffe0ff */
[----:B-----5:R-:W-:Y:S01]  /*26b0*/  SEL R21, R21, RZ, P0 ;  /* 0x000000ff15157207 */ /* 0x020fe20000000000 */
[----:B------:R-:W-:Y:S01]  /*26c0*/  IMAD.IADD R17, R17, 0x1, R20 ;  /* 0x0000000111117824 */ /* 0x000fe200078e0214 */
[----:B------:R-:W3:Y:S01]  /*26d0*/  SHFL.UP PT, R19, R7, 0x1, RZ ;  /* 0x0420000007137989 */ /* 0x000ee200000e00ff */
[----:B--2---:R-:W-:Y:S02]  /*26e0*/  SEL R12, R15, RZ, P0 ;  /* 0x000000ff0f0c7207 */ /* 0x004fe40000000000 */
[----:B------:R-:W-:Y:S01]  /*26f0*/  IMAD.IADD R18, R10, 0x1, R21 ;  /* 0x000000010a127824 */ /* 0x000fe200078e0215 */
[----:B------:R-:W2:Y:S01]  /*2700*/  SHFL.UP PT, R20, R17, 0x2, RZ ;  /* 0x0440000011147989 */ /* 0x000ea200000e00ff */
[----:B------:R-:W-:Y:S01]  /*2710*/  SEL R23, R23, RZ, P1 ;  /* 0x000000ff17177207 */ /* 0x000fe20000800000 */
[----:B------:R-:W-:-:S02]  /*2720*/  IMAD.IADD R9, R9, 0x1, R12 ;  /* 0x0000000109097824 */ /* 0x000fc400078e020c */
[----:B------:R-:W4:Y:S01]  /*2730*/  SHFL.UP PT, R10, R14, 0x2, RZ ;  /* 0x044000000e0a7989 */ /* 0x000f2200000e00ff */
[----:B------:R-:W-:-:S03]  /*2740*/  IADD3 R4, PT, PT, R4, R23, RZ ;  /* 0x0000001704047210 */ /* 0x000fc60007ffe0ff */
[----:B------:R-:W5:Y:S04]  /*2750*/  SHFL.UP PT, R21, R18, 0x2, RZ ;  /* 0x0440000012157989 */ /* 0x000f6800000e00ff */
[----:B------:R-:W5:Y:S01]  /*2760*/  SHFL.UP PT, R15, R9, 0x2, RZ ;  /* 0x04400000090f7989 */ /* 0x000f6200000e00ff */
[----:B-1----:R-:W-:-:S05]  /*2770*/  SEL R11, R22, RZ, P1 ;  /* 0x000000ff160b7207 */ /* 0x002fca0000800000 */
[----:B------:R-:W-:Y:S01]  /*2780*/  IMAD.IADD R16, R16, 0x1, R11 ;  /* 0x0000000110107824 */ /* 0x000fe200078e020b */
[----:B---3--:R-:W-:Y:S02]  /*2790*/  SEL R12, R19, RZ, P0 ;  /* 0x000000ff130c7207 */ /* 0x008fe40000000000 */
[----:B--2---:R-:W-:Y:S02]  /*27a0*/  SEL R20, R20, RZ, P1 ;  /* 0x000000ff14147207 */ /* 0x004fe40000800000 */
[----:B------:R-:W1:Y:S01]  /*27b0*/  SHFL.UP PT, R23, R16, 0x4, RZ ;  /* 0x0480000010177989 */ /* 0x000e6200000e00ff */
[----:B----4-:R-:W-:Y:S02]  /*27c0*/  SEL R11, R10, RZ, P1 ;  /* 0x000000ff0a0b7207 */ /* 0x010fe40000800000 */
[----:B------:R-:W-:Y:S01]  /*27d0*/  IMAD.IADD R17, R17, 0x1, R20 ;  /* 0x0000000111117824 */ /* 0x000fe200078e0214 */
[----:B------:R-:W-:Y:S02]  /*27e0*/  IADD3 R10, PT, PT, R7, R12, RZ ;  /* 0x0000000c070a7210 */ /* 0x000fe40007ffe0ff */
[----:B-----5:R-:W-:Y:S01]  /*27f0*/  SEL R13, R21, RZ, P1 ;  /* 0x000000ff150d7207 */ /* 0x020fe20000800000 */
[----:B------:R-:W-:Y:S01]  /*2800*/  IMAD.IADD R14, R14, 0x1, R11 ;  /* 0x000000010e0e7824 */ /* 0x000fe200078e020b */
[----:B------:R-:W2:Y:S01]  /*2810*/  SHFL.UP PT, R21, R4, 0x4, RZ ;  /* 0x0480000004157989 */ /* 0x000ea200000e00ff */
[----:B------:R-:W-:-:S02]  /*2820*/  SEL R12, R15, RZ, P1 ;  /* 0x000000ff0f0c7207 */ /* 0x000fc40000800000 */
[----:B------:R-:W-:Y:S01]  /*2830*/  IMAD.IADD R7, R18, 0x1, R13 ;  /* 0x0000000112077824 */ /* 0x000fe200078e020d */
[----:B------:R-:W3:Y:S02]  /*2840*/  SHFL.UP PT, R22, R14, 0x4, RZ ;  /* 0x048000000e167989 */ /* 0x000ee400000e00ff */
[----:B------:R-:W-:Y:S02]  /*2850*/  IMAD.IADD R9, R9, 0x1, R12 ;  /* 0x0000000109097824 */ /* 0x000fe400078e020c */
[----:B------:R-:W4:Y:S04]  /*2860*/  SHFL.UP PT, R20, R17, 0x4, RZ ;  /* 0x0480000011147989 */ /* 0x000f2800000e00ff */
[----:B------:R-:W5:Y:S01]  /*2870*/  SHFL.UP PT, R19, R10, 0x2, RZ ;  /* 0x044000000a137989 */ /* 0x000f6200000e00ff */
[----:B-1----:R-:W-:-:S03]  /*2880*/  SEL R23, R23, RZ, P2 ;  /* 0x000000ff17177207 */ /* 0x002fc60001000000 */
[----:B------:R-:W1:Y:S01]  /*2890*/  SHFL.UP PT, R18, R7, 0x4, RZ ;  /* 0x0480000007127989 */ /* 0x000e6200000e00ff */
[----:B------:R-:W-:-:S03]  /*28a0*/  IADD3 R16, PT, PT, R16, R23, RZ ;  /* 0x0000001710107210 */ /* 0x000fc60007ffe0ff */
[----:B------:R-:W1:Y:S01]  /*28b0*/  SHFL.UP PT, R15, R9, 0x4, RZ ;  /* 0x04800000090f7989 */ /* 0x000e6200000e00ff */
[----:B--2---:R-:W-:-:S03]  /*28c0*/  SEL R21, R21, RZ, P2 ;  /* 0x000000ff15157207 */ /* 0x004fc60001000000 */
[----:B------:R-:W2:Y:S01]  /*28d0*/  SHFL.UP PT, R24, R16, 0x8, RZ ;  /* 0x0500000010187989 */ /* 0x000ea200000e00ff */
[----:B---3--:R-:W-:Y:S01]  /*28e0*/  SEL R11, R22, RZ, P2 ;  /* 0x000000ff160b7207 */ /* 0x008fe20001000000 */
[----:B------:R-:W-:Y:S01]  /*28f0*/  IMAD.IADD R4, R4, 0x1, R21 ;  /* 0x0000000104047824 */ /* 0x000fe200078e0215 */
[----:B----4-:R-:W-:-:S03]  /*2900*/  SEL R20, R20, RZ, P2 ;  /* 0x000000ff14147207 */ /* 0x010fc60001000000 */
[----:B------:R-:W-:Y:S01]  /*2910*/  IMAD.IADD R14, R14, 0x1, R11 ;  /* 0x000000010e0e7824 */ /* 0x000fe200078e020b */
[----:B------:R-:W3:Y:S01]  /*2920*/  SHFL.UP PT, R22, R4, 0x8, RZ ;  /* 0x0500000004167989 */ /* 0x000ee200000e00ff */
[----:B-----5:R-:W-:Y:S01]  /*2930*/  SEL R19, R19, RZ, P1 ;  /* 0x000000ff13137207 */ /* 0x020fe20000800000 */
[----:B------:R-:W-:Y:S02]  /*2940*/  IMAD.IADD R17, R17, 0x1, R20 ;  /* 0x0000000111117824 */ /* 0x000fe400078e0214 */
[----:B------:R-:W4:Y:S01]  /*2950*/  SHFL.UP PT, R21, R14, 0x8, RZ ;  /* 0x050000000e157989 */ /* 0x000f2200000e00ff */
[----:B-1----:R-:W-:Y:S01]  /*2960*/  SEL R18, R18, RZ, P2 ;  /* 0x000000ff12127207 */ /* 0x002fe20001000000 */
[----:B------:R-:W-:Y:S02]  /*2970*/  IMAD.IADD R10, R10, 0x1, R19 ;  /* 0x000000010a0a7824 */ /* 0x000fe400078e0213 */
[----:B------:R-:W1:Y:S01]  /*2980*/  SHFL.UP PT, R20, R17, 0x8, RZ ;  /* 0x0500000011147989 */ /* 0x000e6200000e00ff */
[----:B------:R-:W-:-:S02]  /*2990*/  SEL R12, R15, RZ, P2 ;  /* 0x000000ff0f0c7207 */ /* 0x000fc40001000000 */
[----:B------:R-:W-:Y:S01]  /*29a0*/  IADD3 R7, PT, PT, R7, R18, RZ ;  /* 0x0000001207077210 */ /* 0x000fe20007ffe0ff */
[----:B------:R-:W5:Y:S02]  /*29b0*/  SHFL.UP PT, R19, R10, 0x4, RZ ;  /* 0x048000000a137989 */ /* 0x000f6400000e00ff */
[----:B------:R-:W-:Y:S01]  /*29c0*/  IMAD.IADD R9, R9, 0x1, R12 ;  /* 0x0000000109097824 */ /* 0x000fe200078e020c */
[----:B--2---:R-:W-:Y:S01]  /*29d0*/  SEL R11, R24, RZ, P3 ;  /* 0x000000ff180b7207 */ /* 0x004fe20001800000 */
[----:B------:R-:W2:Y:S04]  /*29e0*/  SHFL.UP PT, R18, R7, 0x8, RZ ;  /* 0x0500000007127989 */ /* 0x000ea800000e00ff */
[----:B------:R-:W2:Y:S01]  /*29f0*/  SHFL.UP PT, R15, R9, 0x8, RZ ;  /* 0x05000000090f7989 */ /* 0x000ea200000e00ff */
[----:B------:R-:W-:Y:S01]  /*2a00*/  IMAD.IADD R16, R16, 0x1, R11 ;  /* 0x0000000110107824 */ /* 0x000fe200078e020b */
[----:B---3--:R-:W-:-:S04]  /*2a10*/  SEL R23, R22, RZ, P3 ;  /* 0x000000ff16177207 */ /* 0x008fc80001800000 */
[----:B------:R-:W3:Y:S01]  /*2a20*/  SHFL.UP PT, R24, R16, 0x10, RZ ;  /* 0x0600000010187989 */ /* 0x000ee200000e00ff */
[----:B----4-:R-:W-:Y:S01]  /*2a30*/  SEL R21, R21, RZ, P3 ;  /* 0x000000ff15157207 */ /* 0x010fe20001800000 */
[----:B------:R-:W-:Y:S01]  /*2a40*/  IMAD.IADD R23, R4, 0x1, R23 ;  /* 0x0000000104177824 */ /* 0x000fe200078e0217 */
[----:B-1----:R-:W-:Y:S02]  /*2a50*/  SEL R20, R20, RZ, P3 ;  /* 0x000000ff14147207 */ /* 0x002fe40001800000 */
[----:B------:R-:W-:Y:S02]  /*2a60*/  IADD3 R14, PT, PT, R14, R21, RZ ;  /* 0x000000150e0e7210 */ /* 0x000fe40007ffe0ff */
[----:B------:R-:W1:Y:S01]  /*2a70*/  SHFL.UP PT, R4, R23, 0x10, RZ ;  /* 0x0600000017047989 */ /* 0x000e6200000e00ff */
[----:B-----5:R-:W-:Y:S01]  /*2a80*/  SEL R19, R19, RZ, P2 ;  /* 0x000000ff13137207 */ /* 0x020fe20001000000 */
[----:B------:R-:W-:Y:S02]  /*2a90*/  IMAD.IADD R17, R17, 0x1, R20 ;  /* 0x0000000111117824 */ /* 0x000fe400078e0214 */
[----:B------:R-:W4:Y:S01]  /*2aa0*/  SHFL.UP PT, R20, R14, 0x10, RZ ;  /* 0x060000000e147989 */ /* 0x000f2200000e00ff */
[----:B--2---:R-:W-:Y:S01]  /*2ab0*/  SEL R12, R18, RZ, P3 ;  /* 0x000000ff120c7207 */ /* 0x004fe20001800000 */
[----:B------:R-:W-:Y:S01]  /*2ac0*/  IMAD.IADD R18, R10, 0x1, R19 ;  /* 0x000000010a127824 */ /* 0x000fe200078e0213 */
[----:B------:R-:W-:-:S03]  /*2ad0*/  SEL R22, R15, RZ, P3 ;  /* 0x000000ff0f167207 */ /* 0x000fc60001800000 */
[----:B------:R-:W-:Y:S01]  /*2ae0*/  IMAD.IADD R10, R7, 0x1, R12 ;  /* 0x00000001070a7824 */ /* 0x000fe200078e020c */
[----:B------:R-:W2:Y:S01]  /*2af0*/  SHFL.UP PT, R21, R18, 0x8, RZ ;  /* 0x0500000012157989 */ /* 0x000ea200000e00ff */
[----:B------:R-:W-:-:S03]  /*2b00*/  IADD3 R9, PT, PT, R9, R22, RZ ;  /* 0x0000001609097210 */ /* 0x000fc60007ffe0ff */
[----:B------:R-:W5:Y:S01]  /*2b10*/  SHFL.UP PT, R7, R17, 0x10, RZ ;  /* 0x0600000011077989 */ /* 0x000f6200000e00ff */
[----:B---3--:R-:W-:-:S03]  /*2b20*/  SEL R11, R24, RZ, P4 ;  /* 0x000000ff180b7207 */ /* 0x008fc60002000000 */
[----:B------:R-:W3:Y:S04]  /*2b30*/  SHFL.UP PT, R22, R10, 0x10, RZ ;  /* 0x060000000a167989 */ /* 0x000ee800000e00ff */
[----:B------:R-:W3:Y:S01]  /*2b40*/  SHFL.UP PT, R19, R9, 0x10, RZ ;  /* 0x0600000009137989 */ /* 0x000ee200000e00ff */
[----:B-1----:R-:W-:Y:S02]  /*2b50*/  SEL R4, R4, RZ, P4 ;  /* 0x000000ff04047207 */ /* 0x002fe40002000000 */
[----:B----4-:R-:W-:-:S03]  /*2b60*/  SEL R15, R20, RZ, P4 ;  /* 0x000000ff140f7207 */ /* 0x010fc60002000000 */
[----:B------:R-:W-:Y:S02]  /*2b70*/  IMAD.IADD R23, R23, 0x1, R4 ;  /* 0x0000000117177824 */ /* 0x000fe400078e0204 */
[----:B------:R-:W-:Y:S02]  /*2b80*/  IMAD.IADD R20, R16, 0x1, R11 ;  /* 0x0000000110147824 */ /* 0x000fe400078e020b */
[----:B------:R-:W-:Y:S01]  /*2b90*/  IMAD.IADD R15, R14, 0x1, R15 ;  /* 0x000000010e0f7824 */ /* 0x000fe200078e020f */
[----:B--2---:R-:W-:Y:S02]  /*2ba0*/  SEL R13, R21, RZ, P3 ;  /* 0x000000ff150d7207 */ /* 0x004fe40001800000 */
[----:B------:R-:W-:Y:S01]  /*2bb0*/  SHFL.IDX PT, R16, R20, 0x1f, 0x1f ;  /* 0x03e01f0014107f89 */ /* 0x000fe200000e0000 */
[----:B-----5:R-:W-:-:S03]  /*2bc0*/  SEL R4, R7, RZ, P4 ;  /* 0x000000ff07047207 */ /* 0x020fc60002000000 */
[----:B------:R-:W-:Y:S01]  /*2bd0*/  SHFL.IDX PT, R14, R15, 0x1f, 0x1f ;  /* 0x03e01f000f0e7f89 */ /* 0x000fe200000e0000 */
[----:B------:R-:W-:Y:S01]  /*2be0*/  IMAD.IADD R18, R18, 0x1, R13 ;  /* 0x0000000112127824 */ /* 0x000fe200078e020d */
[----:B---3--:R-:W-:Y:S02]  /*2bf0*/  SEL R11, R22, RZ, P4 ;  /* 0x000000ff160b7207 */ /* 0x008fe40002000000 */
[----:B------:R1:W2:Y:S01]  /*2c00*/  SHFL.IDX PT, R7, R23, 0x1f, 0x1f ;  /* 0x03e01f0017077f89 */ /* 0x0002a200000e0000 */
[----:B------:R-:W-:Y:S02]  /*2c10*/  IADD3 R21, PT, PT, R17, R4, RZ ;  /* 0x0000000411157210 */ /* 0x000fe40007ffe0ff */
[----:B------:R-:W-:Y:S01]  /*2c20*/  SEL R4, R19, RZ, P4 ;  /* 0x000000ff13047207 */ /* 0x000fe20002000000 */
[----:B------:R-:W-:Y:S01]  /*2c30*/  IMAD.IADD R22, R10, 0x1, R11 ;  /* 0x000000010a167824 */ /* 0x000fe200078e020b */
[----:B------:R-:W3:Y:S03]  /*2c40*/  SHFL.UP PT, R24, R18, 0x10, RZ ;  /* 0x0600000012187989 */ /* 0x000ee600000e00ff */
[----:B------:R-:W-:Y:S01]  /*2c50*/  IMAD.IADD R25, R9, 0x1, R4 ;  /* 0x0000000109197824 */ /* 0x000fe200078e0204 */
[----:B------:R-:W4:Y:S01]  /*2c60*/  SHFL.IDX PT, R17, R21, 0x1f, 0x1f ;  /* 0x03e01f0015117f89 */ /* 0x000f2200000e0000 */
[----:B------:R-:W-:Y:S01]  /*2c70*/  IADD3 R4, P5, PT, R0, R5, RZ ;  /* 0x0000000500047210 */ /* 0x000fe20007fbe0ff */
[----:B-1----:R-:W-:-:S02]  /*2c80*/  IMAD.IADD R23, R23, 0x1, -R2 ;  /* 0x0000000117177824 */ /* 0x002fc400078e0a02 */
[----:B------:R-:W1:Y:S01]  /*2c90*/  SHFL.IDX PT, R10, R22, 0x1f, 0x1f ;  /* 0x03e01f00160a7f89 */ /* 0x000e6200000e0000 */
[----:B------:R-:W-:Y:S02]  /*2ca0*/  LEA.HI.X.SX32 R5, R5, RZ, 0x1, P5 ;  /* 0x000000ff05057211 */ /* 0x000fe400028f0eff */
[C---:B------:R-:W-:Y:S01]  /*2cb0*/  LEA R11, P5, R4.reuse, UR6, 0x2 ;  /* 0x00000006040b7c11 */ /* 0x040fe2000f8a10ff */
[----:B------:R-:W5:Y:S03]  /*2cc0*/  SHFL.IDX PT, R9, R25, 0x1f, 0x1f ;  /* 0x03e01f0019097f89 */ /* 0x000f6600000e0000 */
[----:B------:R-:W-:Y:S02]  /*2cd0*/  LEA.HI.X R5, R4, UR7, R5, 0x2, P5 ;  /* 0x0000000704057c11 */ /* 0x000fe4000a8f1405 */
[----:B------:R-:W-:Y:S02]  /*2ce0*/  MOV R4, R11 ;  /* 0x0000000b00047202 */ /* 0x000fe40000000f00 */
[----:B--2---:R-:W-:-:S02]  /*2cf0*/  IADD3 R19, PT, PT, R7, R16, RZ ;  /* 0x0000001007137210 */ /* 0x004fc40007ffe0ff */
[----:B------:R-:W-:Y:S01]  /*2d00*/  IADD3 R7, PT, PT, R20, R7, -R2 ;  /* 0x0000000714077210 */ /* 0x000fe20007ffe802 */
[----:B------:R-:W-:Y:S02]  /*2d10*/  REDG.E.ADD.STRONG.GPU desc[UR8][R4.64], R23 ;  /* 0x000000170400798e */ /* 0x000fe4000c12e108 */
[----:B------:R-:W-:Y:S01]  /*2d20*/  IMAD.IADD R14, R19, 0x1, R14 ;  /* 0x00000001130e7824 */ /* 0x000fe200078e020e */
[----:B---3--:R-:W-:Y:S01]  /*2d30*/  SEL R11, R24, RZ, P4 ;  /* 0x000000ff180b7207 */ /* 0x008fe20002000000 */
[----:B------:R-:W-:Y:S02]  /*2d40*/  REDG.E.ADD.STRONG.GPU desc[UR8][R4.64+0x80], R7 ;  /* 0x000080070400798e */ /* 0x000fe4000c12e108 */
[----:B----4-:R-:W-:-:S04]  /*2d50*/  IMAD.IADD R17, R14, 0x1, R17 ;  /* 0x000000010e117824 */ /* 0x010fc800078e0211 */
[----:B-1----:R-:W-:Y:S01]  /*2d60*/  IMAD.IADD R16, R17, 0x1, R10 ;  /* 0x0000000111107824 */ /* 0x002fe200078e020a */
[--C-:B------:R-:W-:Y:S01]  /*2d70*/  IADD3 R15, PT, PT, R15, R19, -R2.reuse ;  /* 0x000000130f0f7210 */ /* 0x100fe20007ffe802 */
[----:B------:R-:W-:Y:S02]  /*2d80*/  IMAD.IADD R18, R18, 0x1, R11 ;  /* 0x0000000112127824 */ /* 0x000fe400078e020b */
[----:B-----5:R-:W-:Y:S01]  /*2d90*/  IMAD.IADD R9, R16, 0x1, R9 ;  /* 0x0000000110097824 */ /* 0x020fe200078e0209 */
[--C-:B------:R-:W-:Y:S01]  /*2da0*/  IADD3 R21, PT, PT, R21, R14, -R2.reuse ;  /* 0x0000000e15157210 */ /* 0x100fe20007ffe802 */
[----:B------:R-:W-:Y:S01]  /*2db0*/  REDG.E.ADD.STRONG.GPU desc[UR8][R4.64+0x100], R15 ;  /* 0x0001000f0400798e */ /* 0x000fe2000c12e108 */
[--C-:B------:R-:W-:Y:S02]  /*2dc0*/  IADD3 R17, PT, PT, R22, R17, -R2.reuse ;  /* 0x0000001116117210 */ /* 0x100fe40007ffe802 */
[--C-:B------:R-:W-:Y:S01]  /*2dd0*/  IADD3 R25, PT, PT, R25, R16, -R2.reuse ;  /* 0x0000001019197210 */ /* 0x100fe20007ffe802 */
[----:B------:R-:W-:Y:S01]  /*2de0*/  REDG.E.ADD.STRONG.GPU desc[UR8][R4.64+0x180], R21 ;  /* 0x000180150400798e */ /* 0x000fe2000c12e108 */
[----:B------:R-:W-:-:S03]  /*2df0*/  IADD3 R11, PT, PT, R18, R9, -R2 ;  /* 0x00000009120b7210 */ /* 0x000fc60007ffe802 */
[----:B------:R-:W-:Y:S04]  /*2e00*/  REDG.E.ADD.STRONG.GPU desc[UR8][R4.64+0x200], R17 ;  /* 0x000200110400798e */ /* 0x000fe8000c12e108 */
[----:B------:R-:W-:Y:S04]  /*2e10*/  REDG.E.ADD.STRONG.GPU desc[UR8][R4.64+0x280], R25 ;  /* 0x000280190400798e */ /* 0x000fe8000c12e108 */
[----:B------:R-:W-:Y:S04]  /*2e20*/  REDG.E.ADD.STRONG.GPU desc[UR8][R4.64+0x300], R11 ;  /* 0x0003000b0400798e */ /* 0x000fe8000c12e108 */
[----:B------:R-:W1:Y:S02]  /*2e30*/  SHFL.UP PT, R7, R6, 0x1, RZ ;  /* 0x0420000006077989 */ /* 0x000e6400000e00ff */
[----:B-1----:R-:W-:-:S04]  /*2e40*/  SEL R7, R7, RZ, P0 ;  /* 0x000000ff07077207 */ /* 0x002fc80000000000 */
[----:B------:R-:W-:-:S05]  /*2e50*/  IADD3 R7, PT, PT, R6, R7, RZ ;  /* 0x0000000706077210 */ /* 0x000fca0007ffe0ff */
        /* <DEDUP_REMOVED lines=8> */
[----:B-1----:R-:W-:-:S05]  /*2ee0*/  SEL R15, R15, RZ, P3 ;  /* 0x000000ff0f0f7207 */ /* 0x002fca0001800000 */
[----:B------:R-:W-:-:S05]  /*2ef0*/  IMAD.IADD R6, R14, 0x1, R15 ;  /* 0x000000010e067824 */ /* 0x000fca00078e020f */
[----:B--2---:R1:W3:Y:S02]  /*2f00*/  SHFL.UP PT, R15, R6, 0x10, RZ ;  /* 0x06000000060f7989 */ /* 0x0042e400000e00ff */
.L_x_469:
[----:B---3--:R-:W-:Y:S02]  /*2f10*/  SEL R15, R15, RZ, P4 ;  /* 0x000000ff0f0f7207 */ /* 0x008fe40002000000 */
[----:B------:R-:W-:Y:S02]  /*2f20*/  IADD3 R18, PT, PT, -R2, R18, R9 ;  /* 0x0000001202127210 */ /* 0x000fe40007ffe109 */
[----:B------:R-:W-:Y:S01]  /*2f30*/  IADD3 R15, PT, PT, R6, R15, RZ ;  /* 0x0000000f060f7210 */ /* 0x000fe20007ffe0ff */
[----:B------:R-:W-:-:S04]  /*2f40*/  UMOV UR5, 0xffffffff ;  /* 0xffffffff00057882 */ /* 0x000fc80000000000 */
[----:B------:R-:W-:-:S05]  /*2f50*/  IMAD.IADD R7, R15, 0x1, R18 ;  /* 0x000000010f077824 */ /* 0x000fca00078e0212 */
[----:B------:R2:W-:Y:S01]  /*2f60*/  REDG.E.ADD.STRONG.GPU desc[UR8][R4.64+0x380], R7 ;  /* 0x000380070400798e */ /* 0x0005e2000c12e108 */
[----:B------:R-:W-:Y:S05]  /*2f70*/  BRA.DIV UR5, `(.L_x_419) ;  /* 0x0000001a051c7947 */ /* 0x000fea000b800000 */
.L_x_472:
[----:B--2---:R-:W-:-:S05]  /*2f80*/  IMAD.U32 R5, RZ, RZ, UR12 ;  /* 0x0000000cff057e24 */ /* 0x004fca000f8e00ff */
[----:B------:R-:W-:-:S04]  /*2f90*/  LEA.HI R8, R5, R8, RZ, 0x1b ;  /* 0x0000000805087211 */ /* 0x000fc800078fd8ff */
[----:B------:R-:W-:-:S13]  /*2fa0*/  ISETP.GE.U32.AND P5, PT, R8, 0x4, PT ;  /* 0x000000040800780c */ /* 0x000fda0003fa6070 */
[----:B------:R-:W-:Y:S05]  /*2fb0*/  @!P5 BRA `(.L_x_420) ;  /* 0xfffffff40048d947 */ /* 0x000fea000383ffff */
[----:B------:R-:W-:Y:S05]  /*2fc0*/  EXIT ;  /* 0x000000000000794d */ /* 0x000fea0003800000 */
.L_x_418:
[----:B------:R-:W-:Y:S01]  /*2fd0*/  HFMA2 R12, -RZ, RZ, 0, 0 ;  /* 0x00000000ff0c7431 */ /* 0x000fe200000001ff */
[----:B------:R-:W-:Y:S01]  /*2fe0*/  BSSY B0, `(.L_x_421) ;  /* 0x0000006000007945 */ /* 0x000fe20003800000 */
[----:B------:R-:W-:Y:S02]  /*2ff0*/  IMAD.MOV.U32 R13, RZ, RZ, 0x1 ;  /* 0x00000001ff0d7424 */ /* 0x000fe400078e00ff */
[----:B------:R-:W-:-:S07]  /*3000*/  IMAD.MOV.U32 R11, RZ, RZ, -0x1 ;  /* 0xffffffffff0b7424 */ /* 0x000fce00078e00ff */
[----:B-123--:R-:W-:Y:S05]  /*3010*/  WARPSYNC.COLLECTIVE R11, `(.L_x_422) ;  /* 0x000000000b087348 */ /* 0x00efea0003c00000 */
[----:B---3--:R3:W4:Y:S02]  /*3020*/  SHFL.UP P5, R15, R26, R13, R12 ;  /* 0x0400000d1a0f7389 */ /* 0x00872400000a000c */
[----:B-1234-:R-:W-:Y:S05]  /*3030*/  ENDCOLLECTIVE ;  /* 0x000000000000791b */ /* 0x01efea0003800000 */
.L_x_422:
[----:B------:R-:W-:Y:S05]  /*3040*/  BSYNC B0 ;  /* 0x0000000000007941 */ /* 0x000fea0003800000 */
.L_x_421:
[----:B------:R-:W-:Y:S01]  /*3050*/  IMAD.MOV.U32 R4, RZ, RZ, R15 ;  /* 0x000000ffff047224 */ /* 0x000fe200078e000f */
[----:B------:R1:W2:Y:S01]  /*3060*/  LDS R18, [R6+0x80] ;  /* 0x0000800006127984 */ /* 0x0002a20000000800 */
[----:B------:R-:W-:Y:S02]  /*3070*/  IMAD.MOV.U32 R13, RZ, RZ, 0x2 ;  /* 0x00000002ff0d7424 */ /* 0x000fe400078e00ff */
[----:B------:R-:W-:Y:S01]  /*3080*/  IMAD.MOV.U32 R12, RZ, RZ, RZ ;  /* 0x000000ffff0c7224 */ /* 0x000fe200078e00ff */
[----:B------:R-:W-:Y:S01]  /*3090*/  SEL R7, R4, RZ, P0 ;  /* 0x000000ff04077207 */ /* 0x000fe20000000000 */
[----:B------:R-:W-:Y:S01]  /*30a0*/  IMAD.MOV.U32 R11, RZ, RZ, -0x1 ;  /* 0xffffffffff0b7424 */ /* 0x000fe200078e00ff */
[----:B------:R1:W3:Y:S03]  /*30b0*/  LDS R17, [R6+0x180] ;  /* 0x0001800006117984 */ /* 0x0002e60000000800 */
[----:B------:R-:W-:-:S05]  /*30c0*/  IMAD.IADD R4, R26, 0x1, R7 ;  /* 0x000000011a047824 */ /* 0x000fca00078e0207 */
[----:B-1----:R-:W-:-:S07]  /*30d0*/  MOV R26, R4 ;  /* 0x00000004001a7202 */ /* 0x002fce0000000f00 */
[----:B--23--:R-:W-:Y:S05]  /*30e0*/  WARPSYNC.COLLECTIVE R11, `(.L_x_423) ;  /* 0x000000000b087348 */ /* 0x00cfea0003c00000 */
[----:B------:R1:W4:Y:S02]  /*30f0*/  SHFL.UP P5, R15, R26, R13, R12 ;  /* 0x0400000d1a0f7389 */ /* 0x00032400000a000c */
[----:B-1234-:R-:W-:Y:S05]  /*3100*/  ENDCOLLECTIVE ;  /* 0x000000000000791b */ /* 0x01efea0003800000 */
.L_x_423:
        /* <DEDUP_REMOVED lines=8> */
.L_x_424:
        /* <DEDUP_REMOVED lines=8> */
.L_x_425:
        /* <DEDUP_REMOVED lines=8> */
.L_x_426:
[----:B------:R-:W-:Y:S01]  /*3290*/  IMAD.MOV.U32 R24, RZ, RZ, 0x1f ;  /* 0x0000001fff187424 */ /* 0x000fe200078e00ff */
[----:B------:R-:W-:Y:S02]  /*32a0*/  MOV R4, R15 ;  /* 0x0000000f00047202 */ /* 0x000fe40000000f00 */
[----:B------:R-:W-:Y:S02]  /*32b0*/  IADD3 R7, P5, PT, R0, R5, RZ ;  /* 0x0000000500077210 */ /* 0x000fe40007fbe0ff */
[----:B------:R-:W-:Y:S02]  /*32c0*/  SEL R10, R4, RZ, P4 ;  /* 0x000000ff040a7207 */ /* 0x000fe40002000000 */
[----:B------:R-:W-:Y:S02]  /*32d0*/  LEA.HI.X.SX32 R14, R5, RZ, 0x1, P5 ;  /* 0x000000ff050e7211 */ /* 0x000fe400028f0eff */
[----:B------:R-:W-:Y:S01]  /*32e0*/  LEA R4, P5, R7, UR6, 0x2 ;  /* 0x0000000607047c11 */ /* 0x000fe2000f8a10ff */
[----:B------:R-:W-:Y:S01]  /*32f0*/  IMAD.IADD R23, R23, 0x1, R10 ;  /* 0x0000000117177824 */ /* 0x000fe200078e020a */
[----:B------:R-:W-:-:S02]  /*3300*/  MOV R13, 0x1 ;  /* 0x00000001000d7802 */ /* 0x000fc40000000f00 */
[----:B------:R-:W-:Y:S01]  /*3310*/  LEA.HI.X R5, R7, UR7, R14, 0x2, P5 ;  /* 0x0000000707057c11 */ /* 0x000fe2000a8f140e */
[----:B------:R-:W-:Y:S01]  /*3320*/  IMAD.IADD R9, R23, 0x1, -R2 ;  /* 0x0000000117097824 */ /* 0x000fe200078e0a02 */
[----:B------:R1:W2:Y:S01]  /*3330*/  LDS R14, [R6+0x100] ;  /* 0x00010000060e7984 */ /* 0x0002a20000000800 */
[----:B------:R-:W-:Y:S02]  /*3340*/  IMAD.MOV.U32 R22, RZ, RZ, R23 ;  /* 0x000000ffff167224 */ /* 0x000fe400078e0017 */
[----:B------:R-:W-:Y:S02]  /*3350*/  HFMA2 R23, -RZ, RZ, 0, 1.847743988037109375e-06 ;  /* 0x0000001fff177431 */ /* 0x000fe400000001ff */
[----:B------:R-:W-:Y:S01]  /*3360*/  IMAD.MOV.U32 R26, RZ, RZ, R18 ;  /* 0x000000ffff1a7224 */ /* 0x000fe200078e0012 */
[----:B------:R1:W-:Y:S06]  /*3370*/  REDG.E.ADD.STRONG.GPU desc[UR8][R4.64], R9 ;  /* 0x000000090400798e */ /* 0x0003ec000c12e108 */
[----:B-12---:R-:W-:Y:S05]  /*3380*/  WARPSYNC.COLLECTIVE R11, `(.L_x_427) ;  /* 0x000000000b087348 */ /* 0x006fea0003c00000 */
[----:B------:R3:W4:Y:S02]  /*3390*/  SHFL.IDX P5, R20, R22, R23, R24 ;  /* 0x0000001716147389 */ /* 0x00072400000a0018 */
[----:B-1234-:R-:W-:Y:S05]  /*33a0*/  ENDCOLLECTIVE ;  /* 0x000000000000791b */ /* 0x01efea0003800000 */
.L_x_427:
[----:B------:R-:W-:Y:S05]  /*33b0*/  WARPSYNC.COLLECTIVE R11, `(.L_x_428) ;  /* 0x000000000b087348 */ /* 0x000fea0003c00000 */
[----:B------:R1:W2:Y:S02]  /*33c0*/  SHFL.UP P5, R15, R26, R13, R12 ;  /* 0x0400000d1a0f7389 */ /* 0x0002a400000a000c */
[----:B-12---:R-:W-:Y:S05]  /*33d0*/  ENDCOLLECTIVE ;  /* 0x000000000000791b */ /* 0x006fea0003800000 */
.L_x_428:
[----:B------:R-:W-:Y:S02]  /*33e0*/  HFMA2 R13, -RZ, RZ, 0, 1.1920928955078125e-07 ;  /* 0x00000002ff0d7431 */ /* 0x000fe400000001ff */
        /* <DEDUP_REMOVED lines=8> */
.L_x_429:
        /* <DEDUP_REMOVED lines=8> */
.L_x_430:
        /* <DEDUP_REMOVED lines=8> */
.L_x_431:
        /* <DEDUP_REMOVED lines=8> */
.L_x_432:
[----:B------:R-:W-:Y:S02]  /*35f0*/  HFMA2 R23, -RZ, RZ, 0, 1.847743988037109375e-06 ;  /* 0x0000001fff177431 */ /* 0x000fe400000001ff */
[----:B------:R-:W-:-:S05]  /*3600*/  IMAD.MOV.U32 R24, RZ, RZ, R15 ;  /* 0x000000ffff187224 */ /* 0x000fca00078e000f */
[----:B------:R-:W-:-:S05]  /*3610*/  SEL R9, R24, RZ, P4 ;  /* 0x000000ff18097207 */ /* 0x000fca0002000000 */
[----:B------:R-:W-:Y:S01]  /*3620*/  IMAD.IADD R20, R16, 0x1, R9 ;  /* 0x0000000110147824 */ /* 0x000fe200078e0209 */
[----:B------:R-:W-:Y:S01]  /*3630*/  MOV R13, 0x1 ;  /* 0x00000001000d7802 */ /* 0x000fe20000000f00 */
[----:B------:R-:W-:Y:S02]  /*3640*/  IMAD.MOV.U32 R24, RZ, RZ, 0x1f ;  /* 0x0000001fff187424 */ /* 0x000fe400078e00ff */
[----:B------:R-:W-:Y:S01]  /*3650*/  IMAD.MOV.U32 R22, RZ, RZ, R20 ;  /* 0x000000ffff167224 */ /* 0x000fe200078e0014 */
[----:B------:R-:W-:Y:S01]  /*3660*/  IADD3 R9, PT, PT, R20, R7, -R2 ;  /* 0x0000000714097210 */ /* 0x000fe20007ffe802 */
[----:B------:R-:W-:-:S04]  /*3670*/  IMAD.MOV.U32 R26, RZ, RZ, R14 ;  /* 0x000000ffff1a7224 */ /* 0x000fc800078e000e */
[----:B------:R1:W-:Y:S03]  /*3680*/  REDG.E.ADD.STRONG.GPU desc[UR8][R4.64+0x80], R9 ;  /* 0x000080090400798e */ /* 0x0003e6000c12e108 */
[----:B-1----:R-:W-:Y:S05]  /*3690*/  WARPSYNC.COLLECTIVE R11, `(.L_x_433) ;  /* 0x000000000b087348 */ /* 0x002fea0003c00000 */
[----:B------:R2:W3:Y:S02]  /*36a0*/  SHFL.IDX P5, R20, R22, R23, R24 ;  /* 0x0000001716147389 */ /* 0x0004e400000a0018 */
[----:B-123--:R-:W-:Y:S05]  /*36b0*/  ENDCOLLECTIVE ;  /* 0x000000000000791b */ /* 0x00efea0003800000 */
.L_x_433:
[----:B------:R-:W-:Y:S05]  /*36c0*/  WARPSYNC.COLLECTIVE R11, `(.L_x_434) ;  /* 0x000000000b087348 */ /* 0x000fea0003c00000 */
[----:B------:R1:W2:Y:S02]  /*36d0*/  SHFL.UP P5, R15, R26, R13, R12 ;  /* 0x0400000d1a0f7389 */ /* 0x0002a400000a000c */
[----:B-12---:R-:W-:Y:S05]  /*36e0*/  ENDCOLLECTIVE ;  /* 0x000000000000791b */ /* 0x006fea0003800000 */
.L_x_434:
[----:B------:R-:W-:Y:S02]  /*36f0*/  HFMA2 R13, -RZ, RZ, 0, 1.1920928955078125e-07 ;  /* 0x00000002ff0d7431 */ /* 0x000fe400000001ff */
[----:B------:R-:W-:Y:S02]  /*3700*/  IMAD.MOV.U32 R16, RZ, RZ, R20 ;  /* 0x000000ffff107224 */ /* 0x000fe400078e0014 */
[----:B------:R-:W-:-:S05]  /*3710*/  IMAD.MOV.U32 R19, RZ, RZ, R15 ;  /* 0x000000ffff137224 */ /* 0x000fca00078e000f */
[----:B------:R-:W-:-:S05]  /*3720*/  SEL R19, R19, RZ, P0 ;  /* 0x000000ff13137207 */ /* 0x000fca0000000000 */
[----:B------:R-:W-:Y:S02]  /*3730*/  IMAD.IADD R14, R14, 0x1, R19 ;  /* 0x000000010e0e7824 */ /* 0x000fe400078e0213 */
[----:B------:R-:W-:Y:S02]  /*3740*/  IMAD.IADD R19, R7, 0x1, R16 ;  /* 0x0000000107137824 */ /* 0x000fe400078e0210 */
[----:B------:R-:W-:-:S07]  /*3750*/  IMAD.MOV.U32 R26, RZ, RZ, R14 ;  /* 0x000000ffff1a7224 */ /* 0x000fce00078e000e */
[----:B------:R-:W-:Y:S05]  /*3760*/  WARPSYNC.COLLECTIVE R11, `(.L_x_435) ;  /* 0x000000000b087348 */ /* 0x000fea0003c00000 */
[----:B------:R1:W2:Y:S02]  /*3770*/  SHFL.UP P5, R15, R26, R13, R12 ;  /* 0x0400000d1a0f7389 */ /* 0x0002a400000a000c */
[----:B-12---:R-:W-:Y:S05]  /*3780*/  ENDCOLLECTIVE ;  /* 0x000000000000791b */ /* 0x006fea0003800000 */
.L_x_435:
[----:B------:R-:W-:Y:S01]  /*3790*/  MOV R13, 0x4 ;  /* 0x00000004000d7802 */ /* 0x000fe20000000f00 */
        /* <DEDUP_REMOVED lines=8> */
.L_x_436:
[----:B------:R-:W-:Y:S02]  /*3820*/  HFMA2 R13, -RZ, RZ, 0, 4.76837158203125e-07 ;  /* 0x00000008ff0d7431 */ /* 0x000fe400000001ff */
[----:B------:R-:W-:-:S05]  /*3830*/  IMAD.MOV.U32 R22, RZ, RZ, R15 ;  /* 0x000000ffff167224 */ /* 0x000fca00078e000f */
[----:B------:R-:W-:-:S05]  /*3840*/  SEL R9, R22, RZ, P2 ;  /* 0x000000ff16097207 */ /* 0x000fca0001000000 */
[----:B------:R-:W-:Y:S02]  /*3850*/  IMAD.IADD R14, R14, 0x1, R9 ;  /* 0x000000010e0e7824 */ /* 0x000fe400078e0209 */
[----:B------:R1:W2:Y:S02]  /*3860*/  LDS R9, [R6+0x280] ;  /* 0x0002800006097984 */ /* 0x0002a40000000800 */
[----:B------:R-:W-:-:S07]  /*3870*/  IMAD.MOV.U32 R26, RZ, RZ, R14 ;  /* 0x000000ffff1a7224 */ /* 0x000fce00078e000e */
[----:B-12---:R-:W-:Y:S05]  /*3880*/  WARPSYNC.COLLECTIVE R11, `(.L_x_437) ;  /* 0x000000000b087348 */ /* 0x006fea0003c00000 */
[----:B------:R3:W4:Y:S02]  /*3890*/  SHFL.UP P5, R15, R26, R13, R12 ;  /* 0x0400000d1a0f7389 */ /* 0x00072400000a000c */
[----:B-1234-:R-:W-:Y:S05]  /*38a0*/  ENDCOLLECTIVE ;  /* 0x000000000000791b */ /* 0x01efea0003800000 */
.L_x_437:
        /* <DEDUP_REMOVED lines=8> */
.L_x_438:
        /* <DEDUP_REMOVED lines=11> */
.L_x_439:
[----:B------:R-:W-:Y:S05]  /*39e0*/  WARPSYNC.COLLECTIVE R11, `(.L_x_440) ;  /* 0x000000000b087348 */ /* 0x000fea0003c00000 */
[----:B------:R1:W2:Y:S02]  /*39f0*/  SHFL.UP P5, R15, R26, R13, R12 ;  /* 0x0400000d1a0f7389 */ /* 0x0002a400000a000c */
[----:B-12---:R-:W-:Y:S05]  /*3a00*/  ENDCOLLECTIVE ;  /* 0x000000000000791b */ /* 0x006fea0003800000 */
.L_x_440:
        /* <DEDUP_REMOVED lines=10> */
.L_x_441:
        /* <DEDUP_REMOVED lines=8> */
.L_x_442:
        /* <DEDUP_REMOVED lines=8> */
.L_x_443:
        /* <DEDUP_REMOVED lines=8> */
.L_x_444:
        /* <DEDUP_REMOVED lines=11> */
.L_x_445:
[----:B------:R-:W-:Y:S05]  /*3ce0*/  WARPSYNC.COLLECTIVE R11, `(.L_x_446) ;  /* 0x000000000b087348 */ /* 0x000fea0003c00000 */
[----:B------:R1:W2:Y:S02]  /*3cf0*/  SHFL.UP P5, R15, R26, R13, R12 ;  /* 0x0400000d1a0f7389 */ /* 0x0002a400000a000c */
[----:B-12---:R-:W-:Y:S05]  /*3d00*/  ENDCOLLECTIVE ;  /* 0x000000000000791b */ /* 0x006fea0003800000 */
.L_x_446:
        /* <DEDUP_REMOVED lines=10> */
.L_x_447:
        /* <DEDUP_REMOVED lines=8> */
.L_x_448:
        /* <DEDUP_REMOVED lines=8> */
.L_x_449:
        /* <DEDUP_REMOVED lines=8> */
.L_x_450:
[----:B------:R-:W-:-:S05]  /*3f30*/  IMAD.MOV.U32 R22, RZ, RZ, R15 ;  /* 0x000000ffff167224 */ /* 0x000fca00078e000f */
[----:B------:R-:W-:-:S05]  /*3f40*/  SEL R7, R22, RZ, P4 ;  /* 0x000000ff16077207 */ /* 0x000fca0002000000 */
[----:B------:R-:W-:Y:S02]  /*3f50*/  IMAD.IADD R22, R10, 0x1, R7 ;  /* 0x000000010a167824 */ /* 0x000fe400078e0207 */
[----:B------:R-:W-:Y:S02]  /*3f60*/  HFMA2 R13, -RZ, RZ, 0, 5.9604644775390625e-08 ;  /* 0x00000001ff0d7431 */ /* 0x000fe400000001ff */
[----:B------:R-:W-:Y:S01]  /*3f70*/  IMAD.MOV.U32 R26, RZ, RZ, R9 ;  /* 0x000000ffff1a7224 */ /* 0x000fe200078e0009 */
[----:B------:R-:W-:-:S05]  /*3f80*/  IADD3 R7, PT, PT, R22, R17, -R2 ;  /* 0x0000001116077210 */ /* 0x000fca0007ffe802 */
[----:B------:R1:W-:Y:S02]  /*3f90*/  REDG.E.ADD.STRONG.GPU desc[UR8][R4.64+0x200], R7 ;  /* 0x000200070400798e */ /* 0x0003e4000c12e108 */
[----:B-1----:R-:W-:Y:S05]  /*3fa0*/  WARPSYNC.COLLECTIVE R11, `(.L_x_451) ;  /* 0x000000000b087348 */ /* 0x002fea0003c00000 */
[----:B------:R2:W3:Y:S02]  /*3fb0*/  SHFL.IDX P5, R20, R22, R23, R24 ;  /* 0x0000001716147389 */ /* 0x0004e400000a0018 */
[----:B-123--:R-:W-:Y:S05]  /*3fc0*/  ENDCOLLECTIVE ;  /* 0x000000000000791b */ /* 0x00efea0003800000 */
.L_x_451:
[----:B------:R-:W-:Y:S05]  /*3fd0*/  WARPSYNC.COLLECTIVE R11, `(.L_x_452) ;  /* 0x000000000b087348 */ /* 0x000fea0003c00000 */
[----:B------:R1:W2:Y:S02]  /*3fe0*/  SHFL.UP P5, R15, R26, R13, R12 ;  /* 0x0400000d1a0f7389 */ /* 0x0002a400000a000c */
[----:B-12---:R-:W-:Y:S05]  /*3ff0*/  ENDCOLLECTIVE ;  /* 0x000000000000791b */ /* 0x006fea0003800000 */
.L_x_452:
[----:B------:R1:W2:Y:S04]  /*4000*/  LDS R7, [R6+0x300] ;  /* 0x0003000006077984 */ /* 0x0002a80000000800 */
[----:B------:R-:W3:Y:S01]  /*4010*/  LDS R6, [R6+0x380] ;  /* 0x0003800006067984 */ /* 0x000ee20000000800 */
[----:B------:R-:W-:Y:S02]  /*4020*/  IMAD.MOV.U32 R13, RZ, RZ, 0x2 ;  /* 0x00000002ff0d7424 */ /* 0x000fe400078e00ff */
[----:B------:R-:W-:Y:S01]  /*4030*/  IMAD.MOV.U32 R10, RZ, RZ, R20 ;  /* 0x000000ffff0a7224 */ /* 0x000fe200078e0014 */
[----:B------:R-:W-:-:S03]  /*4040*/  SEL R14, R15, RZ, P0 ;  /* 0x000000ff0f0e7207 */ /* 0x000fc60000000000 */
[----:B------:R-:W-:Y:S02]  /*4050*/  IMAD.IADD R16, R17, 0x1, R10 ;  /* 0x0000000111107824 */ /* 0x000fe400078e020a */
[----:B------:R-:W-:-:S04]  /*4060*/  IMAD.IADD R9, R9, 0x1, R14 ;  /* 0x0000000109097824 */ /* 0x000fc800078e020e */
[----:B-1----:R-:W-:-:S07]  /*4070*/  IMAD.MOV.U32 R26, RZ, RZ, R9 ;  /* 0x000000ffff1a7224 */ /* 0x002fce00078e0009 */
[----:B--23--:R-:W-:Y:S05]  /*4080*/  WARPSYNC.COLLECTIVE R11, `(.L_x_453) ;  /* 0x000000000b087348 */ /* 0x00cfea0003c00000 */
[----:B------:R1:W4:Y:S02]  /*4090*/  SHFL.UP P5, R15, R26, R13, R12 ;  /* 0x0400000d1a0f7389 */ /* 0x00032400000a000c */
[----:B-1234-:R-:W-:Y:S05]  /*40a0*/  ENDCOLLECTIVE ;  /* 0x000000000000791b */ /* 0x01efea0003800000 */
.L_x_453:
[----:B------:R-:W-:Y:S01]  /*40b0*/  IMAD.MOV.U32 R13, RZ, RZ, 0x4 ;  /* 0x00000004ff0d7424 */ /* 0x000fe200078e00ff */
[----:B------:R-:W-:-:S04]  /*40c0*/  SEL R14, R15, RZ, P1 ;  /* 0x000000ff0f0e7207 */ /* 0x000fc80000800000 */
[----:B------:R-:W-:-:S05]  /*40d0*/  IADD3 R9, PT, PT, R9, R14, RZ ;  /* 0x0000000e09097210 */ /* 0x000fca0007ffe0ff */
[----:B------:R-:W-:-:S07]  /*40e0*/  IMAD.MOV.U32 R26, RZ, RZ, R9 ;  /* 0x000000ffff1a7224 */ /* 0x000fce00078e0009 */
[----:B------:R-:W-:Y:S05]  /*40f0*/  WARPSYNC.COLLECTIVE R11, `(.L_x_454) ;  /* 0x000000000b087348 */ /* 0x000fea0003c00000 */
[----:B------:R1:W2:Y:S02]  /*4100*/  SHFL.UP P5, R15, R26, R13, R12 ;  /* 0x0400000d1a0f7389 */ /* 0x0002a400000a000c */
[----:B-12---:R-:W-:Y:S05]  /*4110*/  ENDCOLLECTIVE ;  /* 0x000000000000791b */ /* 0x006fea0003800000 */
.L_x_454:
[----:B------:R-:W-:Y:S01]  /*4120*/  IMAD.MOV.U32 R13, RZ, RZ, 0x8 ;  /* 0x00000008ff0d7424 */ /* 0x000fe200078e00ff */
[----:B------:R-:W-:-:S05]  /*4130*/  SEL R14, R15, RZ, P2 ;  /* 0x000000ff0f0e7207 */ /* 0x000fca0001000000 */
[----:B------:R-:W-:-:S05]  /*4140*/  IMAD.IADD R9, R9, 0x1, R14 ;  /* 0x0000000109097824 */ /* 0x000fca00078e020e */
[----:B------:R-:W-:-:S07]  /*4150*/  MOV R26, R9 ;  /* 0x00000009001a7202 */ /* 0x000fce0000000f00 */
[----:B------:R-:W-:Y:S05]  /*4160*/  WARPSYNC.COLLECTIVE R11, `(.L_x_455) ;  /* 0x000000000b087348 */ /* 0x000fea0003c00000 */
[----:B------:R1:W2:Y:S02]  /*4170*/  SHFL.UP P5, R15, R26, R13, R12 ;  /* 0x0400000d1a0f7389 */ /* 0x0002a400000a000c */
[----:B-12---:R-:W-:Y:S05]  /*4180*/  ENDCOLLECTIVE ;  /* 0x000000000000791b */ /* 0x006fea0003800000 */
.L_x_455:
[----:B------:R-:W-:Y:S01]  /*4190*/  HFMA2 R13, -RZ, RZ, 0, 9.5367431640625e-07 ;  /* 0x00000010ff0d7431 */ /* 0x000fe200000001ff */
[----:B------:R-:W-:-:S05]  /*41a0*/  SEL R14, R15, RZ, P3 ;  /* 0x000000ff0f0e7207 */ /* 0x000fca0001800000 */
[----:B------:R-:W-:-:S04]  /*41b0*/  IMAD.IADD R9, R9, 0x1, R14 ;  /* 0x0000000109097824 */ /* 0x000fc800078e020e */
[----:B------:R-:W-:-:S07]  /*41c0*/  IMAD.MOV.U32 R26, RZ, RZ, R9 ;  /* 0x000000ffff1a7224 */ /* 0x000fce00078e0009 */
[----:B------:R-:W-:Y:S05]  /*41d0*/  WARPSYNC.COLLECTIVE R11, `(.L_x_456) ;  /* 0x000000000b087348 */ /* 0x000fea0003c00000 */
[----:B------:R1:W2:Y:S02]  /*41e0*/  SHFL.UP P5, R15, R26, R13, R12 ;  /* 0x0400000d1a0f7389 */ /* 0x0002a400000a000c */
[----:B-12---:R-:W-:Y:S05]  /*41f0*/  ENDCOLLECTIVE ;  /* 0x000000000000791b */ /* 0x006fea0003800000 */
.L_x_456:
        /* <DEDUP_REMOVED lines=11> */
.L_x_457:
[----:B------:R-:W-:Y:S05]  /*42b0*/  WARPSYNC.COLLECTIVE R11, `(.L_x_458) ;  /* 0x000000000b087348 */ /* 0x000fea0003c00000 */
[----:B------:R1:W2:Y:S02]  /*42c0*/  SHFL.UP P5, R15, R26, R13, R12 ;  /* 0x0400000d1a0f7389 */ /* 0x0002a400000a000c */
[----:B-12---:R-:W-:Y:S05]  /*42d0*/  ENDCOLLECTIVE ;  /* 0x000000000000791b */ /* 0x006fea0003800000 */
.L_x_458:
[----:B------:R-:W-:Y:S02]  /*42e0*/  HFMA2 R13, -RZ, RZ, 0, 1.1920928955078125e-07 ;  /* 0x00000002ff0d7431 */ /* 0x000fe400000001ff */
        /* <DEDUP_REMOVED lines=9> */
.L_x_459:
        /* <DEDUP_REMOVED lines=8> */
.L_x_460:
        /* <DEDUP_REMOVED lines=8> */
.L_x_461:
[----:B------:R-:W-:Y:S01]  /*4480*/  HFMA2 R13, -RZ, RZ, 0, 9.5367431640625e-07 ;  /* 0x00000010ff0d7431 */ /* 0x000fe200000001ff */
[----:B------:R-:W-:-:S04]  /*4490*/  MOV R21, R15 ;  /* 0x0000000f00157202 */ /* 0x000fc80000000f00 */
[----:B------:R-:W-:-:S05]  /*44a0*/  SEL R21, R21, RZ, P3 ;  /* 0x000000ff15157207 */ /* 0x000fca0001800000 */
[----:B------:R-:W-:-:S04]  /*44b0*/  IMAD.IADD R18, R18, 0x1, R21 ;  /* 0x0000000112127824 */ /* 0x000fc800078e0215 */
[----:B------:R-:W-:-:S07]  /*44c0*/  IMAD.MOV.U32 R26, RZ, RZ, R18 ;  /* 0x000000ffff1a7224 */ /* 0x000fce00078e0012 */
[----:B------:R-:W-:Y:S05]  /*44d0*/  WARPSYNC.COLLECTIVE R11, `(.L_x_462) ;  /* 0x000000000b087348 */ /* 0x000fea0003c00000 */
[----:B------:R1:W2:Y:S02]  /*44e0*/  SHFL.UP P5, R15, R26, R13, R12 ;  /* 0x0400000d1a0f7389 */ /* 0x0002a400000a000c */
[----:B-12---:R-:W-:Y:S05]  /*44f0*/  ENDCOLLECTIVE ;  /* 0x000000000000791b */ /* 0x006fea0003800000 */
.L_x_462:
        /* <DEDUP_REMOVED lines=12> */
.L_x_463:
[----:B------:R-:W-:Y:S05]  /*45c0*/  WARPSYNC.COLLECTIVE R11, `(.L_x_464) ;  /* 0x000000000b087348 */ /* 0x000fea0003c00000 */
[----:B------:R1:W2:Y:S02]  /*45d0*/  SHFL.UP P5, R15, R26, R13, R12 ;  /* 0x0400000d1a0f7389 */ /* 0x0002a400000a000c */
[----:B-12---:R-:W-:Y:S05]  /*45e0*/  ENDCOLLECTIVE ;  /* 0x000000000000791b */ /* 0x006fea0003800000 */
.L_x_464:
[----:B------:R-:W-:Y:S01]  /*45f0*/  HFMA2 R13, -RZ, RZ, 0, 1.1920928955078125e-07 ;  /* 0x00000002ff0d7431 */ /* 0x000fe200000001ff */
[----:B------:R-:W-:Y:S02]  /*4600*/  MOV R18, R20 ;  /* 0x0000001400127202 */ /* 0x000fe40000000f00 */
[----:B------:R-:W-:-:S04]  /*4610*/  MOV R7, R15 ;  /* 0x0000000f00077202 */ /* 0x000fc80000000f00 */
[----:B------:R-:W-:-:S05]  /*4620*/  SEL R7, R7, RZ, P0 ;  /* 0x000000ff07077207 */ /* 0x000fca0000000000 */
[----:B------:R-:W-:-:S04]  /*4630*/  IMAD.IADD R7, R6, 0x1, R7 ;  /* 0x0000000106077824 */ /* 0x000fc800078e0207 */
[----:B------:R-:W-:-:S07]  /*4640*/  IMAD.MOV.U32 R26, RZ, RZ, R7 ;  /* 0x000000ffff1a7224 */ /* 0x000fce00078e0007 */
[----:B------:R-:W-:Y:S05]  /*4650*/  WARPSYNC.COLLECTIVE R11, `(.L_x_465) ;  /* 0x000000000b087348 */ /* 0x000fea0003c00000 */
[----:B------:R1:W2:Y:S02]  /*4660*/  SHFL.UP P5, R15, R26, R13, R12 ;  /* 0x0400000d1a0f7389 */ /* 0x0002a400000a000c */
[----:B-12---:R-:W-:Y:S05]  /*4670*/  ENDCOLLECTIVE ;  /* 0x000000000000791b */ /* 0x006fea0003800000 */
.L_x_465:
        /* <DEDUP_REMOVED lines=8> */
.L_x_466:
[----:B------:R-:W-:Y:S01]  /*4700*/  IMAD.MOV.U32 R13, RZ, RZ, 0x8 ;  /* 0x00000008ff0d7424 */ /* 0x000fe200078e00ff */
[----:B------:R-:W-:-:S05]  /*4710*/  SEL R15, R15, RZ, P2 ;  /* 0x000000ff0f0f7207 */ /* 0x000fca0001000000 */
[----:B------:R-:W-:-:S05]  /*4720*/  IMAD.IADD R14, R10, 0x1, R15 ;  /* 0x000000010a0e7824 */ /* 0x000fca00078e020f */
[----:B------:R-:W-:-:S07]  /*4730*/  MOV R26, R14 ;  /* 0x0000000e001a7202 */ /* 0x000fce0000000f00 */
[----:B------:R-:W-:Y:S05]  /*4740*/  WARPSYNC.COLLECTIVE R11, `(.L_x_467) ;  /* 0x000000000b087348 */ /* 0x000fea0003c00000 */
[----:B------:R1:W2:Y:S02]  /*4750*/  SHFL.UP P5, R15, R26, R13, R12 ;  /* 0x0400000d1a0f7389 */ /* 0x0002a400000a000c */
[----:B-12---:R-:W-:Y:S05]  /*4760*/  ENDCOLLECTIVE ;  /* 0x000000000000791b */ /* 0x006fea0003800000 */
.L_x_467:
[----:B------:R-:W-:Y:S01]  /*4770*/  IMAD.MOV.U32 R13, RZ, RZ, 0x10 ;  /* 0x00000010ff0d7424 */ /* 0x000fe200078e00ff */
[----:B------:R-:W-:-:S05]  /*4780*/  SEL R15, R15, RZ, P3 ;  /* 0x000000ff0f0f7207 */ /* 0x000fca0001800000 */
[----:B------:R-:W-:-:S05]  /*4790*/  IMAD.IADD R6, R14, 0x1, R15 ;  /* 0x000000010e067824 */ /* 0x000fca00078e020f */
[----:B------:R-:W-:-:S07]  /*47a0*/  MOV R26, R6 ;  /* 0x00000006001a7202 */ /* 0x000fce0000000f00 */
[----:B------:R-:W-:Y:S05]  /*47b0*/  WARPSYNC.COLLECTIVE R11, `(.L_x_468) ;  /* 0x000000000b087348 */ /* 0x000fea0003c00000 */
[----:B------:R1:W2:Y:S02]  /*47c0*/  SHFL.UP P5, R15, R26, R13, R12 ;  /* 0x0400000d1a0f7389 */ /* 0x0002a400000a000c */
[----:B-12---:R-:W-:Y:S05]  /*47d0*/  ENDCOLLECTIVE ;  /* 0x000000000000791b */ /* 0x006fea0003800000 */
.L_x_468:
[----:B------:R-:W-:Y:S05]  /*47e0*/  BRA `(.L_x_469) ;  /* 0xffffffe400c87947 */ /* 0x000fea000383ffff */
.L_x_419:
        /* <DEDUP_REMOVED lines=8> */
.L_x_471:
[----:B------:R-:W-:Y:S05]  /*4870*/  BSYNC B0 ;  /* 0x0000000000007941 */ /* 0x000fea0003800000 */
.L_x_470:
[----:B------:R-:W-:Y:S05]  /*4880*/  BRA `(.L_x_472) ;  /* 0xffffffe400bc7947 */ /* 0x000fea000383ffff */
        .weak           $__internal_3_$__cuda_sm20_div_u16
        .type           $__internal_3_$__cuda_sm20_div_u16,@function
        .size           $__internal_3_$__cuda_sm20_div_u16,(.L_x_3572 - $__internal_3_$__cuda_sm20_div_u16)
$__internal_3_$__cuda_sm20_div_u16:
[----:B------:R-:W1:Y:S01]  /*4890*/  I2F.U16 R3, UR4 ;  /* 0x0000000400037d06 */ /* 0x000e620008101000 */
[----:B------:R-:W-:Y:S02]  /*48a0*/  MOV R4, 0x4b800000 ;  /* 0x4b80000000047802 */ /* 0x000fe40000000f00 */
[----:B------:R-:W-:Y:S02]  /*48b0*/  I2FP.F32.U32.RZ R0, R0 ;  /* 0x0000000000007245 */ /* 0x000fe4000020d000 */
[C---:B-1----:R-:W-:Y:S02]  /*48c0*/  FSETP.GEU.AND P1, PT, |R3|.reuse, 1.175494350822287508e-38, PT ;  /* 0x008000000300780b */ /* 0x042fe40003f2e200 */
[----:B------:R-:W-:Y:S02]  /*48d0*/  FSETP.GT.AND P0, PT, |R3|, 8.50705917302346158658e+37, PT ;  /* 0x7e8000000300780b */ /* 0x000fe40003f04200 */
[----:B------:R-:W-:-:S04]  /*48e0*/  FSEL R4, R4, 1, !P1 ;  /* 0x3f80000004047808 */ /* 0x000fc80004800000 */
[----:B------:R-:W-:Y:S02]  /*48f0*/  FSEL R4, R4, 0.25, !P0 ;  /* 0x3e80000004047808 */ /* 0x000fe40004000000 */
[----:B------:R-:W-:-:S03]  /*4900*/  ISETP.NE.U32.AND P0, PT, RZ, UR4, PT ;  /* 0x00000004ff007c0c */ /* 0x000fc6000bf05070 */
[----:B------:R-:W-:-:S06]  /*4910*/  FMUL R3, R3, R4 ;  /* 0x0000000403037220 */ /* 0x000fcc0000400000 */
[----:B------:R-:W1:Y:S02]  /*4920*/  MUFU.RCP R3, R3 ;  /* 0x0000000300037308 */ /* 0x000e640000001000 */
[----:B-1----:R-:W-:-:S04]  /*4930*/  FMUL R4, R4, R3 ;  /* 0x0000000304047220 */ /* 0x002fc80000400000 */
[----:B------:R-:W-:Y:S01]  /*4940*/  VIADD R5, R4, 0x2 ;  /* 0x0000000204057836 */ /* 0x000fe20000000000 */
[----:B------:R-:W-:-:S03]  /*4950*/  MOV R4, R7 ;  /* 0x0000000700047202 */ /* 0x000fc60000000f00 */
[----:B------:R-:W-:Y:S01]  /*4960*/  FMUL.RZ R0, R0, R5 ;  /* 0x0000000500007220 */ /* 0x000fe2000040c000 */
[----:B------:R-:W-:-:S05]  /*4970*/  IMAD.MOV.U32 R5, RZ, RZ, 0x0 ;  /* 0x00000000ff057424 */ /* 0x000fca00078e00ff */
[----:B------:R-:W1:Y:S02]  /*4980*/  F2I.U32.TRUNC.NTZ R0, R0 ;  /* 0x0000000000007305 */ /* 0x000e64000020f000 */
[----:B-1----:R-:W-:Y:S01]  /*4990*/  LOP3.LUT R6, R0, 0xffff, RZ, 0xc0, !PT ;  /* 0x0000ffff00067812 */ /* 0x002fe200078ec0ff */
[----:B------:R-:W-:Y:S01]  /*49a0*/  @!P0 IMAD.MOV.U32 R6, RZ, RZ, -0x1 ;  /* 0xffffffffff068424 */ /* 0x000fe200078e00ff */
[----:B------:R-:W-:Y:S06]  /*49b0*/  RET.REL.NODEC R4 `(_Z35compute_histograms_shared_pipelinedIjLi4ELi8ELi4ELi3EEvPKT_Pjii) ;  /* 0xffffffb404907950 */ /* 0x000fec0003c3ffff */
.L_x_473:
        /* <DEDUP_REMOVED lines=12> */
.L_x_3572:


//--------------------- .text._Z35compute_histograms_shared_pipelinedIjLi4ELi8ELi3ELi3EEvPKT_Pjii --------------------------
	.section	.text._Z35compute_histograms_shared_pipelinedIjLi4ELi8ELi3ELi3EEvPKT_Pjii,"ax",@progbits
	.align	128
        .global         _Z35compute_histograms_shared_pipelinedIjLi4ELi8ELi3ELi3EEvPKT_Pjii
        .type           _Z35compute_histograms_shared_pipelinedIjLi4ELi8ELi3ELi3EEvPKT_Pjii,@function
        .size           _Z35compute_histograms_shared_pipelinedIjLi4ELi8ELi3ELi3EEvPKT_Pjii,(.L_x_3573 - _Z35compute_histograms_shared_pipelinedIjLi4ELi8ELi3ELi3EEvPKT_Pjii)
        .other          _Z35compute_histograms_shared_pipelinedIjLi4ELi8ELi3ELi3EEvPKT_Pjii,@"STO_CUDA_ENTRY STV_DEFAULT"
_Z35compute_histograms_shared_pipelinedIjLi4ELi8ELi3ELi3EEvPKT_Pjii:
.text._Z35compute_histograms_shared_pipelinedIjLi4ELi8ELi3ELi3EEvPKT_Pjii:
[----:B------:R-:W-:Y:S01]  /*0000*/  LDC R1, c[0x0][0x37c] ;  /* 0x0000df00ff017b82 */ /* 0x000fe20000000800 */
[----:B------:R-:W1:Y:S01]  /*0010*/  S2R R8, SR_TID.X ;  /* 0x0000000000087919 */ /* 0x000e620000002100 */
[----:B------:R-:W2:Y:S01]  /*0020*/  LDCU UR12, c[0x0][0x360] ;  /* 0x00006c00ff0c77ac */ /* 0x000ea20008000800 */
[----:B------:R-:W-:Y:S01]  /*0030*/  MOV R6, 0xc0 ;  /* 0x000000c000067802 */ /* 0x000fe20000000f00 */
[----:B------:R-:W3:Y:S01]  /*0040*/  LDCU.64 UR8, c[0x0][0x358] ;  /* 0x00006b00ff0877ac */ /* 0x000ee20008000a00 */
[----:B--2---:R-:W-:Y:S02]  /*0050*/  ULOP3.LUT UR4, UR12, 0xffff, URZ, 0xc0, !UPT ;  /* 0x0000ffff0c047892 */ /* 0x004fe4000f8ec0ff */
[----:B-1----:R-:W-:-:S04]  /*0060*/  VIADD R0, R8, UR12 ;  /* 0x0000000c08007c36 */ /* 0x002fc80008000000 */
[----:B------:R-:W-:-:S05]  /*0070*/  IMAD.MOV R2, RZ, RZ, -R0 ;  /* 0x000000ffff027224 */ /* 0x000fca00078e0a00 */
[----:B------:R-:W-:-:S05]  /*0080*/  PRMT R2, R2, 0x7710, RZ ;  /* 0x0000771002027816 */ /* 0x000fca00000000ff */
[----:B------:R-:W-:-:S05]  /*0090*/  VIADD R2, R2, 0xbff ;  /* 0x00000bff02027836 */ /* 0x000fca0000000000 */
[----:B---3--:R-:W-:-:S07]  /*00a0*/  LOP3.LUT R2, R2, 0xffff, RZ, 0xc0, !PT ;  /* 0x0000ffff02027812 */ /* 0x008fce00078ec0ff */
[----:B------:R-:W-:Y:S05]  /*00b0*/  CALL.REL.NOINC `($__internal_4_$__cuda_sm20_div_u16) ;  /* 0x0000004800007944 */ /* 0x000fea0003c00000 */
[----:B------:R-:W1:Y:S01]  /*00c0*/  LDC R6, c[0x0][0x370] ;  /* 0x0000dc00ff067b82 */ /* 0x000e620000000800 */
[C---:B------:R-:W-:Y:S01]  /*00d0*/  LOP3.LUT R10, R7.reuse, 0x3, RZ, 0xc0, !PT ;  /* 0x00000003070a7812 */ /* 0x040fe200078ec0ff */
[----:B------:R-:W-:Y:S01]  /*00e0*/  BSSY.RECONVERGENT B0, `(.L_x_474) ;  /* 0x0000012000007945 */ /* 0x000fe20003800200 */
[----:B------:R-:W-:Y:S02]  /*00f0*/  LOP3.LUT R2, R7, 0xffff, RZ, 0xc0, !PT ;  /* 0x0000ffff07027812 */ /* 0x000fe400078ec0ff */
[----:B------:R-:W-:Y:S02]  /*0100*/  ISETP.NE.AND P0, PT, R10, 0x2, PT ;  /* 0x000000020a00780c */ /* 0x000fe40003f05270 */
[----:B------:R-:W-:Y:S01]  /*0110*/  ISETP.GE.U32.AND P1, PT, R2, 0x2, PT ;  /* 0x000000020200780c */ /* 0x000fe20003f26070 */
[----:B------:R-:W-:-:S10]  /*0120*/  IMAD.MOV.U32 R2, RZ, RZ, R8 ;  /* 0x000000ffff027224 */ /* 0x000fd400078e0008 */
[----:B------:R-:W-:Y:S05]  /*0130*/  @!P0 BRA `(.L_x_475) ;  /* 0x0000000000308947 */ /* 0x000fea0003800000 */
[----:B------:R-:W2:Y:S01]  /*0140*/  S2R R5, SR_CgaCtaId ;  /* 0x0000000000057919 */ /* 0x000ea20000008800 */
[----:B------:R-:W-:Y:S01]  /*0150*/  MOV R4, 0x400 ;  /* 0x0000040000047802 */ /* 0x000fe20000000f00 */
[----:B------:R-:W-:Y:S02]  /*0160*/  HFMA2 R3, -RZ, RZ, 0, 0 ;  /* 0x00000000ff037431 */ /* 0x000fe400000001ff */
[----:B------:R-:W-:Y:S01]  /*0170*/  IMAD.MOV.U32 R2, RZ, RZ, R8 ;  /* 0x000000ffff027224 */ /* 0x000fe200078e0008 */
[----:B--2---:R-:W-:-:S07]  /*0180*/  LEA R5, R5, R4, 0x18 ;  /* 0x0000000405057211 */ /* 0x004fce00078ec0ff */
.L_x_476:
[C---:B------:R-:W-:Y:S02]  /*0190*/  IMAD R4, R2.reuse, 0x4, R5 ;  /* 0x0000000402047824 */ /* 0x040fe400078e0205 */
[----:B------:R-:W-:Y:S02]  /*01a0*/  VIADD R3, R3, 0x1 ;  /* 0x0000000103037836 */ /* 0x000fe40000000000 */
[----:B------:R-:W-:Y:S01]  /*01b0*/  VIADD R2, R2, UR12 ;  /* 0x0000000c02027c36 */ /* 0x000fe20008000000 */
[----:B------:R2:W-:Y:S02]  /*01c0*/  STS [R4], RZ ;  /* 0x000000ff04007388 */ /* 0x0005e40000000800 */
[----:B------:R-:W-:-:S04]  /*01d0*/  LOP3.LUT R7, R3, R10, RZ, 0x3c, !PT ;  /* 0x0000000a03077212 */ /* 0x000fc800078e3cff */
[----:B------:R-:W-:-:S13]  /*01e0*/  ISETP.NE.AND P0, PT, R7, 0x2, PT ;  /* 0x000000020700780c */ /* 0x000fda0003f05270 */
[----:B--2---:R-:W-:Y:S05]  /*01f0*/  @P0 BRA `(.L_x_476) ;  /* 0xfffffffc00e40947 */ /* 0x004fea000383ffff */
.L_x_475:
[----:B------:R-:W-:Y:S05]  /*0200*/  BSYNC.RECONVERGENT B0 ;  /* 0x0000000000007941 */ /* 0x000fea0003800200 */
.L_x_474:
[----:B------:R-:W-:Y:S04]  /*0210*/  BSSY.RECONVERGENT B0, `(.L_x_477) ;  /* 0x0000015000007945 */ /* 0x000fe80003800200 */
[----:B------:R-:W-:Y:S05]  /*0220*/  @!P1 BRA `(.L_x_478) ;  /* 0x00000000004c9947 */ /* 0x000fea0003800000 */
[----:B------:R-:W2:Y:S01]  /*0230*/  S2UR UR5, SR_CgaCtaId ;  /* 0x00000000000579c3 */ /* 0x000ea20000008800 */
[----:B------:R-:W-:Y:S02]  /*0240*/  UMOV UR4, 0x400 ;  /* 0x0000040000047882 */ /* 0x000fe40000000000 */
[----:B--2---:R-:W-:-:S06]  /*0250*/  ULEA UR4, UR5, UR4, 0x18 ;  /* 0x0000000405047291 */ /* 0x004fcc000f8ec0ff */
[----:B------:R-:W-:-:S07]  /*0260*/  LEA R3, R2, UR4, 0x2 ;  /* 0x0000000402037c11 */ /* 0x000fce000f8e10ff */
.L_x_479:
[----:B------:R-:W-:Y:S01]  /*0270*/  MOV R4, UR12 ;  /* 0x0000000c00047c02 */ /* 0x000fe20008000f00 */
        /* <DEDUP_REMOVED lines=8> */
[----:B------:R-:W-:-:S02]  /*0300*/  IMAD R2, R9, 0x4, R2 ;  /* 0x0000000409027824 */ /* 0x000fc400078e0202 */
[----:B--2---:R-:W-:Y:S01]  /*0310*/  IMAD R3, R10, 0x10, R3 ;  /* 0x000000100a037824 */ /* 0x004fe200078e0203 */
[----:B------:R3:W-:Y:S02]  /*0320*/  STS [R5], RZ ;  /* 0x000000ff05007388 */ /* 0x0007e40000000800 */
[----:B------:R-:W-:Y:S02]  /*0330*/  ISETP.GE.U32.AND P0, PT, R2, 0xc00, PT ;  /* 0x00000c000200780c */ /* 0x000fe40003f06070 */
[----:B------:R3:W-:Y:S11]  /*0340*/  STS [R7], RZ ;  /* 0x000000ff07007388 */ /* 0x0007f60000000800 */
[----:B---3--:R-:W-:Y:S05]  /*0350*/  @!P0 BRA `(.L_x_479) ;  /* 0xfffffffc00c48947 */ /* 0x008fea000383ffff */
.L_x_478:
[----:B------:R-:W-:Y:S05]  /*0360*/  BSYNC.RECONVERGENT B0 ;  /* 0x0000000000007941 */ /* 0x000fea0003800200 */
.L_x_477:
[----:B------:R-:W-:Y:S02]  /*0370*/  ULOP3.LUT UR4, UR12, 0xffff, URZ, 0xc0, !UPT ;  /* 0x0000ffff0c047892 */ /* 0x000fe4000f8ec0ff */
[----:B-1----:R-:W-:Y:S01]  /*0380*/  IMAD R7, R6, UR12, RZ ;  /* 0x0000000c06077c24 */ /* 0x002fe2000f8e02ff */
[----:B------:R-:W1:Y:S01]  /*0390*/  S2R R5, SR_CTAID.X ;  /* 0x0000000000057919 */ /* 0x000e620000002500 */
[----:B------:R-:W2:Y:S01]  /*03a0*/  LDC R21, c[0x0][0x390] ;  /* 0x0000e400ff157b82 */ /* 0x000ea20000000800 */
[----:B------:R-:W-:Y:S01]  /*03b0*/  UIMAD UR4, UR4, 0xaaab, URZ ;  /* 0x0000aaab040478a4 */ /* 0x000fe2000f8e02ff */
[----:B------:R-:W-:Y:S02]  /*03c0*/  MOV R18, 0x400 ;  /* 0x0000040000127802 */ /* 0x000fe40000000f00 */
[----:B------:R-:W-:Y:S01]  /*03d0*/  IABS R16, R7 ;  /* 0x0000000700107213 */ /* 0x000fe20000000000 */
[----:B------:R-:W-:-:S03]  /*03e0*/  USHF.R.U32.HI UR4, URZ, 0x11, UR4 ;  /* 0x00000011ff047899 */ /* 0x000fc60008011604 */
[----:B------:R-:W3:Y:S08]  /*03f0*/  I2F.RP R9, R16 ;  /* 0x0000001000097306 */ /* 0x000ef00000209400 */
[----:B------:R-:W4:Y:S08]  /*0400*/  I2F.U32.RP R12, UR4 ;  /* 0x00000004000c7d06 */ /* 0x000f300008209000 */
[----:B---3--:R-:W3:Y:S01]  /*0410*/  MUFU.RCP R9, R9 ;  /* 0x0000000900097308 */ /* 0x008ee20000001000 */
[----:B--2---:R-:W-:-:S04]  /*0420*/  IADD3 R20, PT, PT, R7, -0x1, R21 ;  /* 0xffffffff07147810 */ /* 0x004fc80007ffe015 */
[----:B------:R-:W-:Y:S01]  /*0430*/  IABS R25, R20 ;  /* 0x0000001400197213 */ /* 0x000fe20000000000 */
[----:B-1----:R-:W-:Y:S02]  /*0440*/  IMAD R4, R5, UR12, R8 ;  /* 0x0000000c05047c24 */ /* 0x002fe4000f8e0208 */
[----:B----4-:R-:W1:Y:S01]  /*0450*/  MUFU.RCP R12, R12 ;  /* 0x0000000c000c7308 */ /* 0x010e620000001000 */
[----:B------:R-:W-:Y:S01]  /*0460*/  LOP3.LUT R20, R20, R7, RZ, 0x3c, !PT ;  /* 0x0000000714147212 */ /* 0x000fe200078e3cff */
[C---:B------:R-:W-:Y:S01]  /*0470*/  IMAD.IADD R22, R4.reuse, 0x1, R7 ;  /* 0x0000000104167824 */ /* 0x040fe200078e0207 */
[----:B------:R-:W-:-:S03]  /*0480*/  ISETP.GE.AND P0, PT, R4, R21, PT ;  /* 0x000000150400720c */ /* 0x000fc60003f06270 */
[----:B------:R-:W-:Y:S01]  /*0490*/  IMAD.IADD R17, R7, 0x1, R22 ;  /* 0x0000000107117824 */ /* 0x000fe200078e0216 */
[----:B------:R-:W-:Y:S01]  /*04a0*/  ISETP.GE.AND P5, PT, R22, R21, PT ;  /* 0x000000151600720c */ /* 0x000fe20003fa6270 */
[----:B---3--:R-:W-:-:S03]  /*04b0*/  VIADD R10, R9, 0xffffffe ;  /* 0x0ffffffe090a7836 */ /* 0x008fc60000000000 */
[----:B------:R-:W-:Y:S01]  /*04c0*/  ISETP.GE.AND P3, PT, R17, R21, PT ;  /* 0x000000151100720c */ /* 0x000fe20003f66270 */
[----:B------:R2:W3:Y:S01]  /*04d0*/  F2I.FTZ.U32.TRUNC.NTZ R11, R10 ;  /* 0x0000000a000b7305 */ /* 0x0004e2000021f000 */
[----:B-1----:R-:W-:Y:S01]  /*04e0*/  VIADD R2, R12, 0xffffffe ;  /* 0x0ffffffe0c027836 */ /* 0x002fe20000000000 */
[----:B------:R-:W-:Y:S02]  /*04f0*/  IABS R12, R7 ;  /* 0x00000007000c7213 */ /* 0x000fe40000000000 */
[----:B------:R-:W-:-:S04]  /*0500*/  @!P0 VIADD R24, R18, 0x3000 ;  /* 0x0000300012188836 */ /* 0x000fc80000000000 */
[----:B------:R1:W4:Y:S01]  /*0510*/  F2I.FTZ.U32.TRUNC.NTZ R3, R2 ;  /* 0x0000000200037305 */ /* 0x000322000021f000 */
[----:B--2---:R-:W-:Y:S02]  /*0520*/  IMAD.MOV.U32 R10, RZ, RZ, RZ ;  /* 0x000000ffff0a7224 */ /* 0x004fe400078e00ff */
[----:B---3--:R-:W-:Y:S02]  /*0530*/  IMAD.MOV R13, RZ, RZ, -R11 ;  /* 0x000000ffff0d7224 */ /* 0x008fe400078e0a0b */
[----:B-1----:R-:W-:Y:S02]  /*0540*/  IMAD.MOV.U32 R2, RZ, RZ, RZ ;  /* 0x000000ffff027224 */ /* 0x002fe400078e00ff */
[----:B------:R-:W-:Y:S01]  /*0550*/  IMAD R13, R13, R16, RZ ;  /* 0x000000100d0d7224 */ /* 0x000fe200078e02ff */
[----:B----4-:R-:W-:-:S05]  /*0560*/  IADD3 R14, PT, PT, RZ, -R3, RZ ;  /* 0x80000003ff0e7210 */ /* 0x010fca0007ffe0ff */
[----:B------:R-:W-:Y:S02]  /*0570*/  IMAD R9, R14, UR4, RZ ;  /* 0x000000040e097c24 */ /* 0x000fe4000f8e02ff */
[----:B------:R-:W1:Y:S02]  /*0580*/  @!P0 LDC.64 R14, c[0x0][0x380] ;  /* 0x0000e000ff0e8b82 */ /* 0x000e640000000a00 */
[----:B------:R-:W-:Y:S02]  /*0590*/  IMAD.HI.U32 R9, R3, R9, R2 ;  /* 0x0000000903097227 */ /* 0x000fe400078e0002 */
[----:B------:R-:W2:Y:S02]  /*05a0*/  S2R R3, SR_CgaCtaId ;  /* 0x0000000000037919 */ /* 0x000ea40000008800 */
[----:B------:R-:W-:Y:S01]  /*05b0*/  IMAD.HI.U32 R2, R11, R13, R10 ;  /* 0x0000000d0b027227 */ /* 0x000fe200078e000a */
[----:B------:R-:W-:Y:S02]  /*05c0*/  IADD3 R10, PT, PT, RZ, -R12, RZ ;  /* 0x8000000cff0a7210 */ /* 0x000fe40007ffe0ff */
[----:B------:R-:W3:Y:S01]  /*05d0*/  @!P3 LDC.64 R12, c[0x0][0x380] ;  /* 0x0000e000ff0cbb82 */ /* 0x000ee20000000a00 */
[----:B------:R-:W-:-:S04]  /*05e0*/  IMAD.HI.U32 R9, R9, R8, RZ ;  /* 0x0000000809097227 */ /* 0x000fc800078e00ff */
[----:B------:R-:W-:-:S04]  /*05f0*/  IMAD.HI.U32 R2, R2, R25, RZ ;  /* 0x0000001902027227 */ /* 0x000fc800078e00ff */
[----:B------:R-:W-:Y:S02]  /*0600*/  IMAD.MOV R19, RZ, RZ, -R9 ;  /* 0x000000ffff137224 */ /* 0x000fe400078e0a09 */
[----:B------:R-:W-:Y:S02]  /*0610*/  IMAD R25, R2, R10, R25 ;  /* 0x0000000a02197224 */ /* 0x000fe400078e0219 */
[----:B------:R-:W-:Y:S01]  /*0620*/  IMAD R19, R19, UR4, R8 ;  /* 0x0000000413137c24 */ /* 0x000fe2000f8e0208 */
[----:B------:R-:W4:Y:S01]  /*0630*/  @!P5 LDC.64 R10, c[0x0][0x380] ;  /* 0x0000e000ff0adb82 */ /* 0x000f220000000a00 */
[----:B-1----:R-:W-:Y:S01]  /*0640*/  @!P0 IMAD.WIDE R14, R4, 0x4, R14 ;  /* 0x00000004040e8825 */ /* 0x002fe200078e020e */
[----:B------:R-:W-:Y:S02]  /*0650*/  ISETP.GT.U32.AND P6, PT, R16, R25, PT ;  /* 0x000000191000720c */ /* 0x000fe40003fc4070 */
[----:B------:R-:W-:Y:S01]  /*0660*/  ISETP.GE.U32.AND P2, PT, R19, UR4, PT ;  /* 0x0000000413007c0c */ /* 0x000fe2000bf46070 */
[----:B---3--:R-:W-:Y:S01]  /*0670*/  @!P3 IMAD.WIDE R12, R17, 0x4, R12 ;  /* 0x00000004110cb825 */ /* 0x008fe200078e020c */
[----:B--2---:R-:W-:-:S03]  /*0680*/  @!P0 LEA R23, R3, R24, 0x18 ;  /* 0x0000001803178211 */ /* 0x004fc600078ec0ff */
[----:B------:R-:W-:-:S06]  /*0690*/  @!P3 VIADD R24, R18, 0x3000 ;  /* 0x000030001218b836 */ /* 0x000fcc0000000000 */
[-C--:B------:R-:W-:Y:S01]  /*06a0*/  @!P6 IADD3 R25, PT, PT, R25, -R16.reuse, RZ ;  /* 0x800000101919e210 */ /* 0x080fe20007ffe0ff */
[----:B------:R-:W-:Y:S01]  /*06b0*/  @!P6 VIADD R2, R2, 0x1 ;  /* 0x000000010202e836 */ /* 0x000fe20000000000 */
[----:B------:R-:W-:Y:S01]  /*06c0*/  @P2 IADD3 R9, PT, PT, R9, 0x1, RZ ;  /* 0x0000000109092810 */ /* 0x000fe20007ffe0ff */
[----:B------:R-:W-:Y:S01]  /*06d0*/  @P2 VIADD R19, R19, -UR4 ;  /* 0x8000000413132c36 */ /* 0x000fe20008000000 */
[----:B------:R-:W-:Y:S01]  /*06e0*/  ISETP.GE.U32.AND P4, PT, R25, R16, PT ;  /* 0x000000101900720c */ /* 0x000fe20003f86070 */
[----:B------:R-:W-:Y:S01]  /*06f0*/  @!P5 VIADD R16, R18, 0x3000 ;  /* 0x000030001210d836 */ /* 0x000fe20000000000 */
[----:B------:R-:W-:Y:S01]  /*0700*/  @!P3 LEA R25, R3, R24, 0x18 ;  /* 0x000000180319b211 */ /* 0x000fe200078ec0ff */
[----:B------:R-:W-:Y:S01]  /*0710*/  @!P0 IMAD R23, R8, 0x4, R23 ;  /* 0x0000000408178824 */ /* 0x000fe200078e0217 */
[----:B------:R-:W-:Y:S01]  /*0720*/  ISETP.GE.U32.AND P1, PT, R19, UR4, PT ;  /* 0x0000000413007c0c */ /* 0x000fe2000bf26070 */
[----:B----4-:R-:W-:Y:S01]  /*0730*/  @!P5 IMAD.WIDE R10, R22, 0x4, R10 ;  /* 0x00000004160ad825 */ /* 0x010fe200078e020a */
[----:B------:R-:W-:-:S02]  /*0740*/  @!P5 LEA R19, R3, R16, 0x18 ;  /* 0x000000100313d211 */ /* 0x000fc400078ec0ff */
[----:B------:R-:W-:Y:S01]  /*0750*/  @!PT LDS RZ, [RZ] ;  /* 0x00000000fffff984 */ /* 0x000fe20000000800 */
[----:B------:R-:W-:Y:S01]  /*0760*/  @!PT LDS RZ, [RZ] ;  /* 0x00000000fffff984 */ /* 0x000fe20000000800 */
[----:B------:R-:W-:Y:S01]  /*0770*/  @!PT LDS RZ, [RZ] ;  /* 0x00000000fffff984 */ /* 0x000fe20000000800 */
[----:B------:R1:W-:Y:S01]  /*0780*/  @!P0 LDGSTS.E [R23], desc[UR8][R14.64] ;  /* 0x000000000e178fae */ /* 0x0003e2000b9a1008 */
[----:B------:R-:W-:Y:S01]  /*0790*/  ISETP.GE.AND P0, PT, R20, RZ, PT ;  /* 0x000000ff1400720c */ /* 0x000fe20003f06270 */
[C---:B------:R-:W-:Y:S01]  /*07a0*/  @!P3 VIADD R16, R0.reuse, UR12 ;  /* 0x0000000c0010bc36 */ /* 0x040fe20008000000 */
[----:B------:R-:W-:Y:S01]  /*07b0*/  @!P5 LEA R19, R0, R19, 0x2 ;  /* 0x000000130013d211 */ /* 0x000fe200078e10ff */
[----:B------:R-:W0:Y:S01]  /*07c0*/  LDGDEPBAR ;  /* 0x00000000000079af */ /* 0x000e220000000000 */
[----:B------:R-:W-:Y:S01]  /*07d0*/  @P4 VIADD R2, R2, 0x1 ;  /* 0x0000000102024836 */ /* 0x000fe20000000000 */
[----:B------:R-:W-:Y:S01]  /*07e0*/  LEA R0, R3, R18, 0x18 ;  /* 0x0000001203007211 */ /* 0x000fe200078ec0ff */
[----:B------:R-:W-:Y:S01]  /*07f0*/  @!P3 IMAD R25, R16, 0x4, R25 ;  /* 0x000000041019b824 */ /* 0x000fe200078e0219 */
[----:B------:R1:W-:Y:S01]  /*0800*/  @!P5 LDGSTS.E [R19], desc[UR8][R10.64] ;  /* 0x000000000a13dfae */ /* 0x0003e2000b9a1008 */
[----:B------:R-:W-:Y:S01]  /*0810*/  ISETP.NE.AND P5, PT, R7, RZ, PT ;  /* 0x000000ff0700720c */ /* 0x000fe20003fa5270 */
[----:B------:R-:W-:-:S02]  /*0820*/  @P1 VIADD R9, R9, 0x1 ;  /* 0x0000000109091836 */ /* 0x000fc40000000000 */
[----:B------:R-:W0:Y:S02]  /*0830*/  LDGDEPBAR ;  /* 0x00000000000079af */ /* 0x000e240000000000 */
[----:B------:R-:W-:Y:S02]  /*0840*/  @!P0 IMAD.MOV R2, RZ, RZ, -R2 ;  /* 0x000000ffff028224 */ /* 0x000fe400078e0a02 */
[----:B------:R1:W-:Y:S01]  /*0850*/  @!P3 LDGSTS.E [R25], desc[UR8][R12.64] ;  /* 0x000000000c19bfae */ /* 0x0003e2000b9a1008 */
[----:B------:R-:W-:-:S03]  /*0860*/  ISETP.NE.U32.AND P3, PT, RZ, UR4, PT ;  /* 0x00000004ff007c0c */ /* 0x000fc6000bf65070 */
[----:B------:R-:W0:Y:S02]  /*0870*/  LDGDEPBAR ;  /* 0x00000000000079af */ /* 0x000e240000000000 */
[----:B------:R-:W-:Y:S01]  /*0880*/  @!P5 LOP3.LUT R2, RZ, R7, RZ, 0x33, !PT ;  /* 0x00000007ff02d212 */ /* 0x000fe200078e33ff */
[----:B------:R-:W-:Y:S03]  /*0890*/  BAR.SYNC.DEFER_BLOCKING 0x0 ;  /* 0x0000000000007b1d */ /* 0x000fe60000010000 */
[----:B------:R-:W-:-:S04]  /*08a0*/  ISETP.GE.AND P0, PT, R2, 0x4, PT ;  /* 0x000000040200780c */ /* 0x000fc80003f06270 */
[----:B------:R-:W-:-:S05]  /*08b0*/  @!P3 LOP3.LUT R9, RZ, UR4, RZ, 0x33, !PT ;  /* 0x00000004ff09bc12 */ /* 0x000fca000f8e33ff */
[----:B------:R-:W-:-:S04]  /*08c0*/  IMAD R0, R9, 0x1000, R0 ;  /* 0x0000100009007824 */ /* 0x000fc800078e0200 */
[----:B-1----:R-:W-:Y:S05]  /*08d0*/  @!P0 BRA `(.L_x_480) ;  /* 0x0000000c00dc8947 */ /* 0x002fea0003800000 */
[----:B------:R-:W-:-:S05]  /*08e0*/  VIADD R9, R2, 0xfffffffc ;  /* 0xfffffffc02097836 */ /* 0x000fca0000000000 */
[----:B------:R-:W-:Y:S01]  /*08f0*/  ISETP.GE.U32.AND P0, PT, R9, 0x3, PT ;  /* 0x000000030900780c */ /* 0x000fe20003f06070 */
[----:B------:R-:W-:-:S12]  /*0900*/  IMAD.MOV.U32 R9, RZ, RZ, 0x3 ;  /* 0x00000003ff097424 */ /* 0x000fd800078e00ff */
[----:B------:R-:W-:Y:S05]  /*0910*/  @!P0 BRA `(.L_x_481) ;  /* 0x0000000800ec8947 */ /* 0x000fea0003800000 */
[----:B------:R-:W1:Y:S01]  /*0920*/  LDC R21, c[0x0][0x390] ;  /* 0x0000e400ff157b82 */ /* 0x000e620000000800 */
[----:B------:R-:W-:Y:S01]  /*0930*/  IADD3 R18, PT, PT, R18, 0x3000, RZ ;  /* 0x0000300012127810 */ /* 0x000fe20007ffe0ff */
[----:B------:R-:W-:Y:S01]  /*0940*/  VIADD R15, R2, 0xfffffffd ;  /* 0xfffffffd020f7836 */ /* 0x000fe20000000000 */
[----:B------:R-:W-:Y:S01]  /*0950*/  UMOV UR10, 0x3 ;  /* 0x00000003000a7882 */ /* 0x000fe20000000000 */
[C-C-:B------:R-:W-:Y:S01]  /*0960*/  IMAD R11, R6.reuse, 0x2, R5.reuse ;  /* 0x00000002060b7824 */ /* 0x140fe200078e0205 */
[----:B------:R-:W-:Y:S01]  /*0970*/  LEA R9, R3, R18, 0x18 ;  /* 0x0000001203097211 */ /* 0x000fe200078ec0ff */
[C-C-:B------:R-:W-:Y:S01]  /*0980*/  IMAD R13, R6.reuse, 0x4, R5.reuse ;  /* 0x00000004060d7824 */ /* 0x140fe200078e0205 */
[----:B------:R-:W-:Y:S01]  /*0990*/  LOP3.LUT R15, R15, 0xfffffffc, RZ, 0xc0, !PT ;  /* 0xfffffffc0f0f7812 */ /* 0x000fe200078ec0ff */
[----:B------:R-:W-:Y:S01]  /*09a0*/  IMAD.IADD R3, R5, 0x1, R6 ;  /* 0x0000000105037824 */ /* 0x000fe200078e0206 */
[----:B------:R-:W-:Y:S01]  /*09b0*/  UMOV UR5, 0x1 ;  /* 0x0000000100057882 */ /* 0x000fe20000000000 */
[C-C-:B------:R-:W-:Y:S01]  /*09c0*/  IMAD R17, R6.reuse, 0x5, R5.reuse ;  /* 0x0000000506117824 */ /* 0x140fe200078e0205 */
[----:B------:R-:W-:Y:S01]  /*09d0*/  IADD3 R15, PT, PT, -R15, RZ, RZ ;  /* 0x000000ff0f0f7210 */ /* 0x000fe20007ffe1ff */
[C-C-:B------:R-:W-:Y:S01]  /*09e0*/  IMAD R19, R6.reuse, 0x6, R5.reuse ;  /* 0x0000000606137824 */ /* 0x140fe200078e0205 */
[----:B------:R-:W-:Y:S01]  /*09f0*/  UMOV UR11, 0x2 ;  /* 0x00000002000b7882 */ /* 0x000fe20000000000 */
[----:B------:R-:W-:Y:S01]  /*0a00*/  IMAD R23, R6, 0x3, R5 ;  /* 0x0000000306177824 */ /* 0x000fe200078e0205 */
[----:B------:R-:W-:Y:S01]  /*0a10*/  UMOV UR4, URZ ;  /* 0x000000ff00047c82 */ /* 0x000fe20008000000 */
[----:B------:R-:W-:-:S02]  /*0a20*/  IMAD R12, R11, UR12, R8 ;  /* 0x0000000c0b0c7c24 */ /* 0x000fc4000f8e0208 */
[--C-:B------:R-:W-:Y:S02]  /*0a30*/  IMAD R14, R13, UR12, R8.reuse ;  /* 0x0000000c0d0e7c24 */ /* 0x100fe4000f8e0208 */
[--C-:B------:R-:W-:Y:S02]  /*0a40*/  IMAD R10, R3, UR12, R8.reuse ;  /* 0x0000000c030a7c24 */ /* 0x100fe4000f8e0208 */
[--C-:B------:R-:W-:Y:S02]  /*0a50*/  IMAD R20, R17, UR12, R8.reuse ;  /* 0x0000000c11147c24 */ /* 0x100fe4000f8e0208 */
[--C-:B------:R-:W-:Y:S02]  /*0a60*/  IMAD R11, R19, UR12, R8.reuse ;  /* 0x0000000c130b7c24 */ /* 0x100fe4000f8e0208 */
[----:B------:R-:W-:-:S07]  /*0a70*/  IMAD R13, R23, UR12, R8 ;  /* 0x0000000c170d7c24 */ /* 0x000fce000f8e0208 */
.L_x_490:
        /* <DEDUP_REMOVED lines=9> */
[----:B------:R-:W2:Y:S01]  /*0b10*/  @!P3 LDC.64 R18, c[0x0][0x380] ;  /* 0x0000e000ff12bb82 */ /* 0x000ea20000000a00 */
        /* <DEDUP_REMOVED lines=24> */
.L_x_483:
[----:B------:R-:W-:Y:S05]  /*0ca0*/  BSYNC.RECONVERGENT B0 ;  /* 0x0000000000007941 */ /* 0x000fea0003800200 */
.L_x_482:
[----:B------:R-:W-:Y:S01]  /*0cb0*/  @!PT LDS RZ, [RZ] ;  /* 0x00000000fffff984 */ /* 0x000fe20000000800 */
[----:B------:R-:W-:Y:S01]  /*0cc0*/  @!PT LDS RZ, [RZ] ;  /* 0x00000000fffff984 */ /* 0x000fe20000000800 */
[----:B------:R-:W-:Y:S01]  /*0cd0*/  @!PT LDS RZ, [RZ] ;  /* 0x00000000fffff984 */ /* 0x000fe20000000800 */
[----:B------:R2:W-:Y:S01]  /*0ce0*/  @!P3 LDGSTS.E [R9], desc[UR8][R24.64] ;  /* 0x000000001809bfae */ /* 0x0005e2000b9a1008 */
[----:B------:R-:W-:Y:S01]  /*0cf0*/  UIMAD.WIDE.U32 UR6, UR5, -0x55555555, URZ ;  /* 0xaaaaaaab050678a5 */ /* 0x000fe2000f8e00ff */
[----:B------:R-:W-:Y:S01]  /*0d00*/  MOV R18, 0x400 ;  /* 0x0000040000127802 */ /* 0x000fe20000000f00 */
[----:B-1-3--:R-:W-:Y:S01]  /*0d10*/  @!P1 IMAD.WIDE R22, R14, 0x4, R16 ;  /* 0x000000040e169825 */ /* 0x00afe200078e0210 */
[----:B------:R-:W0:Y:S01]  /*0d20*/  LDGDEPBAR ;  /* 0x00000000000079af */ /* 0x000e220000000000 */
[----:B------:R-:W-:Y:S01]  /*0d30*/  USHF.R.U32.HI UR7, URZ, 0x1, UR7 ;  /* 0x00000001ff077899 */ /* 0x000fe20008011607 */
[-C--:B------:R-:W-:Y:S01]  /*0d40*/  ISETP.GE.AND P0, PT, R10, R21.reuse, PT ;  /* 0x000000150a00720c */ /* 0x080fe20003f06270 */
[----:B------:R-:W-:Y:S01]  /*0d50*/  VIADD R26, R18, 0x3000 ;  /* 0x00003000121a7836 */ /* 0x000fe20000000000 */
[----:B------:R-:W-:Y:S01]  /*0d60*/  BSSY.RECONVERGENT B0, `(.L_x_484) ;  /* 0x000001a000007945 */ /* 0x000fe20003800200 */
[----:B------:R-:W-:Y:S01]  /*0d70*/  UIMAD UR7, UR7, -0x3, UR5 ;  /* 0xfffffffd070778a4 */ /* 0x000fe2000f8e0205 */
[----:B------:R-:W-:-:S02]  /*0d80*/  ISETP.GE.AND P2, PT, R20, R21, PT ;  /* 0x000000151400720c */ /* 0x000fc40003f46270 */
[----:B--2---:R-:W-:-:S03]  /*0d90*/  LEA R9, R3, R26, 0x18 ;  /* 0x0000001a03097211 */ /* 0x004fc600078ec0ff */
[----:B------:R-:W-:-:S05]  /*0da0*/  MOV R19, UR7 ;  /* 0x0000000700137c02 */ /* 0x000fca0008000f00 */
[----:B------:R-:W-:-:S04]  /*0db0*/  IMAD R16, R19, UR12, R8 ;  /* 0x0000000c13107c24 */ /* 0x000fc8000f8e0208 */
[----:B------:R-:W-:Y:S01]  /*0dc0*/  IMAD R19, R16, 0x4, R9 ;  /* 0x0000000410137824 */ /* 0x000fe200078e0209 */
[----:B------:R-:W-:-:S04]  /*0dd0*/  DEPBAR.LE SB0, 0x2 ;  /* 0x000080800000791a */ /* 0x000fc80000000000 */
[----:B------:R-:W-:Y:S05]  /*0de0*/  @P0 BRA `(.L_x_485) ;  /* 0x0000000000440947 */ /* 0x000fea0003800000 */
        /* <DEDUP_REMOVED lines=17> */
.L_x_485:
[----:B------:R-:W-:Y:S05]  /*0f00*/  BSYNC.RECONVERGENT B0 ;  /* 0x0000000000007941 */ /* 0x000fea0003800200 */
.L_x_484:
        /* <DEDUP_REMOVED lines=12> */
[----:B------:R-:W-:-:S05]  /*0fd0*/  VIADD R24, R8, UR7 ;  /* 0x0000000708187c36 */ /* 0x000fca0008000000 */
[----:B--2---:R-:W-:Y:S01]  /*0fe0*/  LEA R19, R24, R9, 0x2 ;  /* 0x0000000918137211 */ /* 0x004fe200078e10ff */
        /* <DEDUP_REMOVED lines=19> */
.L_x_487:
[----:B------:R-:W-:Y:S05]  /*1120*/  BSYNC.RECONVERGENT B0 ;  /* 0x0000000000007941 */ /* 0x000fea0003800200 */
.L_x_486:
        /* <DEDUP_REMOVED lines=11> */
[----:B--2---:R-:W-:-:S04]  /*11e0*/  IMAD.U32 R23, RZ, RZ, UR7 ;  /* 0x00000007ff177e24 */ /* 0x004fc8000f8e00ff */
[----:B------:R-:W-:-:S04]  /*11f0*/  IMAD R22, R23, UR12, R8 ;  /* 0x0000000c17167c24 */ /* 0x000fc8000f8e0208 */
[----:B------:R-:W-:Y:S01]  /*1200*/  IMAD R23, R22, 0x4, R9 ;  /* 0x0000000416177824 */ /* 0x000fe200078e0209 */
[----:B------:R-:W-:-:S04]  /*1210*/  DEPBAR.LE SB0, 0x2 ;  /* 0x000080800000791a */ /* 0x000fc80000000000 */
[----:B-1----:R-:W-:Y:S05]  /*1220*/  @P3 BRA `(.L_x_489) ;  /* 0x0000000000443947 */ /* 0x002fea0003800000 */
        /* <DEDUP_REMOVED lines=17> */
.L_x_489:
[----:B------:R-:W-:Y:S05]  /*1340*/  BSYNC.RECONVERGENT B0 ;  /* 0x0000000000007941 */ /* 0x000fea0003800200 */
.L_x_488:
[----:B------:R-:W-:Y:S01]  /*1350*/  ISETP.GE.AND P0, PT, R11, R21, PT ;  /* 0x000000150b00720c */ /* 0x000fe20003f06270 */
[----:B------:R-:W-:Y:S01]  /*1360*/  VIADD R15, R15, 0x4 ;  /* 0x000000040f0f7836 */ /* 0x000fe20000000000 */
[----:B------:R-:W-:Y:S01]  /*1370*/  UIADD3 UR10, UPT, UPT, UR10, 0x4, URZ ;  /* 0x000000040a0a7890 */ /* 0x000fe2000fffe0ff */
[C---:B------:R-:W-:Y:S01]  /*1380*/  IMAD R4, R7.reuse, 0x4, R4 ;  /* 0x0000000407047824 */ /* 0x040fe200078e0204 */
[----:B------:R-:W-:Y:S01]  /*1390*/  UIADD3 UR5, UPT, UPT, UR5, 0x4, URZ ;  /* 0x0000000405057890 */ /* 0x000fe2000fffe0ff */
[C---:B------:R-:W-:Y:S01]  /*13a0*/  IMAD R10, R7.reuse, 0x4, R10 ;  /* 0x00000004070a7824 */ /* 0x040fe200078e020a */
[----:B------:R-:W-:Y:S01]  /*13b0*/  UIADD3 UR11, UPT, UPT, UR11, 0x4, URZ ;  /* 0x000000040b0b7890 */ /* 0x000fe2000fffe0ff */
[C---:B------:R-:W-:Y:S01]  /*13c0*/  LEA R12, R7.reuse, R12, 0x2 ;  /* 0x0000000c070c7211 */ /* 0x040fe200078e10ff */
[----:B------:R-:W-:Y:S01]  /*13d0*/  UIADD3 UR4, UPT, UPT, UR4, 0x4, URZ ;  /* 0x0000000404047890 */ /* 0x000fe2000fffe0ff */
[C---:B------:R-:W-:Y:S02]  /*13e0*/  IMAD R14, R7.reuse, 0x4, R14 ;  /* 0x00000004070e7824 */ /* 0x040fe400078e020e */
[----:B------:R-:W-:-:S02]  /*13f0*/  IMAD R20, R7, 0x4, R20 ;  /* 0x0000000407147824 */ /* 0x000fc400078e0214 */
[----:B-1----:R-:W1:Y:S01]  /*1400*/  @!P0 LDC.64 R16, c[0x0][0x380] ;  /* 0x0000e000ff108b82 */ /* 0x002e620000000a00 */
[----:B------:R-:W-:Y:S02]  /*1410*/  IMAD R13, R7, 0x4, R13 ;  /* 0x00000004070d7824 */ /* 0x000fe400078e020d */
[----:B-1----:R-:W-:Y:S01]  /*1420*/  @!P0 IMAD.WIDE R16, R11, 0x4, R16 ;  /* 0x000000040b108825 */ /* 0x002fe200078e0210 */
[----:B------:R-:W-:-:S04]  /*1430*/  LEA R11, R7, R11, 0x2 ;  /* 0x0000000b070b7211 */ /* 0x000fc800078e10ff */
[----:B------:R-:W-:Y:S01]  /*1440*/  @!PT LDS RZ, [RZ] ;  /* 0x00000000fffff984 */ /* 0x000fe20000000800 */
[----:B------:R-:W-:Y:S01]  /*1450*/  @!PT LDS RZ, [RZ] ;  /* 0x00000000fffff984 */ /* 0x000fe20000000800 */
[----:B------:R-:W-:Y:S01]  /*1460*/  @!PT LDS RZ, [RZ] ;  /* 0x00000000fffff984 */ /* 0x000fe20000000800 */
[----:B------:R2:W-:Y:S01]  /*1470*/  @!P0 LDGSTS.E [R23], desc[UR8][R16.64] ;  /* 0x0000000010178fae */ /* 0x0005e2000b9a1008 */
[----:B------:R-:W-:-:S03]  /*1480*/  ISETP.NE.AND P0, PT, R15, RZ, PT ;  /* 0x000000ff0f00720c */ /* 0x000fc60003f05270 */
[----:B------:R-:W0:Y:S10]  /*1490*/  LDGDEPBAR ;  /* 0x00000000000079af */ /* 0x000e340000000000 */
[----:B--2---:R-:W-:Y:S05]  /*14a0*/  @P0 BRA `(.L_x_490) ;  /* 0xfffffff400740947 */ /* 0x004fea000383ffff */
[----:B------:R-:W-:-:S06]  /*14b0*/  UIADD3 UR5, UPT, UPT, UR5, 0x2, URZ ;  /* 0x0000000205057890 */ /* 0x000fcc000fffe0ff */
[----:B------:R-:W-:-:S07]  /*14c0*/  IMAD.U32 R9, RZ, RZ, UR5 ;  /* 0x00000005ff097e24 */ /* 0x000fce000f8e00ff */
.L_x_481:
[----:B------:R-:W-:-:S05]  /*14d0*/  VIADD R12, R2, 0xfffffffd ;  /* 0xfffffffd020c7836 */ /* 0x000fca0000000000 */
[----:B------:R-:W-:-:S13]  /*14e0*/  LOP3.LUT P0, R12, R12, 0x3, RZ, 0xc0, !PT ;  /* 0x000000030c0c7812 */ /* 0x000fda000780c0ff */
[----:B------:R-:W-:Y:S05]  /*14f0*/  @!P0 BRA `(.L_x_480) ;  /* 0x0000000000d48947 */ /* 0x000fea0003800000 */
[----:B------:R-:W1:Y:S01]  /*1500*/  LDC R21, c[0x0][0x390] ;  /* 0x0000e400ff157b82 */ /* 0x000e620000000800 */
[----:B------:R-:W-:Y:S01]  /*1510*/  VIADD R4, R9, 0xfffffffd ;  /* 0xfffffffd09047836 */ /* 0x000fe20000000000 */
[----:B------:R-:W-:Y:S01]  /*1520*/  IADD3 R18, PT, PT, R18, 0x3000, RZ ;  /* 0x0000300012127810 */ /* 0x000fe20007ffe0ff */
[--C-:B------:R-:W-:Y:S02]  /*1530*/  IMAD R15, R6, R9, R5.reuse ;  /* 0x00000009060f7224 */ /* 0x100fe400078e0205 */
[----:B------:R-:W-:Y:S01]  /*1540*/  IMAD R13, R4, R6, R5 ;  /* 0x00000006040d7224 */ /* 0x000fe200078e0205 */
[----:B------:R-:W-:Y:S01]  /*1550*/  LEA R3, R3, R18, 0x18 ;  /* 0x0000001203037211 */ /* 0x000fe200078ec0ff */
[----:B------:R-:W-:Y:S01]  /*1560*/  IMAD.MOV R9, RZ, RZ, -R12 ;  /* 0x000000ffff097224 */ /* 0x000fe200078e0a0c */
[----:B------:R-:W2:Y:S01]  /*1570*/  LDC.64 R10, c[0x0][0x380] ;  /* 0x0000e000ff0a7b82 */ /* 0x000ea20000000a00 */
[--C-:B------:R-:W-:Y:S02]  /*1580*/  IMAD R14, R15, UR12, R8.reuse ;  /* 0x0000000c0f0e7c24 */ /* 0x100fe4000f8e0208 */
[----:B------:R-:W-:-:S07]  /*1590*/  IMAD R16, R13, UR12, R8 ;  /* 0x0000000c0d107c24 */ /* 0x000fce000f8e0208 */
.L_x_495:
[----:B---3--:R-:W-:Y:S01]  /*15a0*/  IMAD.HI.U32 R12, R4, -0x55555555, RZ ;  /* 0xaaaaaaab040c7827 */ /* 0x008fe200078e00ff */
[----:B-1----:R-:W-:Y:S01]  /*15b0*/  ISETP.GE.AND P0, PT, R16, R21, PT ;  /* 0x000000151000720c */ /* 0x002fe20003f06270 */
[----:B------:R-:W-:-:S04]  /*15c0*/  DEPBAR.LE SB0, 0x2 ;  /* 0x000080800000791a */ /* 0x000fc80000000000 */
[----:B------:R-:W-:Y:S01]  /*15d0*/  SHF.R.U32.HI R13, RZ, 0x1, R12 ;  /* 0x00000001ff0d7819 */ /* 0x000fe2000001160c */
[----:B------:R-:W-:Y:S01]  /*15e0*/  VIADD R9, R9, 0x1 ;  /* 0x0000000109097836 */ /* 0x000fe20000000000 */
[----:B------:R-:W-:Y:S01]  /*15f0*/  BSSY.RECONVERGENT B0, `(.L_x_491) ;  /* 0x0000018000007945 */ /* 0x000fe20003800200 */
[----:B------:R-:W-:Y:S02]  /*1600*/  ISETP.GE.AND P1, PT, R14, R21, PT ;  /* 0x000000150e00720c */ /* 0x000fe40003f26270 */
[----:B------:R-:W-:Y:S01]  /*1610*/  IMAD R13, R13, -0x3, R4 ;  /* 0xfffffffd0d0d7824 */ /* 0x000fe200078e0204 */
[----:B------:R-:W-:-:S03]  /*1620*/  ISETP.NE.AND P2, PT, R9, RZ, PT ;  /* 0x000000ff0900720c */ /* 0x000fc60003f45270 */
[----:B------:R-:W-:-:S04]  /*1630*/  IMAD R12, R13, UR12, R8 ;  /* 0x0000000c0d0c7c24 */ /* 0x000fc8000f8e0208 */
[----:B------:R-:W-:Y:S01]  /*1640*/  IMAD R15, R12, 0x4, R3 ;  /* 0x000000040c0f7824 */ /* 0x000fe200078e0203 */
[----:B------:R-:W-:Y:S06]  /*1650*/  @P0 BRA `(.L_x_492) ;  /* 0x0000000000440947 */ /* 0x000fec0003800000 */
        /* <DEDUP_REMOVED lines=17> */
.L_x_492:
[----:B------:R-:W-:Y:S05]  /*1770*/  BSYNC.RECONVERGENT B0 ;  /* 0x0000000000007941 */ /* 0x000fea0003800200 */
.L_x_491:
[----:B------:R-:W-:Y:S04]  /*1780*/  BSSY.RECONVERGENT B0, `(.L_x_493) ;  /* 0x0000007000007945 */ /* 0x000fe80003800200 */
[----:B------:R-:W-:Y:S05]  /*1790*/  @P1 BRA `(.L_x_494) ;  /* 0x0000000000141947 */ /* 0x000fea0003800000 */
[----:B-12---:R-:W-:-:S05]  /*17a0*/  IMAD.WIDE R12, R14, 0x4, R10 ;  /* 0x000000040e0c7825 */ /* 0x006fca00078e020a */
[----:B------:R-:W-:Y:S01]  /*17b0*/  @!PT LDS RZ, [RZ] ;  /* 0x00000000fffff984 */ /* 0x000fe20000000800 */
[----:B------:R-:W-:Y:S01]  /*17c0*/  @!PT LDS RZ, [RZ] ;  /* 0x00000000fffff984 */ /* 0x000fe20000000800 */
[----:B------:R-:W-:Y:S01]  /*17d0*/  @!PT LDS RZ, [RZ] ;  /* 0x00000000fffff984 */ /* 0x000fe20000000800 */
[----:B------:R3:W-:Y:S02]  /*17e0*/  LDGSTS.E [R15], desc[UR8][R12.64] ;  /* 0x000000000c0f7fae */ /* 0x0007e4000b9a1008 */
.L_x_494:
[----:B------:R-:W-:Y:S05]  /*17f0*/  BSYNC.RECONVERGENT B0 ;  /* 0x0000000000007941 */ /* 0x000fea0003800200 */
.L_x_493:
[----:B------:R-:W0:Y:S01]  /*1800*/  LDGDEPBAR ;  /* 0x00000000000079af */ /* 0x000e220000000000 */
[----:B------:R-:W-:Y:S02]  /*1810*/  VIADD R4, R4, 0x1 ;  /* 0x0000000104047836 */ /* 0x000fe40000000000 */
[C---:B------:R-:W-:Y:S02]  /*1820*/  IMAD.IADD R16, R7.reuse, 0x1, R16 ;  /* 0x0000000107107824 */ /* 0x040fe400078e0210 */
[----:B------:R-:W-:Y:S01]  /*1830*/  IMAD.IADD R14, R7, 0x1, R14 ;  /* 0x00000001070e7824 */ /* 0x000fe200078e020e */
[----:B------:R-:W-:Y:S06]  /*1840*/  @P2 BRA `(.L_x_495) ;  /* 0xfffffffc00542947 */ /* 0x000fec000383ffff */
.L_x_480:
[----:B------:R-:W4:Y:S01]  /*1850*/  I2F.U32.RP R4, UR12 ;  /* 0x0000000c00047d06 */ /* 0x000f220008209000 */
[----:B-1-3--:R-:W-:Y:S01]  /*1860*/  VIADD R13, R8, UR12 ;  /* 0x0000000c080d7c36 */ /* 0x00afe20008000000 */
[----:B------:R-:W-:Y:S01]  /*1870*/  ISETP.NE.U32.AND P2, PT, RZ, UR12, PT ;  /* 0x0000000cff007c0c */ /* 0x000fe2000bf45070 */
[----:B------:R-:W-:-:S04]  /*1880*/  DEPBAR.LE SB0, 0x0 ;  /* 0x000080000000791a */ /* 0x000fc80000000000 */
[C---:B------:R-:W-:Y:S01]  /*1890*/  ISETP.GE.U32.AND P0, PT, R13.reuse, 0x400, PT ;  /* 0x000004000d00780c */ /* 0x040fe20003f06070 */
[----:B------:R-:W-:Y:S01]  /*18a0*/  BSSY.RECONVERGENT B0, `(.L_x_496) ;  /* 0x0000042000007945 */ /* 0x000fe20003800200 */
[----:B------:R-:W-:Y:S02]  /*18b0*/  VIMNMX.U32 R3, PT, PT, R13, 0x400, !PT ;  /* 0x000004000d037848 */ /* 0x000fe40007fe0000 */
[----:B------:R-:W-:Y:S01]  /*18c0*/  SEL R12, RZ, 0x1, P0 ;  /* 0x00000001ff0c7807 */ /* 0x000fe20000000000 */
[----:B----4-:R-:W2:Y:S03]  /*18d0*/  MUFU.RCP R4, R4 ;  /* 0x0000000400047308 */ /* 0x010ea60000001000 */
[----:B------:R-:W-:Y:S02]  /*18e0*/  IADD3 R3, PT, PT, R3, -R13, -R12 ;  /* 0x8000000d03037210 */ /* 0x000fe40007ffe80c */
[----:B--2---:R-:W-:-:S04]  /*18f0*/  IADD3 R10, PT, PT, R4, 0xffffffe, RZ ;  /* 0x0ffffffe040a7810 */ /* 0x004fc80007ffe0ff */
[----:B------:R1:W2:Y:S02]  /*1900*/  F2I.FTZ.U32.TRUNC.NTZ R11, R10 ;  /* 0x0000000a000b7305 */ /* 0x0002a4000021f000 */
[----:B-1----:R-:W-:Y:S02]  /*1910*/  IMAD.MOV.U32 R10, RZ, RZ, RZ ;  /* 0x000000ffff0a7224 */ /* 0x002fe400078e00ff */
[----:B--2---:R-:W-:-:S04]  /*1920*/  IMAD.MOV R9, RZ, RZ, -R11 ;  /* 0x000000ffff097224 */ /* 0x004fc800078e0a0b */
[----:B------:R-:W-:-:S04]  /*1930*/  IMAD R9, R9, UR12, RZ ;  /* 0x0000000c09097c24 */ /* 0x000fc8000f8e02ff */
[----:B------:R-:W-:-:S06]  /*1940*/  IMAD.HI.U32 R4, R11, R9, R10 ;  /* 0x000000090b047227 */ /* 0x000fcc00078e000a */
[----:B------:R-:W-:-:S05]  /*1950*/  IMAD.HI.U32 R11, R4, R3, RZ ;  /* 0x00000003040b7227 */ /* 0x000fca00078e00ff */
[----:B------:R-:W-:-:S05]  /*1960*/  IADD3 R4, PT, PT, -R11, RZ, RZ ;  /* 0x000000ff0b047210 */ /* 0x000fca0007ffe1ff */
[----:B------:R-:W-:Y:S01]  /*1970*/  IMAD R3, R4, UR12, R3 ;  /* 0x0000000c04037c24 */ /* 0x000fe2000f8e0203 */
[----:B------:R-:W-:-:S04]  /*1980*/  VIMNMX R4, PT, PT, R2, 0x3, !PT ;  /* 0x0000000302047848 */ /* 0x000fc80007fe0100 */
[----:B------:R-:W-:Y:S01]  /*1990*/  ISETP.GE.U32.AND P0, PT, R3, UR12, PT ;  /* 0x0000000c03007c0c */ /* 0x000fe2000bf06070 */
[----:B------:R-:W-:-:S12]  /*19a0*/  VIADD R9, R4, 0xffffffff ;  /* 0xffffffff04097836 */ /* 0x000fd80000000000 */
[----:B------:R-:W-:Y:S02]  /*19b0*/  @P0 VIADD R3, R3, -UR12 ;  /* 0x8000000c03030c36 */ /* 0x000fe40008000000 */
[----:B------:R-:W-:Y:S01]  /*19c0*/  @P0 VIADD R11, R11, 0x1 ;  /* 0x000000010b0b0836 */ /* 0x000fe20000000000 */
[----:B------:R-:W-:Y:S02]  /*19d0*/  ISETP.GT.U32.AND P0, PT, R8, 0x7f, PT ;  /* 0x0000007f0800780c */ /* 0x000fe40003f04070 */
[----:B------:R-:W-:Y:S01]  /*19e0*/  ISETP.GE.U32.AND P1, PT, R3, UR12, PT ;  /* 0x0000000c03007c0c */ /* 0x000fe2000bf26070 */
[----:B------:R-:W-:-:S04]  /*19f0*/  VIADD R3, R4, 0xfffffffd ;  /* 0xfffffffd04037836 */ /* 0x000fc80000000000 */
[----:B------:R-:W-:-:S04]  /*1a00*/  IMAD R5, R3, R6, R5 ;  /* 0x0000000603057224 */ /* 0x000fc800078e0205 */
[----:B------:R-:W-:Y:S02]  /*1a10*/  IMAD R6, R5, UR12, R8 ;  /* 0x0000000c05067c24 */ /* 0x000fe4000f8e0208 */
[----:B------:R-:W-:Y:S02]  /*1a20*/  IMAD.HI.U32 R5, R3, -0x55555555, RZ ;  /* 0xaaaaaaab03057827 */ /* 0x000fe400078e00ff */
[----:B------:R-:W-:Y:S02]  /*1a30*/  @P1 IADD3 R11, PT, PT, R11, 0x1, RZ ;  /* 0x000000010b0b1810 */ /* 0x000fe40007ffe0ff */
[C---:B------:R-:W-:Y:S01]  /*1a40*/  IMAD.IADD R10, R7.reuse, 0x1, R6 ;  /* 0x00000001070a7824 */ /* 0x040fe200078e0206 */
[-C--:B------:R-:W-:Y:S02]  /*1a50*/  ISETP.GE.AND P1, PT, R6, R21.reuse, PT ;  /* 0x000000150600720c */ /* 0x080fe40003f26270 */
[----:B------:R-:W-:Y:S02]  /*1a60*/  @!P2 LOP3.LUT R11, RZ, UR12, RZ, 0x33, !PT ;  /* 0x0000000cff0bac12 */ /* 0x000fe4000f8e33ff */
[----:B------:R-:W-:Y:S01]  /*1a70*/  IADD3 R6, PT, PT, R7, R10, RZ ;  /* 0x0000000a07067210 */ /* 0x000fe20007ffe0ff */
[----:B------:R-:W-:Y:S01]  /*1a80*/  IMAD.HI.U32 R7, R9, -0x55555555, RZ ;  /* 0xaaaaaaab09077827 */ /* 0x000fe200078e00ff */
[----:B------:R-:W-:-:S02]  /*1a90*/  ISETP.GE.AND P2, PT, R10, R21, PT ;  /* 0x000000150a00720c */ /* 0x000fc40003f46270 */
[----:B------:R-:W-:Y:S01]  /*1aa0*/  ISETP.GE.AND P3, PT, R6, R21, PT ;  /* 0x000000150600720c */ /* 0x000fe20003f66270 */
[----:B------:R-:W-:Y:S01]  /*1ab0*/  IMAD.IADD R2, R12, 0x1, R11 ;  /* 0x000000010c027824 */ /* 0x000fe200078e020b */
[----:B------:R-:W-:Y:S02]  /*1ac0*/  SHF.R.U32.HI R6, RZ, 0x1, R5 ;  /* 0x00000001ff067819 */ /* 0x000fe40000011605 */
[----:B------:R-:W-:Y:S02]  /*1ad0*/  SHF.R.U32.HI R10, RZ, 0x1, R7 ;  /* 0x00000001ff0a7819 */ /* 0x000fe40000011607 */
[----:B------:R-:W-:Y:S01]  /*1ae0*/  LOP3.LUT R11, R2, 0x3, RZ, 0xc0, !PT ;  /* 0x00000003020b7812 */ /* 0x000fe200078ec0ff */
[----:B------:R-:W-:Y:S01]  /*1af0*/  IMAD R6, R6, -0x3, R3 ;  /* 0xfffffffd06067824 */ /* 0x000fe200078e0203 */
[----:B------:R-:W-:Y:S01]  /*1b00*/  ISETP.GE.U32.AND P5, PT, R2, 0x3, PT ;  /* 0x000000030200780c */ /* 0x000fe20003fa6070 */
[----:B------:R-:W-:Y:S01]  /*1b10*/  IMAD R3, R10, -0x3, R9 ;  /* 0xfffffffd0a037824 */ /* 0x000fe200078e0209 */
[----:B------:R-:W-:Y:S01]  /*1b20*/  ISETP.NE.AND P4, PT, R11, 0x3, PT ;  /* 0x000000030b00780c */ /* 0x000fe20003f85270 */
[----:B------:R-:W-:-:S12]  /*1b30*/  @P1 BRA `(.L_x_497) ;  /* 0x0000000000601947 */ /* 0x000fd80003800000 */
        /* <DEDUP_REMOVED lines=24> */
.L_x_497:
[----:B------:R-:W-:Y:S05]  /*1cc0*/  BSYNC.RECONVERGENT B0 ;  /* 0x0000000000007941 */ /* 0x000fea0003800200 */
.L_x_496:
        /* <DEDUP_REMOVED lines=12> */
[----:B------:R-:W2:Y:S02]  /*1d90*/  LDS R5, [R5] ;  /* 0x0000000005057984 */ /* 0x000ea40000000800 */
[----:B--2---:R-:W-:Y:S02]  /*1da0*/  SHF.L.U32 R4, R5, 0x2, RZ ;  /* 0x0000000205047819 */ /* 0x004fe400000006ff */
[--C-:B------:R-:W-:Y:S02]  /*1db0*/  SHF.R.U32.HI R6, RZ, 0x6, R5.reuse ;  /* 0x00000006ff067819 */ /* 0x100fe40000011605 */
[--C-:B------:R-:W-:Y:S02]  /*1dc0*/  SHF.R.U32.HI R10, RZ, 0xe, R5.reuse ;  /* 0x0000000eff0a7819 */ /* 0x100fe40000011605 */
[----:B------:R-:W-:Y:S02]  /*1dd0*/  SHF.R.U32.HI R12, RZ, 0x16, R5 ;  /* 0x00000016ff0c7819 */ /* 0x000fe40000011605 */
[----:B-1----:R-:W-:-:S02]  /*1de0*/  LOP3.LUT R7, R4, 0x3fc, RZ, 0xc0, !PT ;  /* 0x000003fc04077812 */ /* 0x002fc400078ec0ff */
        /* <DEDUP_REMOVED lines=11> */
.L_x_499:
[----:B------:R-:W-:Y:S05]  /*1ea0*/  BSYNC.RECONVERGENT B0 ;  /* 0x0000000000007941 */ /* 0x000fea0003800200 */
.L_x_498:
        /* <DEDUP_REMOVED lines=10> */
[----:B---3--:R-:W-:Y:S01]  /*1f50*/  IMAD.SHL.U32 R4, R3, 0x4, RZ ;  /* 0x0000000403047824 */ /* 0x008fe200078e00ff */
[--C-:B------:R-:W-:Y:S02]  /*1f60*/  SHF.R.U32.HI R6, RZ, 0x6, R3.reuse ;  /* 0x00000006ff067819 */ /* 0x100fe40000011603 */
[--C-:B-12---:R-:W-:Y:S02]  /*1f70*/  SHF.R.U32.HI R9, RZ, 0xe, R3.reuse ;  /* 0x0000000eff097819 */ /* 0x106fe40000011603 */
        /* <DEDUP_REMOVED lines=13> */
.L_x_501:
[----:B------:R-:W-:Y:S05]  /*2050*/  BSYNC.RECONVERGENT B0 ;  /* 0x0000000000007941 */ /* 0x000fea0003800200 */
.L_x_500:
[----:B------:R-:W-:Y:S01]  /*2060*/  BAR.SYNC.DEFER_BLOCKING 0x0 ;  /* 0x0000000000007b1d */ /* 0x000fe20000010000 */
[----:B------:R-:W-:-:S05]  /*2070*/  IMAD.MOV.U32 R0, RZ, RZ, R8 ;  /* 0x000000ffff007224 */ /* 0x000fca00078e0008 */
[----:B------:R-:W-:Y:S04]  /*2080*/  BSSY.RECONVERGENT B0, `(.L_x_502) ;  /* 0x0000014000007945 */ /* 0x000fe80003800200 */
[----:B------:R-:W-:Y:S05]  /*2090*/  @!P4 BRA `(.L_x_503) ;  /* 0x000000000048c947 */ /* 0x000fea0003800000 */
[----:B------:R-:W4:Y:S01]  /*20a0*/  S2UR UR5, SR_CgaCtaId ;  /* 0x00000000000579c3 */ /* 0x000f220000008800 */
[----:B------:R-:W-:Y:S01]  /*20b0*/  IADD3 R2, PT, PT, R2, 0x1, RZ ;  /* 0x0000000102027810 */ /* 0x000fe20007ffe0ff */
[----:B------:R-:W-:-:S03]  /*20c0*/  UMOV UR4, 0x400 ;  /* 0x0000040000047882 */ /* 0x000fc60000000000 */
[----:B------:R-:W-:-:S05]  /*20d0*/  LOP3.LUT R3, R2, 0x3, RZ, 0xc0, !PT ;  /* 0x0000000302037812 */ /* 0x000fca00078ec0ff */
[----:B------:R-:W-:Y:S02]  /*20e0*/  IMAD R0, R3, UR12, R8 ;  /* 0x0000000c03007c24 */ /* 0x000fe4000f8e0208 */
[----:B------:R-:W-:Y:S01]  /*20f0*/  IMAD.MOV R3, RZ, RZ, -R3 ;  /* 0x000000ffff037224 */ /* 0x000fe200078e0a03 */
[----:B----4-:R-:W-:-:S06]  /*2100*/  ULEA UR4, UR5, UR4, 0x18 ;  /* 0x0000000405047291 */ /* 0x010fcc000f8ec0ff */
[----:B------:R-:W-:-:S07]  /*2110*/  LEA R2, R8, UR4, 0x2 ;  /* 0x0000000408027c11 */ /* 0x000fce000f8e10ff */
.L_x_504:
[----:B------:R-:W-:Y:S01]  /*2120*/  LDS R4, [R2] ;  /* 0x0000000002047984 */ /* 0x000fe20000000800 */
[----:B------:R-:W-:Y:S02]  /*2130*/  VIADD R3, R3, 0x1 ;  /* 0x0000000103037836 */ /* 0x000fe40000000000 */
[----:B-123--:R-:W-:Y:S01]  /*2140*/  IMAD.U32 R7, RZ, RZ, UR12 ;  /* 0x0000000cff077e24 */ /* 0x00efe2000f8e00ff */
[----:B------:R-:W-:Y:S02]  /*2150*/  LDS R5, [R2+0x1000] ;  /* 0x0010000002057984 */ /* 0x000fe40000000800 */
[----:B------:R-:W-:Y:S02]  /*2160*/  ISETP.NE.AND P1, PT, R3, RZ, PT ;  /* 0x000000ff0300720c */ /* 0x000fe40003f25270 */
[----:B------:R-:W1:Y:S02]  /*2170*/  LDS R6, [R2+0x2000] ;  /* 0x0020000002067984 */ /* 0x000e640000000800 */
[----:B-1----:R-:W-:-:S05]  /*2180*/  IADD3 R5, PT, PT, R6, R5, R4 ;  /* 0x0000000506057210 */ /* 0x002fca0007ffe004 */
[----:B------:R1:W-:Y:S02]  /*2190*/  STS [R2], R5 ;  /* 0x0000000502007388 */ /* 0x0003e40000000800 */
[----:B-1----:R-:W-:Y:S02]  /*21a0*/  LEA R2, R7, R2, 0x2 ;  /* 0x0000000207027211 */ /* 0x002fe400078e10ff */
[----:B------:R-:W-:Y:S05]  /*21b0*/  @P1 BRA `(.L_x_504) ;  /* 0xfffffffc00d81947 */ /* 0x000fea000383ffff */
.L_x_503:
[----:B------:R-:W-:Y:S05]  /*21c0*/  BSYNC.RECONVERGENT B0 ;  /* 0x0000000000007941 */ /* 0x000fea0003800200 */
.L_x_502:
[----:B------:R-:W-:Y:S04]  /*21d0*/  BSSY.RECONVERGENT B0, `(.L_x_505) ;  /* 0x0000025000007945 */ /* 0x000fe80003800200 */
[----:B------:R-:W-:Y:S05]  /*21e0*/  @!P5 BRA `(.L_x_506) ;  /* 0x00000000008cd947 */ /* 0x000fea0003800000 */
[----:B------:R-:W4:Y:S01]  /*21f0*/  S2UR UR5, SR_CgaCtaId ;  /* 0x00000000000579c3 */ /* 0x000f220000008800 */
[----:B------:R-:W-:Y:S02]  /*2200*/  UMOV UR4, 0x400 ;  /* 0x0000040000047882 */ /* 0x000fe40000000000 */
[----:B----4-:R-:W-:-:S06]  /*2210*/  ULEA UR4, UR5, UR4, 0x18 ;  /* 0x0000000405047291 */ /* 0x010fcc000f8ec0ff */
[----:B------:R-:W-:-:S07]  /*2220*/  LEA R2, R0, UR4, 0x2 ;  /* 0x0000000400027c11 */ /* 0x000fce000f8e10ff */
.L_x_507:
[----:B----4-:R-:W-:Y:S01]  /*2230*/  LDS R3, [R2] ;  /* 0x0000000002037984 */ /* 0x010fe20000000800 */
[----:B-123--:R-:W-:Y:S02]  /*2240*/  IMAD.U32 R7, RZ, RZ, UR12 ;  /* 0x0000000cff077e24 */ /* 0x00efe4000f8e00ff */
[----:B------:R-:W-:Y:S01]  /*2250*/  IMAD.U32 R9, RZ, RZ, UR12 ;  /* 0x0000000cff097e24 */ /* 0x000fe2000f8e00ff */
[----:B------:R-:W-:Y:S04]  /*2260*/  LDS R4, [R2+0x1000] ;  /* 0x0010000002047984 */ /* 0x000fe80000000800 */
[----:B------:R-:W1:Y:S02]  /*2270*/  LDS R5, [R2+0x2000] ;  /* 0x0020000002057984 */ /* 0x000e640000000800 */
[----:B-1----:R-:W-:Y:S01]  /*2280*/  IADD3 R3, PT, PT, R5, R4, R3 ;  /* 0x0000000405037210 */ /* 0x002fe20007ffe003 */
[----:B------:R-:W-:-:S04]  /*2290*/  IMAD R4, R7, 0x4, R2 ;  /* 0x0000000407047824 */ /* 0x000fc800078e0202 */
[----:B------:R1:W-:Y:S04]  /*22a0*/  STS [R2], R3 ;  /* 0x0000000302007388 */ /* 0x0003e80000000800 */
[----:B------:R-:W-:Y:S04]  /*22b0*/  LDS R5, [R4] ;  /* 0x0000000004057984 */ /* 0x000fe80000000800 */
[----:B------:R-:W-:Y:S01]  /*22c0*/  LDS R6, [R4+0x1000] ;  /* 0x0010000004067984 */ /* 0x000fe20000000800 */
[----:B-1----:R-:W-:-:S03]  /*22d0*/  IMAD.U32 R3, RZ, RZ, UR12 ;  /* 0x0000000cff037e24 */ /* 0x002fc6000f8e00ff */
[----:B------:R-:W1:Y:S02]  /*22e0*/  LDS R7, [R4+0x2000] ;  /* 0x0020000004077984 */ /* 0x000e640000000800 */
[----:B-1----:R-:W-:Y:S02]  /*22f0*/  IADD3 R5, PT, PT, R7, R6, R5 ;  /* 0x0000000607057210 */ /* 0x002fe40007ffe005 */
[----:B------:R-:W-:-:S03]  /*2300*/  LEA R6, R9, R4, 0x2 ;  /* 0x0000000409067211 */ /* 0x000fc600078e10ff */
[----:B------:R1:W-:Y:S02]  /*2310*/  STS [R4], R5 ;  /* 0x0000000504007388 */ /* 0x0003e40000000800 */
[----:B------:R-:W-:Y:S02]  /*2320*/  IMAD R3, R3, 0x4, R6 ;  /* 0x0000000403037824 */ /* 0x000fe400078e0206 */
[----:B------:R-:W-:Y:S04]  /*2330*/  LDS R7, [R6] ;  /* 0x0000000006077984 */ /* 0x000fe80000000800 */
[----:B------:R-:W-:Y:S01]  /*2340*/  LDS R10, [R6+0x1000] ;  /* 0x00100000060a7984 */ /* 0x000fe20000000800 */
[----:B-1----:R-:W-:-:S03]  /*2350*/  IMAD.U32 R5, RZ, RZ, UR12 ;  /* 0x0000000cff057e24 */ /* 0x002fc6000f8e00ff */
[----:B------:R-:W1:Y:S01]  /*2360*/  LDS R9, [R6+0x2000] ;  /* 0x0020000006097984 */ /* 0x000e620000000800 */
[C---:B------:R-:W-:Y:S01]  /*2370*/  IMAD R2, R5.reuse, 0x10, R2 ;  /* 0x0000001005027824 */ /* 0x040fe200078e0202 */
[----:B------:R-:W-:-:S04]  /*2380*/  LEA R0, R5, R0, 0x2 ;  /* 0x0000000005007211 */ /* 0x000fc800078e10ff */
[----:B------:R-:W-:Y:S02]  /*2390*/  ISETP.GE.U32.AND P1, PT, R0, 0x400, PT ;  /* 0x000004000000780c */ /* 0x000fe40003f26070 */
        /* <DEDUP_REMOVED lines=8> */
.L_x_506:
[----:B------:R-:W-:Y:S05]  /*2420*/  BSYNC.RECONVERGENT B0 ;  /* 0x0000000000007941 */ /* 0x000fea0003800200 */
.L_x_505:
[----:B------:R-:W-:Y:S06]  /*2430*/  BAR.SYNC.DEFER_BLOCKING 0x0 ;  /* 0x0000000000007b1d */ /* 0x000fec0000010000 */
[----:B------:R-:W-:Y:S05]  /*2440*/  @P0 EXIT ;  /* 0x000000000000094d */ /* 0x000fea0003800000 */
[----:B------:R-:W5:Y:S01]  /*2450*/  S2R R0, SR_LANEID ;  /* 0x0000000000007919 */ /* 0x000f620000000000 */
[----:B------:R-:W1:Y:S01]  /*2460*/  S2UR UR5, SR_CgaCtaId ;  /* 0x00000000000579c3 */ /* 0x000e620000008800 */
[----:B------:R-:W-:Y:S01]  /*2470*/  UMOV UR4, 0x400 ;  /* 0x0000040000047882 */ /* 0x000fe20000000000 */
[----:B------:R-:W1:Y:S01]  /*2480*/  LDCU UR6, c[0x0][0x394] ;  /* 0x00007280ff0677ac */ /* 0x000e620008000800 */
[----:B------:R-:W1:Y:S02]  /*2490*/  LDCU.64 UR10, c[0x0][0x388] ;  /* 0x00007100ff0a77ac */ /* 0x000e640008000a00 */
[----:B-1----:R-:W-:Y:S01]  /*24a0*/  ULEA UR4, UR5, UR4, 0x18 ;  /* 0x0000000405047291 */ /* 0x002fe2000f8ec0ff */
[C---:B-----5:R-:W-:Y:S02]  /*24b0*/  ISETP.NE.AND P0, PT, R0.reuse, RZ, PT ;  /* 0x000000ff0000720c */ /* 0x060fe40003f05270 */
[C---:B------:R-:W-:Y:S02]  /*24c0*/  ISETP.GE.U32.AND P1, PT, R0.reuse, 0x2, PT ;  /* 0x000000020000780c */ /* 0x040fe40003f26070 */
[----:B------:R-:W-:-:S02]  /*24d0*/  ISETP.GE.U32.AND P2, PT, R0, 0x4, PT ;  /* 0x000000040000780c */ /* 0x000fc40003f46070 */
[C---:B------:R-:W-:Y:S02]  /*24e0*/  ISETP.GE.U32.AND P3, PT, R0.reuse, 0x8, PT ;  /* 0x000000080000780c */ /* 0x040fe40003f66070 */
[----:B------:R-:W-:Y:S02]  /*24f0*/  ISETP.GE.U32.AND P4, PT, R0, 0x10, PT ;  /* 0x000000100000780c */ /* 0x000fe40003f86070 */
[----:B------:R-:W-:Y:S02]  /*2500*/  LOP3.LUT R0, R8, 0x1f, RZ, 0xc0, !PT ;  /* 0x0000001f08007812 */ /* 0x000fe400078ec0ff */
[----:B------:R-:W-:-:S09]  /*2510*/  SHF.R.U32.HI R8, RZ, 0x5, R8 ;  /* 0x00000005ff087819 */ /* 0x000fd20000011608 */
.L_x_510:
[C---:B--23--:R-:W-:Y:S01]  /*2520*/  LEA R7, R8.reuse, UR4, 0xa ;  /* 0x0000000408077c11 */ /* 0x04cfe2000f8e50ff */
[----:B------:R-:W-:Y:S01]  /*2530*/  UMOV UR5, 0xffffffff ;  /* 0xffffffff00057882 */ /* 0x000fe20000000000 */
[----:B----4-:R-:W-:-:S03]  /*2540*/  IMAD R3, R8, UR6, RZ ;  /* 0x0000000608037c24 */ /* 0x010fc6000f8e02ff */
        /* <DEDUP_REMOVED lines=10> */
[----:B------:R-:W-:Y:S04]  /*25f0*/  LDS R11, [R5+0x300] ;  /* 0x00030000050b7984 */ /* 0x000fe80000000800 */
[----:B-1----:R-:W-:Y:S04]  /*2600*/  LDS R5, [R5+0x380] ;  /* 0x0003800005057984 */ /* 0x002fe80000000800 */
        /* <DEDUP_REMOVED lines=8> */
[----:B-1----:R-:W-:-:S04]  /*2690*/  SEL R16, R16, RZ, P0 ;  /* 0x000000ff10107207 */ /* 0x002fc80000000000 */
[----:B------:R-:W-:Y:S02]  /*26a0*/  IADD3 R16, PT, PT, R15, R16, RZ ;  /* 0x000000100f107210 */ /* 0x000fe40007ffe0ff */
[----:B----4-:R-:W-:Y:S02]  /*26b0*/  SEL R19, R19, RZ, P0 ;  /* 0x000000ff13137207 */ /* 0x010fe40000000000 */
[----:B---3--:R-:W-:Y:S01]  /*26c0*/  SEL R20, R20, RZ, P0 ;  /* 0x000000ff14147207 */ /* 0x008fe20000000000 */
[----:B------:R-:W1:Y:S02]  /*26d0*/  SHFL.UP PT, R15, R16, 0x2, RZ ;  /* 0x04400000100f7989 */ /* 0x000e6400000e00ff */
[----:B------:R-:W-:Y:S01]  /*26e0*/  IMAD.IADD R14, R14, 0x1, R19 ;  /* 0x000000010e0e7824 */ /* 0x000fe200078e0213 */
[----:B-----5:R-:W-:Y:S01]  /*26f0*/  SEL R6, R21, RZ, P0 ;  /* 0x000000ff15067207 */ /* 0x020fe20000000000 */
[----:B------:R-:W-:Y:S01]  /*2700*/  IMAD.IADD R17, R17, 0x1, R20 ;  /* 0x0000000111117824 */ /* 0x000fe200078e0214 */
[----:B------:R-:W3:Y:S01]  /*2710*/  SHFL.UP PT, R21, R11, 0x1, RZ ;  /* 0x042000000b157989 */ /* 0x000ee200000e00ff */
[----:B--2---:R-:W-:-:S02]  /*2720*/  SEL R7, R10, RZ, P0 ;  /* 0x000000ff0a077207 */ /* 0x004fc40000000000 */
[----:B------:R-:W-:Y:S01]  /*2730*/  IMAD.IADD R13, R13, 0x1, R6 ;  /* 0x000000010d0d7824 */ /* 0x000fe200078e0206 */
[----:B------:R-:W2:Y:S01]  /*2740*/  SHFL.UP PT, R20, R14, 0x2, RZ ;  /* 0x044000000e147989 */ /* 0x000ea200000e00ff */
[----:B------:R-:W-:-:S03]  /*2750*/  IADD3 R12, PT, PT, R12, R7, RZ ;  /* 0x000000070c0c7210 */ /* 0x000fc60007ffe0ff */
[----:B------:R-:W4:Y:S01]  /*2760*/  SHFL.UP PT, R19, R17, 0x2, RZ ;  /* 0x0440000011137989 */ /* 0x000f2200000e00ff */
[----:B------:R-:W-:-:S03]  /*2770*/  SEL R7, R22, RZ, P1 ;  /* 0x000000ff16077207 */ /* 0x000fc60000800000 */
[----:B------:R-:W5:Y:S02]  /*2780*/  SHFL.UP PT, R18, R13, 0x2, RZ ;  /* 0x044000000d127989 */ /* 0x000f6400000e00ff */
[----:B------:R-:W-:Y:S02]  /*2790*/  IMAD.IADD R2, R2, 0x1, R7 ;  /* 0x0000000102027824 */ /* 0x000fe400078e0207 */
[----:B------:R-:W5:Y:S01]  /*27a0*/  SHFL.UP PT, R10, R12, 0x2, RZ ;  /* 0x044000000c0a7989 */ /* 0x000f6200000e00ff */
[----:B-1----:R-:W-:-:S05]  /*27b0*/  SEL R15, R15, RZ, P1 ;  /* 0x000000ff0f0f7207 */ /* 0x002fca0000800000 */
[----:B------:R-:W-:Y:S01]  /*27c0*/  IMAD.IADD R16, R16, 0x1, R15 ;  /* 0x0000000110107824 */ /* 0x000fe200078e020f */
[----:B---3--:R-:W-:Y:S02]  /*27d0*/  SEL R22, R21, RZ, P0 ;  /* 0x000000ff15167207 */ /* 0x008fe40000000000 */
[----:B--2---:R-:W-:Y:S02]  /*27e0*/  SEL R15, R20, RZ, P1 ;  /* 0x000000ff140f7207 */ /* 0x004fe40000800000 */
[----:B------:R-:W1:Y:S01]  /*27f0*/  SHFL.UP PT, R21, R16, 0x4, RZ ;  /* 0x0480000010157989 */ /* 0x000e6200000e00ff */
[----:B------:R-:W-:Y:S01]  /*2800*/  IMAD.IADD R11, R11, 0x1, R22 ;  /* 0x000000010b0b7824 */ /* 0x000fe200078e0216 */
[----:B----4-:R-:W-:Y:S01]  /*2810*/  SEL R6, R19, RZ, P1 ;  /* 0x000000ff13067207 */ /* 0x010fe20000800000 */
[----:B------:R-:W-:Y:S01]  /*2820*/  IMAD.IADD R15, R14, 0x1, R15 ;  /* 0x000000010e0f7824 */ /* 0x000fe200078e020f */
[----:B------:R-:W2:Y:S02]  /*2830*/  SHFL.UP PT, R20, R2, 0x4, RZ ;  /* 0x0480000002147989 */ /* 0x000ea400000e00ff */
[----:B------:R-:W-:-:S02]  /*2840*/  IADD3 R14, PT, PT, R17, R6, RZ ;  /* 0x00000006110e7210 */ /* 0x000fc40007ffe0ff */
[----:B-----5:R-:W-:Y:S01]  /*2850*/  SEL R18, R18, RZ, P1 ;  /* 0x000000ff12127207 */ /* 0x020fe20000800000 */
[----:B------:R-:W3:Y:S01]  /*2860*/  SHFL.UP PT, R22, R15, 0x4, RZ ;  /* 0x048000000f167989 */ /* 0x000ee200000e00ff */
[----:B------:R-:W-:-:S03]  /*2870*/  SEL R7, R10, RZ, P1 ;  /* 0x000000ff0a077207 */ /* 0x000fc60000800000 */
[----:B------:R-:W4:Y:S01]  /*2880*/  SHFL.UP PT, R19, R14, 0x4, RZ ;  /* 0x048000000e137989 */ /* 0x000f2200000e00ff */
[----:B------:R-:W-:Y:S02]  /*2890*/  IMAD.IADD R13, R13, 0x1, R18 ;  /* 0x000000010d0d7824 */ /* 0x000fe400078e0212 */
[----:B------:R-:W-:Y:S01]  /*28a0*/  IMAD.IADD R12, R12, 0x1, R7 ;  /* 0x000000010c0c7824 */ /* 0x000fe200078e0207 */
[----:B------:R-:W5:Y:S04]  /*28b0*/  SHFL.UP PT, R17, R11, 0x2, RZ ;  /* 0x044000000b117989 */ /* 0x000f6800000e00ff */
[----:B------:R-:W5:Y:S01]  /*28c0*/  SHFL.UP PT, R18, R13, 0x4, RZ ;  /* 0x048000000d127989 */ /* 0x000f6200000e00ff */
[----:B-1----:R-:W-:-:S03]  /*28d0*/  SEL R21, R21, RZ, P2 ;  /* 0x000000ff15157207 */ /* 0x002fc60001000000 */
[----:B------:R-:W1:Y:S01]  /*28e0*/  SHFL.UP PT, R10, R12, 0x4, RZ ;  /* 0x048000000c0a7989 */ /* 0x000e6200000e00ff */
[----:B--2---:R-:W-:Y:S01]  /*28f0*/  SEL R7, R20, RZ, P2 ;  /* 0x000000ff14077207 */ /* 0x004fe20001000000 */
[----:B------:R-:W-:-:S03]  /*2900*/  IMAD.IADD R16, R16, 0x1, R21 ;  /* 0x0000000110107824 */ /* 0x000fc600078e0215 */
[----:B------:R-:W-:Y:S02]  /*2910*/  IADD3 R2, PT, PT, R2, R7, RZ ;  /* 0x0000000702027210 */ /* 0x000fe40007ffe0ff */
[----:B---3--:R-:W-:Y:S02]  /*2920*/  SEL R22, R22, RZ, P2 ;  /* 0x000000ff16167207 */ /* 0x008fe40001000000 */
[----:B----4-:R-:W-:Y:S01]  /*2930*/  SEL R19, R19, RZ, P2 ;  /* 0x000000ff13137207 */ /* 0x010fe20001000000 */
[----:B------:R-:W2:Y:S02]  /*2940*/  SHFL.UP PT, R21, R2, 0x8, RZ ;  /* 0x0500000002157989 */ /* 0x000ea400000e00ff */
[----:B------:R-:W-:Y:S01]  /*2950*/  IMAD.IADD R15, R15, 0x1, R22 ;  /* 0x000000010f0f7824 */ /* 0x000fe200078e0216 */
[----:B-----5:R-:W-:Y:S01]  /*2960*/  SEL R6, R17, RZ, P1 ;  /* 0x000000ff11067207 */ /* 0x020fe20000800000 */
[----:B------:R-:W3:Y:S01]  /*2970*/  SHFL.UP PT, R22, R16, 0x8, RZ ;  /* 0x0500000010167989 */ /* 0x000ee200000e00ff */
[----:B------:R-:W-:Y:S01]  /*2980*/  IMAD.IADD R14, R14, 0x1, R19 ;  /* 0x000000010e0e7824 */ /* 0x000fe200078e0213 */
[----:B------:R-:W-:-:S02]  /*2990*/  SEL R18, R18, RZ, P2 ;  /* 0x000000ff12127207 */ /* 0x000fc40001000000 */
[----:B------:R-:W4:Y:S01]  /*29a0*/  SHFL.UP PT, R20, R15, 0x8, RZ ;  /* 0x050000000f147989 */ /* 0x000f2200000e00ff */
[----:B------:R-:W-:Y:S02]  /*29b0*/  IADD3 R17, PT, PT, R11, R6, RZ ;  /* 0x000000060b117210 */ /* 0x000fe40007ffe0ff */
[----:B-1----:R-:W-:Y:S01]  /*29c0*/  SEL R7, R10, RZ, P2 ;  /* 0x000000ff0a077207 */ /* 0x002fe20001000000 */
[----:B------:R-:W1:Y:S01]  /*29d0*/  SHFL.UP PT, R19, R14, 0x8, RZ ;  /* 0x050000000e137989 */ /* 0x000e6200000e00ff */
[----:B------:R-:W-:-:S03]  /*29e0*/  IMAD.IADD R13, R13, 0x1, R18 ;  /* 0x000000010d0d7824 */ /* 0x000fc600078e0212 */
[----:B------:R-:W5:Y:S01]  /*29f0*/  SHFL.UP PT, R18, R17, 0x4, RZ ;  /* 0x0480000011127989 */ /* 0x000f6200000e00ff */
[----:B------:R-:W-:-:S03]  /*2a00*/  IMAD.IADD R12, R12, 0x1, R7 ;  /* 0x000000010c0c7824 */ /* 0x000fc600078e0207 */
[----:B------:R-:W5:Y:S04]  /*2a10*/  SHFL.UP PT, R11, R13, 0x8, RZ ;  /* 0x050000000d0b7989 */ /* 0x000f6800000e00ff */
[----:B------:R-:W5:Y:S01]  /*2a20*/  SHFL.UP PT, R10, R12, 0x8, RZ ;  /* 0x050000000c0a7989 */ /* 0x000f6200000e00ff */
[----:B--2---:R-:W-:Y:S02]  /*2a30*/  SEL R21, R21, RZ, P3 ;  /* 0x000000ff15157207 */ /* 0x004fe40001800000 */
[----:B---3--:R-:W-:-:S03]  /*2a40*/  SEL R7, R22, RZ, P3 ;  /* 0x000000ff16077207 */ /* 0x008fc60001800000 */
[----:B------:R-:W-:Y:S01]  /*2a50*/  IMAD.IADD R21, R2, 0x1, R21 ;  /* 0x0000000102157824 */ /* 0x000fe200078e0215 */
[----:B----4-:R-:W-:Y:S02]  /*2a60*/  SEL R20, R20, RZ, P3 ;  /* 0x000000ff14147207 */ /* 0x010fe40001800000 */
[----:B------:R-:W-:Y:S02]  /*2a70*/  IADD3 R16, PT, PT, R16, R7, RZ ;  /* 0x0000000710107210 */ /* 0x000fe40007ffe0ff */
[----:B------:R-:W2:Y:S01]  /*2a80*/  SHFL.UP PT, R2, R21, 0x10, RZ ;  /* 0x0600000015027989 */ /* 0x000ea200000e00ff */
[----:B-1----:R-:W-:Y:S01]  /*2a90*/  SEL R19, R19, RZ, P3 ;  /* 0x000000ff13137207 */ /* 0x002fe20001800000 */
[----:B------:R-:W-:Y:S02]  /*2aa0*/  IMAD.IADD R15, R15, 0x1, R20 ;  /* 0x000000010f0f7824 */ /* 0x000fe400078e0214 */
[----:B------:R-:W1:Y:S01]  /*2ab0*/  SHFL.UP PT, R23, R16, 0x10, RZ ;  /* 0x0600000010177989 */ /* 0x000e6200000e00ff */
[----:B-----5:R-:W-:Y:S01]  /*2ac0*/  SEL R18, R18, RZ, P2 ;  /* 0x000000ff12127207 */ /* 0x020fe20001000000 */
[----:B------:R-:W-:-:S02]  /*2ad0*/  IMAD.IADD R14, R14, 0x1, R19 ;  /* 0x000000010e0e7824 */ /* 0x000fc400078e0213 */
[----:B------:R-:W3:Y:S01]  /*2ae0*/  SHFL.UP PT, R19, R15, 0x10, RZ ;  /* 0x060000000f137989 */ /* 0x000ee200000e00ff */
[----:B------:R-:W-:Y:S01]  /*2af0*/  SEL R6, R11, RZ, P3 ;  /* 0x000000ff0b067207 */ /* 0x000fe20001800000 */
[----:B------:R-:W-:Y:S02]  /*2b00*/  IMAD.IADD R17, R17, 0x1, R18 ;  /* 0x0000000111117824 */ /* 0x000fe400078e0212 */
[----:B------:R-:W4:Y:S01]  /*2b10*/  SHFL.UP PT, R11, R14, 0x10, RZ ;  /* 0x060000000e0b7989 */ /* 0x000f2200000e00ff */
[----:B------:R-:W-:Y:S02]  /*2b20*/  IADD3 R13, PT, PT, R13, R6, RZ ;  /* 0x000000060d0d7210 */ /* 0x000fe40007ffe0ff */
[----:B------:R-:W-:Y:S01]  /*2b30*/  SEL R7, R10, RZ, P3 ;  /* 0x000000ff0a077207 */ /* 0x000fe20001800000 */
[----:B------:R-:W5:Y:S04]  /*2b40*/  SHFL.UP PT, R20, R17, 0x8, RZ ;  /* 0x0500000011147989 */ /* 0x000f6800000e00ff */
[----:B------:R-:W5:Y:S01]  /*2b50*/  SHFL.UP PT, R22, R13, 0x10, RZ ;  /* 0x060000000d167989 */ /* 0x000f6200000e00ff */
[----:B------:R-:W-:Y:S01]  /*2b60*/  IMAD.IADD R12, R12, 0x1, R7 ;  /* 0x000000010c0c7824 */ /* 0x000fe200078e0207 */
[----:B--2---:R-:W-:-:S04]  /*2b70*/  SEL R2, R2, RZ, P4 ;  /* 0x000000ff02027207 */ /* 0x004fc80002000000 */
[----:B------:R-:W2:Y:S01]  /*2b80*/  SHFL.UP PT, R18, R12, 0x10, RZ ;  /* 0x060000000c127989 */ /* 0x000ea200000e00ff */
[----:B-1----:R-:W-:Y:S01]  /*2b90*/  SEL R23, R23, RZ, P4 ;  /* 0x000000ff17177207 */ /* 0x002fe20002000000 */
[----:B------:R-:W-:Y:S01]  /*2ba0*/  IMAD.IADD R21, R21, 0x1, R2 ;  /* 0x0000000115157824 */ /* 0x000fe200078e0202 */
[----:B---3--:R-:W-:-:S03]  /*2bb0*/  SEL R6, R19, RZ, P4 ;  /* 0x000000ff13067207 */ /* 0x008fc60002000000 */
[----:B------:R-:W-:Y:S01]  /*2bc0*/  IMAD.IADD R10, R16, 0x1, R23 ;  /* 0x00000001100a7824 */ /* 0x000fe200078e0217 */
[----:B------:R-:W-:Y:S02]  /*2bd0*/  IADD3 R19, PT, PT, R15, R6, RZ ;  /* 0x000000060f137210 */ /* 0x000fe40007ffe0ff */
[----:B----4-:R-:W-:Y:S02]  /*2be0*/  SEL R7, R11, RZ, P4 ;  /* 0x000000ff0b077207 */ /* 0x010fe40002000000 */
[----:B------:R-:W-:Y:S01]  /*2bf0*/  SHFL.IDX PT, R16, R10, 0x1f, 0x1f ;  /* 0x03e01f000a107f89 */ /* 0x000fe200000e0000 */
[----:B-----5:R-:W-:-:S03]  /*2c00*/  SEL R2, R20, RZ, P3 ;  /* 0x000000ff14027207 */ /* 0x020fc60001800000 */
[----:B------:R1:W3:Y:S01]  /*2c10*/  SHFL.IDX PT, R11, R21, 0x1f, 0x1f ;  /* 0x03e01f00150b7f89 */ /* 0x0002e200000e0000 */
[----:B------:R-:W-:Y:S01]  /*2c20*/  IMAD.IADD R20, R14, 0x1, R7 ;  /* 0x000000010e147824 */ /* 0x000fe200078e0207 */
[----:B------:R-:W-:Y:S01]  /*2c30*/  SEL R22, R22, RZ, P4 ;  /* 0x000000ff16167207 */ /* 0x000fe20002000000 */
[----:B------:R-:W-:Y:S01]  /*2c40*/  IMAD.IADD R17, R17, 0x1, R2 ;  /* 0x0000000111117824 */ /* 0x000fe200078e0202 */
[----:B------:R-:W4:Y:S01]  /*2c50*/  SHFL.IDX PT, R15, R19, 0x1f, 0x1f ;  /* 0x03e01f00130f7f89 */ /* 0x000f2200000e0000 */
[----:B------:R-:W-:Y:S02]  /*2c60*/  IADD3 R2, P5, PT, R0, R3, RZ ;  /* 0x0000000300027210 */ /* 0x000fe40007fbe0ff */
[----:B------:R-:W-:Y:S01]  /*2c70*/  IMAD.IADD R23, R13, 0x1, R22 ;  /* 0x000000010d177824 */ /* 0x000fe200078e0216 */
[----:B------:R-:W5:Y:S01]  /*2c80*/  SHFL.IDX PT, R14, R20, 0x1f, 0x1f ;  /* 0x03e01f00140e7f89 */ /* 0x000f6200000e0000 */
[----:B--2---:R-:W-:Y:S01]  /*2c90*/  SEL R7, R18, RZ, P4 ;  /* 0x000000ff12077207 */ /* 0x004fe20002000000 */
[----:B-1----:R-:W-:Y:S01]  /*2ca0*/  IMAD.IADD R21, R21, 0x1, -R4 ;  /* 0x0000000115157824 */ /* 0x002fe200078e0a04 */
[----:B------:R-:W-:Y:S01]  /*2cb0*/  LEA.HI.X.SX32 R3, R3, RZ, 0x1, P5 ;  /* 0x000000ff03037211 */ /* 0x000fe200028f0eff */
[----:B------:R-:W1:Y:S01]  /*2cc0*/  SHFL.UP PT, R22, R17, 0x10, RZ ;  /* 0x0600000011167989 */ /* 0x000e6200000e00ff */
[----:B------:R-:W-:-:S02]  /*2cd0*/  IADD3 R18, PT, PT, R12, R7, RZ ;  /* 0x000000070c127210 */ /* 0x000fc40007ffe0ff */
[C---:B------:R-:W-:Y:S01]  /*2ce0*/  LEA R6, P5, R2.reuse, UR10, 0x2 ;  /* 0x0000000a02067c11 */ /* 0x040fe2000f8a10ff */
[----:B------:R-:W2:Y:S03]  /*2cf0*/  SHFL.IDX PT, R13, R23, 0x1f, 0x1f ;  /* 0x03e01f00170d7f89 */ /* 0x000ea600000e0000 */
[----:B------:R-:W-:Y:S01]  /*2d00*/  LEA.HI.X R3, R2, UR11, R3, 0x2, P5 ;  /* 0x0000000b02037c11 */ /* 0x000fe2000a8f1403 */
[----:B------:R-:W2:Y:S01]  /*2d10*/  SHFL.IDX PT, R12, R18, 0x1f, 0x1f ;  /* 0x03e01f00120c7f89 */ /* 0x000ea200000e0000 */
[----:B------:R-:W-:Y:S02]  /*2d20*/  IMAD.MOV.U32 R2, RZ, RZ, R6 ;  /* 0x000000ffff027224 */ /* 0x000fe400078e0006 */
[----:B---3--:R-:W-:Y:S01]  /*2d30*/  IMAD.IADD R16, R11, 0x1, R16 ;  /* 0x000000010b107824 */ /* 0x008fe200078e0210 */
[--C-:B------:R-:W-:Y:S02]  /*2d40*/  IADD3 R7, PT, PT, R10, R11, -R4.reuse ;  /* 0x0000000b0a077210 */ /* 0x100fe40007ffe804 */
[----:B------:R-:W-:Y:S01]  /*2d50*/  REDG.E.ADD.STRONG.GPU desc[UR8][R2.64], R21 ;  /* 0x000000150200798e */ /* 0x000fe2000c12e108 */
[----:B----4-:R-:W-:Y:S01]  /*2d60*/  IMAD.IADD R15, R16, 0x1, R15 ;  /* 0x00000001100f7824 */ /* 0x010fe200078e020f */
[----:B------:R-:W-:-:S02]  /*2d70*/  IADD3 R19, PT, PT, R19, R16, -R4 ;  /* 0x0000001013137210 */ /* 0x000fc40007ffe804 */
[----:B------:R-:W-:Y:S02]  /*2d80*/  REDG.E.ADD.STRONG.GPU desc[UR8][R2.64+0x80], R7 ;  /* 0x000080070200798e */ /* 0x000fe4000c12e108 */
[----:B-----5:R-:W-:Y:S02]  /*2d90*/  IADD3 R14, PT, PT, R15, R14, RZ ;  /* 0x0000000e0f0e7210 */ /* 0x020fe40007ffe0ff */
[----:B------:R-:W-:Y:S01]  /*2da0*/  REDG.E.ADD.STRONG.GPU desc[UR8][R2.64+0x100], R19 ;  /* 0x000100130200798e */ /* 0x000fe2000c12e108 */
[----:B-1----:R-:W-:Y:S02]  /*2db0*/  SEL R22, R22, RZ, P4 ;  /* 0x000000ff16167207 */ /* 0x002fe40002000000 */
[----:B--2---:R-:W-:-:S03]  /*2dc0*/  IMAD.IADD R13, R14, 0x1, R13 ;  /* 0x000000010e0d7824 */ /* 0x004fc600078e020d */
[----:B------:R-:W-:Y:S01]  /*2dd0*/  IMAD.IADD R17, R17, 0x1, R22 ;  /* 0x0000000111117824 */ /* 0x000fe200078e0216 */
[--C-:B------:R-:W-:Y:S02]  /*2de0*/  IADD3 R15, PT, PT, R20, R15, -R4.reuse ;  /* 0x0000000f140f7210 */ /* 0x100fe40007ffe804 */
[----:B------:R-:W-:Y:S02]  /*2df0*/  IADD3 R11, PT, PT, R13, R12, RZ ;  /* 0x0000000c0d0b7210 */ /* 0x000fe40007ffe0ff */
        /* <DEDUP_REMOVED lines=21> */
.L_x_559:
[----:B---3--:R-:W-:Y:S02]  /*2f50*/  SEL R10, R10, RZ, P4 ;  /* 0x000000ff0a0a7207 */ /* 0x008fe40002000000 */
[----:B------:R-:W-:-:S03]  /*2f60*/  IADD3 R17, PT, PT, -R4, R17, R11 ;  /* 0x0000001104117210 */ /* 0x000fc60007ffe10b */
[----:B------:R-:W-:Y:S01]  /*2f70*/  IMAD.IADD R10, R5, 0x1, R10 ;  /* 0x00000001050a7824 */ /* 0x000fe200078e020a */
[----:B------:R-:W-:-:S03]  /*2f80*/  UMOV UR5, 0xffffffff ;  /* 0xffffffff00057882 */ /* 0x000fc60000000000 */
[----:B------:R-:W-:-:S05]  /*2f90*/  IMAD.IADD R17, R10, 0x1, R17 ;  /* 0x000000010a117824 */ /* 0x000fca00078e0211 */
[----:B------:R2:W-:Y:S01]  /*2fa0*/  REDG.E.ADD.STRONG.GPU desc[UR8][R2.64+0x380], R17 ;  /* 0x000380110200798e */ /* 0x0005e2000c12e108 */
[----:B------:R-:W-:Y:S05]  /*2fb0*/  BRA.DIV UR5, `(.L_x_509) ;  /* 0x0000001a05187947 */ /* 0x000fea000b800000 */
.L_x_562:
[----:B--2---:R-:W-:-:S05]  /*2fc0*/  IMAD.U32 R3, RZ, RZ, UR12 ;  /* 0x0000000cff037e24 */ /* 0x004fca000f8e00ff */
[----:B------:R-:W-:-:S04]  /*2fd0*/  LEA.HI R8, R3, R8, RZ, 0x1b ;  /* 0x0000000803087211 */ /* 0x000fc800078fd8ff */
[----:B------:R-:W-:-:S13]  /*2fe0*/  ISETP.GE.U32.AND P5, PT, R8, 0x4, PT ;  /* 0x000000040800780c */ /* 0x000fda0003fa6070 */
[----:B------:R-:W-:Y:S05]  /*2ff0*/  @!P5 BRA `(.L_x_510) ;  /* 0xfffffff40048d947 */ /* 0x000fea000383ffff */
[----:B------:R-:W-:Y:S05]  /*3000*/  EXIT ;  /* 0x000000000000794d */ /* 0x000fea0003800000 */
.L_x_508:
[----:B------:R-:W-:Y:S01]  /*3010*/  BSSY B0, `(.L_x_511) ;  /* 0x0000008000007945 */ /* 0x000fe20003800000 */
[----:B---3--:R-:W-:Y:S01]  /*3020*/  MOV R24, R18 ;  /* 0x0000001200187202 */ /* 0x008fe20000000f00 */
[----:B------:R-:W-:Y:S02]  /*3030*/  IMAD.MOV.U32 R9, RZ, RZ, 0x1 ;  /* 0x00000001ff097424 */ /* 0x000fe400078e00ff */
[----:B-1----:R-:W-:Y:S02]  /*3040*/  IMAD.MOV.U32 R7, RZ, RZ, RZ ;  /* 0x000000ffff077224 */ /* 0x002fe400078e00ff */
[----:B------:R-:W-:-:S07]  /*3050*/  IMAD.MOV.U32 R6, RZ, RZ, -0x1 ;  /* 0xffffffffff067424 */ /* 0x000fce00078e00ff */
[----:B--2---:R-:W-:Y:S05]  /*3060*/  WARPSYNC.COLLECTIVE R6, `(.L_x_512) ;  /* 0x0000000006087348 */ /* 0x004fea0003c00000 */
[----:B------:R1:W3:Y:S02]  /*3070*/  SHFL.UP P5, R10, R24, R9, R7 ;  /* 0x04000009180a7389 */ /* 0x0002e400000a0007 */
[----:B-123--:R-:W-:Y:S05]  /*3080*/  ENDCOLLECTIVE ;  /* 0x000000000000791b */ /* 0x00efea0003800000 */
.L_x_512:
[----:B------:R-:W-:Y:S05]  /*3090*/  BSYNC B0 ;  /* 0x0000000000007941 */ /* 0x000fea0003800000 */
.L_x_511:
[----:B------:R-:W-:Y:S01]  /*30a0*/  MOV R2, R10 ;  /* 0x0000000a00027202 */ /* 0x000fe20000000f00 */
[----:B------:R-:W-:Y:S01]  /*30b0*/  IMAD.MOV.U32 R9, RZ, RZ, 0x2 ;  /* 0x00000002ff097424 */ /* 0x000fe200078e00ff */
[----:B------:R1:W2:Y:S01]  /*30c0*/  LDS R15, [R5+0x80] ;  /* 0x00008000050f7984 */ /* 0x0002a20000000800 */
[----:B------:R-:W-:Y:S01]  /*30d0*/  IMAD.MOV.U32 R6, RZ, RZ, -0x1 ;  /* 0xffffffffff067424 */ /* 0x000fe200078e00ff */
[----:B------:R-:W-:Y:S01]  /*30e0*/  SEL R7, R2, RZ, P0 ;  /* 0x000000ff02077207 */ /* 0x000fe20000000000 */
[----:B------:R-:W-:Y:S01]  /*30f0*/  IMAD.MOV.U32 R25, RZ, RZ, 0x1f ;  /* 0x0000001fff197424 */ /* 0x000fe200078e00ff */
[----:B------:R1:W3:Y:S03]  /*3100*/  LDS R14, [R5+0x100] ;  /* 0x00010000050e7984 */ /* 0x0002e60000000800 */
[----:B------:R-:W-:Y:S02]  /*3110*/  IMAD.IADD R2, R18, 0x1, R7 ;  /* 0x0000000112027824 */ /* 0x000fe400078e0207 */
[----:B------:R-:W-:Y:S01]  /*3120*/  HFMA2 R7, -RZ, RZ, 0, 0 ;  /* 0x00000000ff077431 */ /* 0x000fe200000001ff */
[----:B------:R1:W4:Y:S01]  /*3130*/  LDS R17, [R5+0x180] ;  /* 0x0001800005117984 */ /* 0x0003220000000800 */
[----:B------:R-:W-:-:S07]  /*3140*/  IMAD.MOV.U32 R24, RZ, RZ, R2 ;  /* 0x000000ffff187224 */ /* 0x000fce00078e0002 */
[----:B-1234-:R-:W-:Y:S05]  /*3150*/  WARPSYNC.COLLECTIVE R6, `(.L_x_513) ;  /* 0x0000000006087348 */ /* 0x01efea0003c00000 */
[----:B------:R5:W1:Y:S02]  /*3160*/  SHFL.UP P5, R10, R24, R9, R7 ;  /* 0x04000009180a7389 */ /* 0x000a6400000a0007 */
[----:B-12345:R-:W-:Y:S05]  /*3170*/  ENDCOLLECTIVE ;  /* 0x000000000000791b */ /* 0x03efea0003800000 */
.L_x_513:
        /* <DEDUP_REMOVED lines=8> */
.L_x_514:
        /* <DEDUP_REMOVED lines=8> */
.L_x_515:
        /* <DEDUP_REMOVED lines=8> */
.L_x_516:
[----:B------:R-:W-:Y:S02]  /*3300*/  IMAD.MOV.U32 R18, RZ, RZ, 0x1f ;  /* 0x0000001fff127424 */ /* 0x000fe400078e00ff */
[----:B------:R-:W-:Y:S01]  /*3310*/  IMAD.MOV.U32 R2, RZ, RZ, R10 ;  /* 0x000000ffff027224 */ /* 0x000fe200078e000a */
[----:B------:R-:W-:-:S04]  /*3320*/  IADD3 R11, P5, PT, R0, R3, RZ ;  /* 0x00000003000b7210 */ /* 0x000fc80007fbe0ff */
[----:B------:R-:W-:Y:S02]  /*3330*/  SEL R10, R2, RZ, P4 ;  /* 0x000000ff020a7207 */ /* 0x000fe40002000000 */
[----:B------:R-:W-:Y:S02]  /*3340*/  LEA.HI.X.SX32 R12, R3, RZ, 0x1, P5 ;  /* 0x000000ff030c7211 */ /* 0x000fe400028f0eff */
[----:B------:R-:W-:Y:S01]  /*3350*/  LEA R2, P5, R11, UR10, 0x2 ;  /* 0x0000000a0b027c11 */ /* 0x000fe2000f8a10ff */
[----:B------:R-:W-:-:S03]  /*3360*/  IMAD.IADD R21, R21, 0x1, R10 ;  /* 0x0000000115157824 */ /* 0x000fc600078e020a */
[----:B------:R-:W-:Y:S01]  /*3370*/  LEA.HI.X R3, R11, UR11, R12, 0x2, P5 ;  /* 0x0000000b0b037c11 */ /* 0x000fe2000a8f140c */
[----:B------:R-:W-:Y:S01]  /*3380*/  IMAD.MOV.U32 R23, RZ, RZ, R21 ;  /* 0x000000ffff177224 */ /* 0x000fe200078e0015 */
[----:B------:R-:W-:Y:S01]  /*3390*/  IADD3 R13, PT, PT, -R4, R21, RZ ;  /* 0x00000015040d7210 */ /* 0x000fe20007ffe1ff */
[----:B------:R-:W-:Y:S01]  /*33a0*/  IMAD.MOV.U32 R24, RZ, RZ, R15 ;  /* 0x000000ffff187224 */ /* 0x000fe200078e000f */
[----:B------:R1:W2:Y:S04]  /*33b0*/  LDS R12, [R5+0x280] ;  /* 0x00028000050c7984 */ /* 0x0002a80000000800 */
[----:B------:R1:W-:Y:S01]  /*33c0*/  REDG.E.ADD.STRONG.GPU desc[UR8][R2.64], R13 ;  /* 0x0000000d0200798e */ /* 0x0003e2000c12e108 */
[----:B------:R-:W-:-:S07]  /*33d0*/  IMAD.MOV.U32 R9, RZ, RZ, 0x1 ;  /* 0x00000001ff097424 */ /* 0x000fce00078e00ff */
[----:B-12---:R-:W-:Y:S05]  /*33e0*/  WARPSYNC.COLLECTIVE R6, `(.L_x_517) ;  /* 0x0000000006087348 */ /* 0x006fea0003c00000 */
[----:B------:R3:W4:Y:S02]  /*33f0*/  SHFL.IDX P5, R10, R23, R18, R25 ;  /* 0x00000012170a7389 */ /* 0x00072400000a0019 */
[----:B-1234-:R-:W-:Y:S05]  /*3400*/  ENDCOLLECTIVE ;  /* 0x000000000000791b */ /* 0x01efea0003800000 */
.L_x_517:
[----:B------:R-:W-:-:S07]  /*3410*/  MOV R11, R10 ;  /* 0x0000000a000b7202 */ /* 0x000fce0000000f00 */
[----:B------:R-:W-:Y:S05]  /*3420*/  WARPSYNC.COLLECTIVE R6, `(.L_x_518) ;  /* 0x0000000006087348 */ /* 0x000fea0003c00000 */
[----:B------:R1:W2:Y:S02]  /*3430*/  SHFL.UP P5, R10, R24, R9, R7 ;  /* 0x04000009180a7389 */ /* 0x0002a400000a0007 */
[----:B-12---:R-:W-:Y:S05]  /*3440*/  ENDCOLLECTIVE ;  /* 0x000000000000791b */ /* 0x006fea0003800000 */
.L_x_518:
        /* <DEDUP_REMOVED lines=8> */
.L_x_519:
        /* <DEDUP_REMOVED lines=8> */
.L_x_520:
        /* <DEDUP_REMOVED lines=8> */
.L_x_521:
        /* <DEDUP_REMOVED lines=8> */
.L_x_522:
[----:B------:R-:W-:-:S05]  /*3650*/  IMAD.MOV.U32 R23, RZ, RZ, R10 ;  /* 0x000000ffff177224 */ /* 0x000fca00078e000a */
[----:B------:R-:W-:-:S04]  /*3660*/  SEL R23, R23, RZ, P4 ;  /* 0x000000ff17177207 */ /* 0x000fc80002000000 */
[----:B------:R-:W-:-:S04]  /*3670*/  IADD3 R10, PT, PT, R16, R23, RZ ;  /* 0x00000017100a7210 */ /* 0x000fc80007ffe0ff */
[----:B------:R-:W-:Y:S01]  /*3680*/  IADD3 R13, PT, PT, R10, R11, -R4 ;  /* 0x0000000b0a0d7210 */ /* 0x000fe20007ffe804 */
[----:B------:R-:W-:-:S04]  /*3690*/  IMAD.MOV.U32 R23, RZ, RZ, R10 ;  /* 0x000000ffff177224 */ /* 0x000fc800078e000a */
[----:B------:R1:W-:Y:S01]  /*36a0*/  REDG.E.ADD.STRONG.GPU desc[UR8][R2.64+0x80], R13 ;  /* 0x0000800d0200798e */ /* 0x0003e2000c12e108 */
[----:B------:R-:W-:Y:S02]  /*36b0*/  HFMA2 R9, -RZ, RZ, 0, 5.9604644775390625e-08 ;  /* 0x00000001ff097431 */ /* 0x000fe400000001ff */
[----:B------:R-:W-:-:S07]  /*36c0*/  IMAD.MOV.U32 R24, RZ, RZ, R14 ;  /* 0x000000ffff187224 */ /* 0x000fce00078e000e */
[----:B-1----:R-:W-:Y:S05]  /*36d0*/  WARPSYNC.COLLECTIVE R6, `(.L_x_523) ;  /* 0x0000000006087348 */ /* 0x002fea0003c00000 */
[----:B------:R2:W3:Y:S02]  /*36e0*/  SHFL.IDX P5, R10, R23, R18, R25 ;  /* 0x00000012170a7389 */ /* 0x0004e400000a0019 */
[----:B-123--:R-:W-:Y:S05]  /*36f0*/  ENDCOLLECTIVE ;  /* 0x000000000000791b */ /* 0x00efea0003800000 */
.L_x_523:
[----:B------:R1:W2:Y:S01]  /*3700*/  LDS R13, [R5+0x200] ;  /* 0x00020000050d7984 */ /* 0x0002a20000000800 */
[----:B------:R-:W-:-:S07]  /*3710*/  IMAD.MOV.U32 R16, RZ, RZ, R10 ;  /* 0x000000ffff107224 */ /* 0x000fce00078e000a */
[----:B-12---:R-:W-:Y:S05]  /*3720*/  WARPSYNC.COLLECTIVE R6, `(.L_x_524) ;  /* 0x0000000006087348 */ /* 0x006fea0003c00000 */
[----:B------:R3:W4:Y:S02]  /*3730*/  SHFL.UP P5, R10, R24, R9, R7 ;  /* 0x04000009180a7389 */ /* 0x00072400000a0007 */
[----:B-1234-:R-:W-:Y:S05]  /*3740*/  ENDCOLLECTIVE ;  /* 0x000000000000791b */ /* 0x01efea0003800000 */
.L_x_524:
[----:B------:R-:W-:Y:S01]  /*3750*/  IMAD.IADD R16, R11, 0x1, R16 ;  /* 0x000000010b107824 */ /* 0x000fe200078e0210 */
        /* <DEDUP_REMOVED lines=8> */
.L_x_525:
        /* <DEDUP_REMOVED lines=8> */
.L_x_526:
        /* <DEDUP_REMOVED lines=8> */
.L_x_527:
        /* <DEDUP_REMOVED lines=8> */
.L_x_528:
[----:B------:R-:W-:-:S05]  /*3960*/  IMAD.MOV.U32 R19, RZ, RZ, R10 ;  /* 0x000000ffff137224 */ /* 0x000fca00078e000a */
[----:B------:R-:W-:-:S05]  /*3970*/  SEL R10, R19, RZ, P4 ;  /* 0x000000ff130a7207 */ /* 0x000fca0002000000 */
[----:B------:R-:W-:-:S05]  /*3980*/  IMAD.IADD R19, R15, 0x1, R10 ;  /* 0x000000010f137824 */ /* 0x000fca00078e020a */
[----:B------:R-:W-:Y:S02]  /*3990*/  IADD3 R11, PT, PT, R19, R16, -R4 ;  /* 0x00000010130b7210 */ /* 0x000fe40007ffe804 */
[----:B------:R-:W-:-:S03]  /*39a0*/  MOV R23, R19 ;  /* 0x0000001300177202 */ /* 0x000fc60000000f00 */
[----:B------:R1:W-:Y:S01]  /*39b0*/  REDG.E.ADD.STRONG.GPU desc[UR8][R2.64+0x100], R11 ;  /* 0x0001000b0200798e */ /* 0x0003e2000c12e108 */
[----:B------:R-:W-:Y:S02]  /*39c0*/  IMAD.MOV.U32 R24, RZ, RZ, R17 ;  /* 0x000000ffff187224 */ /* 0x000fe400078e0011 */
[----:B------:R-:W-:-:S07]  /*39d0*/  IMAD.MOV.U32 R9, RZ, RZ, 0x1 ;  /* 0x00000001ff097424 */ /* 0x000fce00078e00ff */
[----:B-1----:R-:W-:Y:S05]  /*39e0*/  WARPSYNC.COLLECTIVE R6, `(.L_x_529) ;  /* 0x0000000006087348 */ /* 0x002fea0003c00000 */
[----:B------:R2:W3:Y:S02]  /*39f0*/  SHFL.IDX P5, R10, R23, R18, R25 ;  /* 0x00000012170a7389 */ /* 0x0004e400000a0019 */
[----:B-123--:R-:W-:Y:S05]  /*3a00*/  ENDCOLLECTIVE ;  /* 0x000000000000791b */ /* 0x00efea0003800000 */
.L_x_529:
[----:B------:R-:W-:-:S07]  /*3a10*/  IMAD.MOV.U32 R15, RZ, RZ, R10 ;  /* 0x000000ffff0f7224 */ /* 0x000fce00078e000a */
[----:B------:R-:W-:Y:S05]  /*3a20*/  WARPSYNC.COLLECTIVE R6, `(.L_x_530) ;  /* 0x0000000006087348 */ /* 0x000fea0003c00000 */
[----:B------:R1:W2:Y:S02]  /*3a30*/  SHFL.UP P5, R10, R24, R9, R7 ;  /* 0x04000009180a7389 */ /* 0x0002a400000a0007 */
[----:B-12---:R-:W-:Y:S05]  /*3a40*/  ENDCOLLECTIVE ;  /* 0x000000000000791b */ /* 0x006fea0003800000 */
.L_x_530:
[----:B------:R-:W-:Y:S02]  /*3a50*/  IMAD.IADD R15, R16, 0x1, R15 ;  /* 0x00000001100f7824 */ /* 0x000fe400078e020f */
        /* <DEDUP_REMOVED lines=8> */
.L_x_531:
        /* <DEDUP_REMOVED lines=8> */
.L_x_532:
        /* <DEDUP_REMOVED lines=8> */
.L_x_533:
        /* <DEDUP_REMOVED lines=8> */
.L_x_534:
[----:B------:R-:W-:-:S04]  /*3c60*/  MOV R11, R10 ;  /* 0x0000000a000b7202 */ /* 0x000fc80000000f00 */
[----:B------:R-:W-:-:S05]  /*3c70*/  SEL R11, R11, RZ, P4 ;  /* 0x000000ff0b0b7207 */ /* 0x000fca0002000000 */
[----:B------:R-:W-:-:S04]  /*3c80*/  IMAD.IADD R20, R14, 0x1, R11 ;  /* 0x000000010e147824 */ /* 0x000fc800078e020b */
[----:B------:R-:W-:Y:S01]  /*3c90*/  IMAD.MOV.U32 R23, RZ, RZ, R20 ;  /* 0x000000ffff177224 */ /* 0x000fe200078e0014 */
[----:B------:R-:W-:-:S05]  /*3ca0*/  IADD3 R11, PT, PT, R20, R15, -R4 ;  /* 0x0000000f140b7210 */ /* 0x000fca0007ffe804 */
[----:B------:R1:W-:Y:S01]  /*3cb0*/  REDG.E.ADD.STRONG.GPU desc[UR8][R2.64+0x180], R11 ;  /* 0x0001800b0200798e */ /* 0x0003e2000c12e108 */
[----:B------:R-:W-:Y:S02]  /*3cc0*/  IMAD.MOV.U32 R24, RZ, RZ, R13 ;  /* 0x000000ffff187224 */ /* 0x000fe400078e000d */
[----:B------:R-:W-:-:S07]  /*3cd0*/  IMAD.MOV.U32 R9, RZ, RZ, 0x1 ;  /* 0x00000001ff097424 */ /* 0x000fce00078e00ff */
[----:B-1----:R-:W-:Y:S05]  /*3ce0*/  WARPSYNC.COLLECTIVE R6, `(.L_x_535) ;  /* 0x0000000006087348 */ /* 0x002fea0003c00000 */
[----:B------:R2:W3:Y:S02]  /*3cf0*/  SHFL.IDX P5, R10, R23, R18, R25 ;  /* 0x00000012170a7389 */ /* 0x0004e400000a0019 */
[----:B-123--:R-:W-:Y:S05]  /*3d00*/  ENDCOLLECTIVE ;  /* 0x000000000000791b */ /* 0x00efea0003800000 */
.L_x_535:
[----:B------:R-:W-:-:S07]  /*3d10*/  MOV R14, R10 ;  /* 0x0000000a000e7202 */ /* 0x000fce0000000f00 */
[----:B------:R-:W-:Y:S05]  /*3d20*/  WARPSYNC.COLLECTIVE R6, `(.L_x_536) ;  /* 0x0000000006087348 */ /* 0x000fea0003c00000 */
[----:B------:R1:W2:Y:S02]  /*3d30*/  SHFL.UP P5, R10, R24, R9, R7 ;  /* 0x04000009180a7389 */ /* 0x0002a400000a0007 */
[----:B-12---:R-:W-:Y:S05]  /*3d40*/  ENDCOLLECTIVE ;  /* 0x000000000000791b */ /* 0x006fea0003800000 */
.L_x_536:
[----:B------:R-:W-:Y:S01]  /*3d50*/  IADD3 R14, PT, PT, R15, R14, RZ ;  /* 0x0000000e0f0e7210 */ /* 0x000fe20007ffe0ff */
        /* <DEDUP_REMOVED lines=8> */
.L_x_537:
        /* <DEDUP_REMOVED lines=8> */
.L_x_538:
        /* <DEDUP_REMOVED lines=8> */
.L_x_539:
        /* <DEDUP_REMOVED lines=8> */
.L_x_540:
[----:B------:R-:W-:Y:S02]  /*3f60*/  IMAD.MOV.U32 R18, RZ, RZ, 0x1f ;  /* 0x0000001fff127424 */ /* 0x000fe400078e00ff */
[----:B------:R-:W-:-:S05]  /*3f70*/  IMAD.MOV.U32 R22, RZ, RZ, R10 ;  /* 0x000000ffff167224 */ /* 0x000fca00078e000a */
[----:B------:R-:W-:-:S05]  /*3f80*/  SEL R22, R22, RZ, P4 ;  /* 0x000000ff16167207 */ /* 0x000fca0002000000 */
[----:B------:R-:W-:-:S05]  /*3f90*/  IMAD.IADD R23, R13, 0x1, R22 ;  /* 0x000000010d177824 */ /* 0x000fca00078e0216 */
[----:B------:R-:W-:-:S05]  /*3fa0*/  IADD3 R11, PT, PT, R23, R14, -R4 ;  /* 0x0000000e170b7210 */ /* 0x000fca0007ffe804 */
[----:B------:R1:W-:Y:S01]  /*3fb0*/  REDG.E.ADD.STRONG.GPU desc[UR8][R2.64+0x200], R11 ;  /* 0x0002000b0200798e */ /* 0x0003e2000c12e108 */
[----:B------:R-:W-:Y:S01]  /*3fc0*/  MOV R24, R12 ;  /* 0x0000000c00187202 */ /* 0x000fe20000000f00 */
[----:B------:R-:W-:-:S07]  /*3fd0*/  IMAD.MOV.U32 R9, RZ, RZ, 0x1 ;  /* 0x00000001ff097424 */ /* 0x000fce00078e00ff */
[----:B-1----:R-:W-:Y:S05]  /*3fe0*/  WARPSYNC.COLLECTIVE R6, `(.L_x_541) ;  /* 0x0000000006087348 */ /* 0x002fea0003c00000 */
[----:B------:R2:W3:Y:S02]  /*3ff0*/  SHFL.IDX P5, R10, R23, R18, R25 ;  /* 0x00000012170a7389 */ /* 0x0004e400000a0019 */
[----:B-123--:R-:W-:Y:S05]  /*4000*/  ENDCOLLECTIVE ;  /* 0x000000000000791b */ /* 0x00efea0003800000 */
.L_x_541:
[----:B------:R-:W-:-:S07]  /*4010*/  IMAD.MOV.U32 R13, RZ, RZ, R10 ;  /* 0x000000ffff0d7224 */ /* 0x000fce00078e000a */
[----:B------:R-:W-:Y:S05]  /*4020*/  WARPSYNC.COLLECTIVE R6, `(.L_x_542) ;  /* 0x0000000006087348 */ /* 0x000fea0003c00000 */
[----:B------:R1:W2:Y:S02]  /*4030*/  SHFL.UP P5, R10, R24, R9, R7 ;  /* 0x04000009180a7389 */ /* 0x0002a400000a0007 */
[----:B-12---:R-:W-:Y:S05]  /*4040*/  ENDCOLLECTIVE ;  /* 0x000000000000791b */ /* 0x006fea0003800000 */
.L_x_542:
[----:B------:R-:W-:Y:S02]  /*4050*/  IMAD.IADD R13, R14, 0x1, R13 ;  /* 0x000000010e0d7824 */ /* 0x000fe400078e020d */
[----:B------:R-:W-:Y:S01]  /*4060*/  HFMA2 R9, -RZ, RZ, 0, 1.1920928955078125e-07 ;  /* 0x00000002ff097431 */ /* 0x000fe200000001ff */
[----:B------:R-:W-:-:S05]  /*4070*/  SEL R11, R10, RZ, P0 ;  /* 0x000000ff0a0b7207 */ /* 0x000fca0000000000 */
[----:B------:R-:W-:-:S04]  /*4080*/  IMAD.IADD R12, R12, 0x1, R11 ;  /* 0x000000010c0c7824 */ /* 0x000fc800078e020b */
[----:B------:R-:W-:-:S07]  /*4090*/  IMAD.MOV.U32 R24, RZ, RZ, R12 ;  /* 0x000000ffff187224 */ /* 0x000fce00078e000c */
[----:B------:R-:W-:Y:S05]  /*40a0*/  WARPSYNC.COLLECTIVE R6, `(.L_x_543) ;  /* 0x0000000006087348 */ /* 0x000fea0003c00000 */
[----:B------:R1:W2:Y:S02]  /*40b0*/  SHFL.UP P5, R10, R24, R9, R7 ;  /* 0x04000009180a7389 */ /* 0x0002a400000a0007 */
[----:B-12---:R-:W-:Y:S05]  /*40c0*/  ENDCOLLECTIVE ;  /* 0x000000000000791b */ /* 0x006fea0003800000 */
.L_x_543:
[----:B------:R-:W-:Y:S01]  /*40d0*/  IMAD.MOV.U32 R9, RZ, RZ, 0x4 ;  /* 0x00000004ff097424 */ /* 0x000fe200078e00ff */
[----:B------:R-:W-:-:S05]  /*40e0*/  SEL R11, R10, RZ, P1 ;  /* 0x000000ff0a0b7207 */ /* 0x000fca0000800000 */
[----:B------:R-:W-:-:S04]  /*40f0*/  IMAD.IADD R12, R12, 0x1, R11 ;  /* 0x000000010c0c7824 */ /* 0x000fc800078e020b */
[----:B------:R-:W-:-:S07]  /*4100*/  IMAD.MOV.U32 R24, RZ, RZ, R12 ;  /* 0x000000ffff187224 */ /* 0x000fce00078e000c */
[----:B------:R-:W-:Y:S05]  /*4110*/  WARPSYNC.COLLECTIVE R6, `(.L_x_544) ;  /* 0x0000000006087348 */ /* 0x000fea0003c00000 */
[----:B------:R1:W2:Y:S02]  /*4120*/  SHFL.UP P5, R10, R24, R9, R7 ;  /* 0x04000009180a7389 */ /* 0x0002a400000a0007 */
[----:B-12---:R-:W-:Y:S05]  /*4130*/  ENDCOLLECTIVE ;  /* 0x000000000000791b */ /* 0x006fea0003800000 */
.L_x_544:
[----:B------:R-:W-:Y:S01]  /*4140*/  IMAD.MOV.U32 R9, RZ, RZ, 0x8 ;  /* 0x00000008ff097424 */ /* 0x000fe200078e00ff */
[----:B------:R-:W-:-:S04]  /*4150*/  SEL R11, R10, RZ, P2 ;  /* 0x000000ff0a0b7207 */ /* 0x000fc80001000000 */
[----:B------:R-:W-:-:S05]  /*4160*/  IADD3 R12, PT, PT, R12, R11, RZ ;  /* 0x0000000b0c0c7210 */ /* 0x000fca0007ffe0ff */
[----:B------:R-:W-:-:S07]  /*4170*/  IMAD.MOV.U32 R24, RZ, RZ, R12 ;  /* 0x000000ffff187224 */ /* 0x000fce00078e000c */
[----:B------:R-:W-:Y:S05]  /*4180*/  WARPSYNC.COLLECTIVE R6, `(.L_x_545) ;  /* 0x0000000006087348 */ /* 0x000fea0003c00000 */
[----:B------:R1:W2:Y:S02]  /*4190*/  SHFL.UP P5, R10, R24, R9, R7 ;  /* 0x04000009180a7389 */ /* 0x0002a400000a0007 */
[----:B-12---:R-:W-:Y:S05]  /*41a0*/  ENDCOLLECTIVE ;  /* 0x000000000000791b */ /* 0x006fea0003800000 */
.L_x_545:
[----:B------:R-:W-:Y:S01]  /*41b0*/  IMAD.MOV.U32 R9, RZ, RZ, 0x10 ;  /* 0x00000010ff097424 */ /* 0x000fe200078e00ff */
[----:B------:R-:W-:-:S05]  /*41c0*/  SEL R11, R10, RZ, P3 ;  /* 0x000000ff0a0b7207 */ /* 0x000fca0001800000 */
[----:B------:R-:W-:Y:S02]  /*41d0*/  IMAD.IADD R12, R12, 0x1, R11 ;  /* 0x000000010c0c7824 */ /* 0x000fe400078e020b */
[----:B------:R1:W2:Y:S03]  /*41e0*/  LDS R11, [R5+0x300] ;  /* 0x00030000050b7984 */ /* 0x0002a60000000800 */
[----:B------:R-:W-:Y:S01]  /*41f0*/  MOV R24, R12 ;  /* 0x0000000c00187202 */ /* 0x000fe20000000f00 */
[----:B------:R-:W3:Y:S06]  /*4200*/  LDS R5, [R5+0x380] ;  /* 0x0003800005057984 */ /* 0x000eec0000000800 */
[----:B-123--:R-:W-:Y:S05]  /*4210*/  WARPSYNC.COLLECTIVE R6, `(.L_x_546) ;  /* 0x0000000006087348 */ /* 0x00efea0003c00000 */
[----:B------:R4:W5:Y:S02]  /*4220*/  SHFL.UP P5, R10, R24, R9, R7 ;  /* 0x04000009180a7389 */ /* 0x00096400000a0007 */
[----:B-12345:R-:W-:Y:S05]  /*4230*/  ENDCOLLECTIVE ;  /* 0x000000000000791b */ /* 0x03efea0003800000 */
.L_x_546:
[----:B------:R-:W-:-:S05]  /*4240*/  IMAD.MOV.U32 R18, RZ, RZ, R10 ;  /* 0x000000ffff127224 */ /* 0x000fca00078e000a */
[----:B------:R-:W-:-:S04]  /*4250*/  SEL R15, R18, RZ, P4 ;  /* 0x000000ff120f7207 */ /* 0x000fc80002000000 */
[----:B------:R-:W-:-:S04]  /*4260*/  IADD3 R18, PT, PT, R12, R15, RZ ;  /* 0x0000000f0c127210 */ /* 0x000fc80007ffe0ff */
[----:B------:R-:W-:Y:S01]  /*4270*/  IADD3 R15, PT, PT, R18, R13, -R4 ;  /* 0x0000000d120f7210 */ /* 0x000fe20007ffe804 */
[----:B------:R-:W-:Y:S02]  /*4280*/  IMAD.MOV.U32 R23, RZ, RZ, R18 ;  /* 0x000000ffff177224 */ /* 0x000fe400078e0012 */
[----:B------:R-:W-:Y:S02]  /*4290*/  IMAD.MOV.U32 R18, RZ, RZ, 0x1f ;  /* 0x0000001fff127424 */ /* 0x000fe400078e00ff */
[----:B------:R1:W-:Y:S01]  /*42a0*/  REDG.E.ADD.STRONG.GPU desc[UR8][R2.64+0x280], R15 ;  /* 0x0002800f0200798e */ /* 0x0003e2000c12e108 */
[----:B------:R-:W-:Y:S01]  /*42b0*/  MOV R24, R11 ;  /* 0x0000000b00187202 */ /* 0x000fe20000000f00 */
[----:B------:R-:W-:-:S07]  /*42c0*/  IMAD.MOV.U32 R9, RZ, RZ, 0x1 ;  /* 0x00000001ff097424 */ /* 0x000fce00078e00ff */
[----:B-1----:R-:W-:Y:S05]  /*42d0*/  WARPSYNC.COLLECTIVE R6, `(.L_x_547) ;  /* 0x0000000006087348 */ /* 0x002fea0003c00000 */
[----:B------:R2:W3:Y:S02]  /*42e0*/  SHFL.IDX P5, R10, R23, R18, R25 ;  /* 0x00000012170a7389 */ /* 0x0004e400000a0019 */
[----:B-123--:R-:W-:Y:S05]  /*42f0*/  ENDCOLLECTIVE ;  /* 0x000000000000791b */ /* 0x00efea0003800000 */
.L_x_547:
[----:B------:R-:W-:-:S07]  /*4300*/  IMAD.MOV.U32 R12, RZ, RZ, R10 ;  /* 0x000000ffff0c7224 */ /* 0x000fce00078e000a */
[----:B------:R-:W-:Y:S05]  /*4310*/  WARPSYNC.COLLECTIVE R6, `(.L_x_548) ;  /* 0x0000000006087348 */ /* 0x000fea0003c00000 */
[----:B------:R1:W2:Y:S02]  /*4320*/  SHFL.UP P5, R10, R24, R9, R7 ;  /* 0x04000009180a7389 */ /* 0x0002a400000a0007 */
[----:B-12---:R-:W-:Y:S05]  /*4330*/  ENDCOLLECTIVE ;  /* 0x000000000000791b */ /* 0x006fea0003800000 */
.L_x_548:
        /* <DEDUP_REMOVED lines=8> */
.L_x_549:
[----:B------:R-:W-:Y:S02]  /*43c0*/  IMAD.MOV.U32 R9, RZ, RZ, 0x4 ;  /* 0x00000004ff097424 */ /* 0x000fe400078e00ff */
[----:B------:R-:W-:-:S05]  /*43d0*/  IMAD.MOV.U32 R17, RZ, RZ, R10 ;  /* 0x000000ffff117224 */ /* 0x000fca00078e000a */
[----:B------:R-:W-:-:S05]  /*43e0*/  SEL R10, R17, RZ, P1 ;  /* 0x000000ff110a7207 */ /* 0x000fca0000800000 */
[----:B------:R-:W-:Y:S02]  /*43f0*/  IMAD.IADD R17, R11, 0x1, R10 ;  /* 0x000000010b117824 */ /* 0x000fe400078e020a */
[----:B------:R-:W-:-:S03]  /*4400*/  IMAD.IADD R11, R13, 0x1, R12 ;  /* 0x000000010d0b7824 */ /* 0x000fc600078e020c */
[----:B------:R-:W-:-:S07]  /*4410*/  MOV R24, R17 ;  /* 0x0000001100187202 */ /* 0x000fce0000000f00 */
[----:B------:R-:W-:Y:S05]  /*4420*/  WARPSYNC.COLLECTIVE R6, `(.L_x_550) ;  /* 0x0000000006087348 */ /* 0x000fea0003c00000 */
[----:B------:R1:W2:Y:S02]  /*4430*/  SHFL.UP P5, R10, R24, R9, R7 ;  /* 0x04000009180a7389 */ /* 0x0002a400000a0007 */
[----:B-12---:R-:W-:Y:S05]  /*4440*/  ENDCOLLECTIVE ;  /* 0x000000000000791b */ /* 0x006fea0003800000 */
.L_x_550:
        /* <DEDUP_REMOVED lines=8> */
.L_x_551:
        /* <DEDUP_REMOVED lines=8> */
.L_x_552:
[----:B------:R-:W-:Y:S02]  /*4550*/  IMAD.MOV.U32 R18, RZ, RZ, 0x1f ;  /* 0x0000001fff127424 */ /* 0x000fe400078e00ff */
[----:B------:R-:W-:-:S05]  /*4560*/  IMAD.MOV.U32 R22, RZ, RZ, R10 ;  /* 0x000000ffff167224 */ /* 0x000fca00078e000a */
[----:B------:R-:W-:-:S04]  /*4570*/  SEL R22, R22, RZ, P4 ;  /* 0x000000ff16167207 */ /* 0x000fc80002000000 */
[----:B------:R-:W-:-:S04]  /*4580*/  IADD3 R17, PT, PT, R17, R22, RZ ;  /* 0x0000001611117210 */ /* 0x000fc80007ffe0ff */
[----:B------:R-:W-:Y:S01]  /*4590*/  IADD3 R13, PT, PT, R17, R11, -R4 ;  /* 0x0000000b110d7210 */ /* 0x000fe20007ffe804 */
[----:B------:R-:W-:-:S04]  /*45a0*/  IMAD.MOV.U32 R23, RZ, RZ, R17 ;  /* 0x000000ffff177224 */ /* 0x000fc800078e0011 */
[----:B------:R1:W-:Y:S01]  /*45b0*/  REDG.E.ADD.STRONG.GPU desc[UR8][R2.64+0x300], R13 ;  /* 0x0003000d0200798e */ /* 0x0003e2000c12e108 */
[----:B------:R-:W-:Y:S01]  /*45c0*/  MOV R24, R5 ;  /* 0x0000000500187202 */ /* 0x000fe20000000f00 */
[----:B------:R-:W-:-:S07]  /*45d0*/  IMAD.MOV.U32 R9, RZ, RZ, 0x1 ;  /* 0x00000001ff097424 */ /* 0x000fce00078e00ff */
[----:B-1----:R-:W-:Y:S05]  /*45e0*/  WARPSYNC.COLLECTIVE R6, `(.L_x_553) ;  /* 0x0000000006087348 */ /* 0x002fea0003c00000 */
[----:B------:R2:W3:Y:S02]  /*45f0*/  SHFL.IDX P5, R10, R23, R18, R25 ;  /* 0x00000012170a7389 */ /* 0x0004e400000a0019 */
[----:B-123--:R-:W-:Y:S05]  /*4600*/  ENDCOLLECTIVE ;  /* 0x000000000000791b */ /* 0x00efea0003800000 */
.L_x_553:
[----:B------:R-:W-:-:S07]  /*4610*/  IMAD.MOV.U32 R17, RZ, RZ, R10 ;  /* 0x000000ffff117224 */ /* 0x000fce00078e000a */
[----:B------:R-:W-:Y:S05]  /*4620*/  WARPSYNC.COLLECTIVE R6, `(.L_x_554) ;  /* 0x0000000006087348 */ /* 0x000fea0003c00000 */
[----:B------:R1:W2:Y:S02]  /*4630*/  SHFL.UP P5, R10, R24, R9, R7 ;  /* 0x04000009180a7389 */ /* 0x0002a400000a0007 */
[----:B-12---:R-:W-:Y:S05]  /*4640*/  ENDCOLLECTIVE ;  /* 0x000000000000791b */ /* 0x006fea0003800000 */
.L_x_554:
[----:B------:R-:W-:Y:S01]  /*4650*/  HFMA2 R9, -RZ, RZ, 0, 1.1920928955078125e-07 ;  /* 0x00000002ff097431 */ /* 0x000fe200000001ff */
[----:B------:R-:W-:-:S05]  /*4660*/  SEL R10, R10, RZ, P0 ;  /* 0x000000ff0a0a7207 */ /* 0x000fca0000000000 */
[----:B------:R-:W-:-:S04]  /*4670*/  IMAD.IADD R12, R5, 0x1, R10 ;  /* 0x00000001050c7824 */ /* 0x000fc800078e020a */
[----:B------:R-:W-:-:S07]  /*4680*/  IMAD.MOV.U32 R24, RZ, RZ, R12 ;  /* 0x000000ffff187224 */ /* 0x000fce00078e000c */
[----:B------:R-:W-:Y:S05]  /*4690*/  WARPSYNC.COLLECTIVE R6, `(.L_x_555) ;  /* 0x0000000006087348 */ /* 0x000fea0003c00000 */
[----:B------:R1:W2:Y:S02]  /*46a0*/  SHFL.UP P5, R10, R24, R9, R7 ;  /* 0x04000009180a7389 */ /* 0x0002a400000a0007 */
[----:B-12---:R-:W-:Y:S05]  /*46b0*/  ENDCOLLECTIVE ;  /* 0x000000000000791b */ /* 0x006fea0003800000 */
.L_x_555:
[----:B------:R-:W-:Y:S01]  /*46c0*/  IMAD.MOV.U32 R9, RZ, RZ, 0x4 ;  /* 0x00000004ff097424 */ /* 0x000fe200078e00ff */
[----:B------:R-:W-:-:S05]  /*46d0*/  SEL R5, R10, RZ, P1 ;  /* 0x000000ff0a057207 */ /* 0x000fca0000800000 */
[----:B------:R-:W-:-:S04]  /*46e0*/  IMAD.IADD R14, R12, 0x1, R5 ;  /* 0x000000010c0e7824 */ /* 0x000fc800078e0205 */
[----:B------:R-:W-:-:S07]  /*46f0*/  IMAD.MOV.U32 R24, RZ, RZ, R14 ;  /* 0x000000ffff187224 */ /* 0x000fce00078e000e */
[----:B------:R-:W-:Y:S05]  /*4700*/  WARPSYNC.COLLECTIVE R6, `(.L_x_556) ;  /* 0x0000000006087348 */ /* 0x000fea0003c00000 */
[----:B------:R1:W2:Y:S02]  /*4710*/  SHFL.UP P5, R10, R24, R9, R7 ;  /* 0x04000009180a7389 */ /* 0x0002a400000a0007 */
[----:B-12---:R-:W-:Y:S05]  /*4720*/  ENDCOLLECTIVE ;  /* 0x000000000000791b */ /* 0x006fea0003800000 */
.L_x_556:
[----:B------:R-:W-:Y:S01]  /*4730*/  IMAD.MOV.U32 R9, RZ, RZ, 0x8 ;  /* 0x00000008ff097424 */ /* 0x000fe200078e00ff */
[----:B------:R-:W-:-:S04]  /*4740*/  SEL R13, R10, RZ, P2 ;  /* 0x000000ff0a0d7207 */ /* 0x000fc80001000000 */
[----:B------:R-:W-:-:S05]  /*4750*/  IADD3 R13, PT, PT, R14, R13, RZ ;  /* 0x0000000d0e0d7210 */ /* 0x000fca0007ffe0ff */
[----:B------:R-:W-:-:S07]  /*4760*/  IMAD.MOV.U32 R24, RZ, RZ, R13 ;  /* 0x000000ffff187224 */ /* 0x000fce00078e000d */
[----:B------:R-:W-:Y:S05]  /*4770*/  WARPSYNC.COLLECTIVE R6, `(.L_x_557) ;  /* 0x0000000006087348 */ /* 0x000fea0003c00000 */
[----:B------:R1:W2:Y:S02]  /*4780*/  SHFL.UP P5, R10, R24, R9, R7 ;  /* 0x04000009180a7389 */ /* 0x0002a400000a0007 */
[----:B-12---:R-:W-:Y:S05]  /*4790*/  ENDCOLLECTIVE ;  /* 0x000000000000791b */ /* 0x006fea0003800000 */
.L_x_557:
[----:B------:R-:W-:Y:S01]  /*47a0*/  IMAD.MOV.U32 R9, RZ, RZ, 0x10 ;  /* 0x00000010ff097424 */ /* 0x000fe200078e00ff */
[----:B------:R-:W-:-:S05]  /*47b0*/  SEL R10, R10, RZ, P3 ;  /* 0x000000ff0a0a7207 */ /* 0x000fca0001800000 */
[----:B------:R-:W-:-:S05]  /*47c0*/  IMAD.IADD R5, R13, 0x1, R10 ;  /* 0x000000010d057824 */ /* 0x000fca00078e020a */
[----:B------:R-:W-:-:S07]  /*47d0*/  MOV R24, R5 ;  /* 0x0000000500187202 */ /* 0x000fce0000000f00 */
[----:B------:R-:W-:Y:S05]  /*47e0*/  WARPSYNC.COLLECTIVE R6, `(.L_x_558) ;  /* 0x0000000006087348 */ /* 0x000fea0003c00000 */
[----:B------:R1:W2:Y:S02]  /*47f0*/  SHFL.UP P5, R10, R24, R9, R7 ;  /* 0x04000009180a7389 */ /* 0x0002a400000a0007 */
[----:B-12---:R-:W-:Y:S05]  /*4800*/  ENDCOLLECTIVE ;  /* 0x000000000000791b */ /* 0x006fea0003800000 */
.L_x_558:
[----:B------:R-:W-:Y:S05]  /*4810*/  BRA `(.L_x_559) ;  /* 0xffffffe400cc7947 */ /* 0x000fea000383ffff */
.L_x_509:
        /* <DEDUP_REMOVED lines=8> */
.L_x_561:
[----:B------:R-:W-:Y:S05]  /*48a0*/  BSYNC B0 ;  /* 0x0000000000007941 */ /* 0x000fea0003800000 */
.L_x_560:
[----:B------:R-:W-:Y:S05]  /*48b0*/  BRA `(.L_x_562) ;  /* 0xffffffe400c07947 */ /* 0x000fea000383ffff */
        .weak           $__internal_4_$__cuda_sm20_div_u16
        .type           $__internal_4_$__cuda_sm20_div_u16,@function
        .size           $__internal_4_$__cuda_sm20_div_u16,(.L_x_3573 - $__internal_4_$__cuda_sm20_div_u16)
$__internal_4_$__cuda_sm20_div_u16:
[----:B------:R-:W1:Y:S01]  /*48c0*/  I2F.U16 R3, UR4 ;  /* 0x0000000400037d06 */ /* 0x000e620008101000 */
[----:B------:R-:W-:Y:S01]  /*48d0*/  IMAD.MOV.U32 R4, RZ, RZ, 0x4b800000 ;  /* 0x4b800000ff047424 */ /* 0x000fe200078e00ff */
        /* <DEDUP_REMOVED lines=9> */
[----:B------:R-:W-:-:S04]  /*4970*/  VIADD R3, R4, 0x2 ;  /* 0x0000000204037836 */ /* 0x000fc80000000000 */
[----:B------:R-:W-:Y:S01]  /*4980*/  FMUL.RZ R4, R2, R3 ;  /* 0x0000000302047220 */ /* 0x000fe2000040c000 */
[----:B------:R-:W-:Y:S02]  /*4990*/  IMAD.MOV.U32 R2, RZ, RZ, R6 ;  /* 0x000000ffff027224 */ /* 0x000fe400078e0006 */
[----:B------:R-:W-:-:S03]  /*49a0*/  IMAD.MOV.U32 R3, RZ, RZ, 0x0 ;  /* 0x00000000ff037424 */ /* 0x000fc600078e00ff */
[----:B------:R-:W1:Y:S02]  /*49b0*/  F2I.U32.TRUNC.NTZ R4, R4 ;  /* 0x0000000400047305 */ /* 0x000e64000020f000 */
[----:B-1----:R-:W-:Y:S02]  /*49c0*/  LOP3.LUT R7, R4, 0xffff, RZ, 0xc0, !PT ;  /* 0x0000ffff04077812 */ /* 0x002fe400078ec0ff */
[----:B------:R-:W-:Y:S01]  /*49d0*/  @!P0 MOV R7, 0xffffffff ;  /* 0xffffffff00078802 */ /* 0x000fe20000000f00 */
[----:B------:R-:W-:Y:S06]  /*49e0*/  RET.REL.NODEC R2 `(_Z35compute_histograms_shared_pipelinedIjLi4ELi8ELi3ELi3EEvPKT_Pjii) ;  /* 0xffffffb402847950 */ /* 0x000fec0003c3ffff */
.L_x_563:
        /* <DEDUP_REMOVED lines=9> */
.L_x_3573:


//--------------------- .text._Z35compute_histograms_shared_pipelinedIjLi4ELi8ELi2ELi3EEvPKT_Pjii --------------------------
	.section	.text._Z35compute_histograms_shared_pipelinedIjLi4ELi8ELi2ELi3EEvPKT_Pjii,"ax",@progbits
	.align	128
        .global         _Z35compute_histograms_shared_pipelinedIjLi4ELi8ELi2ELi3EEvPKT_Pjii
        .type           _Z35compute_histograms_shared_pipelinedIjLi4ELi8ELi2ELi3EEvPKT_Pjii,@function
        .size           _Z35compute_histograms_shared_pipelinedIjLi4ELi8ELi2ELi3EEvPKT_Pjii,(.L_x_3574 - _Z35compute_histograms_shared_pipelinedIjLi4ELi8ELi2ELi3EEvPKT_Pjii)
        .other          _Z35compute_histograms_shared_pipelinedIjLi4ELi8ELi2ELi3EEvPKT_Pjii,@"STO_CUDA_ENTRY STV_DEFAULT"
_Z35compute_histograms_shared_pipelinedIjLi4ELi8ELi2ELi3EEvPKT_Pjii:
.text._Z35compute_histograms_shared_pipelinedIjLi4ELi8ELi2ELi3EEvPKT_Pjii:
        /* <DEDUP_REMOVED lines=11> */
[----:B------:R-:W-:Y:S05]  /*00b0*/  CALL.REL.NOINC `($__internal_5_$__cuda_sm20_div_u16) ;  /* 0x0000004400e87944 */ /* 0x000fea0003c00000 */
[----:B------:R-:W1:Y:S01]  /*00c0*/  LDC R6, c[0x0][0x370] ;  /* 0x0000dc00ff067b82 */ /* 0x000e620000000800 */
[C---:B------:R-:W-:Y:S01]  /*00d0*/  LOP3.LUT R11, R7.reuse, 0x3, RZ, 0xc0, !PT ;  /* 0x00000003070b7812 */ /* 0x040fe200078ec0ff */
[----:B------:R-:W-:Y:S01]  /*00e0*/  BSSY.RECONVERGENT B0, `(.L_x_564) ;  /* 0x0000014000007945 */ /* 0x000fe20003800200 */
[----:B------:R-:W-:Y:S02]  /*00f0*/  LOP3.LUT R2, R7, 0xffff, RZ, 0xc0, !PT ;  /* 0x0000ffff07027812 */ /* 0x000fe400078ec0ff */
[----:B------:R-:W-:Y:S02]  /*0100*/  ISETP.NE.AND P0, PT, R11, 0x2, PT ;  /* 0x000000020b00780c */ /* 0x000fe40003f05270 */
[----:B------:R-:W-:Y:S02]  /*0110*/  ISETP.GE.U32.AND P1, PT, R2, 0x2, PT ;  /* 0x000000020200780c */ /* 0x000fe40003f26070 */
[----:B------:R-:W-:Y:S01]  /*0120*/  MOV R3, R8 ;  /* 0x0000000800037202 */ /* 0x000fe20000000f00 */
[----:B-1----:R-:W-:-:S05]  /*0130*/  IMAD R7, R6, UR12, RZ ;  /* 0x0000000c06077c24 */ /* 0x002fca000f8e02ff */
[----:B------:R-:W-:-:S03]  /*0140*/  IABS R2, R7 ;  /* 0x0000000700027213 */ /* 0x000fc60000000000 */
[----:B------:R-:W-:Y:S05]  /*0150*/  @!P0 BRA `(.L_x_565) ;  /* 0x0000000000308947 */ /* 0x000fea0003800000 */
[----:B------:R-:W1:Y:S01]  /*0160*/  S2R R10, SR_CgaCtaId ;  /* 0x00000000000a7919 */ /* 0x000e620000008800 */
[----:B------:R-:W-:Y:S01]  /*0170*/  MOV R5, 0x400 ;  /* 0x0000040000057802 */ /* 0x000fe20000000f00 */
[----:B------:R-:W-:Y:S02]  /*0180*/  IMAD.MOV.U32 R4, RZ, RZ, RZ ;  /* 0x000000ffff047224 */ /* 0x000fe400078e00ff */
[----:B------:R-:W-:Y:S01]  /*0190*/  IMAD.MOV.U32 R3, RZ, RZ, R8 ;  /* 0x000000ffff037224 */ /* 0x000fe200078e0008 */
[----:B-1----:R-:W-:-:S07]  /*01a0*/  LEA R10, R10, R5, 0x18 ;  /* 0x000000050a0a7211 */ /* 0x002fce00078ec0ff */
.L_x_566:
[C---:B------:R-:W-:Y:S01]  /*01b0*/  IMAD R5, R3.reuse, 0x4, R10 ;  /* 0x0000000403057824 */ /* 0x040fe200078e020a */
[----:B------:R-:W-:Y:S01]  /*01c0*/  IADD3 R4, PT, PT, R4, 0x1, RZ ;  /* 0x0000000104047810 */ /* 0x000fe20007ffe0ff */
[----:B------:R-:W-:-:S03]  /*01d0*/  VIADD R3, R3, UR12 ;  /* 0x0000000c03037c36 */ /* 0x000fc60008000000 */
[----:B------:R1:W-:Y:S01]  /*01e0*/  STS [R5], RZ ;  /* 0x000000ff05007388 */ /* 0x0003e20000000800 */
[----:B------:R-:W-:-:S04]  /*01f0*/  LOP3.LUT R9, R4, R11, RZ, 0x3c, !PT ;  /* 0x0000000b04097212 */ /* 0x000fc800078e3cff */
[----:B------:R-:W-:-:S13]  /*0200*/  ISETP.NE.AND P0, PT, R9, 0x2, PT ;  /* 0x000000020900780c */ /* 0x000fda0003f05270 */
[----:B-1----:R-:W-:Y:S05]  /*0210*/  @P0 BRA `(.L_x_566) ;  /* 0xfffffffc00e40947 */ /* 0x002fea000383ffff */
.L_x_565:
[----:B------:R-:W-:Y:S05]  /*0220*/  BSYNC.RECONVERGENT B0 ;  /* 0x0000000000007941 */ /* 0x000fea0003800200 */
.L_x_564:
[----:B------:R-:W-:Y:S04]  /*0230*/  BSSY.RECONVERGENT B0, `(.L_x_567) ;  /* 0x0000015000007945 */ /* 0x000fe80003800200 */
[----:B------:R-:W-:Y:S05]  /*0240*/  @!P1 BRA `(.L_x_568) ;  /* 0x00000000004c9947 */ /* 0x000fea0003800000 */
[----:B------:R-:W1:Y:S01]  /*0250*/  S2UR UR5, SR_CgaCtaId ;  /* 0x00000000000579c3 */ /* 0x000e620000008800 */
[----:B------:R-:W-:Y:S02]  /*0260*/  UMOV UR4, 0x400 ;  /* 0x0000040000047882 */ /* 0x000fe40000000000 */
[----:B-1----:R-:W-:-:S06]  /*0270*/  ULEA UR4, UR5, UR4, 0x18 ;  /* 0x0000000405047291 */ /* 0x002fcc000f8ec0ff */
[----:B------:R-:W-:-:S07]  /*0280*/  LEA R4, R3, UR4, 0x2 ;  /* 0x0000000403047c11 */ /* 0x000fce000f8e10ff */
.L_x_569:
        /* <DEDUP_REMOVED lines=15> */
.L_x_568:
[----:B------:R-:W-:Y:S05]  /*0380*/  BSYNC.RECONVERGENT B0 ;  /* 0x0000000000007941 */ /* 0x000fea0003800200 */
.L_x_567:
[----:B------:R-:W-:Y:S01]  /*0390*/  USHF.R.U32.HI UR4, URZ, 0x1, UR12 ;  /* 0x00000001ff047899 */ /* 0x000fe2000801160c */
[----:B------:R-:W1:Y:S01]  /*03a0*/  I2F.RP R3, R2 ;  /* 0x0000000200037306 */ /* 0x000e620000209400 */
[----:B------:R-:W2:Y:S01]  /*03b0*/  S2R R5, SR_CTAID.X ;  /* 0x0000000000057919 */ /* 0x000ea20000002500 */
[----:B------:R-:W3:Y:S01]  /*03c0*/  LDC R21, c[0x0][0x390] ;  /* 0x0000e400ff157b82 */ /* 0x000ee20000000800 */
[----:B------:R-:W-:Y:S02]  /*03d0*/  MOV R18, 0x400 ;  /* 0x0000040000127802 */ /* 0x000fe40000000f00 */
[----:B------:R-:W-:-:S03]  /*03e0*/  IADD3 R17, PT, PT, RZ, -UR4, RZ ;  /* 0x80000004ff117c10 */ /* 0x000fc6000fffe0ff */
[----:B------:R-:W4:Y:S08]  /*03f0*/  I2F.U32.RP R9, UR4 ;  /* 0x0000000400097d06 */ /* 0x000f300008209000 */
[----:B-1----:R-:W1:Y:S08]  /*0400*/  MUFU.RCP R3, R3 ;  /* 0x0000000300037308 */ /* 0x002e700000001000 */
[----:B----4-:R-:W4:Y:S01]  /*0410*/  MUFU.RCP R9, R9 ;  /* 0x0000000900097308 */ /* 0x010f220000001000 */
[----:B---3--:R-:W-:-:S04]  /*0420*/  IADD3 R20, PT, PT, R7, -0x1, R21 ;  /* 0xffffffff07147810 */ /* 0x008fc80007ffe015 */
[----:B------:R-:W-:Y:S02]  /*0430*/  IABS R25, R20 ;  /* 0x0000001400197213 */ /* 0x000fe40000000000 */
[-C--:B------:R-:W-:Y:S01]  /*0440*/  LOP3.LUT R20, R20, R7.reuse, RZ, 0x3c, !PT ;  /* 0x0000000714147212 */ /* 0x080fe200078e3cff */
[----:B-1----:R-:W-:Y:S02]  /*0450*/  VIADD R10, R3, 0xffffffe ;  /* 0x0ffffffe030a7836 */ /* 0x002fe40000000000 */
[----:B--2---:R-:W-:Y:S02]  /*0460*/  IMAD R4, R5, UR12, R8 ;  /* 0x0000000c05047c24 */ /* 0x004fe4000f8e0208 */
[----:B------:R1:W2:Y:S03]  /*0470*/  F2I.FTZ.U32.TRUNC.NTZ R11, R10 ;  /* 0x0000000a000b7305 */ /* 0x0002a6000021f000 */
[C---:B------:R-:W-:Y:S01]  /*0480*/  IADD3 R22, PT, PT, R4.reuse, R7, RZ ;  /* 0x0000000704167210 */ /* 0x040fe20007ffe0ff */
[----:B----4-:R-:W-:Y:S01]  /*0490*/  VIADD R12, R9, 0xffffffe ;  /* 0x0ffffffe090c7836 */ /* 0x010fe20000000000 */
[----:B------:R-:W-:-:S02]  /*04a0*/  ISETP.GE.AND P0, PT, R4, R21, PT ;  /* 0x000000150400720c */ /* 0x000fc40003f06270 */
[----:B------:R-:W-:Y:S01]  /*04b0*/  ISETP.GE.AND P5, PT, R22, R21, PT ;  /* 0x000000151600720c */ /* 0x000fe20003fa6270 */
[----:B------:R3:W4:Y:S01]  /*04c0*/  F2I.FTZ.U32.TRUNC.NTZ R13, R12 ;  /* 0x0000000c000d7305 */ /* 0x000722000021f000 */
[----:B-1----:R-:W-:Y:S02]  /*04d0*/  IMAD.MOV.U32 R10, RZ, RZ, RZ ;  /* 0x000000ffff0a7224 */ /* 0x002fe400078e00ff */
[----:B--2---:R-:W-:Y:S02]  /*04e0*/  IMAD.MOV R15, RZ, RZ, -R11 ;  /* 0x000000ffff0f7224 */ /* 0x004fe400078e0a0b */
[----:B---3--:R-:W-:-:S05]  /*04f0*/  IMAD.MOV.U32 R12, RZ, RZ, RZ ;  /* 0x000000ffff0c7224 */ /* 0x008fca00078e00ff */
[----:B------:R-:W-:Y:S01]  /*0500*/  @!P0 IADD3 R24, PT, PT, R18, 0x2000, RZ ;  /* 0x0000200012188810 */ /* 0x000fe20007ffe0ff */
[----:B----4-:R-:W-:Y:S02]  /*0510*/  IMAD R3, R17, R13, RZ ;  /* 0x0000000d11037224 */ /* 0x010fe400078e02ff */
[----:B------:R-:W-:Y:S02]  /*0520*/  IMAD.IADD R17, R7, 0x1, R22 ;  /* 0x0000000107117824 */ /* 0x000fe400078e0216 */
[----:B------:R-:W-:Y:S01]  /*0530*/  IMAD.HI.U32 R9, R13, R3, R12 ;  /* 0x000000030d097227 */ /* 0x000fe200078e000c */
[----:B------:R-:W-:Y:S01]  /*0540*/  IABS R12, R7 ;  /* 0x00000007000c7213 */ /* 0x000fe20000000000 */
[----:B------:R-:W1:Y:S01]  /*0550*/  S2R R3, SR_CgaCtaId ;  /* 0x0000000000037919 */ /* 0x000e620000008800 */
[----:B------:R-:W-:Y:S01]  /*0560*/  ISETP.GE.AND P3, PT, R17, R21, PT ;  /* 0x000000151100720c */ /* 0x000fe20003f66270 */
[----:B------:R-:W-:Y:S02]  /*0570*/  IMAD R13, R15, R2, RZ ;  /* 0x000000020f0d7224 */ /* 0x000fe400078e02ff */
[----:B------:R-:W-:Y:S01]  /*0580*/  IMAD.HI.U32 R9, R9, R8, RZ ;  /* 0x0000000809097227 */ /* 0x000fe200078e00ff */
[----:B------:R-:W2:Y:S03]  /*0590*/  @!P0 LDC.64 R14, c[0x0][0x380] ;  /* 0x0000e000ff0e8b82 */ /* 0x000ea60000000a00 */
[----:B------:R-:W-:-:S04]  /*05a0*/  IMAD.HI.U32 R10, R11, R13, R10 ;  /* 0x0000000d0b0a7227 */ /* 0x000fc800078e000a */
[----:B------:R-:W-:Y:S02]  /*05b0*/  IMAD.MOV R11, RZ, RZ, -R12 ;  /* 0x000000ffff0b7224 */ /* 0x000fe400078e0a0c */
[----:B------:R-:W-:Y:S01]  /*05c0*/  IMAD.HI.U32 R16, R10, R25, RZ ;  /* 0x000000190a107227 */ /* 0x000fe200078e00ff */
[----:B------:R-:W3:Y:S03]  /*05d0*/  @!P3 LDC.64 R12, c[0x0][0x380] ;  /* 0x0000e000ff0cbb82 */ /* 0x000ee60000000a00 */
[----:B------:R-:W-:Y:S02]  /*05e0*/  IMAD.MOV R19, RZ, RZ, -R9 ;  /* 0x000000ffff137224 */ /* 0x000fe400078e0a09 */
[----:B------:R-:W-:Y:S02]  /*05f0*/  IMAD R25, R16, R11, R25 ;  /* 0x0000000b10197224 */ /* 0x000fe400078e0219 */
[----:B------:R-:W-:Y:S01]  /*0600*/  IMAD R19, R19, UR4, R8 ;  /* 0x0000000413137c24 */ /* 0x000fe2000f8e0208 */
[----:B------:R-:W4:Y:S02]  /*0610*/  @!P5 LDC.64 R10, c[0x0][0x380] ;  /* 0x0000e000ff0adb82 */ /* 0x000f240000000a00 */
[----:B------:R-:W-:-:S02]  /*0620*/  ISETP.GT.U32.AND P6, PT, R2, R25, PT ;  /* 0x000000190200720c */ /* 0x000fc40003fc4070 */
[----:B------:R-:W-:Y:S01]  /*0630*/  ISETP.GE.U32.AND P2, PT, R19, UR4, PT ;  /* 0x0000000413007c0c */ /* 0x000fe2000bf46070 */
[----:B--2---:R-:W-:Y:S01]  /*0640*/  @!P0 IMAD.WIDE R14, R4, 0x4, R14 ;  /* 0x00000004040e8825 */ /* 0x004fe200078e020e */
[----:B-1----:R-:W-:-:S03]  /*0650*/  @!P0 LEA R23, R3, R24, 0x18 ;  /* 0x0000001803178211 */ /* 0x002fc600078ec0ff */
[----:B------:R-:W-:Y:S02]  /*0660*/  @!P3 VIADD R24, R18, 0x2000 ;  /* 0x000020001218b836 */ /* 0x000fe40000000000 */
[----:B------:R-:W-:-:S04]  /*0670*/  @!P0 IMAD R23, R8, 0x4, R23 ;  /* 0x0000000408178824 */ /* 0x000fc800078e0217 */
[----:B------:R-:W-:Y:S02]  /*0680*/  @!P6 IMAD.IADD R25, R25, 0x1, -R2 ;  /* 0x000000011919e824 */ /* 0x000fe400078e0a02 */
[----:B------:R-:W-:Y:S01]  /*0690*/  @P2 VIADD R19, R19, -UR4 ;  /* 0x8000000413132c36 */ /* 0x000fe20008000000 */
[----:B------:R-:W-:Y:S01]  /*06a0*/  @!PT LDS RZ, [RZ] ;  /* 0x00000000fffff984 */ /* 0x000fe20000000800 */
[----:B------:R-:W-:Y:S01]  /*06b0*/  @!PT LDS RZ, [RZ] ;  /* 0x00000000fffff984 */ /* 0x000fe20000000800 */
[----:B------:R-:W-:Y:S01]  /*06c0*/  @!PT LDS RZ, [RZ] ;  /* 0x00000000fffff984 */ /* 0x000fe20000000800 */
[----:B------:R1:W-:Y:S01]  /*06d0*/  @!P0 LDGSTS.E [R23], desc[UR8][R14.64] ;  /* 0x000000000e178fae */ /* 0x0003e2000b9a1008 */
[----:B------:R-:W-:Y:S01]  /*06e0*/  ISETP.GE.AND P0, PT, R20, RZ, PT ;  /* 0x000000ff1400720c */ /* 0x000fe20003f06270 */
[----:B------:R-:W-:Y:S01]  /*06f0*/  @!P6 VIADD R16, R16, 0x1 ;  /* 0x000000011010e836 */ /* 0x000fe20000000000 */
[----:B------:R-:W-:Y:S01]  /*0700*/  ISETP.GE.U32.AND P4, PT, R25, R2, PT ;  /* 0x000000021900720c */ /* 0x000fe20003f86070 */
[----:B------:R-:W0:Y:S01]  /*0710*/  LDGDEPBAR ;  /* 0x00000000000079af */ /* 0x000e220000000000 */
[----:B------:R-:W-:Y:S01]  /*0720*/  @!P5 IADD3 R2, PT, PT, R18, 0x2000, RZ ;  /* 0x000020001202d810 */ /* 0x000fe20007ffe0ff */
[----:B----4-:R-:W-:Y:S01]  /*0730*/  @!P5 IMAD.WIDE R10, R22, 0x4, R10 ;  /* 0x00000004160ad825 */ /* 0x010fe200078e020a */
[----:B------:R-:W-:-:S02]  /*0740*/  ISETP.GE.U32.AND P1, PT, R19, UR4, PT ;  /* 0x0000000413007c0c */ /* 0x000fc4000bf26070 */
[C---:B------:R-:W-:Y:S01]  /*0750*/  @!P5 LEA R19, R3.reuse, R2, 0x18 ;  /* 0x000000020313d211 */ /* 0x040fe200078ec0ff */
[----:B------:R-:W-:Y:S01]  /*0760*/  @!P3 VIADD R2, R0, UR12 ;  /* 0x0000000c0002bc36 */ /* 0x000fe20008000000 */
[----:B------:R-:W-:Y:S01]  /*0770*/  @!P3 LEA R25, R3, R24, 0x18 ;  /* 0x000000180319b211 */ /* 0x000fe200078ec0ff */
[----:B---3--:R-:W-:-:S03]  /*0780*/  @!P3 IMAD.WIDE R12, R17, 0x4, R12 ;  /* 0x00000004110cb825 */ /* 0x008fc600078e020c */
[----:B------:R-:W-:Y:S01]  /*0790*/  @!P3 LEA R25, R2, R25, 0x2 ;  /* 0x000000190219b211 */ /* 0x000fe200078e10ff */
[----:B------:R-:W-:Y:S01]  /*07a0*/  @!P5 IMAD R19, R0, 0x4, R19 ;  /* 0x000000040013d824 */ /* 0x000fe200078e0213 */
[----:B------:R-:W-:Y:S01]  /*07b0*/  LEA R0, R3, R18, 0x18 ;  /* 0x0000001203007211 */ /* 0x000fe200078ec0ff */
[----:B------:R-:W-:Y:S02]  /*07c0*/  @P4 VIADD R16, R16, 0x1 ;  /* 0x0000000110104836 */ /* 0x000fe40000000000 */
[----:B------:R-:W-:Y:S01]  /*07d0*/  @P2 VIADD R9, R9, 0x1 ;  /* 0x0000000109092836 */ /* 0x000fe20000000000 */
[----:B------:R1:W-:Y:S01]  /*07e0*/  @!P5 LDGSTS.E [R19], desc[UR8][R10.64] ;  /* 0x000000000a13dfae */ /* 0x0003e2000b9a1008 */
[----:B------:R-:W-:Y:S01]  /*07f0*/  ISETP.NE.AND P5, PT, R7, RZ, PT ;  /* 0x000000ff0700720c */ /* 0x000fe20003fa5270 */
[----:B------:R-:W-:Y:S02]  /*0800*/  IMAD.MOV.U32 R2, RZ, RZ, R16 ;  /* 0x000000ffff027224 */ /* 0x000fe400078e0010 */
[----:B------:R-:W0:Y:S01]  /*0810*/  LDGDEPBAR ;  /* 0x00000000000079af */ /* 0x000e220000000000 */
[----:B------:R-:W-:-:S02]  /*0820*/  @P1 VIADD R9, R9, 0x1 ;  /* 0x0000000109091836 */ /* 0x000fc40000000000 */
[----:B------:R-:W-:Y:S01]  /*0830*/  @!P0 IADD3 R2, PT, PT, -R2, RZ, RZ ;  /* 0x000000ff02028210 */ /* 0x000fe20007ffe1ff */
        /* <DEDUP_REMOVED lines=9> */
[----:B------:R-:W-:-:S04]  /*08d0*/  IADD3 R9, PT, PT, R2, -0x4, RZ ;  /* 0xfffffffc02097810 */ /* 0x000fc80007ffe0ff */
[----:B------:R-:W-:Y:S01]  /*08e0*/  ISETP.GE.U32.AND P0, PT, R9, 0x3, PT ;  /* 0x000000030900780c */ /* 0x000fe20003f06070 */
[----:B------:R-:W-:-:S12]  /*08f0*/  IMAD.MOV.U32 R9, RZ, RZ, 0x3 ;  /* 0x00000003ff097424 */ /* 0x000fd800078e00ff */
[----:B------:R-:W-:Y:S05]  /*0900*/  @!P0 BRA `(.L_x_571) ;  /* 0x0000000800ec8947 */ /* 0x000fea0003800000 */
[----:B------:R-:W1:Y:S01]  /*0910*/  LDC R21, c[0x0][0x390] ;  /* 0x0000e400ff157b82 */ /* 0x000e620000000800 */
[----:B------:R-:W-:Y:S01]  /*0920*/  VIADD R18, R18, 0x2000 ;  /* 0x0000200012127836 */ /* 0x000fe20000000000 */
[----:B------:R-:W-:Y:S01]  /*0930*/  UMOV UR10, 0x3 ;  /* 0x00000003000a7882 */ /* 0x000fe20000000000 */
[----:B------:R-:W-:Y:S01]  /*0940*/  VIADD R15, R2, 0xfffffffd ;  /* 0xfffffffd020f7836 */ /* 0x000fe20000000000 */
[----:B------:R-:W-:Y:S01]  /*0950*/  UMOV UR5, 0x1 ;  /* 0x0000000100057882 */ /* 0x000fe20000000000 */
[C-C-:B------:R-:W-:Y:S01]  /*0960*/  IMAD R11, R6.reuse, 0x2, R5.reuse ;  /* 0x00000002060b7824 */ /* 0x140fe200078e0205 */
[----:B------:R-:W-:Y:S01]  /*0970*/  LEA R9, R3, R18, 0x18 ;  /* 0x0000001203097211 */ /* 0x000fe200078ec0ff */
[C-C-:B------:R-:W-:Y:S01]  /*0980*/  IMAD R13, R6.reuse, 0x4, R5.reuse ;  /* 0x00000004060d7824 */ /* 0x140fe200078e0205 */
[----:B------:R-:W-:Y:S01]  /*0990*/  IADD3 R3, PT, PT, R5, R6, RZ ;  /* 0x0000000605037210 */ /* 0x000fe20007ffe0ff */
[C-C-:B------:R-:W-:Y:S01]  /*09a0*/  IMAD R17, R6.reuse, 0x5, R5.reuse ;  /* 0x0000000506117824 */ /* 0x140fe200078e0205 */
[----:B------:R-:W-:Y:S01]  /*09b0*/  LOP3.LUT R15, R15, 0xfffffffc, RZ, 0xc0, !PT ;  /* 0xfffffffc0f0f7812 */ /* 0x000fe200078ec0ff */
        /* <DEDUP_REMOVED lines=9> */
[----:B------:R-:W-:Y:S02]  /*0a50*/  IMAD R13, R23, UR12, R8 ;  /* 0x0000000c170d7c24 */ /* 0x000fe4000f8e0208 */
[----:B------:R-:W-:-:S07]  /*0a60*/  IMAD.MOV R15, RZ, RZ, -R15 ;  /* 0x000000ffff0f7224 */ /* 0x000fce00078e0a0f */
.L_x_580:
        /* <DEDUP_REMOVED lines=11> */
[----:B------:R-:W-:Y:S01]  /*0b20*/  MOV R23, UR7 ;  /* 0x0000000700177c02 */ /* 0x000fe20008000f00 */
[----:B------:R-:W3:Y:S04]  /*0b30*/  @!P1 LDC.64 R16, c[0x0][0x380] ;  /* 0x0000e000ff109b82 */ /* 0x000ee80000000a00 */
        /* <DEDUP_REMOVED lines=21> */
.L_x_573:
[----:B------:R-:W-:Y:S05]  /*0c90*/  BSYNC.RECONVERGENT B0 ;  /* 0x0000000000007941 */ /* 0x000fea0003800200 */
.L_x_572:
        /* <DEDUP_REMOVED lines=37> */
.L_x_575:
[----:B------:R-:W-:Y:S05]  /*0ef0*/  BSYNC.RECONVERGENT B0 ;  /* 0x0000000000007941 */ /* 0x000fea0003800200 */
.L_x_574:
        /* <DEDUP_REMOVED lines=33> */
.L_x_577:
[----:B------:R-:W-:Y:S05]  /*1110*/  BSYNC.RECONVERGENT B0 ;  /* 0x0000000000007941 */ /* 0x000fea0003800200 */
.L_x_576:
        /* <DEDUP_REMOVED lines=33> */
.L_x_579:
[----:B------:R-:W-:Y:S05]  /*1330*/  BSYNC.RECONVERGENT B0 ;  /* 0x0000000000007941 */ /* 0x000fea0003800200 */
.L_x_578:
        /* <DEDUP_REMOVED lines=24> */
.L_x_571:
        /* <DEDUP_REMOVED lines=13> */
.L_x_585:
        /* <DEDUP_REMOVED lines=29> */
.L_x_582:
[----:B------:R-:W-:Y:S05]  /*1760*/  BSYNC.RECONVERGENT B0 ;  /* 0x0000000000007941 */ /* 0x000fea0003800200 */
.L_x_581:
[----:B------:R-:W-:Y:S04]  /*1770*/  BSSY.RECONVERGENT B0, `(.L_x_583) ;  /* 0x0000007000007945 */ /* 0x000fe80003800200 */
[----:B------:R-:W-:Y:S05]  /*1780*/  @P1 BRA `(.L_x_584) ;  /* 0x0000000000141947 */ /* 0x000fea0003800000 */
[----:B-12---:R-:W-:-:S05]  /*1790*/  IMAD.WIDE R12, R14, 0x4, R10 ;  /* 0x000000040e0c7825 */ /* 0x006fca00078e020a */
[----:B------:R-:W-:Y:S01]  /*17a0*/  @!PT LDS RZ, [RZ] ;  /* 0x00000000fffff984 */ /* 0x000fe20000000800 */
[----:B------:R-:W-:Y:S01]  /*17b0*/  @!PT LDS RZ, [RZ] ;  /* 0x00000000fffff984 */ /* 0x000fe20000000800 */
[----:B------:R-:W-:Y:S01]  /*17c0*/  @!PT LDS RZ, [RZ] ;  /* 0x00000000fffff984 */ /* 0x000fe20000000800 */
[----:B------:R3:W-:Y:S02]  /*17d0*/  LDGSTS.E [R15], desc[UR8][R12.64] ;  /* 0x000000000c0f7fae */ /* 0x0007e4000b9a1008 */
.L_x_584:
[----:B------:R-:W-:Y:S05]  /*17e0*/  BSYNC.RECONVERGENT B0 ;  /* 0x0000000000007941 */ /* 0x000fea0003800200 */
.L_x_583:
[----:B------:R-:W0:Y:S01]  /*17f0*/  LDGDEPBAR ;  /* 0x00000000000079af */ /* 0x000e220000000000 */
[----:B------:R-:W-:Y:S02]  /*1800*/  VIADD R4, R4, 0x1 ;  /* 0x0000000104047836 */ /* 0x000fe40000000000 */
[C---:B------:R-:W-:Y:S02]  /*1810*/  IMAD.IADD R16, R7.reuse, 0x1, R16 ;  /* 0x0000000107107824 */ /* 0x040fe400078e0210 */
[----:B------:R-:W-:Y:S01]  /*1820*/  IMAD.IADD R14, R7, 0x1, R14 ;  /* 0x00000001070e7824 */ /* 0x000fe200078e020e */
[----:B------:R-:W-:Y:S06]  /*1830*/  @P2 BRA `(.L_x_585) ;  /* 0xfffffffc00542947 */ /* 0x000fec000383ffff */
.L_x_570:
        /* <DEDUP_REMOVED lines=71> */
.L_x_587:
[----:B------:R-:W-:Y:S05]  /*1cb0*/  BSYNC.RECONVERGENT B0 ;  /* 0x0000000000007941 */ /* 0x000fea0003800200 */
.L_x_586:
        /* <DEDUP_REMOVED lines=29> */
.L_x_589:
[----:B------:R-:W-:Y:S05]  /*1e90*/  BSYNC.RECONVERGENT B0 ;  /* 0x0000000000007941 */ /* 0x000fea0003800200 */
.L_x_588:
        /* <DEDUP_REMOVED lines=26> */
.L_x_591:
[----:B------:R-:W-:Y:S05]  /*2040*/  BSYNC.RECONVERGENT B0 ;  /* 0x0000000000007941 */ /* 0x000fea0003800200 */
.L_x_590:
        /* <DEDUP_REMOVED lines=12> */
.L_x_594:
[----:B------:R-:W-:Y:S01]  /*2110*/  LDS R4, [R2] ;  /* 0x0000000002047984 */ /* 0x000fe20000000800 */
[----:B------:R-:W-:Y:S01]  /*2120*/  VIADD R3, R3, 0x1 ;  /* 0x0000000103037836 */ /* 0x000fe20000000000 */
[----:B-123--:R-:W-:Y:S02]  /*2130*/  MOV R7, UR12 ;  /* 0x0000000c00077c02 */ /* 0x00efe40008000f00 */
[----:B------:R-:W1:Y:S02]  /*2140*/  LDS R5, [R2+0x1000] ;  /* 0x0010000002057984 */ /* 0x000e640000000800 */
[----:B------:R-:W-:Y:S01]  /*2150*/  ISETP.NE.AND P1, PT, R3, RZ, PT ;  /* 0x000000ff0300720c */ /* 0x000fe20003f25270 */
[----:B-1----:R-:W-:-:S05]  /*2160*/  IMAD.IADD R5, R4, 0x1, R5 ;  /* 0x0000000104057824 */ /* 0x002fca00078e0205 */
[----:B------:R1:W-:Y:S02]  /*2170*/  STS [R2], R5 ;  /* 0x0000000502007388 */ /* 0x0003e40000000800 */
[----:B-1----:R-:W-:-:S05]  /*2180*/  IMAD R2, R7, 0x4, R2 ;  /* 0x0000000407027824 */ /* 0x002fca00078e0202 */
[----:B------:R-:W-:Y:S05]  /*2190*/  @P1 BRA `(.L_x_594) ;  /* 0xfffffffc00dc1947 */ /* 0x000fea000383ffff */
.L_x_593:
[----:B------:R-:W-:Y:S05]  /*21a0*/  BSYNC.RECONVERGENT B0 ;  /* 0x0000000000007941 */ /* 0x000fea0003800200 */
.L_x_592:
[----:B------:R-:W-:Y:S04]  /*21b0*/  BSSY.RECONVERGENT B0, `(.L_x_595) ;  /* 0x0000021000007945 */ /* 0x000fe80003800200 */
[----:B------:R-:W-:Y:S05]  /*21c0*/  @!P5 BRA `(.L_x_596) ;  /* 0x00000000007cd947 */ /* 0x000fea0003800000 */
[----:B------:R-:W4:Y:S01]  /*21d0*/  S2UR UR5, SR_CgaCtaId ;  /* 0x00000000000579c3 */ /* 0x000f220000008800 */
[----:B------:R-:W-:Y:S02]  /*21e0*/  UMOV UR4, 0x400 ;  /* 0x0000040000047882 */ /* 0x000fe40000000000 */
[----:B----4-:R-:W-:-:S06]  /*21f0*/  ULEA UR4, UR5, UR4, 0x18 ;  /* 0x0000000405047291 */ /* 0x010fcc000f8ec0ff */
[----:B------:R-:W-:-:S07]  /*2200*/  LEA R2, R0, UR4, 0x2 ;  /* 0x0000000400027c11 */ /* 0x000fce000f8e10ff */
.L_x_597:
[----:B----4-:R-:W-:Y:S01]  /*2210*/  LDS R3, [R2] ;  /* 0x0000000002037984 */ /* 0x010fe20000000800 */
[----:B---3--:R-:W-:Y:S01]  /*2220*/  IMAD.U32 R5, RZ, RZ, UR12 ;  /* 0x0000000cff057e24 */ /* 0x008fe2000f8e00ff */
[----:B-12---:R-:W-:Y:S01]  /*2230*/  MOV R9, UR12 ;  /* 0x0000000c00097c02 */ /* 0x006fe20008000f00 */
[----:B------:R-:W-:Y:S01]  /*2240*/  IMAD.U32 R7, RZ, RZ, UR12 ;  /* 0x0000000cff077e24 */ /* 0x000fe2000f8e00ff */
[----:B------:R-:W1:Y:S02]  /*2250*/  LDS R4, [R2+0x1000] ;  /* 0x0010000002047984 */ /* 0x000e640000000800 */
[----:B-1----:R-:W-:Y:S01]  /*2260*/  IMAD.IADD R3, R3, 0x1, R4 ;  /* 0x0000000103037824 */ /* 0x002fe200078e0204 */
[----:B------:R-:W-:-:S04]  /*2270*/  LEA R4, R5, R2, 0x2 ;  /* 0x0000000205047211 */ /* 0x000fc800078e10ff */
[----:B------:R-:W-:Y:S04]  /*2280*/  STS [R2], R3 ;  /* 0x0000000302007388 */ /* 0x000fe80000000800 */
[----:B------:R-:W-:Y:S04]  /*2290*/  LDS R5, [R4] ;  /* 0x0000000004057984 */ /* 0x000fe80000000800 */
[----:B------:R-:W1:Y:S02]  /*22a0*/  LDS R6, [R4+0x1000] ;  /* 0x0010000004067984 */ /* 0x000e640000000800 */
[----:B-1----:R-:W-:-:S02]  /*22b0*/  IMAD.IADD R5, R5, 0x1, R6 ;  /* 0x0000000105057824 */ /* 0x002fc400078e0206 */
[----:B------:R-:W-:-:S03]  /*22c0*/  IMAD R6, R7, 0x4, R4 ;  /* 0x0000000407067824 */ /* 0x000fc600078e0204 */
[----:B------:R1:W-:Y:S01]  /*22d0*/  STS [R4], R5 ;  /* 0x0000000504007388 */ /* 0x0003e20000000800 */
[----:B------:R-:W-:-:S03]  /*22e0*/  IMAD R3, R9, 0x4, R6 ;  /* 0x0000000409037824 */ /* 0x000fc600078e0206 */
[----:B------:R-:W-:Y:S04]  /*22f0*/  LDS R7, [R6] ;  /* 0x0000000006077984 */ /* 0x000fe80000000800 */
[----:B------:R-:W2:Y:S01]  /*2300*/  LDS R10, [R6+0x1000] ;  /* 0x00100000060a7984 */ /* 0x000ea20000000800 */
[----:B-1----:R-:W-:-:S05]  /*2310*/  MOV R5, UR12 ;  /* 0x0000000c00057c02 */ /* 0x002fca0008000f00 */
[C---:B------:R-:W-:Y:S02]  /*2320*/  IMAD R0, R5.reuse, 0x4, R0 ;  /* 0x0000000405007824 */ /* 0x040fe400078e0200 */
[----:B------:R-:W-:-:S03]  /*2330*/  IMAD R2, R5, 0x10, R2 ;  /* 0x0000001005027824 */ /* 0x000fc600078e0202 */
[----:B------:R-:W-:Y:S01]  /*2340*/  ISETP.GE.U32.AND P1, PT, R0, 0x400, PT ;  /* 0x000004000000780c */ /* 0x000fe20003f26070 */
[----:B--2---:R-:W-:-:S05]  /*2350*/  IMAD.IADD R7, R7, 0x1, R10 ;  /* 0x0000000107077824 */ /* 0x004fca00078e020a */
[----:B------:R-:W-:Y:S04]  /*2360*/  STS [R6], R7 ;  /* 0x0000000706007388 */ /* 0x000fe80000000800 */
[----:B------:R-:W-:Y:S04]  /*2370*/  LDS R9, [R3] ;  /* 0x0000000003097984 */ /* 0x000fe80000000800 */
[----:B------:R-:W1:Y:S02]  /*2380*/  LDS R10, [R3+0x1000] ;  /* 0x00100000030a7984 */ /* 0x000e640000000800 */
[----:B-1----:R-:W-:-:S05]  /*2390*/  IMAD.IADD R10, R9, 0x1, R10 ;  /* 0x00000001090a7824 */ /* 0x002fca00078e020a */
[----:B------:R4:W-:Y:S01]  /*23a0*/  STS [R3], R10 ;  /* 0x0000000a03007388 */ /* 0x0009e20000000800 */
[----:B------:R-:W-:Y:S05]  /*23b0*/  @!P1 BRA `(.L_x_597) ;  /* 0xfffffffc00949947 */ /* 0x000fea000383ffff */
.L_x_596:
[----:B------:R-:W-:Y:S05]  /*23c0*/  BSYNC.RECONVERGENT B0 ;  /* 0x0000000000007941 */ /* 0x000fea0003800200 */
.L_x_595:
        /* <DEDUP_REMOVED lines=15> */
.L_x_600:
        /* <DEDUP_REMOVED lines=9> */
[----:B------:R-:W2:Y:S04]  /*2550*/  LDS R17, [R5+0x180] ;  /* 0x0001800005117984 */ /* 0x000ea80000000800 */
[----:B------:R-:W-:Y:S04]  /*2560*/  LDS R13, [R5+0x200] ;  /* 0x00020000050d7984 */ /* 0x000fe80000000800 */
[----:B------:R-:W-:Y:S04]  /*2570*/  LDS R12, [R5+0x280] ;  /* 0x00028000050c7984 */ /* 0x000fe80000000800 */
[----:B------:R-:W-:Y:S04]  /*2580*/  LDS R11, [R5+0x300] ;  /* 0x00030000050b7984 */ /* 0x000fe80000000800 */
[----:B---3--:R-:W3:Y:S04]  /*2590*/  SHFL.UP PT, R2, R18, 0x1, RZ ;  /* 0x0420000012027989 */ /* 0x008ee800000e00ff */
[----:B-1----:R-:W-:Y:S04]  /*25a0*/  LDS R5, [R5+0x380] ;  /* 0x0003800005057984 */ /* 0x002fe80000000800 */
[----:B----4-:R-:W1:Y:S04]  /*25b0*/  SHFL.UP PT, R16, R15, 0x1, RZ ;  /* 0x042000000f107989 */ /* 0x010e6800000e00ff */
[----:B-----5:R-:W4:Y:S04]  /*25c0*/  SHFL.UP PT, R19, R14, 0x1, RZ ;  /* 0x042000000e137989 */ /* 0x020f2800000e00ff */
[----:B--2---:R-:W2:Y:S01]  /*25d0*/  SHFL.UP PT, R20, R17, 0x1, RZ ;  /* 0x0420000011147989 */ /* 0x004ea200000e00ff */
[----:B---3--:R-:W-:-:S03]  /*25e0*/  SEL R7, R2, RZ, P0 ;  /* 0x000000ff02077207 */ /* 0x008fc60000000000 */
[----:B------:R-:W3:Y:S01]  /*25f0*/  SHFL.UP PT, R21, R13, 0x1, RZ ;  /* 0x042000000d157989 */ /* 0x000ee200000e00ff */
[----:B------:R-:W-:-:S03]  /*2600*/  IADD3 R2, PT, PT, R18, R7, RZ ;  /* 0x0000000712027210 */ /* 0x000fc60007ffe0ff */
[----:B------:R-:W5:Y:S04]  /*2610*/  SHFL.UP PT, R10, R12, 0x1, RZ ;  /* 0x042000000c0a7989 */ /* 0x000f6800000e00ff */
[----:B------:R-:W5:Y:S01]  /*2620*/  SHFL.UP PT, R22, R2, 0x2, RZ ;  /* 0x0440000002167989 */ /* 0x000f6200000e00ff */
[----:B-1----:R-:W-:Y:S02]  /*2630*/  SEL R16, R16, RZ, P0 ;  /* 0x000000ff10107207 */ /* 0x002fe40000000000 */
[----:B----4-:R-:W-:-:S03]  /*2640*/  SEL R19, R19, RZ, P0 ;  /* 0x000000ff13137207 */ /* 0x010fc60000000000 */
[----:B------:R-:W-:Y:S01]  /*2650*/  IMAD.IADD R16, R15, 0x1, R16 ;  /* 0x000000010f107824 */ /* 0x000fe200078e0210 */
[----:B--2---:R-:W-:Y:S01]  /*2660*/  SEL R20, R20, RZ, P0 ;  /* 0x000000ff14147207 */ /* 0x004fe20000000000 */
[----:B------:R-:W-:-:S03]  /*2670*/  IMAD.IADD R14, R14, 0x1, R19 ;  /* 0x000000010e0e7824 */ /* 0x000fc600078e0213 */
[----:B------:R-:W1:Y:S01]  /*2680*/  SHFL.UP PT, R15, R16, 0x2, RZ ;  /* 0x04400000100f7989 */ /* 0x000e6200000e00ff */
[----:B---3--:R-:W-:Y:S01]  /*2690*/  SEL R6, R21, RZ, P0 ;  /* 0x000000ff15067207 */ /* 0x008fe20000000000 */
[----:B------:R-:W-:Y:S02]  /*26a0*/  IMAD.IADD R17, R17, 0x1, R20 ;  /* 0x0000000111117824 */ /* 0x000fe400078e0214 */
[----:B------:R-:W2:Y:S01]  /*26b0*/  SHFL.UP PT, R21, R11, 0x1, RZ ;  /* 0x042000000b157989 */ /* 0x000ea200000e00ff */
[----:B-----5:R-:W-:-:S03]  /*26c0*/  SEL R7, R10, RZ, P0 ;  /* 0x000000ff0a077207 */ /* 0x020fc60000000000 */
[----:B------:R-:W3:Y:S01]  /*26d0*/  SHFL.UP PT, R20, R14, 0x2, RZ ;  /* 0x044000000e147989 */ /* 0x000ee200000e00ff */
[----:B------:R-:W-:Y:S01]  /*26e0*/  IADD3 R13, PT, PT, R13, R6, RZ ;  /* 0x000000060d0d7210 */ /* 0x000fe20007ffe0ff */
[----:B------:R-:W-:Y:S02]  /*26f0*/  IMAD.IADD R12, R12, 0x1, R7 ;  /* 0x000000010c0c7824 */ /* 0x000fe400078e0207 */
[----:B------:R-:W4:Y:S01]  /*2700*/  SHFL.UP PT, R19, R17, 0x2, RZ ;  /* 0x0440000011137989 */ /* 0x000f2200000e00ff */
[----:B------:R-:W-:-:S03]  /*2710*/  SEL R7, R22, RZ, P1 ;  /* 0x000000ff16077207 */ /* 0x000fc60000800000 */
[----:B------:R-:W5:Y:S02]  /*2720*/  SHFL.UP PT, R18, R13, 0x2, RZ ;  /* 0x044000000d127989 */ /* 0x000f6400000e00ff */
[----:B------:R-:W-:Y:S02]  /*2730*/  IMAD.IADD R2, R2, 0x1, R7 ;  /* 0x0000000102027824 */ /* 0x000fe400078e0207 */
[----:B------:R-:W5:Y:S01]  /*2740*/  SHFL.UP PT, R10, R12, 0x2, RZ ;  /* 0x044000000c0a7989 */ /* 0x000f6200000e00ff */
[----:B-1----:R-:W-:Y:S02]  /*2750*/  SEL R15, R15, RZ, P1 ;  /* 0x000000ff0f0f7207 */ /* 0x002fe40000800000 */
[----:B--2---:R-:W-:-:S03]  /*2760*/  SEL R22, R21, RZ, P0 ;  /* 0x000000ff15167207 */ /* 0x004fc60000000000 */
[----:B------:R-:W-:Y:S01]  /*2770*/  IMAD.IADD R16, R16, 0x1, R15 ;  /* 0x0000000110107824 */ /* 0x000fe200078e020f */
[----:B---3--:R-:W-:Y:S01]  /*2780*/  SEL R15, R20, RZ, P1 ;  /* 0x000000ff140f7207 */ /* 0x008fe20000800000 */
[----:B------:R-:W-:Y:S01]  /*2790*/  IMAD.IADD R11, R11, 0x1, R22 ;  /* 0x000000010b0b7824 */ /* 0x000fe200078e0216 */
        /* <DEDUP_REMOVED lines=10> */
[----:B------:R-:W-:-:S03]  /*2840*/  IADD3 R12, PT, PT, R12, R7, RZ ;  /* 0x000000070c0c7210 */ /* 0x000fc60007ffe0ff */
[----:B------:R-:W5:Y:S04]  /*2850*/  SHFL.UP PT, R17, R11, 0x2, RZ ;  /* 0x044000000b117989 */ /* 0x000f6800000e00ff */
[----:B------:R-:W5:Y:S01]  /*2860*/  SHFL.UP PT, R18, R13, 0x4, RZ ;  /* 0x048000000d127989 */ /* 0x000f6200000e00ff */
[----:B-1----:R-:W-:-:S03]  /*2870*/  SEL R7, R20, RZ, P2 ;  /* 0x000000ff14077207 */ /* 0x002fc60001000000 */
[----:B------:R-:W1:Y:S01]  /*2880*/  SHFL.UP PT, R10, R12, 0x4, RZ ;  /* 0x048000000c0a7989 */ /* 0x000e6200000e00ff */
[----:B--2---:R-:W-:Y:S01]  /*2890*/  SEL R21, R21, RZ, P2 ;  /* 0x000000ff15157207 */ /* 0x004fe20001000000 */
[----:B------:R-:W-:Y:S01]  /*28a0*/  IMAD.IADD R2, R2, 0x1, R7 ;  /* 0x0000000102027824 */ /* 0x000fe200078e0207 */
[----:B---3--:R-:W-:-:S03]  /*28b0*/  SEL R22, R22, RZ, P2 ;  /* 0x000000ff16167207 */ /* 0x008fc60001000000 */
[----:B------:R-:W-:Y:S02]  /*28c0*/  IMAD.IADD R16, R16, 0x1, R21 ;  /* 0x0000000110107824 */ /* 0x000fe400078e0215 */
[----:B------:R-:W2:Y:S01]  /*28d0*/  SHFL.UP PT, R21, R2, 0x8, RZ ;  /* 0x0500000002157989 */ /* 0x000ea200000e00ff */
[----:B----4-:R-:W-:Y:S01]  /*28e0*/  SEL R19, R19, RZ, P2 ;  /* 0x000000ff13137207 */ /* 0x010fe20001000000 */
[----:B------:R-:W-:Y:S02]  /*28f0*/  IMAD.IADD R15, R15, 0x1, R22 ;  /* 0x000000010f0f7824 */ /* 0x000fe400078e0216 */
[----:B------:R-:W3:Y:S01]  /*2900*/  SHFL.UP PT, R22, R16, 0x8, RZ ;  /* 0x0500000010167989 */ /* 0x000ee200000e00ff */
[----:B-----5:R-:W-:Y:S02]  /*2910*/  SEL R6, R17, RZ, P1 ;  /* 0x000000ff11067207 */ /* 0x020fe40000800000 */
[----:B------:R-:W-:Y:S01]  /*2920*/  IADD3 R14, PT, PT, R14, R19, RZ ;  /* 0x000000130e0e7210 */ /* 0x000fe20007ffe0ff */
[----:B------:R-:W4:Y:S01]  /*2930*/  SHFL.UP PT, R20, R15, 0x8, RZ ;  /* 0x050000000f147989 */ /* 0x000f2200000e00ff */
[----:B------:R-:W-:Y:S01]  /*2940*/  SEL R18, R18, RZ, P2 ;  /* 0x000000ff12127207 */ /* 0x000fe20001000000 */
[----:B------:R-:W-:-:S02]  /*2950*/  IMAD.IADD R17, R11, 0x1, R6 ;  /* 0x000000010b117824 */ /* 0x000fc400078e0206 */
[----:B------:R-:W5:Y:S01]  /*2960*/  SHFL.UP PT, R19, R14, 0x8, RZ ;  /* 0x050000000e137989 */ /* 0x000f6200000e00ff */
[----:B-1----:R-:W-:Y:S01]  /*2970*/  SEL R7, R10, RZ, P2 ;  /* 0x000000ff0a077207 */ /* 0x002fe20001000000 */
[----:B------:R-:W-:Y:S02]  /*2980*/  IMAD.IADD R13, R13, 0x1, R18 ;  /* 0x000000010d0d7824 */ /* 0x000fe400078e0212 */
[----:B------:R-:W1:Y:S02]  /*2990*/  SHFL.UP PT, R18, R17, 0x4, RZ ;  /* 0x0480000011127989 */ /* 0x000e6400000e00ff */
[----:B------:R-:W-:Y:S02]  /*29a0*/  IMAD.IADD R12, R12, 0x1, R7 ;  /* 0x000000010c0c7824 */ /* 0x000fe400078e0207 */
[----:B------:R-:W1:Y:S04]  /*29b0*/  SHFL.UP PT, R11, R13, 0x8, RZ ;  /* 0x050000000d0b7989 */ /* 0x000e6800000e00ff */
[----:B------:R-:W1:Y:S01]  /*29c0*/  SHFL.UP PT, R10, R12, 0x8, RZ ;  /* 0x050000000c0a7989 */ /* 0x000e6200000e00ff */
[----:B--2---:R-:W-:-:S02]  /*29d0*/  SEL R21, R21, RZ, P3 ;  /* 0x000000ff15157207 */ /* 0x004fc40001800000 */
[----:B---3--:R-:W-:Y:S02]  /*29e0*/  SEL R7, R22, RZ, P3 ;  /* 0x000000ff16077207 */ /* 0x008fe40001800000 */
[----:B------:R-:W-:Y:S02]  /*29f0*/  IADD3 R21, PT, PT, R2, R21, RZ ;  /* 0x0000001502157210 */ /* 0x000fe40007ffe0ff */
[----:B----4-:R-:W-:Y:S01]  /*2a00*/  SEL R20, R20, RZ, P3 ;  /* 0x000000ff14147207 */ /* 0x010fe20001800000 */
[----:B------:R-:W-:Y:S02]  /*2a10*/  IMAD.IADD R16, R16, 0x1, R7 ;  /* 0x0000000110107824 */ /* 0x000fe400078e0207 */
[----:B------:R-:W2:Y:S01]  /*2a20*/  SHFL.UP PT, R2, R21, 0x10, RZ ;  /* 0x0600000015027989 */ /* 0x000ea200000e00ff */
[----:B-----5:R-:W-:Y:S01]  /*2a30*/  SEL R19, R19, RZ, P3 ;  /* 0x000000ff13137207 */ /* 0x020fe20001800000 */
[----:B------:R-:W-:Y:S02]  /*2a40*/  IMAD.IADD R15, R15, 0x1, R20 ;  /* 0x000000010f0f7824 */ /* 0x000fe400078e0214 */
[----:B------:R-:W3:Y:S01]  /*2a50*/  SHFL.UP PT, R23, R16, 0x10, RZ ;  /* 0x0600000010177989 */ /* 0x000ee200000e00ff */
[----:B-1----:R-:W-:Y:S01]  /*2a60*/  SEL R18, R18, RZ, P2 ;  /* 0x000000ff12127207 */ /* 0x002fe20001000000 */
[----:B------:R-:W-:-:S02]  /*2a70*/  IMAD.IADD R14, R14, 0x1, R19 ;  /* 0x000000010e0e7824 */ /* 0x000fc400078e0213 */
[----:B------:R-:W1:Y:S01]  /*2a80*/  SHFL.UP PT, R19, R15, 0x10, RZ ;  /* 0x060000000f137989 */ /* 0x000e6200000e00ff */
[----:B------:R-:W-:Y:S02]  /*2a90*/  SEL R6, R11, RZ, P3 ;  /* 0x000000ff0b067207 */ /* 0x000fe40001800000 */
[----:B------:R-:W-:Y:S01]  /*2aa0*/  IADD3 R17, PT, PT, R17, R18, RZ ;  /* 0x0000001211117210 */ /* 0x000fe20007ffe0ff */
[----:B------:R-:W4:Y:S01]  /*2ab0*/  SHFL.UP PT, R11, R14, 0x10, RZ ;  /* 0x060000000e0b7989 */ /* 0x000f2200000e00ff */
[----:B------:R-:W-:Y:S01]  /*2ac0*/  SEL R7, R10, RZ, P3 ;  /* 0x000000ff0a077207 */ /* 0x000fe20001800000 */
[----:B------:R-:W-:Y:S02]  /*2ad0*/  IMAD.IADD R13, R13, 0x1, R6 ;  /* 0x000000010d0d7824 */ /* 0x000fe400078e0206 */
[----:B------:R-:W5:Y:S02]  /*2ae0*/  SHFL.UP PT, R20, R17, 0x8, RZ ;  /* 0x0500000011147989 */ /* 0x000f6400000e00ff */
[----:B------:R-:W-:-:S02]  /*2af0*/  IMAD.IADD R12, R12, 0x1, R7 ;  /* 0x000000010c0c7824 */ /* 0x000fc400078e0207 */
[----:B------:R-:W5:Y:S04]  /*2b00*/  SHFL.UP PT, R22, R13, 0x10, RZ ;  /* 0x060000000d167989 */ /* 0x000f6800000e00ff */
[----:B------:R-:W5:Y:S01]  /*2b10*/  SHFL.UP PT, R18, R12, 0x10, RZ ;  /* 0x060000000c127989 */ /* 0x000f6200000e00ff */
[----:B--2---:R-:W-:Y:S02]  /*2b20*/  SEL R2, R2, RZ, P4 ;  /* 0x000000ff02027207 */ /* 0x004fe40002000000 */
[----:B---3--:R-:W-:-:S03]  /*2b30*/  SEL R23, R23, RZ, P4 ;  /* 0x000000ff17177207 */ /* 0x008fc60002000000 */
[----:B------:R-:W-:Y:S01]  /*2b40*/  IMAD.IADD R21, R21, 0x1, R2 ;  /* 0x0000000115157824 */ /* 0x000fe200078e0202 */
[----:B-1----:R-:W-:Y:S02]  /*2b50*/  SEL R6, R19, RZ, P4 ;  /* 0x000000ff13067207 */ /* 0x002fe40002000000 */
[----:B------:R-:W-:Y:S02]  /*2b60*/  IADD3 R10, PT, PT, R16, R23, RZ ;  /* 0x00000017100a7210 */ /* 0x000fe40007ffe0ff */
[----:B----4-:R-:W-:Y:S01]  /*2b70*/  SEL R7, R11, RZ, P4 ;  /* 0x000000ff0b077207 */ /* 0x010fe20002000000 */
[----:B------:R-:W-:Y:S01]  /*2b80*/  IMAD.IADD R19, R15, 0x1, R6 ;  /* 0x000000010f137824 */ /* 0x000fe200078e0206 */
[----:B------:R1:W2:Y:S01]  /*2b90*/  SHFL.IDX PT, R11, R21, 0x1f, 0x1f ;  /* 0x03e01f00150b7f89 */ /* 0x0002a200000e0000 */
[----:B-----5:R-:W-:Y:S02]  /*2ba0*/  SEL R2, R20, RZ, P3 ;  /* 0x000000ff14027207 */ /* 0x020fe40001800000 */
[----:B------:R-:W-:Y:S01]  /*2bb0*/  IMAD.IADD R20, R14, 0x1, R7 ;  /* 0x000000010e147824 */ /* 0x000fe200078e0207 */
[----:B------:R-:W3:Y:S01]  /*2bc0*/  SHFL.IDX PT, R16, R10, 0x1f, 0x1f ;  /* 0x03e01f000a107f89 */ /* 0x000ee200000e0000 */
[----:B------:R-:W-:Y:S01]  /*2bd0*/  SEL R22, R22, RZ, P4 ;  /* 0x000000ff16167207 */ /* 0x000fe20002000000 */
[----:B------:R-:W-:-:S02]  /*2be0*/  IMAD.IADD R17, R17, 0x1, R2 ;  /* 0x0000000111117824 */ /* 0x000fc400078e0202 */
[----:B------:R-:W4:Y:S01]  /*2bf0*/  SHFL.IDX PT, R15, R19, 0x1f, 0x1f ;  /* 0x03e01f00130f7f89 */ /* 0x000f2200000e0000 */
[----:B------:R-:W-:Y:S02]  /*2c00*/  IADD3 R2, P5, PT, R0, R3, RZ ;  /* 0x0000000300027210 */ /* 0x000fe40007fbe0ff */
[----:B------:R-:W-:Y:S01]  /*2c10*/  SEL R7, R18, RZ, P4 ;  /* 0x000000ff12077207 */ /* 0x000fe20002000000 */
[----:B------:R-:W5:Y:S01]  /*2c20*/  SHFL.IDX PT, R14, R20, 0x1f, 0x1f ;  /* 0x03e01f00140e7f89 */ /* 0x000f6200000e0000 */
[----:B------:R-:W-:Y:S02]  /*2c30*/  IADD3 R23, PT, PT, R13, R22, RZ ;  /* 0x000000160d177210 */ /* 0x000fe40007ffe0ff */
[----:B------:R-:W-:Y:S01]  /*2c40*/  LEA.HI.X.SX32 R3, R3, RZ, 0x1, P5 ;  /* 0x000000ff03037211 */ /* 0x000fe200028f0eff */
[----:B------:R-:W-:Y:S01]  /*2c50*/  IMAD.IADD R18, R12, 0x1, R7 ;  /* 0x000000010c127824 */ /* 0x000fe200078e0207 */
[----:B------:R-:W5:Y:S01]  /*2c60*/  SHFL.UP PT, R22, R17, 0x10, RZ ;  /* 0x0600000011167989 */ /* 0x000f6200000e00ff */
[----:B------:R-:W-:-:S02]  /*2c70*/  LEA R6, P5, R2, UR10, 0x2 ;  /* 0x0000000a02067c11 */ /* 0x000fc4000f8a10ff */
[----:B-1----:R-:W-:Y:S01]  /*2c80*/  IADD3 R21, PT, PT, -R4, R21, RZ ;  /* 0x0000001504157210 */ /* 0x002fe20007ffe1ff */
[----:B------:R-:W1:Y:S01]  /*2c90*/  SHFL.IDX PT, R13, R23, 0x1f, 0x1f ;  /* 0x03e01f00170d7f89 */ /* 0x000e6200000e0000 */
[----:B------:R-:W-:Y:S01]  /*2ca0*/  LEA.HI.X R3, R2, UR11, R3, 0x2, P5 ;  /* 0x0000000b02037c11 */ /* 0x000fe2000a8f1403 */
[----:B------:R-:W-:Y:S01]  /*2cb0*/  IMAD.MOV.U32 R2, RZ, RZ, R6 ;  /* 0x000000ffff027224 */ /* 0x000fe200078e0006 */
[----:B--2---:R-:W-:Y:S01]  /*2cc0*/  IADD3 R7, PT, PT, R10, R11, -R4 ;  /* 0x0000000b0a077210 */ /* 0x004fe20007ffe804 */
[----:B------:R-:W2:Y:S01]  /*2cd0*/  SHFL.IDX PT, R12, R18, 0x1f, 0x1f ;  /* 0x03e01f00120c7f89 */ /* 0x000ea200000e0000 */
[----:B---3--:R-:W-:-:S03]  /*2ce0*/  IMAD.IADD R16, R11, 0x1, R16 ;  /* 0x000000010b107824 */ /* 0x008fc600078e0210 */
[----:B------:R-:W-:Y:S01]  /*2cf0*/  REDG.E.ADD.STRONG.GPU desc[UR8][R2.64], R21 ;  /* 0x000000150200798e */ /* 0x000fe2000c12e108 */
[----:B----4-:R-:W-:Y:S01]  /*2d00*/  IMAD.IADD R15, R16, 0x1, R15 ;  /* 0x00000001100f7824 */ /* 0x010fe200078e020f */
[----:B------:R-:W-:Y:S02]  /*2d10*/  IADD3 R19, PT, PT, R19, R16, -R4 ;  /* 0x0000001013137210 */ /* 0x000fe40007ffe804 */
[----:B------:R-:W-:Y:S01]  /*2d20*/  REDG.E.ADD.STRONG.GPU desc[UR8][R2.64+0x80], R7 ;  /* 0x000080070200798e */ /* 0x000fe2000c12e108 */
[----:B-----5:R-:W-:Y:S01]  /*2d30*/  IMAD.IADD R14, R15, 0x1, R14 ;  /* 0x000000010f0e7824 */ /* 0x020fe200078e020e */
[----:B------:R-:W-:Y:S02]  /*2d40*/  SEL R22, R22, RZ, P4 ;  /* 0x000000ff16167207 */ /* 0x000fe40002000000 */
[----:B------:R-:W-:Y:S01]  /*2d50*/  REDG.E.ADD.STRONG.GPU desc[UR8][R2.64+0x100], R19 ;  /* 0x000100130200798e */ /* 0x000fe2000c12e108 */
[----:B-1----:R-:W-:Y:S01]  /*2d60*/  IMAD.IADD R13, R14, 0x1, R13 ;  /* 0x000000010e0d7824 */ /* 0x002fe200078e020d */
[----:B------:R-:W-:-:S03]  /*2d70*/  IADD3 R17, PT, PT, R17, R22, RZ ;  /* 0x0000001611117210 */ /* 0x000fc60007ffe0ff */
[----:B--2---:R-:W-:Y:S01]  /*2d80*/  IMAD.IADD R11, R13, 0x1, R12 ;  /* 0x000000010d0b7824 */ /* 0x004fe200078e020c */
[--C-:B------:R-:W-:Y:S02]  /*2d90*/  IADD3 R15, PT, PT, R20, R15, -R4.reuse ;  /* 0x0000000f140f7210 */ /* 0x100fe40007ffe804 */
        /* <DEDUP_REMOVED lines=21> */
.L_x_649:
[----:B---3--:R-:W-:Y:S02]  /*2ef0*/  SEL R10, R10, RZ, P4 ;  /* 0x000000ff0a0a7207 */ /* 0x008fe40002000000 */
[----:B------:R-:W-:-:S03]  /*2f00*/  IADD3 R17, PT, PT, -R4, R17, R11 ;  /* 0x0000001104117210 */ /* 0x000fc60007ffe10b */
[----:B------:R-:W-:Y:S01]  /*2f10*/  IMAD.IADD R10, R5, 0x1, R10 ;  /* 0x00000001050a7824 */ /* 0x000fe200078e020a */
[----:B------:R-:W-:-:S03]  /*2f20*/  UMOV UR5, 0xffffffff ;  /* 0xffffffff00057882 */ /* 0x000fc60000000000 */
[----:B------:R-:W-:-:S05]  /*2f30*/  IMAD.IADD R17, R10, 0x1, R17 ;  /* 0x000000010a117824 */ /* 0x000fca00078e0211 */
[----:B------:R2:W-:Y:S01]  /*2f40*/  REDG.E.ADD.STRONG.GPU desc[UR8][R2.64+0x380], R17 ;  /* 0x000380110200798e */ /* 0x0005e2000c12e108 */
[----:B------:R-:W-:Y:S05]  /*2f50*/  BRA.DIV UR5, `(.L_x_599) ;  /* 0x0000001a05187947 */ /* 0x000fea000b800000 */
.L_x_652:
[----:B--2---:R-:W-:-:S04]  /*2f60*/  MOV R3, UR12 ;  /* 0x0000000c00037c02 */ /* 0x004fc80008000f00 */
[----:B------:R-:W-:-:S04]  /*2f70*/  LEA.HI R8, R3, R8, RZ, 0x1b ;  /* 0x0000000803087211 */ /* 0x000fc800078fd8ff */
[----:B------:R-:W-:-:S13]  /*2f80*/  ISETP.GE.U32.AND P5, PT, R8, 0x4, PT ;  /* 0x000000040800780c */ /* 0x000fda0003fa6070 */
[----:B------:R-:W-:Y:S05]  /*2f90*/  @!P5 BRA `(.L_x_600) ;  /* 0xfffffff40048d947 */ /* 0x000fea000383ffff */
[----:B------:R-:W-:Y:S05]  /*2fa0*/  EXIT ;  /* 0x000000000000794d */ /* 0x000fea0003800000 */
.L_x_598:
[----:B------:R-:W-:Y:S01]  /*2fb0*/  BSSY B0, `(.L_x_601) ;  /* 0x0000008000007945 */ /* 0x000fe20003800000 */
[----:B---3--:R-:W-:Y:S01]  /*2fc0*/  IMAD.MOV.U32 R24, RZ, RZ, R18 ;  /* 0x000000ffff187224 */ /* 0x008fe200078e0012 */
[----:B------:R-:W-:Y:S01]  /*2fd0*/  MOV R6, 0xffffffff ;  /* 0xffffffff00067802 */ /* 0x000fe20000000f00 */
[----:B------:R-:W-:Y:S02]  /*2fe0*/  IMAD.MOV.U32 R9, RZ, RZ, 0x1 ;  /* 0x00000001ff097424 */ /* 0x000fe400078e00ff */
[----:B-1----:R-:W-:-:S07]  /*2ff0*/  IMAD.MOV.U32 R7, RZ, RZ, RZ ;  /* 0x000000ffff077224 */ /* 0x002fce00078e00ff */
[----:B--2---:R-:W-:Y:S05]  /*3000*/  WARPSYNC.COLLECTIVE R6, `(.L_x_602) ;  /* 0x0000000006087348 */ /* 0x004fea0003c00000 */
[----:B------:R1:W3:Y:S02]  /*3010*/  SHFL.UP P5, R10, R24, R9, R7 ;  /* 0x04000009180a7389 */ /* 0x0002e400000a0007 */
[----:B-123--:R-:W-:Y:S05]  /*3020*/  ENDCOLLECTIVE ;  /* 0x000000000000791b */ /* 0x00efea0003800000 */
.L_x_602:
[----:B------:R-:W-:Y:S05]  /*3030*/  BSYNC B0 ;  /* 0x0000000000007941 */ /* 0x000fea0003800000 */
.L_x_601:
[----:B------:R-:W-:Y:S02]  /*3040*/  IMAD.MOV.U32 R2, RZ, RZ, R10 ;  /* 0x000000ffff027224 */ /* 0x000fe400078e000a */
[----:B------:R-:W-:Y:S02]  /*3050*/  HFMA2 R9, -RZ, RZ, 0, 1.1920928955078125e-07 ;  /* 0x00000002ff097431 */ /* 0x000fe400000001ff */
[----:B------:R-:W-:Y:S01]  /*3060*/  IMAD.MOV.U32 R6, RZ, RZ, -0x1 ;  /* 0xffffffffff067424 */ /* 0x000fe200078e00ff */
[----:B------:R1:W2:Y:S01]  /*3070*/  LDS R15, [R5+0x80] ;  /* 0x00008000050f7984 */ /* 0x0002a20000000800 */
[----:B------:R-:W-:Y:S02]  /*3080*/  SEL R7, R2, RZ, P0 ;  /* 0x000000ff02077207 */ /* 0x000fe40000000000 */
[----:B------:R-:W-:Y:S01]  /*3090*/  MOV R25, 0x1f ;  /* 0x0000001f00197802 */ /* 0x000fe20000000f00 */
[----:B------:R1:W3:Y:S02]  /*30a0*/  LDS R14, [R5+0x100] ;  /* 0x00010000050e7984 */ /* 0x0002e40000000800 */
[----:B------:R-:W-:-:S02]  /*30b0*/  IMAD.IADD R2, R18, 0x1, R7 ;  /* 0x0000000112027824 */ /* 0x000fc400078e0207 */
[----:B------:R-:W-:Y:S01]  /*30c0*/  IMAD.MOV.U32 R7, RZ, RZ, RZ ;  /* 0x000000ffff077224 */ /* 0x000fe200078e00ff */
[----:B------:R1:W4:Y:S01]  /*30d0*/  LDS R17, [R5+0x180] ;  /* 0x0001800005117984 */ /* 0x0003220000000800 */
[----:B------:R-:W-:-:S07]  /*30e0*/  IMAD.MOV.U32 R24, RZ, RZ, R2 ;  /* 0x000000ffff187224 */ /* 0x000fce00078e0002 */
[----:B-1234-:R-:W-:Y:S05]  /*30f0*/  WARPSYNC.COLLECTIVE R6, `(.L_x_603) ;  /* 0x0000000006087348 */ /* 0x01efea0003c00000 */
[----:B------:R5:W1:Y:S02]  /*3100*/  SHFL.UP P5, R10, R24, R9, R7 ;  /* 0x04000009180a7389 */ /* 0x000a6400000a0007 */
[----:B-12345:R-:W-:Y:S05]  /*3110*/  ENDCOLLECTIVE ;  /* 0x000000000000791b */ /* 0x03efea0003800000 */
.L_x_603:
        /* <DEDUP_REMOVED lines=8> */
.L_x_604:
        /* <DEDUP_REMOVED lines=8> */
.L_x_605:
        /* <DEDUP_REMOVED lines=8> */
.L_x_606:
        /* <DEDUP_REMOVED lines=11> */
[----:B------:R-:W-:-:S03]  /*3350*/  IMAD.MOV.U32 R23, RZ, RZ, R21 ;  /* 0x000000ffff177224 */ /* 0x000fc600078e0015 */
[----:B------:R1:W-:Y:S01]  /*3360*/  REDG.E.ADD.STRONG.GPU desc[UR8][R2.64], R13 ;  /* 0x0000000d0200798e */ /* 0x0003e2000c12e108 */
[----:B------:R-:W-:-:S07]  /*3370*/  IMAD.MOV.U32 R9, RZ, RZ, 0x1 ;  /* 0x00000001ff097424 */ /* 0x000fce00078e00ff */
[----:B-12---:R-:W-:Y:S05]  /*3380*/  WARPSYNC.COLLECTIVE R6, `(.L_x_607) ;  /* 0x0000000006087348 */ /* 0x006fea0003c00000 */
[----:B------:R3:W4:Y:S02]  /*3390*/  SHFL.IDX P5, R10, R23, R18, R25 ;  /* 0x00000012170a7389 */ /* 0x00072400000a0019 */
[----:B-1234-:R-:W-:Y:S05]  /*33a0*/  ENDCOLLECTIVE ;  /* 0x000000000000791b */ /* 0x01efea0003800000 */
.L_x_607:
[----:B------:R-:W-:-:S07]  /*33b0*/  IMAD.MOV.U32 R11, RZ, RZ, R10 ;  /* 0x000000ffff0b7224 */ /* 0x000fce00078e000a */
[----:B------:R-:W-:Y:S05]  /*33c0*/  WARPSYNC.COLLECTIVE R6, `(.L_x_608) ;  /* 0x0000000006087348 */ /* 0x000fea0003c00000 */
[----:B------:R1:W2:Y:S02]  /*33d0*/  SHFL.UP P5, R10, R24, R9, R7 ;  /* 0x04000009180a7389 */ /* 0x0002a400000a0007 */
[----:B-12---:R-:W-:Y:S05]  /*33e0*/  ENDCOLLECTIVE ;  /* 0x000000000000791b */ /* 0x006fea0003800000 */
.L_x_608:
        /* <DEDUP_REMOVED lines=8> */
.L_x_609:
        /* <DEDUP_REMOVED lines=8> */
.L_x_610:
        /* <DEDUP_REMOVED lines=8> */
.L_x_611:
        /* <DEDUP_REMOVED lines=8> */
.L_x_612:
[----:B------:R-:W-:-:S04]  /*35f0*/  MOV R23, R10 ;  /* 0x0000000a00177202 */ /* 0x000fc80000000f00 */
[----:B------:R-:W-:-:S05]  /*3600*/  SEL R23, R23, RZ, P4 ;  /* 0x000000ff17177207 */ /* 0x000fca0002000000 */
[----:B------:R-:W-:-:S04]  /*3610*/  IMAD.IADD R10, R16, 0x1, R23 ;  /* 0x00000001100a7824 */ /* 0x000fc800078e0217 */
[----:B------:R-:W-:Y:S01]  /*3620*/  IMAD.MOV.U32 R23, RZ, RZ, R10 ;  /* 0x000000ffff177224 */ /* 0x000fe200078e000a */
[----:B------:R-:W-:-:S05]  /*3630*/  IADD3 R13, PT, PT, R10, R11, -R4 ;  /* 0x0000000b0a0d7210 */ /* 0x000fca0007ffe804 */
[----:B------:R1:W-:Y:S01]  /*3640*/  REDG.E.ADD.STRONG.GPU desc[UR8][R2.64+0x80], R13 ;  /* 0x0000800d0200798e */ /* 0x0003e2000c12e108 */
[----:B------:R-:W-:Y:S01]  /*3650*/  MOV R24, R14 ;  /* 0x0000000e00187202 */ /* 0x000fe20000000f00 */
[----:B------:R-:W-:-:S07]  /*3660*/  IMAD.MOV.U32 R9, RZ, RZ, 0x1 ;  /* 0x00000001ff097424 */ /* 0x000fce00078e00ff */
[----:B-1----:R-:W-:Y:S05]  /*3670*/  WARPSYNC.COLLECTIVE R6, `(.L_x_613) ;  /* 0x0000000006087348 */ /* 0x002fea0003c00000 */
[----:B------:R2:W3:Y:S02]  /*3680*/  SHFL.IDX P5, R10, R23, R18, R25 ;  /* 0x00000012170a7389 */ /* 0x0004e400000a0019 */
[----:B-123--:R-:W-:Y:S05]  /*3690*/  ENDCOLLECTIVE ;  /* 0x000000000000791b */ /* 0x00efea0003800000 */
.L_x_613:
[----:B------:R1:W2:Y:S01]  /*36a0*/  LDS R13, [R5+0x200] ;  /* 0x00020000050d7984 */ /* 0x0002a20000000800 */
[----:B------:R-:W-:-:S07]  /*36b0*/  IMAD.MOV.U32 R16, RZ, RZ, R10 ;  /* 0x000000ffff107224 */ /* 0x000fce00078e000a */
[----:B-12---:R-:W-:Y:S05]  /*36c0*/  WARPSYNC.COLLECTIVE R6, `(.L_x_614) ;  /* 0x0000000006087348 */ /* 0x006fea0003c00000 */
[----:B------:R3:W4:Y:S02]  /*36d0*/  SHFL.UP P5, R10, R24, R9, R7 ;  /* 0x04000009180a7389 */ /* 0x00072400000a0007 */
[----:B-1234-:R-:W-:Y:S05]  /*36e0*/  ENDCOLLECTIVE ;  /* 0x000000000000791b */ /* 0x01efea0003800000 */
.L_x_614:
[----:B------:R-:W-:Y:S02]  /*36f0*/  IMAD.IADD R16, R11, 0x1, R16 ;  /* 0x000000010b107824 */ /* 0x000fe400078e0210 */
        /* <DEDUP_REMOVED lines=8> */
.L_x_615:
        /* <DEDUP_REMOVED lines=8> */
.L_x_616:
        /* <DEDUP_REMOVED lines=8> */
.L_x_617:
        /* <DEDUP_REMOVED lines=8> */
.L_x_618:
        /* <DEDUP_REMOVED lines=11> */
.L_x_619:
[----:B------:R-:W-:-:S07]  /*39b0*/  IMAD.MOV.U32 R15, RZ, RZ, R10 ;  /* 0x000000ffff0f7224 */ /* 0x000fce00078e000a */
[----:B------:R-:W-:Y:S05]  /*39c0*/  WARPSYNC.COLLECTIVE R6, `(.L_x_620) ;  /* 0x0000000006087348 */ /* 0x000fea0003c00000 */
[----:B------:R1:W2:Y:S02]  /*39d0*/  SHFL.UP P5, R10, R24, R9, R7 ;  /* 0x04000009180a7389 */ /* 0x0002a400000a0007 */
[----:B-12---:R-:W-:Y:S05]  /*39e0*/  ENDCOLLECTIVE ;  /* 0x000000000000791b */ /* 0x006fea0003800000 */
.L_x_620:
        /* <DEDUP_REMOVED lines=9> */
.L_x_621:
        /* <DEDUP_REMOVED lines=8> */
.L_x_622:
        /* <DEDUP_REMOVED lines=8> */
.L_x_623:
        /* <DEDUP_REMOVED lines=8> */
.L_x_624:
        /* <DEDUP_REMOVED lines=11> */
.L_x_625:
[----:B------:R-:W-:-:S07]  /*3cb0*/  IMAD.MOV.U32 R14, RZ, RZ, R10 ;  /* 0x000000ffff0e7224 */ /* 0x000fce00078e000a */
[----:B------:R-:W-:Y:S05]  /*3cc0*/  WARPSYNC.COLLECTIVE R6, `(.L_x_626) ;  /* 0x0000000006087348 */ /* 0x000fea0003c00000 */
[----:B------:R1:W2:Y:S02]  /*3cd0*/  SHFL.UP P5, R10, R24, R9, R7 ;  /* 0x04000009180a7389 */ /* 0x0002a400000a0007 */
[----:B-12---:R-:W-:Y:S05]  /*3ce0*/  ENDCOLLECTIVE ;  /* 0x000000000000791b */ /* 0x006fea0003800000 */
.L_x_626:
        /* <DEDUP_REMOVED lines=9> */
.L_x_627:
        /* <DEDUP_REMOVED lines=8> */
.L_x_628:
        /* <DEDUP_REMOVED lines=8> */
.L_x_629:
        /* <DEDUP_REMOVED lines=8> */
.L_x_630:
[----:B------:R-:W-:Y:S01]  /*3f00*/  IMAD.MOV.U32 R18, RZ, RZ, 0x1f ;  /* 0x0000001fff127424 */ /* 0x000fe200078e00ff */
[----:B------:R-:W-:-:S04]  /*3f10*/  MOV R22, R10 ;  /* 0x0000000a00167202 */ /* 0x000fc80000000f00 */
[----:B------:R-:W-:-:S05]  /*3f20*/  SEL R22, R22, RZ, P4 ;  /* 0x000000ff16167207 */ /* 0x000fca0002000000 */
[----:B------:R-:W-:-:S05]  /*3f30*/  IMAD.IADD R23, R13, 0x1, R22 ;  /* 0x000000010d177824 */ /* 0x000fca00078e0216 */
[----:B------:R-:W-:-:S05]  /*3f40*/  IADD3 R11, PT, PT, R23, R14, -R4 ;  /* 0x0000000e170b7210 */ /* 0x000fca0007ffe804 */
[----:B------:R1:W-:Y:S01]  /*3f50*/  REDG.E.ADD.STRONG.GPU desc[UR8][R2.64+0x200], R11 ;  /* 0x0002000b0200798e */ /* 0x0003e2000c12e108 */
[----:B------:R-:W-:Y:S02]  /*3f60*/  IMAD.MOV.U32 R24, RZ, RZ, R12 ;  /* 0x000000ffff187224 */ /* 0x000fe400078e000c */
[----:B------:R-:W-:-:S07]  /*3f70*/  IMAD.MOV.U32 R9, RZ, RZ, 0x1 ;  /* 0x00000001ff097424 */ /* 0x000fce00078e00ff */
[----:B-1----:R-:W-:Y:S05]  /*3f80*/  WARPSYNC.COLLECTIVE R6, `(.L_x_631) ;  /* 0x0000000006087348 */ /* 0x002fea0003c00000 */
[----:B------:R2:W3:Y:S02]  /*3f90*/  SHFL.IDX P5, R10, R23, R18, R25 ;  /* 0x00000012170a7389 */ /* 0x0004e400000a0019 */
[----:B-123--:R-:W-:Y:S05]  /*3fa0*/  ENDCOLLECTIVE ;  /* 0x000000000000791b */ /* 0x00efea0003800000 */
.L_x_631:
[----:B------:R-:W-:-:S07]  /*3fb0*/  MOV R13, R10 ;  /* 0x0000000a000d7202 */ /* 0x000fce0000000f00 */
[----:B------:R-:W-:Y:S05]  /*3fc0*/  WARPSYNC.COLLECTIVE R6, `(.L_x_632) ;  /* 0x0000000006087348 */ /* 0x000fea0003c00000 */
[----:B------:R1:W2:Y:S02]  /*3fd0*/  SHFL.UP P5, R10, R24, R9, R7 ;  /* 0x04000009180a7389 */ /* 0x0002a400000a0007 */
[----:B-12---:R-:W-:Y:S05]  /*3fe0*/  ENDCOLLECTIVE ;  /* 0x000000000000791b */ /* 0x006fea0003800000 */
.L_x_632:
[----:B------:R-:W-:Y:S01]  /*3ff0*/  IADD3 R13, PT, PT, R14, R13, RZ ;  /* 0x0000000d0e0d7210 */ /* 0x000fe20007ffe0ff */
[----:B------:R-:W-:Y:S01]  /*4000*/  IMAD.MOV.U32 R9, RZ, RZ, 0x2 ;  /* 0x00000002ff097424 */ /* 0x000fe200078e00ff */
[----:B------:R-:W-:-:S05]  /*4010*/  SEL R11, R10, RZ, P0 ;  /* 0x000000ff0a0b7207 */ /* 0x000fca0000000000 */
[----:B------:R-:W-:-:S05]  /*4020*/  IMAD.IADD R12, R12, 0x1, R11 ;  /* 0x000000010c0c7824 */ /* 0x000fca00078e020b */
[----:B------:R-:W-:-:S07]  /*4030*/  MOV R24, R12 ;  /* 0x0000000c00187202 */ /* 0x000fce0000000f00 */
[----:B------:R-:W-:Y:S05]  /*4040*/  WARPSYNC.COLLECTIVE R6, `(.L_x_633) ;  /* 0x0000000006087348 */ /* 0x000fea0003c00000 */
[----:B------:R1:W2:Y:S02]  /*4050*/  SHFL.UP P5, R10, R24, R9, R7 ;  /* 0x04000009180a7389 */ /* 0x0002a400000a0007 */
[----:B-12---:R-:W-:Y:S05]  /*4060*/  ENDCOLLECTIVE ;  /* 0x000000000000791b */ /* 0x006fea0003800000 */
.L_x_633:
[----:B------:R-:W-:Y:S01]  /*4070*/  HFMA2 R9, -RZ, RZ, 0, 2.384185791015625e-07 ;  /* 0x00000004ff097431 */ /* 0x000fe200000001ff */
[----:B------:R-:W-:-:S05]  /*4080*/  SEL R11, R10, RZ, P1 ;  /* 0x000000ff0a0b7207 */ /* 0x000fca0000800000 */
[----:B------:R-:W-:-:S04]  /*4090*/  IMAD.IADD R12, R12, 0x1, R11 ;  /* 0x000000010c0c7824 */ /* 0x000fc800078e020b */
[----:B------:R-:W-:-:S07]  /*40a0*/  IMAD.MOV.U32 R24, RZ, RZ, R12 ;  /* 0x000000ffff187224 */ /* 0x000fce00078e000c */
[----:B------:R-:W-:Y:S05]  /*40b0*/  WARPSYNC.COLLECTIVE R6, `(.L_x_634) ;  /* 0x0000000006087348 */ /* 0x000fea0003c00000 */
[----:B------:R1:W2:Y:S02]  /*40c0*/  SHFL.UP P5, R10, R24, R9, R7 ;  /* 0x04000009180a7389 */ /* 0x0002a400000a0007 */
[----:B-12---:R-:W-:Y:S05]  /*40d0*/  ENDCOLLECTIVE ;  /* 0x000000000000791b */ /* 0x006fea0003800000 */
.L_x_634:
[----:B------:R-:W-:Y:S01]  /*40e0*/  IMAD.MOV.U32 R9, RZ, RZ, 0x8 ;  /* 0x00000008ff097424 */ /* 0x000fe200078e00ff */
[----:B------:R-:W-:-:S05]  /*40f0*/  SEL R11, R10, RZ, P2 ;  /* 0x000000ff0a0b7207 */ /* 0x000fca0001000000 */
[----:B------:R-:W-:-:S04]  /*4100*/  IMAD.IADD R12, R12, 0x1, R11 ;  /* 0x000000010c0c7824 */ /* 0x000fc800078e020b */
[----:B------:R-:W-:-:S07]  /*4110*/  IMAD.MOV.U32 R24, RZ, RZ, R12 ;  /* 0x000000ffff187224 */ /* 0x000fce00078e000c */
[----:B------:R-:W-:Y:S05]  /*4120*/  WARPSYNC.COLLECTIVE R6, `(.L_x_635) ;  /* 0x0000000006087348 */ /* 0x000fea0003c00000 */
[----:B------:R1:W2:Y:S02]  /*4130*/  SHFL.UP P5, R10, R24, R9, R7 ;  /* 0x04000009180a7389 */ /* 0x0002a400000a0007 */
[----:B-12---:R-:W-:Y:S05]  /*4140*/  ENDCOLLECTIVE ;  /* 0x000000000000791b */ /* 0x006fea0003800000 */
.L_x_635:
        /* <DEDUP_REMOVED lines=9> */
.L_x_636:
[----:B------:R-:W-:-:S05]  /*41e0*/  IMAD.MOV.U32 R18, RZ, RZ, R10 ;  /* 0x000000ffff127224 */ /* 0x000fca00078e000a */
[----:B------:R-:W-:-:S05]  /*41f0*/  SEL R15, R18, RZ, P4 ;  /* 0x000000ff120f7207 */ /* 0x000fca0002000000 */
[----:B------:R-:W-:-:S04]  /*4200*/  IMAD.IADD R18, R12, 0x1, R15 ;  /* 0x000000010c127824 */ /* 0x000fc800078e020f */
[----:B------:R-:W-:Y:S01]  /*4210*/  IMAD.MOV.U32 R23, RZ, RZ, R18 ;  /* 0x000000ffff177224 */ /* 0x000fe200078e0012 */
[----:B------:R-:W-:Y:S01]  /*4220*/  IADD3 R15, PT, PT, R18, R13, -R4 ;  /* 0x0000000d120f7210 */ /* 0x000fe20007ffe804 */
[----:B------:R-:W-:-:S04]  /*4230*/  IMAD.MOV.U32 R18, RZ, RZ, 0x1f ;  /* 0x0000001fff127424 */ /* 0x000fc800078e00ff */
[----:B------:R1:W-:Y:S01]  /*4240*/  REDG.E.ADD.STRONG.GPU desc[UR8][R2.64+0x280], R15 ;  /* 0x0002800f0200798e */ /* 0x0003e2000c12e108 */
[----:B------:R-:W-:Y:S02]  /*4250*/  IMAD.MOV.U32 R24, RZ, RZ, R11 ;  /* 0x000000ffff187224 */ /* 0x000fe400078e000b */
[----:B------:R-:W-:-:S07]  /*4260*/  IMAD.MOV.U32 R9, RZ, RZ, 0x1 ;  /* 0x00000001ff097424 */ /* 0x000fce00078e00ff */
[----:B-1----:R-:W-:Y:S05]  /*4270*/  WARPSYNC.COLLECTIVE R6, `(.L_x_637) ;  /* 0x0000000006087348 */ /* 0x002fea0003c00000 */
[----:B------:R2:W3:Y:S02]  /*4280*/  SHFL.IDX P5, R10, R23, R18, R25 ;  /* 0x00000012170a7389 */ /* 0x0004e400000a0019 */
[----:B-123--:R-:W-:Y:S05]  /*4290*/  ENDCOLLECTIVE ;  /* 0x000000000000791b */ /* 0x00efea0003800000 */
.L_x_637:
[----:B------:R-:W-:-:S07]  /*42a0*/  MOV R12, R10 ;  /* 0x0000000a000c7202 */ /* 0x000fce0000000f00 */
[----:B------:R-:W-:Y:S05]  /*42b0*/  WARPSYNC.COLLECTIVE R6, `(.L_x_638) ;  /* 0x0000000006087348 */ /* 0x000fea0003c00000 */
[----:B------:R1:W2:Y:S02]  /*42c0*/  SHFL.UP P5, R10, R24, R9, R7 ;  /* 0x04000009180a7389 */ /* 0x0002a400000a0007 */
[----:B-12---:R-:W-:Y:S05]  /*42d0*/  ENDCOLLECTIVE ;  /* 0x000000000000791b */ /* 0x006fea0003800000 */
.L_x_638:
        /* <DEDUP_REMOVED lines=8> */
.L_x_639:
[----:B------:R-:W-:Y:S02]  /*4360*/  IMAD.MOV.U32 R9, RZ, RZ, 0x4 ;  /* 0x00000004ff097424 */ /* 0x000fe400078e00ff */
[----:B------:R-:W-:-:S05]  /*4370*/  IMAD.MOV.U32 R17, RZ, RZ, R10 ;  /* 0x000000ffff117224 */ /* 0x000fca00078e000a */
[----:B------:R-:W-:-:S04]  /*4380*/  SEL R10, R17, RZ, P1 ;  /* 0x000000ff110a7207 */ /* 0x000fc80000800000 */
[----:B------:R-:W-:Y:S02]  /*4390*/  IADD3 R17, PT, PT, R11, R10, RZ ;  /* 0x0000000a0b117210 */ /* 0x000fe40007ffe0ff */
[----:B------:R-:W-:-:S03]  /*43a0*/  IADD3 R11, PT, PT, R13, R12, RZ ;  /* 0x0000000c0d0b7210 */ /* 0x000fc60007ffe0ff */
[----:B------:R-:W-:-:S07]  /*43b0*/  IMAD.MOV.U32 R24, RZ, RZ, R17 ;  /* 0x000000ffff187224 */ /* 0x000fce00078e0011 */
[----:B------:R-:W-:Y:S05]  /*43c0*/  WARPSYNC.COLLECTIVE R6, `(.L_x_640) ;  /* 0x0000000006087348 */ /* 0x000fea0003c00000 */
[----:B------:R1:W2:Y:S02]  /*43d0*/  SHFL.UP P5, R10, R24, R9, R7 ;  /* 0x04000009180a7389 */ /* 0x0002a400000a0007 */
[----:B-12---:R-:W-:Y:S05]  /*43e0*/  ENDCOLLECTIVE ;  /* 0x000000000000791b */ /* 0x006fea0003800000 */
.L_x_640:
        /* <DEDUP_REMOVED lines=8> */
.L_x_641:
        /* <DEDUP_REMOVED lines=8> */
.L_x_642:
[----:B------:R-:W-:Y:S02]  /*44f0*/  IMAD.MOV.U32 R18, RZ, RZ, 0x1f ;  /* 0x0000001fff127424 */ /* 0x000fe400078e00ff */
[----:B------:R-:W-:-:S05]  /*4500*/  IMAD.MOV.U32 R22, RZ, RZ, R10 ;  /* 0x000000ffff167224 */ /* 0x000fca00078e000a */
        /* <DEDUP_REMOVED lines=10> */
.L_x_643:
[----:B------:R-:W-:-:S07]  /*45b0*/  MOV R17, R10 ;  /* 0x0000000a00117202 */ /* 0x000fce0000000f00 */
[----:B------:R-:W-:Y:S05]  /*45c0*/  WARPSYNC.COLLECTIVE R6, `(.L_x_644) ;  /* 0x0000000006087348 */ /* 0x000fea0003c00000 */
[----:B------:R1:W2:Y:S02]  /*45d0*/  SHFL.UP P5, R10, R24, R9, R7 ;  /* 0x04000009180a7389 */ /* 0x0002a400000a0007 */
[----:B-12---:R-:W-:Y:S05]  /*45e0*/  ENDCOLLECTIVE ;  /* 0x000000000000791b */ /* 0x006fea0003800000 */
.L_x_644:
[----:B------:R-:W-:Y:S01]  /*45f0*/  IMAD.MOV.U32 R9, RZ, RZ, 0x2 ;  /* 0x00000002ff097424 */ /* 0x000fe200078e00ff */
[----:B------:R-:W-:-:S05]  /*4600*/  SEL R10, R10, RZ, P0 ;  /* 0x000000ff0a0a7207 */ /* 0x000fca0000000000 */
[----:B------:R-:W-:-:S05]  /*4610*/  IMAD.IADD R12, R5, 0x1, R10 ;  /* 0x00000001050c7824 */ /* 0x000fca00078e020a */
[----:B------:R-:W-:-:S07]  /*4620*/  MOV R24, R12 ;  /* 0x0000000c00187202 */ /* 0x000fce0000000f00 */
[----:B------:R-:W-:Y:S05]  /*4630*/  WARPSYNC.COLLECTIVE R6, `(.L_x_645) ;  /* 0x0000000006087348 */ /* 0x000fea0003c00000 */
[----:B------:R1:W2:Y:S02]  /*4640*/  SHFL.UP P5, R10, R24, R9, R7 ;  /* 0x04000009180a7389 */ /* 0x0002a400000a0007 */
[----:B-12---:R-:W-:Y:S05]  /*4650*/  ENDCOLLECTIVE ;  /* 0x000000000000791b */ /* 0x006fea0003800000 */
.L_x_645:
[----:B------:R-:W-:Y:S01]  /*4660*/  HFMA2 R9, -RZ, RZ, 0, 2.384185791015625e-07 ;  /* 0x00000004ff097431 */ /* 0x000fe200000001ff */
[----:B------:R-:W-:-:S05]  /*4670*/  SEL R5, R10, RZ, P1 ;  /* 0x000000ff0a057207 */ /* 0x000fca0000800000 */
[----:B------:R-:W-:-:S04]  /*4680*/  IMAD.IADD R14, R12, 0x1, R5 ;  /* 0x000000010c0e7824 */ /* 0x000fc800078e0205 */
[----:B------:R-:W-:-:S07]  /*4690*/  IMAD.MOV.U32 R24, RZ, RZ, R14 ;  /* 0x000000ffff187224 */ /* 0x000fce00078e000e */
[----:B------:R-:W-:Y:S05]  /*46a0*/  WARPSYNC.COLLECTIVE R6, `(.L_x_646) ;  /* 0x0000000006087348 */ /* 0x000fea0003c00000 */
[----:B------:R1:W2:Y:S02]  /*46b0*/  SHFL.UP P5, R10, R24, R9, R7 ;  /* 0x04000009180a7389 */ /* 0x0002a400000a0007 */
[----:B-12---:R-:W-:Y:S05]  /*46c0*/  ENDCOLLECTIVE ;  /* 0x000000000000791b */ /* 0x006fea0003800000 */
.L_x_646:
[----:B------:R-:W-:Y:S01]  /*46d0*/  IMAD.MOV.U32 R9, RZ, RZ, 0x8 ;  /* 0x00000008ff097424 */ /* 0x000fe200078e00ff */
[----:B------:R-:W-:-:S05]  /*46e0*/  SEL R13, R10, RZ, P2 ;  /* 0x000000ff0a0d7207 */ /* 0x000fca0001000000 */
[----:B------:R-:W-:-:S04]  /*46f0*/  IMAD.IADD R13, R14, 0x1, R13 ;  /* 0x000000010e0d7824 */ /* 0x000fc800078e020d */
[----:B------:R-:W-:-:S07]  /*4700*/  IMAD.MOV.U32 R24, RZ, RZ, R13 ;  /* 0x000000ffff187224 */ /* 0x000fce00078e000d */
[----:B------:R-:W-:Y:S05]  /*4710*/  WARPSYNC.COLLECTIVE R6, `(.L_x_647) ;  /* 0x0000000006087348 */ /* 0x000fea0003c00000 */
[----:B------:R1:W2:Y:S02]  /*4720*/  SHFL.UP P5, R10, R24, R9, R7 ;  /* 0x04000009180a7389 */ /* 0x0002a400000a0007 */
[----:B-12---:R-:W-:Y:S05]  /*4730*/  ENDCOLLECTIVE ;  /* 0x000000000000791b */ /* 0x006fea0003800000 */
.L_x_647:
[----:B------:R-:W-:Y:S01]  /*4740*/  IMAD.MOV.U32 R9, RZ, RZ, 0x10 ;  /* 0x00000010ff097424 */ /* 0x000fe200078e00ff */
[----:B------:R-:W-:-:S04]  /*4750*/  SEL R10, R10, RZ, P3 ;  /* 0x000000ff0a0a7207 */ /* 0x000fc80001800000 */
[----:B------:R-:W-:-:S05]  /*4760*/  IADD3 R5, PT, PT, R13, R10, RZ ;  /* 0x0000000a0d057210 */ /* 0x000fca0007ffe0ff */
[----:B------:R-:W-:-:S07]  /*4770*/  IMAD.MOV.U32 R24, RZ, RZ, R5 ;  /* 0x000000ffff187224 */ /* 0x000fce00078e0005 */
[----:B------:R-:W-:Y:S05]  /*4780*/  WARPSYNC.COLLECTIVE R6, `(.L_x_648) ;  /* 0x0000000006087348 */ /* 0x000fea0003c00000 */
[----:B------:R1:W2:Y:S02]  /*4790*/  SHFL.UP P5, R10, R24, R9, R7 ;  /* 0x04000009180a7389 */ /* 0x0002a400000a0007 */
[----:B-12---:R-:W-:Y:S05]  /*47a0*/  ENDCOLLECTIVE ;  /* 0x000000000000791b */ /* 0x006fea0003800000 */
.L_x_648:
[----:B------:R-:W-:Y:S05]  /*47b0*/  BRA `(.L_x_649) ;  /* 0xffffffe400cc7947 */ /* 0x000fea000383ffff */
.L_x_599:
        /* <DEDUP_REMOVED lines=8> */
.L_x_651:
[----:B------:R-:W-:Y:S05]  /*4840*/  BSYNC B0 ;  /* 0x0000000000007941 */ /* 0x000fea0003800000 */
.L_x_650:
[----:B------:R-:W-:Y:S05]  /*4850*/  BRA `(.L_x_652) ;  /* 0xffffffe400c07947 */ /* 0x000fea000383ffff */
        .weak           $__internal_5_$__cuda_sm20_div_u16
        .type           $__internal_5_$__cuda_sm20_div_u16,@function
        .size           $__internal_5_$__cuda_sm20_div_u16,(.L_x_3574 - $__internal_5_$__cuda_sm20_div_u16)
$__internal_5_$__cuda_sm20_div_u16:
[----:B------:R-:W1:Y:S01]  /*4860*/  I2F.U16 R3, UR4 ;  /* 0x0000000400037d06 */ /* 0x000e620008101000 */
[----:B------:R-:W-:Y:S01]  /*4870*/  HFMA2 R4, -RZ, RZ, 15, 0 ;  /* 0x4b800000ff047431 */ /* 0x000fe200000001ff */
        /* <DEDUP_REMOVED lines=11> */
[----:B------:R-:W-:Y:S01]  /*4930*/  MOV R2, R6 ;  /* 0x0000000600027202 */ /* 0x000fe20000000f00 */
[----:B------:R-:W-:-:S04]  /*4940*/  IMAD.MOV.U32 R3, RZ, RZ, 0x0 ;  /* 0x00000000ff037424 */ /* 0x000fc800078e00ff */
[----:B------:R-:W1:Y:S02]  /*4950*/  F2I.U32.TRUNC.NTZ R4, R4 ;  /* 0x0000000400047305 */ /* 0x000e64000020f000 */
[----:B-1----:R-:W-:Y:S01]  /*4960*/  LOP3.LUT R7, R4, 0xffff, RZ, 0xc0, !PT ;  /* 0x0000ffff04077812 */ /* 0x002fe200078ec0ff */
[----:B------:R-:W-:Y:S01]  /*4970*/  @!P0 IMAD.MOV.U32 R7, RZ, RZ, -0x1 ;  /* 0xffffffffff078424 */ /* 0x000fe200078e00ff */
[----:B------:R-:W-:Y:S06]  /*4980*/  RET.REL.NODEC R2 `(_Z35compute_histograms_shared_pipelinedIjLi4ELi8ELi2ELi3EEvPKT_Pjii) ;  /* 0xffffffb4029c7950 */ /* 0x000fec0003c3ffff */
.L_x_653:
        /* <DEDUP_REMOVED lines=15> */
.L_x_3574:


//--------------------- .text._Z35compute_histograms_shared_pipelinedIjLi4ELi8ELi1ELi3EEvPKT_Pjii --------------------------
	.section	.text._Z35compute_histograms_shared_pipelinedIjLi4ELi8ELi1ELi3EEvPKT_Pjii,"ax",@progbits
	.align	128
        .global         _Z35compute_histograms_shared_pipelinedIjLi4ELi8ELi1ELi3EEvPKT_Pjii
        .type           _Z35compute_histograms_shared_pipelinedIjLi4ELi8ELi1ELi3EEvPKT_Pjii,@function
        .size           _Z35compute_histograms_shared_pipelinedIjLi4ELi8ELi1ELi3EEvPKT_Pjii,(.L_x_3589 - _Z35compute_histograms_shared_pipelinedIjLi4ELi8ELi1ELi3EEvPKT_Pjii)
        .other          _Z35compute_histograms_shared_pipelinedIjLi4ELi8ELi1ELi3EEvPKT_Pjii,@"STO_CUDA_ENTRY STV_DEFAULT"
_Z35compute_histograms_shared_pipelinedIjLi4ELi8ELi1ELi3EEvPKT_Pjii:
.text._Z35compute_histograms_shared_pipelinedIjLi4ELi8ELi1ELi3EEvPKT_Pjii:
[----:B------:R-:W-:Y:S01]  /*0000*/  LDC R1, c[0x0][0x37c] ;  /* 0x0000df00ff017b82 */ /* 0x000fe20000000800 */
[----:B------:R-:W1:Y:S01]  /*0010*/  LDCU UR12, c[0x0][0x360] ;  /* 0x00006c00ff0c77ac */ /* 0x000e620008000800 */
[----:B------:R-:W2:Y:S06]  /*0020*/  S2R R6, SR_TID.X ;  /* 0x0000000000067919 */ /* 0x000eac0000002100 */
[----:B------:R-:W3:Y:S01]  /*0030*/  LDC R8, c[0x0][0x370] ;  /* 0x0000dc00ff087b82 */ /* 0x000ee20000000800 */
[----:B------:R-:W-:Y:S01]  /*0040*/  BSSY.RECONVERGENT B0, `(.L_x_654) ;  /* 0x000004a000007945 */ /* 0x000fe20003800200 */
[----:B------:R-:W4:Y:S06]  /*0050*/  S2R R5, SR_CTAID.X ;  /* 0x0000000000057919 */ /* 0x000f2c0000002500 */
[----:B------:R-:W5:Y:S01]  /*0060*/  LDC R21, c[0x0][0x390] ;  /* 0x0000e400ff157b82 */ /* 0x000f620000000800 */
[----:B-1----:R-:W1:Y:S01]  /*0070*/  I2F.U32.RP R0, UR12 ;  /* 0x0000000c00007d06 */ /* 0x002e620008209000 */
[----:B------:R-:W-:Y:S01]  /*0080*/  ISETP.NE.U32.AND P1, PT, RZ, UR12, PT ;  /* 0x0000000cff007c0c */ /* 0x000fe2000bf25070 */
[----:B---3--:R-:W-:-:S05]  /*0090*/  IMAD R7, R8, UR12, RZ ;  /* 0x0000000c08077c24 */ /* 0x008fca000f8e02ff */
[-C--:B------:R-:W-:Y:S01]  /*00a0*/  IABS R12, R7.reuse ;  /* 0x00000007000c7213 */ /* 0x080fe20000000000 */
[----:B-1----:R-:W1:Y:S01]  /*00b0*/  MUFU.RCP R0, R0 ;  /* 0x0000000000007308 */ /* 0x002e620000001000 */
[----:B--2---:R-:W-:Y:S01]  /*00c0*/  VIADD R16, R6, UR12 ;  /* 0x0000000c06107c36 */ /* 0x004fe20008000000 */
[----:B-----5:R-:W-:Y:S02]  /*00d0*/  IADD3 R20, PT, PT, R7, -0x1, R21 ;  /* 0xffffffff07147810 */ /* 0x020fe40007ffe015 */
[----:B------:R-:W-:Y:S02]  /*00e0*/  IABS R18, R7 ;  /* 0x0000000700127213 */ /* 0x000fe40000000000 */
[----:B------:R-:W-:Y:S02]  /*00f0*/  ISETP.GE.U32.AND P0, PT, R16, 0x400, PT ;  /* 0x000004001000780c */ /* 0x000fe40003f06070 */
[----:B------:R-:W2:Y:S01]  /*0100*/  I2F.RP R4, R12 ;  /* 0x0000000c00047306 */ /* 0x000ea20000209400 */
[----:B------:R-:W-:-:S02]  /*0110*/  IABS R14, R20 ;  /* 0x00000014000e7213 */ /* 0x000fc40000000000 */
[----:B------:R-:W-:Y:S01]  /*0120*/  SEL R13, RZ, 0x1, P0 ;  /* 0x00000001ff0d7807 */ /* 0x000fe20000000000 */
[----:B-1----:R-:W-:Y:S01]  /*0130*/  VIADD R2, R0, 0xffffffe ;  /* 0x0ffffffe00027836 */ /* 0x002fe20000000000 */
[----:B------:R-:W-:-:S03]  /*0140*/  VIMNMX.U32 R0, PT, PT, R16, 0x400, !PT ;  /* 0x0000040010007848 */ /* 0x000fc60007fe0000 */
[----:B------:R1:W3:Y:S01]  /*0150*/  F2I.FTZ.U32.TRUNC.NTZ R3, R2 ;  /* 0x0000000200037305 */ /* 0x0002e2000021f000 */
[----:B------:R-:W-:-:S07]  /*0160*/  IADD3 R0, PT, PT, R0, -R16, -R13 ;  /* 0x8000001000007210 */ /* 0x000fce0007ffe80d */
[----:B--2---:R-:W2:Y:S01]  /*0170*/  MUFU.RCP R4, R4 ;  /* 0x0000000400047308 */ /* 0x004ea20000001000 */
[----:B-1----:R-:W-:Y:S02]  /*0180*/  HFMA2 R2, -RZ, RZ, 0, 0 ;  /* 0x00000000ff027431 */ /* 0x002fe400000001ff */
[----:B---3--:R-:W-:-:S04]  /*0190*/  IMAD.MOV R9, RZ, RZ, -R3 ;  /* 0x000000ffff097224 */ /* 0x008fc800078e0a03 */
[----:B------:R-:W-:-:S04]  /*01a0*/  IMAD R9, R9, UR12, RZ ;  /* 0x0000000c09097c24 */ /* 0x000fc8000f8e02ff */
[----:B------:R-:W-:-:S04]  /*01b0*/  IMAD.HI.U32 R9, R3, R9, R2 ;  /* 0x0000000903097227 */ /* 0x000fc800078e0002 */
[----:B--2---:R-:W-:Y:S02]  /*01c0*/  VIADD R10, R4, 0xffffffe ;  /* 0x0ffffffe040a7836 */ /* 0x004fe40000000000 */
[----:B------:R-:W-:Y:S02]  /*01d0*/  IMAD.HI.U32 R15, R9, R0, RZ ;  /* 0x00000000090f7227 */ /* 0x000fe400078e00ff */
[----:B------:R1:W2:Y:S02]  /*01e0*/  F2I.FTZ.U32.TRUNC.NTZ R11, R10 ;  /* 0x0000000a000b7305 */ /* 0x0002a4000021f000 */
[----:B------:R-:W-:Y:S02]  /*01f0*/  IMAD.MOV R3, RZ, RZ, -R15 ;  /* 0x000000ffff037224 */ /* 0x000fe400078e0a0f */
[----:B----4-:R-:W-:Y:S02]  /*0200*/  IMAD R4, R5, UR12, R6 ;  /* 0x0000000c05047c24 */ /* 0x010fe4000f8e0206 */
[----:B------:R-:W-:-:S02]  /*0210*/  IMAD R0, R3, UR12, R0 ;  /* 0x0000000c03007c24 */ /* 0x000fc4000f8e0200 */
[----:B------:R-:W3:Y:S01]  /*0220*/  S2R R3, SR_CgaCtaId ;  /* 0x0000000000037919 */ /* 0x000ee20000008800 */
[----:B------:R-:W-:Y:S01]  /*0230*/  ISETP.GE.AND P0, PT, R4, R21, PT ;  /* 0x000000150400720c */ /* 0x000fe20003f06270 */
[----:B-1----:R-:W-:Y:S01]  /*0240*/  IMAD.MOV.U32 R10, RZ, RZ, RZ ;  /* 0x000000ffff0a7224 */ /* 0x002fe200078e00ff */
[----:B------:R-:W-:Y:S01]  /*0250*/  ISETP.GE.U32.AND P2, PT, R0, UR12, PT ;  /* 0x0000000c00007c0c */ /* 0x000fe2000bf46070 */
[----:B------:R-:W-:Y:S01]  /*0260*/  IMAD.HI.U32 R9, R9, R6, RZ ;  /* 0x0000000609097227 */ /* 0x000fe200078e00ff */
[----:B--2---:R-:W-:-:S03]  /*0270*/  IADD3 R17, PT, PT, RZ, -R11, RZ ;  /* 0x8000000bff117210 */ /* 0x004fc60007ffe0ff */
[----:B------:R-:W-:Y:S01]  /*0280*/  IMAD.IADD R22, R4, 0x1, R7 ;  /* 0x0000000104167824 */ /* 0x000fe200078e0207 */
[----:B------:R-:W-:Y:S01]  /*0290*/  IADD3 R19, PT, PT, -R9, RZ, RZ ;  /* 0x000000ff09137210 */ /* 0x000fe20007ffe1ff */
[----:B------:R-:W-:-:S04]  /*02a0*/  IMAD R17, R17, R12, RZ ;  /* 0x0000000c11117224 */ /* 0x000fc800078e02ff */
[----:B------:R-:W-:Y:S02]  /*02b0*/  IMAD R19, R19, UR12, R6 ;  /* 0x0000000c13137c24 */ /* 0x000fe4000f8e0206 */
[----:B------:R-:W-:Y:S02]  /*02c0*/  @P2 VIADD R0, R0, -UR12 ;  /* 0x8000000c00002c36 */ /* 0x000fe40008000000 */
[----:B------:R-:W-:Y:S02]  /*02d0*/  @P2 VIADD R15, R15, 0x1 ;  /* 0x000000010f0f2836 */ /* 0x000fe40000000000 */
[----:B------:R-:W-:Y:S01]  /*02e0*/  IMAD.HI.U32 R10, R11, R17, R10 ;  /* 0x000000110b0a7227 */ /* 0x000fe200078e000a */
[----:B------:R-:W-:Y:S02]  /*02f0*/  ISETP.GE.U32.AND P3, PT, R0, UR12, PT ;  /* 0x0000000c00007c0c */ /* 0x000fe4000bf66070 */
[----:B------:R-:W-:Y:S01]  /*0300*/  LOP3.LUT R0, RZ, UR12, RZ, 0x33, !PT ;  /* 0x0000000cff007c12 */ /* 0x000fe2000f8e33ff */
[----:B------:R-:W-:Y:S01]  /*0310*/  IMAD.MOV.U32 R11, RZ, RZ, R14 ;  /* 0x000000ffff0b7224 */ /* 0x000fe200078e000e */
[----:B------:R-:W-:-:S09]  /*0320*/  IADD3 R17, PT, PT, RZ, -R18, RZ ;  /* 0x80000012ff117210 */ /* 0x000fd20007ffe0ff */
[----:B------:R-:W-:-:S05]  /*0330*/  @P3 VIADD R15, R15, 0x1 ;  /* 0x000000010f0f3836 */ /* 0x000fca0000000000 */
[----:B------:R-:W-:Y:S02]  /*0340*/  SEL R2, R0, R15, !P1 ;  /* 0x0000000f00027207 */ /* 0x000fe40004800000 */
[----:B------:R-:W1:Y:S03]  /*0350*/  @!P0 LDC.64 R14, c[0x0][0x380] ;  /* 0x0000e000ff0e8b82 */ /* 0x000e660000000a00 */
[----:B------:R-:W-:Y:S02]  /*0360*/  IMAD.IADD R13, R13, 0x1, R2 ;  /* 0x000000010d0d7824 */ /* 0x000fe400078e0202 */
[----:B------:R-:W-:-:S03]  /*0370*/  IMAD.HI.U32 R2, R10, R11, RZ ;  /* 0x0000000b0a027227 */ /* 0x000fc600078e00ff */
[C---:B------:R-:W-:Y:S01]  /*0380*/  LOP3.LUT R10, R13.reuse, 0x3, RZ, 0xc0, !PT ;  /* 0x000000030d0a7812 */ /* 0x040fe200078ec0ff */
[----:B------:R-:W-:Y:S01]  /*0390*/  IMAD R11, R2, R17, R11 ;  /* 0x00000011020b7224 */ /* 0x000fe200078e020b */
[----:B------:R-:W-:Y:S01]  /*03a0*/  ISETP.GE.U32.AND P5, PT, R13, 0x3, PT ;  /* 0x000000030d00780c */ /* 0x000fe20003fa6070 */
[----:B------:R-:W-:Y:S01]  /*03b0*/  IMAD.IADD R17, R7, 0x1, R22 ;  /* 0x0000000107117824 */ /* 0x000fe200078e0216 */
[----:B------:R-:W-:Y:S01]  /*03c0*/  ISETP.NE.AND P2, PT, R10, 0x3, PT ;  /* 0x000000030a00780c */ /* 0x000fe20003f45270 */
[----:B------:R-:W-:Y:S01]  /*03d0*/  IMAD.MOV.U32 R10, RZ, RZ, R6 ;  /* 0x000000ffff0a7224 */ /* 0x000fe200078e0006 */
[----:B------:R-:W-:-:S11]  /*03e0*/  ISETP.GT.U32.AND P6, PT, R12, R11, PT ;  /* 0x0000000b0c00720c */ /* 0x000fd60003fc4070 */
[----:B---3--:R-:W-:Y:S05]  /*03f0*/  @!P2 BRA `(.L_x_655) ;  /* 0x000000000038a947 */ /* 0x008fea0003800000 */
[----:B------:R-:W2:Y:S01]  /*0400*/  S2UR UR5, SR_CgaCtaId ;  /* 0x00000000000579c3 */ /* 0x000ea20000008800 */
[----:B------:R-:W-:Y:S01]  /*0410*/  VIADD R13, R13, 0x1 ;  /* 0x000000010d0d7836 */ /* 0x000fe20000000000 */
[----:B------:R-:W-:-:S04]  /*0420*/  UMOV UR4, 0x400 ;  /* 0x0000040000047882 */ /* 0x000fc80000000000 */
[----:B------:R-:W-:-:S04]  /*0430*/  LOP3.LUT R13, R13, 0x3, RZ, 0xc0, !PT ;  /* 0x000000030d0d7812 */ /* 0x000fc800078ec0ff */
[C---:B------:R-:W-:Y:S01]  /*0440*/  IADD3 R18, PT, PT, -R13.reuse, RZ, RZ ;  /* 0x000000ff0d127210 */ /* 0x040fe20007ffe1ff */
[----:B------:R-:W-:Y:S01]  /*0450*/  IMAD R10, R13, UR12, R6 ;  /* 0x0000000c0d0a7c24 */ /* 0x000fe2000f8e0206 */
[----:B--2---:R-:W-:-:S06]  /*0460*/  ULEA UR4, UR5, UR4, 0x18 ;  /* 0x0000000405047291 */ /* 0x004fcc000f8ec0ff */
[----:B------:R-:W-:-:S07]  /*0470*/  LEA R13, R6, UR4, 0x2 ;  /* 0x00000004060d7c11 */ /* 0x000fce000f8e10ff */
.L_x_656:
[----:B------:R-:W-:Y:S01]  /*0480*/  VIADD R18, R18, 0x1 ;  /* 0x0000000112127836 */ /* 0x000fe20000000000 */
[----:B------:R2:W-:Y:S01]  /*0490*/  STS [R13], RZ ;  /* 0x000000ff0d007388 */ /* 0x0005e20000000800 */
[----:B------:R-:W-:-:S03]  /*04a0*/  IMAD.U32 R24, RZ, RZ, UR12 ;  /* 0x0000000cff187e24 */ /* 0x000fc6000f8e00ff */
[----:B------:R-:W-:Y:S01]  /*04b0*/  ISETP.NE.AND P2, PT, R18, RZ, PT ;  /* 0x000000ff1200720c */ /* 0x000fe20003f45270 */
[----:B--2---:R-:W-:-:S12]  /*04c0*/  IMAD R13, R24, 0x4, R13 ;  /* 0x00000004180d7824 */ /* 0x004fd800078e020d */
[----:B------:R-:W-:Y:S05]  /*04d0*/  @P2 BRA `(.L_x_656) ;  /* 0xfffffffc00e82947 */ /* 0x000fea000383ffff */
.L_x_655:
[----:B------:R-:W-:Y:S05]  /*04e0*/  BSYNC.RECONVERGENT B0 ;  /* 0x0000000000007941 */ /* 0x000fea0003800200 */
.L_x_654:
[----:B------:R-:W-:Y:S01]  /*04f0*/  BSSY.RECONVERGENT B0, `(.L_x_657) ;  /* 0x0000019000007945 */ /* 0x000fe20003800200 */
[-C--:B------:R-:W-:Y:S02]  /*0500*/  ISETP.GE.AND P2, PT, R22, R21.reuse, PT ;  /* 0x000000151600720c */ /* 0x080fe40003f46270 */
[----:B------:R-:W-:Y:S02]  /*0510*/  ISETP.GE.AND P3, PT, R17, R21, PT ;  /* 0x000000151100720c */ /* 0x000fe40003f66270 */
[----:B------:R-:W-:Y:S02]  /*0520*/  ISETP.GE.U32.AND P4, PT, R19, UR12, PT ;  /* 0x0000000c13007c0c */ /* 0x000fe4000bf86070 */
[----:B------:R-:W-:Y:S01]  /*0530*/  @!P6 IADD3 R11, PT, PT, R11, -R12, RZ ;  /* 0x8000000c0b0be210 */ /* 0x000fe20007ffe0ff */
[----:B------:R-:W-:Y:S10]  /*0540*/  @!P5 BRA `(.L_x_658) ;  /* 0x00000000004cd947 */ /* 0x000ff40003800000 */
[----:B------:R-:W2:Y:S01]  /*0550*/  S2UR UR5, SR_CgaCtaId ;  /* 0x00000000000579c3 */ /* 0x000ea20000008800 */
[----:B------:R-:W-:Y:S02]  /*0560*/  UMOV UR4, 0x400 ;  /* 0x0000040000047882 */ /* 0x000fe40000000000 */
[----:B--2---:R-:W-:-:S06]  /*0570*/  ULEA UR4, UR5, UR4, 0x18 ;  /* 0x0000000405047291 */ /* 0x004fcc000f8ec0ff */
[----:B------:R-:W-:-:S07]  /*0580*/  LEA R13, R10, UR4, 0x2 ;  /* 0x000000040a0d7c11 */ /* 0x000fce000f8e10ff */
.L_x_659:
[----:B------:R-:W-:Y:S01]  /*0590*/  IMAD.U32 R18, RZ, RZ, UR12 ;  /* 0x0000000cff127e24 */ /* 0x000fe2000f8e00ff */
[----:B------:R2:W-:Y:S01]  /*05a0*/  STS [R13], RZ ;  /* 0x000000ff0d007388 */ /* 0x0005e20000000800 */
[----:B------:R-:W-:Y:S02]  /*05b0*/  IMAD.U32 R24, RZ, RZ, UR12 ;  /* 0x0000000cff187e24 */ /* 0x000fe4000f8e00ff */
[----:B------:R-:W-:Y:S01]  /*05c0*/  IMAD.U32 R26, RZ, RZ, UR12 ;  /* 0x0000000cff1a7e24 */ /* 0x000fe2000f8e00ff */
[-C--:B------:R-:W-:Y:S01]  /*05d0*/  LEA R18, R18, R13.reuse, 0x2 ;  /* 0x0000000d12127211 */ /* 0x080fe200078e10ff */
[--C-:B------:R-:W-:Y:S02]  /*05e0*/  IMAD R23, R24, 0x8, R13.reuse ;  /* 0x0000000818177824 */ /* 0x100fe400078e020d */
[C---:B------:R-:W-:Y:S01]  /*05f0*/  IMAD R24, R26.reuse, 0xc, R13 ;  /* 0x0000000c1a187824 */ /* 0x040fe200078e020d */
[----:B--2---:R-:W-:Y:S01]  /*0600*/  LEA R13, R26, R13, 0x4 ;  /* 0x0000000d1a0d7211 */ /* 0x004fe200078e20ff */
[----:B------:R-:W-:Y:S01]  /*0610*/  IMAD.U32 R25, RZ, RZ, UR12 ;  /* 0x0000000cff197e24 */ /* 0x000fe2000f8e00ff */
[----:B------:R2:W-:Y:S03]  /*0620*/  STS [R18], RZ ;  /* 0x000000ff12007388 */ /* 0x0005e60000000800 */
[----:B------:R-:W-:Y:S01]  /*0630*/  IMAD R10, R25, 0x4, R10 ;  /* 0x00000004190a7824 */ /* 0x000fe200078e020a */
[----:B------:R2:W-:Y:S04]  /*0640*/  STS [R23], RZ ;  /* 0x000000ff17007388 */ /* 0x0005e80000000800 */
[----:B------:R2:W-:Y:S01]  /*0650*/  STS [R24], RZ ;  /* 0x000000ff18007388 */ /* 0x0005e20000000800 */
[----:B------:R-:W-:-:S13]  /*0660*/  ISETP.GE.U32.AND P5, PT, R10, 0x400, PT ;  /* 0x000004000a00780c */ /* 0x000fda0003fa6070 */
[----:B--2---:R-:W-:Y:S05]  /*0670*/  @!P5 BRA `(.L_x_659) ;  /* 0xfffffffc00c4d947 */ /* 0x004fea000383ffff */
.L_x_658:
[----:B------:R-:W-:Y:S05]  /*0680*/  BSYNC.RECONVERGENT B0 ;  /* 0x0000000000007941 */ /* 0x000fea0003800200 */
.L_x_657:
[----:B------:R-:W-:Y:S01]  /*0690*/  MOV R18, 0x400 ;  /* 0x0000040000127802 */ /* 0x000fe20000000f00 */
[----:B------:R-:W2:Y:S01]  /*06a0*/  LDCU.64 UR8, c[0x0][0x358] ;  /* 0x00006b00ff0877ac */ /* 0x000ea20008000a00 */
[----:B------:R-:W-:Y:S01]  /*06b0*/  @P4 VIADD R19, R19, -UR12 ;  /* 0x8000000c13134c36 */ /* 0x000fe20008000000 */
[----:B------:R-:W-:Y:S01]  /*06c0*/  LOP3.LUT R23, R20, R7, RZ, 0x3c, !PT ;  /* 0x0000000714177212 */ /* 0x000fe200078e3cff */
[----:B------:R-:W-:Y:S01]  /*06d0*/  @!P6 VIADD R2, R2, 0x1 ;  /* 0x000000010202e836 */ /* 0x000fe20000000000 */
[----:B------:R-:W-:Y:S01]  /*06e0*/  ISETP.GE.U32.AND P5, PT, R11, R12, PT ;  /* 0x0000000c0b00720c */ /* 0x000fe20003fa6070 */
[----:B------:R-:W-:Y:S01]  /*06f0*/  @!P0 VIADD R20, R18, 0x1000 ;  /* 0x0000100012148836 */ /* 0x000fe20000000000 */
[----:B------:R-:W-:Y:S01]  /*0700*/  ISETP.GE.U32.AND P6, PT, R19, UR12, PT ;  /* 0x0000000c13007c0c */ /* 0x000fe2000bfc6070 */
[----:B-1----:R-:W-:Y:S01]  /*0710*/  @!P0 IMAD.WIDE R14, R4, 0x4, R14 ;  /* 0x00000004040e8825 */ /* 0x002fe200078e020e */
[----:B------:R-:W1:Y:S01]  /*0720*/  @!P2 LDC.64 R12, c[0x0][0x380] ;  /* 0x0000e000ff0cab82 */ /* 0x000e620000000a00 */
[----:B------:R-:W-:-:S02]  /*0730*/  @P4 IADD3 R9, PT, PT, R9, 0x1, RZ ;  /* 0x0000000109094810 */ /* 0x000fc40007ffe0ff */
[----:B------:R-:W-:Y:S01]  /*0740*/  @!P0 LEA R19, R3, R20, 0x18 ;  /* 0x0000001403138211 */ /* 0x000fe200078ec0ff */
[C---:B------:R-:W-:Y:S02]  /*0750*/  @!P2 VIADD R24, R18.reuse, 0x1000 ;  /* 0x000010001218a836 */ /* 0x040fe40000000000 */
[----:B------:R-:W-:Y:S01]  /*0760*/  @!P3 VIADD R26, R18, 0x1000 ;  /* 0x00001000121ab836 */ /* 0x000fe20000000000 */
[----:B------:R-:W-:Y:S01]  /*0770*/  @!P0 LEA R19, R6, R19, 0x2 ;  /* 0x0000001306138211 */ /* 0x000fe200078e10ff */
[----:B------:R-:W3:Y:S01]  /*0780*/  @!P3 LDC.64 R10, c[0x0][0x380] ;  /* 0x0000e000ff0abb82 */ /* 0x000ee20000000a00 */
[----:B------:R-:W-:Y:S01]  /*0790*/  @P5 IADD3 R2, PT, PT, R2, 0x1, RZ ;  /* 0x0000000102025810 */ /* 0x000fe20007ffe0ff */
[----:B------:R-:W-:Y:S01]  /*07a0*/  @!P3 VIADD R20, R16, UR12 ;  /* 0x0000000c1014bc36 */ /* 0x000fe20008000000 */
[----:B------:R-:W-:Y:S01]  /*07b0*/  ISETP.GE.AND P5, PT, R23, RZ, PT ;  /* 0x000000ff1700720c */ /* 0x000fe20003fa6270 */
[----:B------:R-:W-:Y:S01]  /*07c0*/  @!PT LDS RZ, [RZ] ;  /* 0x00000000fffff984 */ /* 0x000fe20000000800 */
[----:B------:R-:W-:Y:S01]  /*07d0*/  @!PT LDS RZ, [RZ] ;  /* 0x00000000fffff984 */ /* 0x000fe20000000800 */
[----:B------:R-:W-:Y:S01]  /*07e0*/  @!PT LDS RZ, [RZ] ;  /* 0x00000000fffff984 */ /* 0x000fe20000000800 */
[----:B--2---:R2:W-:Y:S01]  /*07f0*/  @!P0 LDGSTS.E [R19], desc[UR8][R14.64] ;  /* 0x000000000e138fae */ /* 0x0045e2000b9a1008 */
[----:B------:R-:W-:Y:S01]  /*0800*/  ISETP.NE.AND P0, PT, R7, RZ, PT ;  /* 0x000000ff0700720c */ /* 0x000fe20003f05270 */
[----:B------:R-:W-:Y:S01]  /*0810*/  @P6 VIADD R9, R9, 0x1 ;  /* 0x0000000109096836 */ /* 0x000fe20000000000 */
[C---:B------:R-:W-:Y:S01]  /*0820*/  @!P2 LEA R23, R3.reuse, R24, 0x18 ;  /* 0x000000180317a211 */ /* 0x040fe200078ec0ff */
[----:B------:R-:W0:Y:S01]  /*0830*/  LDGDEPBAR ;  /* 0x00000000000079af */ /* 0x000e220000000000 */
[----:B------:R-:W-:-:S02]  /*0840*/  @!P3 LEA R25, R3, R26, 0x18 ;  /* 0x0000001a0319b211 */ /* 0x000fc400078ec0ff */
[----:B------:R-:W-:Y:S01]  /*0850*/  SEL R0, R0, R9, !P1 ;  /* 0x0000000900007207 */ /* 0x000fe20004800000 */
[----:B------:R-:W-:Y:S01]  /*0860*/  @!P2 IMAD R23, R16, 0x4, R23 ;  /* 0x000000041017a824 */ /* 0x000fe200078e0217 */
[----:B------:R-:W-:Y:S01]  /*0870*/  LEA R9, R3, R18, 0x18 ;  /* 0x0000001203097211 */ /* 0x000fe200078ec0ff */
[----:B------:R-:W-:Y:S02]  /*0880*/  @!P3 IMAD R25, R20, 0x4, R25 ;  /* 0x000000041419b824 */ /* 0x000fe400078e0219 */
[----:B------:R-:W-:Y:S02]  /*0890*/  @!P5 IMAD.MOV R2, RZ, RZ, -R2 ;  /* 0x000000ffff02d224 */ /* 0x000fe400078e0a02 */
[----:B------:R-:W-:Y:S01]  /*08a0*/  @!P0 LOP3.LUT R2, RZ, R7, RZ, 0x33, !PT ;  /* 0x00000007ff028212 */ /* 0x000fe200078e33ff */
[----:B-1----:R-:W-:-:S03]  /*08b0*/  @!P2 IMAD.WIDE R12, R22, 0x4, R12 ;  /* 0x00000004160ca825 */ /* 0x002fc600078e020c */
[----:B------:R-:W-:Y:S01]  /*08c0*/  ISETP.GE.AND P0, PT, R2, 0x4, PT ;  /* 0x000000040200780c */ /* 0x000fe20003f06270 */
[----:B------:R-:W-:Y:S01]  /*08d0*/  IMAD R0, R0, 0x1000, R9 ;  /* 0x0000100000007824 */ /* 0x000fe200078e0209 */
[----:B------:R2:W-:Y:S01]  /*08e0*/  @!P2 LDGSTS.E [R23], desc[UR8][R12.64] ;  /* 0x000000000c17afae */ /* 0x0005e2000b9a1008 */
[----:B---3--:R-:W-:-:S03]  /*08f0*/  @!P3 IMAD.WIDE R10, R17, 0x4, R10 ;  /* 0x00000004110ab825 */ /* 0x008fc600078e020a */
[----:B------:R-:W0:Y:S04]  /*0900*/  LDGDEPBAR ;  /* 0x00000000000079af */ /* 0x000e280000000000 */
[----:B------:R2:W-:Y:S04]  /*0910*/  @!P3 LDGSTS.E [R25], desc[UR8][R10.64] ;  /* 0x000000000a19bfae */ /* 0x0005e8000b9a1008 */
[----:B------:R-:W0:Y:S01]  /*0920*/  LDGDEPBAR ;  /* 0x00000000000079af */ /* 0x000e220000000000 */
[----:B------:R-:W-:Y:S06]  /*0930*/  BAR.SYNC.DEFER_BLOCKING 0x0 ;  /* 0x0000000000007b1d */ /* 0x000fec0000010000 */
[----:B------:R-:W-:Y:S05]  /*0940*/  @!P0 BRA `(.L_x_660) ;  /* 0x0000000c00e08947 */ /* 0x000fea0003800000 */
[C---:B------:R-:W-:Y:S01]  /*0950*/  VIADD R9, R2.reuse, 0xfffffffc ;  /* 0xfffffffc02097836 */ /* 0x040fe20000000000 */
[----:B--2---:R-:W-:-:S04]  /*0960*/  IADD3 R10, PT, PT, R2, -0x3, RZ ;  /* 0xfffffffd020a7810 */ /* 0x004fc80007ffe0ff */
[----:B------:R-:W-:Y:S01]  /*0970*/  ISETP.GE.U32.AND P0, PT, R9, 0x3, PT ;  /* 0x000000030900780c */ /* 0x000fe20003f06070 */
[----:B------:R-:W-:-:S12]  /*0980*/  IMAD.MOV.U32 R9, RZ, RZ, 0x3 ;  /* 0x00000003ff097424 */ /* 0x000fd800078e00ff */
[----:B------:R-:W-:Y:S05]  /*0990*/  @!P0 BRA `(.L_x_661) ;  /* 0x0000000800e88947 */ /* 0x000fea0003800000 */
[----:B------:R-:W1:Y:S01]  /*09a0*/  LDC R21, c[0x0][0x390] ;  /* 0x0000e400ff157b82 */ /* 0x000e620000000800 */
[----:B------:R-:W-:Y:S01]  /*09b0*/  VIADD R18, R18, 0x1000 ;  /* 0x0000100012127836 */ /* 0x000fe20000000000 */
[C---:B------:R-:W-:Y:S01]  /*09c0*/  LEA R11, R8.reuse, R5, 0x1 ;  /* 0x00000005080b7211 */ /* 0x040fe200078e08ff */
[--C-:B------:R-:W-:Y:S01]  /*09d0*/  IMAD R13, R8, 0x4, R5.reuse ;  /* 0x00000004080d7824 */ /* 0x100fe200078e0205 */
[----:B------:R-:W-:Y:S01]  /*09e0*/  LOP3.LUT R10, R10, 0xfffffffc, RZ, 0xc0, !PT ;  /* 0xfffffffc0a0a7812 */ /* 0x000fe200078ec0ff */
[C-C-:B------:R-:W-:Y:S01]  /*09f0*/  IMAD R15, R8.reuse, 0x5, R5.reuse ;  /* 0x00000005080f7824 */ /* 0x140fe200078e0205 */
[----:B------:R-:W-:Y:S01]  /*0a00*/  LEA R9, R3, R18, 0x18 ;  /* 0x0000001203097211 */ /* 0x000fe200078ec0ff */
[----:B------:R-:W-:Y:S01]  /*0a10*/  IMAD.IADD R3, R5, 0x1, R8 ;  /* 0x0000000105037824 */ /* 0x000fe200078e0208 */
[----:B------:R-:W-:Y:S01]  /*0a20*/  UMOV UR10, 0x3 ;  /* 0x00000003000a7882 */ /* 0x000fe20000000000 */
[C-C-:B------:R-:W-:Y:S01]  /*0a30*/  IMAD R17, R8.reuse, 0x6, R5.reuse ;  /* 0x0000000608117824 */ /* 0x140fe200078e0205 */
[----:B------:R-:W-:Y:S01]  /*0a40*/  UMOV UR5, 0x1 ;  /* 0x0000000100057882 */ /* 0x000fe20000000000 */
[----:B------:R-:W-:Y:S01]  /*0a50*/  IMAD R19, R8, 0x3, R5 ;  /* 0x0000000308137824 */ /* 0x000fe200078e0205 */
[----:B------:R-:W-:Y:S01]  /*0a60*/  UMOV UR11, 0x2 ;  /* 0x00000002000b7882 */ /* 0x000fe20000000000 */
[--C-:B------:R-:W-:Y:S01]  /*0a70*/  IMAD R14, R11, UR12, R6.reuse ;  /* 0x0000000c0b0e7c24 */ /* 0x100fe2000f8e0206 */
[----:B------:R-:W-:Y:S01]  /*0a80*/  UMOV UR4, URZ ;  /* 0x000000ff00047c82 */ /* 0x000fe20008000000 */
[----:B------:R-:W-:-:S02]  /*0a90*/  IMAD R11, R13, UR12, R6 ;  /* 0x0000000c0d0b7c24 */ /* 0x000fc4000f8e0206 */
[----:B------:R-:W-:Y:S02]  /*0aa0*/  IMAD R13, R15, UR12, R6 ;  /* 0x0000000c0f0d7c24 */ /* 0x000fe4000f8e0206 */
[----:B------:R-:W-:Y:S02]  /*0ab0*/  IMAD.MOV R10, RZ, RZ, -R10 ;  /* 0x000000ffff0a7224 */ /* 0x000fe400078e0a0a */
[--C-:B------:R-:W-:Y:S02]  /*0ac0*/  IMAD R12, R3, UR12, R6.reuse ;  /* 0x0000000c030c7c24 */ /* 0x100fe4000f8e0206 */
[--C-:B------:R-:W-:Y:S02]  /*0ad0*/  IMAD R15, R17, UR12, R6.reuse ;  /* 0x0000000c110f7c24 */ /* 0x100fe4000f8e0206 */
[----:B------:R-:W-:-:S07]  /*0ae0*/  IMAD R20, R19, UR12, R6 ;  /* 0x0000000c13147c24 */ /* 0x000fce000f8e0206 */
.L_x_670:
        /* <DEDUP_REMOVED lines=13> */
[----:B------:R-:W-:-:S05]  /*0bc0*/  IMAD R22, R23, UR12, R6 ;  /* 0x0000000c17167c24 */ /* 0x000fca000f8e0206 */
[----:B------:R-:W-:Y:S01]  /*0bd0*/  LEA R9, R22, R9, 0x2 ;  /* 0x0000000916097211 */ /* 0x000fe200078e10ff */
        /* <DEDUP_REMOVED lines=19> */
.L_x_663:
[----:B------:R-:W-:Y:S05]  /*0d10*/  BSYNC.RECONVERGENT B0 ;  /* 0x0000000000007941 */ /* 0x000fea0003800200 */
.L_x_662:
[----:B------:R-:W-:Y:S01]  /*0d20*/  @!PT LDS RZ, [RZ] ;  /* 0x00000000fffff984 */ /* 0x000fe20000000800 */
[----:B------:R-:W-:Y:S01]  /*0d30*/  @!PT LDS RZ, [RZ] ;  /* 0x00000000fffff984 */ /* 0x000fe20000000800 */
[----:B------:R-:W-:Y:S01]  /*0d40*/  @!PT LDS RZ, [RZ] ;  /* 0x00000000fffff984 */ /* 0x000fe20000000800 */
[----:B------:R2:W-:Y:S01]  /*0d50*/  @!P3 LDGSTS.E [R9], desc[UR8][R24.64] ;  /* 0x000000001809bfae */ /* 0x0005e2000b9a1008 */
[----:B------:R-:W-:Y:S01]  /*0d60*/  UIMAD.WIDE.U32 UR6, UR5, -0x55555555, URZ ;  /* 0xaaaaaaab050678a5 */ /* 0x000fe2000f8e00ff */
[-C--:B------:R-:W-:Y:S01]  /*0d70*/  ISETP.GE.AND P0, PT, R12, R21.reuse, PT ;  /* 0x000000150c00720c */ /* 0x080fe20003f06270 */
[----:B-1-3--:R-:W-:Y:S01]  /*0d80*/  @!P1 IMAD.WIDE R22, R11, 0x4, R16 ;  /* 0x000000040b169825 */ /* 0x00afe200078e0210 */
[----:B------:R-:W0:Y:S01]  /*0d90*/  LDGDEPBAR ;  /* 0x00000000000079af */ /* 0x000e220000000000 */
[----:B------:R-:W-:Y:S01]  /*0da0*/  USHF.R.U32.HI UR7, URZ, 0x1, UR7 ;  /* 0x00000001ff077899 */ /* 0x000fe20008011607 */
[----:B------:R-:W-:Y:S01]  /*0db0*/  MOV R18, 0x400 ;  /* 0x0000040000127802 */ /* 0x000fe20000000f00 */
[----:B------:R-:W-:Y:S01]  /*0dc0*/  BSSY.RECONVERGENT B0, `(.L_x_664) ;  /* 0x000001b000007945 */ /* 0x000fe20003800200 */
[----:B------:R-:W-:Y:S01]  /*0dd0*/  ISETP.GE.AND P2, PT, R13, R21, PT ;  /* 0x000000150d00720c */ /* 0x000fe20003f46270 */
[----:B------:R-:W-:Y:S02]  /*0de0*/  UIMAD UR7, UR7, -0x3, UR5 ;  /* 0xfffffffd070778a4 */ /* 0x000fe4000f8e0205 */
[----:B------:R-:W-:-:S04]  /*0df0*/  VIADD R26, R18, 0x1000 ;  /* 0x00001000121a7836 */ /* 0x000fc80000000000 */
[----:B------:R-:W-:Y:S01]  /*0e00*/  IMAD.U32 R19, RZ, RZ, UR7 ;  /* 0x00000007ff137e24 */ /* 0x000fe2000f8e00ff */
[----:B--2---:R-:W-:-:S03]  /*0e10*/  LEA R9, R3, R26, 0x18 ;  /* 0x0000001a03097211 */ /* 0x004fc600078ec0ff */
[----:B------:R-:W-:-:S05]  /*0e20*/  IMAD R16, R19, UR12, R6 ;  /* 0x0000000c13107c24 */ /* 0x000fca000f8e0206 */
[----:B------:R-:W-:Y:S01]  /*0e30*/  LEA R19, R16, R9, 0x2 ;  /* 0x0000000910137211 */ /* 0x000fe200078e10ff */
        /* <DEDUP_REMOVED lines=19> */
.L_x_665:
[----:B------:R-:W-:Y:S05]  /*0f70*/  BSYNC.RECONVERGENT B0 ;  /* 0x0000000000007941 */ /* 0x000fea0003800200 */
.L_x_664:
        /* <DEDUP_REMOVED lines=17> */
[----:B--2---:R-:W-:Y:S02]  /*1090*/  SHF.L.U32 R23, R22, 0x2, RZ ;  /* 0x0000000216177819 */ /* 0x004fe400000006ff */
[--C-:B------:R-:W-:Y:S02]  /*10a0*/  SHF.R.U32.HI R24, RZ, 0x6, R22.reuse ;  /* 0x00000006ff187819 */ /* 0x100fe40000011616 */
[--C-:B------:R-:W-:Y:S02]  /*10b0*/  SHF.R.U32.HI R26, RZ, 0xe, R22.reuse ;  /* 0x0000000eff1a7819 */ /* 0x100fe40000011616 */
[----:B------:R-:W-:Y:S02]  /*10c0*/  LOP3.LUT R23, R23, 0x3fc, RZ, 0xc0, !PT ;  /* 0x000003fc17177812 */ /* 0x000fe400078ec0ff */
[----:B------:R-:W-:-:S02]  /*10d0*/  SHF.R.U32.HI R22, RZ, 0x16, R22 ;  /* 0x00000016ff167819 */ /* 0x000fc40000011616 */
[----:B------:R-:W-:Y:S01]  /*10e0*/  LOP3.LUT R25, R24, 0x3fc, RZ, 0xc0, !PT ;  /* 0x000003fc18197812 */ /* 0x000fe200078ec0ff */
[----:B------:R-:W-:Y:S01]  /*10f0*/  IMAD.IADD R23, R0, 0x1, R23 ;  /* 0x0000000100177824 */ /* 0x000fe200078e0217 */
        /* <DEDUP_REMOVED lines=9> */
.L_x_667:
[----:B------:R-:W-:Y:S05]  /*1190*/  BSYNC.RECONVERGENT B0 ;  /* 0x0000000000007941 */ /* 0x000fea0003800200 */
.L_x_666:
        /* <DEDUP_REMOVED lines=33> */
.L_x_669:
[----:B------:R-:W-:Y:S05]  /*13b0*/  BSYNC.RECONVERGENT B0 ;  /* 0x0000000000007941 */ /* 0x000fea0003800200 */
.L_x_668:
[----:B------:R-:W-:Y:S01]  /*13c0*/  ISETP.GE.AND P0, PT, R15, R21, PT ;  /* 0x000000150f00720c */ /* 0x000fe20003f06270 */
[----:B------:R-:W-:Y:S01]  /*13d0*/  UIADD3 UR10, UPT, UPT, UR10, 0x4, URZ ;  /* 0x000000040a0a7890 */ /* 0x000fe2000fffe0ff */
[----:B------:R-:W-:Y:S01]  /*13e0*/  IADD3 R10, PT, PT, R10, 0x4, RZ ;  /* 0x000000040a0a7810 */ /* 0x000fe20007ffe0ff */
        /* <DEDUP_REMOVED lines=8> */
[----:B------:R-:W-:Y:S01]  /*1470*/  IMAD R20, R7, 0x4, R20 ;  /* 0x0000000407147824 */ /* 0x000fe200078e0214 */
        /* <DEDUP_REMOVED lines=11> */
[----:B------:R-:W-:-:S07]  /*1530*/  MOV R9, UR5 ;  /* 0x0000000500097c02 */ /* 0x000fce0008000f00 */
.L_x_661:
[----:B------:R-:W-:-:S05]  /*1540*/  VIADD R4, R2, 0xfffffffd ;  /* 0xfffffffd02047836 */ /* 0x000fca0000000000 */
[----:B------:R-:W-:-:S04]  /*1550*/  LOP3.LUT R12, R4, 0x3, RZ, 0xc0, !PT ;  /* 0x00000003040c7812 */ /* 0x000fc800078ec0ff */
[----:B------:R-:W-:-:S13]  /*1560*/  ISETP.NE.AND P0, PT, R12, RZ, PT ;  /* 0x000000ff0c00720c */ /* 0x000fda0003f05270 */
[----:B------:R-:W-:Y:S05]  /*1570*/  @!P0 BRA `(.L_x_660) ;  /* 0x0000000000d48947 */ /* 0x000fea0003800000 */
[----:B------:R-:W1:Y:S01]  /*1580*/  LDC R21, c[0x0][0x390] ;  /* 0x0000e400ff157b82 */ /* 0x000e620000000800 */
[----:B------:R-:W-:Y:S02]  /*1590*/  VIADD R4, R9, 0xfffffffd ;  /* 0xfffffffd09047836 */ /* 0x000fe40000000000 */
[----:B------:R-:W-:Y:S02]  /*15a0*/  VIADD R18, R18, 0x1000 ;  /* 0x0000100012127836 */ /* 0x000fe40000000000 */
[--C-:B------:R-:W-:Y:S01]  /*15b0*/  IMAD R15, R8, R9, R5.reuse ;  /* 0x00000009080f7224 */ /* 0x100fe200078e0205 */
[----:B------:R-:W-:Y:S01]  /*15c0*/  IADD3 R9, PT, PT, -R12, RZ, RZ ;  /* 0x000000ff0c097210 */ /* 0x000fe20007ffe1ff */
[----:B------:R-:W-:Y:S01]  /*15d0*/  IMAD R13, R4, R8, R5 ;  /* 0x00000008040d7224 */ /* 0x000fe200078e0205 */
[----:B------:R-:W2:Y:S01]  /*15e0*/  LDC.64 R10, c[0x0][0x380] ;  /* 0x0000e000ff0a7b82 */ /* 0x000ea20000000a00 */
[----:B------:R-:W-:Y:S01]  /*15f0*/  LEA R3, R3, R18, 0x18 ;  /* 0x0000001203037211 */ /* 0x000fe200078ec0ff */
[----:B------:R-:W-:-:S02]  /*1600*/  IMAD R14, R15, UR12, R6 ;  /* 0x0000000c0f0e7c24 */ /* 0x000fc4000f8e0206 */
[----:B------:R-:W-:-:S07]  /*1610*/  IMAD R16, R13, UR12, R6 ;  /* 0x0000000c0d107c24 */ /* 0x000fce000f8e0206 */
.L_x_675:
        /* <DEDUP_REMOVED lines=29> */
.L_x_672:
[----:B------:R-:W-:Y:S05]  /*17f0*/  BSYNC.RECONVERGENT B0 ;  /* 0x0000000000007941 */ /* 0x000fea0003800200 */
.L_x_671:
[----:B------:R-:W-:Y:S04]  /*1800*/  BSSY.RECONVERGENT B0, `(.L_x_673) ;  /* 0x0000007000007945 */ /* 0x000fe80003800200 */
[----:B------:R-:W-:Y:S05]  /*1810*/  @P1 BRA `(.L_x_674) ;  /* 0x0000000000141947 */ /* 0x000fea0003800000 */
[----:B-12---:R-:W-:-:S05]  /*1820*/  IMAD.WIDE R12, R14, 0x4, R10 ;  /* 0x000000040e0c7825 */ /* 0x006fca00078e020a */
[----:B------:R-:W-:Y:S01]  /*1830*/  @!PT LDS RZ, [RZ] ;  /* 0x00000000fffff984 */ /* 0x000fe20000000800 */
[----:B------:R-:W-:Y:S01]  /*1840*/  @!PT LDS RZ, [RZ] ;  /* 0x00000000fffff984 */ /* 0x000fe20000000800 */
[----:B------:R-:W-:Y:S01]  /*1850*/  @!PT LDS RZ, [RZ] ;  /* 0x00000000fffff984 */ /* 0x000fe20000000800 */
[----:B------:R3:W-:Y:S02]  /*1860*/  LDGSTS.E [R15], desc[UR8][R12.64] ;  /* 0x000000000c0f7fae */ /* 0x0007e4000b9a1008 */
.L_x_674:
[----:B------:R-:W-:Y:S05]  /*1870*/  BSYNC.RECONVERGENT B0 ;  /* 0x0000000000007941 */ /* 0x000fea0003800200 */
.L_x_673:
[----:B------:R-:W0:Y:S01]  /*1880*/  LDGDEPBAR ;  /* 0x00000000000079af */ /* 0x000e220000000000 */
[----:B------:R-:W-:Y:S01]  /*1890*/  IADD3 R4, PT, PT, R4, 0x1, RZ ;  /* 0x0000000104047810 */ /* 0x000fe20007ffe0ff */
[C---:B------:R-:W-:Y:S02]  /*18a0*/  IMAD.IADD R16, R7.reuse, 0x1, R16 ;  /* 0x0000000107107824 */ /* 0x040fe400078e0210 */
[----:B------:R-:W-:Y:S01]  /*18b0*/  IMAD.IADD R14, R7, 0x1, R14 ;  /* 0x00000001070e7824 */ /* 0x000fe200078e020e */
[----:B------:R-:W-:Y:S06]  /*18c0*/  @P2 BRA `(.L_x_675) ;  /* 0xfffffffc00542947 */ /* 0x000fec000383ffff */
.L_x_660:
[----:B------:R-:W-:Y:S01]  /*18d0*/  VIMNMX R3, PT, PT, R2, 0x3, !PT ;  /* 0x0000000302037848 */ /* 0x000fe20007fe0100 */
[----:B------:R-:W-:-:S04]  /*18e0*/  DEPBAR.LE SB0, 0x0 ;  /* 0x000080000000791a */ /* 0x000fc80000000000 */
[C---:B------:R-:W-:Y:S01]  /*18f0*/  VIADD R2, R3.reuse, 0xfffffffd ;  /* 0xfffffffd03027836 */ /* 0x040fe20000000000 */
[----:B------:R-:W-:Y:S01]  /*1900*/  BSSY.RECONVERGENT B0, `(.L_x_676) ;  /* 0x0000029000007945 */ /* 0x000fe20003800200 */
[----:B------:R-:W-:Y:S02]  /*1910*/  ISETP.GT.U32.AND P3, PT, R6, 0x7f, PT ;  /* 0x0000007f0600780c */ /* 0x000fe40003f64070 */
[C---:B------:R-:W-:Y:S01]  /*1920*/  IMAD R5, R2.reuse, R8, R5 ;  /* 0x0000000802057224 */ /* 0x040fe200078e0205 */
[----:B------:R-:W-:Y:S01]  /*1930*/  IADD3 R8, PT, PT, R3, -0x1, RZ ;  /* 0xffffffff03087810 */ /* 0x000fe20007ffe0ff */
[----:B------:R-:W-:-:S04]  /*1940*/  IMAD.HI.U32 R4, R2, -0x55555555, RZ ;  /* 0xaaaaaaab02047827 */ /* 0x000fc800078e00ff */
[----:B--2---:R-:W-:Y:S01]  /*1950*/  IMAD R10, R5, UR12, R6 ;  /* 0x0000000c050a7c24 */ /* 0x004fe2000f8e0206 */
[----:B------:R-:W-:Y:S01]  /*1960*/  SHF.R.U32.HI R5, RZ, 0x1, R4 ;  /* 0x00000001ff057819 */ /* 0x000fe20000011604 */
[----:B------:R-:W-:-:S03]  /*1970*/  IMAD.HI.U32 R9, R8, -0x55555555, RZ ;  /* 0xaaaaaaab08097827 */ /* 0x000fc600078e00ff */
[-C--:B------:R-:W-:Y:S01]  /*1980*/  ISETP.GE.AND P0, PT, R10, R21.reuse, PT ;  /* 0x000000150a00720c */ /* 0x080fe20003f06270 */
[----:B---3--:R-:W-:Y:S01]  /*1990*/  IMAD.IADD R12, R7, 0x1, R10 ;  /* 0x00000001070c7824 */ /* 0x008fe200078e020a */
[----:B------:R-:W-:Y:S01]  /*19a0*/  SHF.R.U32.HI R9, RZ, 0x1, R9 ;  /* 0x00000001ff097819 */ /* 0x000fe20000011609 */
[----:B------:R-:W-:Y:S02]  /*19b0*/  IMAD R5, R5, -0x3, R2 ;  /* 0xfffffffd05057824 */ /* 0x000fe400078e0202 */
[----:B------:R-:W-:Y:S01]  /*19c0*/  IMAD.IADD R10, R7, 0x1, R12 ;  /* 0x00000001070a7824 */ /* 0x000fe200078e020c */
[----:B------:R-:W-:Y:S01]  /*19d0*/  ISETP.GE.AND P1, PT, R12, R21, PT ;  /* 0x000000150c00720c */ /* 0x000fe20003f26270 */
[----:B------:R-:W-:-:S03]  /*19e0*/  IMAD R2, R9, -0x3, R8 ;  /* 0xfffffffd09027824 */ /* 0x000fc600078e0208 */
[----:B------:R-:W-:-:S03]  /*19f0*/  ISETP.GE.AND P2, PT, R10, R21, PT ;  /* 0x000000150a00720c */ /* 0x000fc60003f46270 */
[----:B------:R-:W-:Y:S10]  /*1a00*/  @P0 BRA `(.L_x_677) ;  /* 0x0000000000600947 */ /* 0x000ff40003800000 */
[----:B------:R-:W2:Y:S01]  /*1a10*/  S2UR UR5, SR_CgaCtaId ;  /* 0x00000000000579c3 */ /* 0x000ea20000008800 */
[----:B------:R-:W-:Y:S01]  /*1a20*/  UMOV UR4, 0x400 ;  /* 0x0000040000047882 */ /* 0x000fe20000000000 */
[----:B------:R-:W-:Y:S01]  /*1a30*/  IMAD R5, R5, UR12, RZ ;  /* 0x0000000c05057c24 */ /* 0x000fe2000f8e02ff */
[----:B------:R-:W-:-:S03]  /*1a40*/  UIADD3 UR4, UPT, UPT, UR4, 0x1000, URZ ;  /* 0x0000100004047890 */ /* 0x000fc6000fffe0ff */
[----:B------:R-:W-:Y:S01]  /*1a50*/  IMAD.IADD R4, R5, 0x1, R6 ;  /* 0x0000000105047824 */ /* 0x000fe200078e0206 */
[----:B--2---:R-:W-:-:S06]  /*1a60*/  ULEA UR4, UR5, UR4, 0x18 ;  /* 0x0000000405047291 */ /* 0x004fcc000f8ec0ff */
[----:B------:R-:W-:-:S06]  /*1a70*/  LEA R4, R4, UR4, 0x2 ;  /* 0x0000000404047c11 */ /* 0x000fcc000f8e10ff */
[----:B------:R-:W2:Y:S02]  /*1a80*/  LDS R4, [R4] ;  /* 0x0000000004047984 */ /* 0x000ea40000000800 */
[----:B--2---:R-:W-:Y:S02]  /*1a90*/  SHF.L.U32 R5, R4, 0x2, RZ ;  /* 0x0000000204057819 */ /* 0x004fe400000006ff */
        /* <DEDUP_REMOVED lines=15> */
.L_x_677:
[----:B------:R-:W-:Y:S05]  /*1b90*/  BSYNC.RECONVERGENT B0 ;  /* 0x0000000000007941 */ /* 0x000fea0003800200 */
.L_x_676:
[----:B------:R-:W-:Y:S04]  /*1ba0*/  BSSY.RECONVERGENT B0, `(.L_x_678) ;  /* 0x000001d000007945 */ /* 0x000fe80003800200 */
[----:B------:R-:W-:Y:S05]  /*1bb0*/  @P1 BRA `(.L_x_679) ;  /* 0x00000000006c1947 */ /* 0x000fea0003800000 */
[----:B------:R-:W3:Y:S01]  /*1bc0*/  S2UR UR5, SR_CgaCtaId ;  /* 0x00000000000579c3 */ /* 0x000ee20000008800 */
[----:B------:R-:W-:Y:S01]  /*1bd0*/  VIADD R3, R3, 0xfffffffe ;  /* 0xfffffffe03037836 */ /* 0x000fe20000000000 */
[----:B------:R-:W-:Y:S02]  /*1be0*/  UMOV UR4, 0x400 ;  /* 0x0000040000047882 */ /* 0x000fe40000000000 */
[----:B------:R-:W-:Y:S01]  /*1bf0*/  UIADD3 UR4, UPT, UPT, UR4, 0x1000, URZ ;  /* 0x0000100004047890 */ /* 0x000fe2000fffe0ff */
[----:B------:R-:W-:-:S05]  /*1c00*/  IMAD.HI.U32 R4, R3, -0x55555555, RZ ;  /* 0xaaaaaaab03047827 */ /* 0x000fca00078e00ff */
[----:B------:R-:W-:-:S05]  /*1c10*/  SHF.R.U32.HI R4, RZ, 0x1, R4 ;  /* 0x00000001ff047819 */ /* 0x000fca0000011604 */
[----:B------:R-:W-:-:S04]  /*1c20*/  IMAD R3, R4, -0x3, R3 ;  /* 0xfffffffd04037824 */ /* 0x000fc800078e0203 */
[----:B------:R-:W-:Y:S01]  /*1c30*/  IMAD R3, R3, UR12, R6 ;  /* 0x0000000c03037c24 */ /* 0x000fe2000f8e0206 */
[----:B---3--:R-:W-:-:S06]  /*1c40*/  ULEA UR4, UR5, UR4, 0x18 ;  /* 0x0000000405047291 */ /* 0x008fcc000f8ec0ff */
[----:B------:R-:W-:-:S06]  /*1c50*/  LEA R3, R3, UR4, 0x2 ;  /* 0x0000000403037c11 */ /* 0x000fcc000f8e10ff */
[----:B------:R-:W3:Y:S02]  /*1c60*/  LDS R3, [R3] ;  /* 0x0000000003037984 */ /* 0x000ee40000000800 */
[----:B---3--:R-:W-:Y:S01]  /*1c70*/  IMAD.SHL.U32 R4, R3, 0x4, RZ ;  /* 0x0000000403047824 */ /* 0x008fe200078e00ff */
[--C-:B--2---:R-:W-:Y:S02]  /*1c80*/  SHF.R.U32.HI R7, RZ, 0x6, R3.reuse ;  /* 0x00000006ff077819 */ /* 0x104fe40000011603 */
        /* <DEDUP_REMOVED lines=14> */
.L_x_679:
[----:B------:R-:W-:Y:S05]  /*1d70*/  BSYNC.RECONVERGENT B0 ;  /* 0x0000000000007941 */ /* 0x000fea0003800200 */
.L_x_678:
[----:B------:R-:W-:Y:S04]  /*1d80*/  BSSY.RECONVERGENT B0, `(.L_x_680) ;  /* 0x000001a000007945 */ /* 0x000fe80003800200 */
[----:B------:R-:W-:Y:S05]  /*1d90*/  @P2 BRA `(.L_x_681) ;  /* 0x0000000000602947 */ /* 0x000fea0003800000 */
[----:B------:R-:W4:Y:S01]  /*1da0*/  S2UR UR5, SR_CgaCtaId ;  /* 0x00000000000579c3 */ /* 0x000f220000008800 */
[----:B------:R-:W-:Y:S01]  /*1db0*/  UMOV UR4, 0x400 ;  /* 0x0000040000047882 */ /* 0x000fe20000000000 */
[----:B------:R-:W-:Y:S01]  /*1dc0*/  IMAD R3, R2, UR12, RZ ;  /* 0x0000000c02037c24 */ /* 0x000fe2000f8e02ff */
[----:B------:R-:W-:-:S03]  /*1dd0*/  UIADD3 UR4, UPT, UPT, UR4, 0x1000, URZ ;  /* 0x0000100004047890 */ /* 0x000fc6000fffe0ff */
[----:B------:R-:W-:Y:S01]  /*1de0*/  IMAD.IADD R2, R3, 0x1, R6 ;  /* 0x0000000103027824 */ /* 0x000fe200078e0206 */
[----:B----4-:R-:W-:-:S06]  /*1df0*/  ULEA UR4, UR5, UR4, 0x18 ;  /* 0x0000000405047291 */ /* 0x010fcc000f8ec0ff */
[----:B------:R-:W-:-:S06]  /*1e00*/  LEA R2, R2, UR4, 0x2 ;  /* 0x0000000402027c11 */ /* 0x000fcc000f8e10ff */
[----:B------:R-:W4:Y:S02]  /*1e10*/  LDS R2, [R2] ;  /* 0x0000000002027984 */ /* 0x000f240000000800 */
[----:B----4-:R-:W-:Y:S02]  /*1e20*/  SHF.L.U32 R3, R2, 0x2, RZ ;  /* 0x0000000202037819 */ /* 0x010fe400000006ff */
[--C-:B------:R-:W-:Y:S02]  /*1e30*/  SHF.R.U32.HI R4, RZ, 0x6, R2.reuse ;  /* 0x00000006ff047819 */ /* 0x100fe40000011602 */
[--C-:B--23--:R-:W-:Y:S02]  /*1e40*/  SHF.R.U32.HI R7, RZ, 0xe, R2.reuse ;  /* 0x0000000eff077819 */ /* 0x10cfe40000011602 */
        /* <DEDUP_REMOVED lines=13> */
.L_x_681:
[----:B------:R-:W-:Y:S05]  /*1f20*/  BSYNC.RECONVERGENT B0 ;  /* 0x0000000000007941 */ /* 0x000fea0003800200 */
.L_x_680:
        /* <DEDUP_REMOVED lines=15> */
.L_x_684:
[C---:B--234-:R-:W-:Y:S01]  /*2020*/  LEA R7, R6.reuse, UR4, 0xa ;  /* 0x0000000406077c11 */ /* 0x05cfe2000f8e50ff */
        /* <DEDUP_REMOVED lines=27> */
[----:B------:R-:W-:Y:S01]  /*21e0*/  IADD3 R14, PT, PT, R14, R19, RZ ;  /* 0x000000130e0e7210 */ /* 0x000fe20007ffe0ff */
[----:B------:R-:W-:Y:S01]  /*21f0*/  IMAD.IADD R17, R17, 0x1, R20 ;  /* 0x0000000111117824 */ /* 0x000fe200078e0214 */
[----:B-----5:R-:W-:-:S03]  /*2200*/  SEL R8, R21, RZ, P0 ;  /* 0x000000ff15087207 */ /* 0x020fc60000000000 */
[----:B------:R-:W3:Y:S01]  /*2210*/  SHFL.UP PT, R20, R14, 0x2, RZ ;  /* 0x044000000e147989 */ /* 0x000ee200000e00ff */
[----:B--2---:R-:W-:Y:S01]  /*2220*/  SEL R7, R10, RZ, P0 ;  /* 0x000000ff0a077207 */ /* 0x004fe20000000000 */
[----:B------:R-:W-:Y:S02]  /*2230*/  IMAD.IADD R13, R13, 0x1, R8 ;  /* 0x000000010d0d7824 */ /* 0x000fe400078e0208 */
[----:B------:R-:W2:Y:S02]  /*2240*/  SHFL.UP PT, R21, R11, 0x1, RZ ;  /* 0x042000000b157989 */ /* 0x000ea400000e00ff */
[----:B------:R-:W-:Y:S01]  /*2250*/  IMAD.IADD R12, R12, 0x1, R7 ;  /* 0x000000010c0c7824 */ /* 0x000fe200078e0207 */
[----:B------:R-:W-:Y:S01]  /*2260*/  SEL R7, R22, RZ, P1 ;  /* 0x000000ff16077207 */ /* 0x000fe20000800000 */
[----:B------:R-:W4:Y:S03]  /*2270*/  SHFL.UP PT, R19, R17, 0x2, RZ ;  /* 0x0440000011137989 */ /* 0x000f2600000e00ff */
[----:B------:R-:W-:Y:S01]  /*2280*/  IADD3 R2, PT, PT, R2, R7, RZ ;  /* 0x0000000702027210 */ /* 0x000fe20007ffe0ff */
[----:B------:R-:W5:Y:S04]  /*2290*/  SHFL.UP PT, R18, R13, 0x2, RZ ;  /* 0x044000000d127989 */ /* 0x000f6800000e00ff */
[----:B------:R-:W5:Y:S01]  /*22a0*/  SHFL.UP PT, R10, R12, 0x2, RZ ;  /* 0x044000000c0a7989 */ /* 0x000f6200000e00ff */
[----:B-1----:R-:W-:-:S05]  /*22b0*/  SEL R15, R15, RZ, P1 ;  /* 0x000000ff0f0f7207 */ /* 0x002fca0000800000 */
[----:B------:R-:W-:Y:S01]  /*22c0*/  IMAD.IADD R16, R16, 0x1, R15 ;  /* 0x0000000110107824 */ /* 0x000fe200078e020f */
[----:B---3--:R-:W-:Y:S02]  /*22d0*/  SEL R15, R20, RZ, P1 ;  /* 0x000000ff140f7207 */ /* 0x008fe40000800000 */
[----:B------:R-:W1:Y:S01]  /*22e0*/  SHFL.UP PT, R20, R2, 0x4, RZ ;  /* 0x0480000002147989 */ /* 0x000e6200000e00ff */
[----:B--2---:R-:W-:Y:S02]  /*22f0*/  SEL R22, R21, RZ, P0 ;  /* 0x000000ff15167207 */ /* 0x004fe40000000000 */
[----:B------:R-:W-:Y:S01]  /*2300*/  IMAD.IADD R15, R14, 0x1, R15 ;  /* 0x000000010e0f7824 */ /* 0x000fe200078e020f */
[----:B------:R-:W2:Y:S01]  /*2310*/  SHFL.UP PT, R21, R16, 0x4, RZ ;  /* 0x0480000010157989 */ /* 0x000ea200000e00ff */
[----:B----4-:R-:W-:Y:S02]  /*2320*/  SEL R8, R19, RZ, P1 ;  /* 0x000000ff13087207 */ /* 0x010fe40000800000 */
[----:B------:R-:W-:-:S02]  /*2330*/  IADD3 R11, PT, PT, R11, R22, RZ ;  /* 0x000000160b0b7210 */ /* 0x000fc40007ffe0ff */
[----:B-----5:R-:W-:Y:S01]  /*2340*/  SEL R18, R18, RZ, P1 ;  /* 0x000000ff12127207 */ /* 0x020fe20000800000 */
[----:B------:R-:W-:Y:S01]  /*2350*/  IMAD.IADD R14, R17, 0x1, R8 ;  /* 0x00000001110e7824 */ /* 0x000fe200078e0208 */
[----:B------:R-:W3:Y:S01]  /*2360*/  SHFL.UP PT, R22, R15, 0x4, RZ ;  /* 0x048000000f167989 */ /* 0x000ee200000e00ff */
[----:B------:R-:W-:Y:S02]  /*2370*/  SEL R7, R10, RZ, P1 ;  /* 0x000000ff0a077207 */ /* 0x000fe40000800000 */
[----:B------:R-:W-:Y:S01]  /*2380*/  IMAD.IADD R13, R13, 0x1, R18 ;  /* 0x000000010d0d7824 */ /* 0x000fe200078e0212 */
[----:B------:R-:W4:Y:S02]  /*2390*/  SHFL.UP PT, R19, R14, 0x4, RZ ;  /* 0x048000000e137989 */ /* 0x000f2400000e00ff */
[----:B------:R-:W-:Y:S02]  /*23a0*/  IMAD.IADD R12, R12, 0x1, R7 ;  /* 0x000000010c0c7824 */ /* 0x000fe400078e0207 */
[----:B------:R-:W5:Y:S04]  /*23b0*/  SHFL.UP PT, R17, R11, 0x2, RZ ;  /* 0x044000000b117989 */ /* 0x000f6800000e00ff */
[----:B------:R-:W5:Y:S01]  /*23c0*/  SHFL.UP PT, R18, R13, 0x4, RZ ;  /* 0x048000000d127989 */ /* 0x000f6200000e00ff */
[----:B-1----:R-:W-:-:S03]  /*23d0*/  SEL R7, R20, RZ, P2 ;  /* 0x000000ff14077207 */ /* 0x002fc60001000000 */
[----:B------:R-:W1:Y:S01]  /*23e0*/  SHFL.UP PT, R10, R12, 0x4, RZ ;  /* 0x048000000c0a7989 */ /* 0x000e6200000e00ff */
[----:B--2---:R-:W-:Y:S01]  /*23f0*/  SEL R21, R21, RZ, P2 ;  /* 0x000000ff15157207 */ /* 0x004fe20001000000 */
[----:B------:R-:W-:-:S03]  /*2400*/  IMAD.IADD R2, R2, 0x1, R7 ;  /* 0x0000000102027824 */ /* 0x000fc600078e0207 */
[----:B------:R-:W-:Y:S02]  /*2410*/  IADD3 R16, PT, PT, R16, R21, RZ ;  /* 0x0000001510107210 */ /* 0x000fe40007ffe0ff */
[----:B------:R-:W2:Y:S01]  /*2420*/  SHFL.UP PT, R21, R2, 0x8, RZ ;  /* 0x0500000002157989 */ /* 0x000ea200000e00ff */
[----:B---3--:R-:W-:Y:S02]  /*2430*/  SEL R22, R22, RZ, P2 ;  /* 0x000000ff16167207 */ /* 0x008fe40001000000 */
[----:B----4-:R-:W-:-:S03]  /*2440*/  SEL R19, R19, RZ, P2 ;  /* 0x000000ff13137207 */ /* 0x010fc60001000000 */
[----:B------:R-:W-:Y:S02]  /*2450*/  IMAD.IADD R15, R15, 0x1, R22 ;  /* 0x000000010f0f7824 */ /* 0x000fe400078e0216 */
[----:B------:R-:W3:Y:S01]  /*2460*/  SHFL.UP PT, R22, R16, 0x8, RZ ;  /* 0x0500000010167989 */ /* 0x000ee200000e00ff */
[----:B-----5:R-:W-:Y:S01]  /*2470*/  SEL R8, R17, RZ, P1 ;  /* 0x000000ff11087207 */ /* 0x020fe20000800000 */
[----:B------:R-:W-:Y:S02]  /*2480*/  IMAD.IADD R14, R14, 0x1, R19 ;  /* 0x000000010e0e7824 */ /* 0x000fe400078e0213 */
[----:B------:R-:W4:Y:S01]  /*2490*/  SHFL.UP PT, R20, R15, 0x8, RZ ;  /* 0x050000000f147989 */ /* 0x000f2200000e00ff */
[----:B------:R-:W-:Y:S01]  /*24a0*/  SEL R18, R18, RZ, P2 ;  /* 0x000000ff12127207 */ /* 0x000fe20001000000 */
[----:B------:R-:W-:Y:S02]  /*24b0*/  IMAD.IADD R17, R11, 0x1, R8 ;  /* 0x000000010b117824 */ /* 0x000fe400078e0208 */
[----:B------:R-:W5:Y:S01]  /*24c0*/  SHFL.UP PT, R19, R14, 0x8, RZ ;  /* 0x050000000e137989 */ /* 0x000f6200000e00ff */
[----:B------:R-:W-:-:S02]  /*24d0*/  IADD3 R13, PT, PT, R13, R18, RZ ;  /* 0x000000120d0d7210 */ /* 0x000fc40007ffe0ff */
[----:B-1----:R-:W-:Y:S01]  /*24e0*/  SEL R7, R10, RZ, P2 ;  /* 0x000000ff0a077207 */ /* 0x002fe20001000000 */
[----:B------:R-:W1:Y:S04]  /*24f0*/  SHFL.UP PT, R18, R17, 0x4, RZ ;  /* 0x0480000011127989 */ /* 0x000e6800000e00ff */
[----:B------:R-:W-:Y:S01]  /*2500*/  IMAD.IADD R12, R12, 0x1, R7 ;  /* 0x000000010c0c7824 */ /* 0x000fe200078e0207 */
[----:B------:R-:W1:Y:S01]  /*2510*/  SHFL.UP PT, R11, R13, 0x8, RZ ;  /* 0x050000000d0b7989 */ /* 0x000e6200000e00ff */
[----:B--2---:R-:W-:-:S03]  /*2520*/  SEL R21, R21, RZ, P3 ;  /* 0x000000ff15157207 */ /* 0x004fc60001800000 */
[----:B------:R-:W2:Y:S02]  /*2530*/  SHFL.UP PT, R10, R12, 0x8, RZ ;  /* 0x050000000c0a7989 */ /* 0x000ea400000e00ff */
[----:B------:R-:W-:Y:S01]  /*2540*/  IMAD.IADD R21, R2, 0x1, R21 ;  /* 0x0000000102157824 */ /* 0x000fe200078e0215 */
[----:B---3--:R-:W-:Y:S02]  /*2550*/  SEL R7, R22, RZ, P3 ;  /* 0x000000ff16077207 */ /* 0x008fe40001800000 */
[----:B----4-:R-:W-:-:S03]  /*2560*/  SEL R20, R20, RZ, P3 ;  /* 0x000000ff14147207 */ /* 0x010fc60001800000 */
[----:B------:R-:W-:Y:S01]  /*2570*/  IMAD.IADD R16, R16, 0x1, R7 ;  /* 0x0000000110107824 */ /* 0x000fe200078e0207 */
[----:B------:R-:W3:Y:S01]  /*2580*/  SHFL.UP PT, R2, R21, 0x10, RZ ;  /* 0x0600000015027989 */ /* 0x000ee200000e00ff */
[----:B-----5:R-:W-:Y:S02]  /*2590*/  SEL R19, R19, RZ, P3 ;  /* 0x000000ff13137207 */ /* 0x020fe40001800000 */
[----:B------:R-:W-:Y:S01]  /*25a0*/  IADD3 R15, PT, PT, R15, R20, RZ ;  /* 0x000000140f0f7210 */ /* 0x000fe20007ffe0ff */
[----:B------:R-:W4:Y:S01]  /*25b0*/  SHFL.UP PT, R23, R16, 0x10, RZ ;  /* 0x0600000010177989 */ /* 0x000f2200000e00ff */
[----:B-1----:R-:W-:Y:S01]  /*25c0*/  SEL R18, R18, RZ, P2 ;  /* 0x000000ff12127207 */ /* 0x002fe20001000000 */
[----:B------:R-:W-:Y:S02]  /*25d0*/  IMAD.IADD R14, R14, 0x1, R19 ;  /* 0x000000010e0e7824 */ /* 0x000fe400078e0213 */
[----:B------:R-:W1:Y:S01]  /*25e0*/  SHFL.UP PT, R19, R15, 0x10, RZ ;  /* 0x060000000f137989 */ /* 0x000e6200000e00ff */
[----:B------:R-:W-:Y:S01]  /*25f0*/  SEL R8, R11, RZ, P3 ;  /* 0x000000ff0b087207 */ /* 0x000fe20001800000 */
[----:B------:R-:W-:-:S02]  /*2600*/  IMAD.IADD R17, R17, 0x1, R18 ;  /* 0x0000000111117824 */ /* 0x000fc400078e0212 */
[----:B------:R-:W5:Y:S01]  /*2610*/  SHFL.UP PT, R11, R14, 0x10, RZ ;  /* 0x060000000e0b7989 */ /* 0x000f6200000e00ff */
[----:B--2---:R-:W-:Y:S01]  /*2620*/  SEL R7, R10, RZ, P3 ;  /* 0x000000ff0a077207 */ /* 0x004fe20001800000 */
[----:B------:R-:W-:Y:S02]  /*2630*/  IMAD.IADD R13, R13, 0x1, R8 ;  /* 0x000000010d0d7824 */ /* 0x000fe400078e0208 */
[----:B------:R-:W2:Y:S01]  /*2640*/  SHFL.UP PT, R20, R17, 0x8, RZ ;  /* 0x0500000011147989 */ /* 0x000ea200000e00ff */
[----:B------:R-:W-:-:S03]  /*2650*/  IADD3 R12, PT, PT, R12, R7, RZ ;  /* 0x000000070c0c7210 */ /* 0x000fc60007ffe0ff */
[----:B------:R-:W2:Y:S01]  /*2660*/  SHFL.UP PT, R22, R13, 0x10, RZ ;  /* 0x060000000d167989 */ /* 0x000ea200000e00ff */
[----:B---3--:R-:W-:-:S03]  /*2670*/  SEL R2, R2, RZ, P4 ;  /* 0x000000ff02027207 */ /* 0x008fc60002000000 */
[----:B------:R-:W3:Y:S01]  /*2680*/  SHFL.UP PT, R18, R12, 0x10, RZ ;  /* 0x060000000c127989 */ /* 0x000ee200000e00ff */
[----:B----4-:R-:W-:Y:S01]  /*2690*/  SEL R23, R23, RZ, P4 ;  /* 0x000000ff17177207 */ /* 0x010fe20002000000 */
[----:B------:R-:W-:Y:S01]  /*26a0*/  IMAD.IADD R21, R21, 0x1, R2 ;  /* 0x0000000115157824 */ /* 0x000fe200078e0202 */
[----:B-1----:R-:W-:-:S03]  /*26b0*/  SEL R8, R19, RZ, P4 ;  /* 0x000000ff13087207 */ /* 0x002fc60002000000 */
[----:B------:R-:W-:Y:S01]  /*26c0*/  IMAD.IADD R10, R16, 0x1, R23 ;  /* 0x00000001100a7824 */ /* 0x000fe200078e0217 */
[----:B-----5:R-:W-:Y:S01]  /*26d0*/  SEL R7, R11, RZ, P4 ;  /* 0x000000ff0b077207 */ /* 0x020fe20002000000 */
[----:B------:R-:W-:Y:S01]  /*26e0*/  IMAD.IADD R19, R15, 0x1, R8 ;  /* 0x000000010f137824 */ /* 0x000fe200078e0208 */
[----:B------:R1:W4:Y:S01]  /*26f0*/  SHFL.IDX PT, R11, R21, 0x1f, 0x1f ;  /* 0x03e01f00150b7f89 */ /* 0x00032200000e0000 */
[----:B--2---:R-:W-:-:S03]  /*2700*/  SEL R2, R20, RZ, P3 ;  /* 0x000000ff14027207 */ /* 0x004fc60001800000 */
[----:B------:R-:W2:Y:S01]  /*2710*/  SHFL.IDX PT, R16, R10, 0x1f, 0x1f ;  /* 0x03e01f000a107f89 */ /* 0x000ea200000e0000 */
[----:B------:R-:W-:Y:S02]  /*2720*/  IADD3 R20, PT, PT, R14, R7, RZ ;  /* 0x000000070e147210 */ /* 0x000fe40007ffe0ff */
[----:B------:R-:W-:Y:S01]  /*2730*/  SEL R22, R22, RZ, P4 ;  /* 0x000000ff16167207 */ /* 0x000fe20002000000 */
[----:B------:R-:W5:Y:S01]  /*2740*/  SHFL.IDX PT, R15, R19, 0x1f, 0x1f ;  /* 0x03e01f00130f7f89 */ /* 0x000f6200000e0000 */
[----:B------:R-:W-:Y:S01]  /*2750*/  IMAD.IADD R17, R17, 0x1, R2 ;  /* 0x0000000111117824 */ /* 0x000fe200078e0202 */
[----:B---3--:R-:W-:Y:S01]  /*2760*/  SEL R7, R18, RZ, P4 ;  /* 0x000000ff12077207 */ /* 0x008fe20002000000 */
[----:B-1----:R-:W-:Y:S01]  /*2770*/  IMAD.IADD R21, R21, 0x1, -R4 ;  /* 0x0000000115157824 */ /* 0x002fe200078e0a04 */
[----:B------:R-:W-:Y:S01]  /*2780*/  SHFL.IDX PT, R14, R20, 0x1f, 0x1f ;  /* 0x03e01f00140e7f89 */ /* 0x000fe200000e0000 */
[----:B------:R-:W-:Y:S01]  /*2790*/  IMAD.IADD R23, R13, 0x1, R22 ;  /* 0x000000010d177824 */ /* 0x000fe200078e0216 */
[----:B------:R-:W-:Y:S01]  /*27a0*/  IADD3 R2, P5, PT, R0, R3, RZ ;  /* 0x0000000300027210 */ /* 0x000fe20007fbe0ff */
[----:B------:R-:W-:Y:S01]  /*27b0*/  IMAD.IADD R18, R12, 0x1, R7 ;  /* 0x000000010c127824 */ /* 0x000fe200078e0207 */
[----:B------:R-:W1:Y:S02]  /*27c0*/  SHFL.UP PT, R22, R17, 0x10, RZ ;  /* 0x0600000011167989 */ /* 0x000e6400000e00ff */
[----:B------:R-:W-:-:S02]  /*27d0*/  LEA.HI.X.SX32 R3, R3, RZ, 0x1, P5 ;  /* 0x000000ff03037211 */ /* 0x000fc400028f0eff */
[----:B------:R-:W3:Y:S01]  /*27e0*/  SHFL.IDX PT, R13, R23, 0x1f, 0x1f ;  /* 0x03e01f00170d7f89 */ /* 0x000ee200000e0000 */
[----:B------:R-:W-:-:S03]  /*27f0*/  LEA R8, P5, R2, UR10, 0x2 ;  /* 0x0000000a02087c11 */ /* 0x000fc6000f8a10ff */
[----:B------:R-:W3:Y:S01]  /*2800*/  SHFL.IDX PT, R12, R18, 0x1f, 0x1f ;  /* 0x03e01f00120c7f89 */ /* 0x000ee200000e0000 */
[----:B------:R-:W-:Y:S02]  /*2810*/  LEA.HI.X R3, R2, UR11, R3, 0x2, P5 ;  /* 0x0000000b02037c11 */ /* 0x000fe4000a8f1403 */
[----:B----4-:R-:W-:Y:S02]  /*2820*/  IADD3 R7, PT, PT, R10, R11, -R4 ;  /* 0x0000000b0a077210 */ /* 0x010fe40007ffe804 */
[----:B--2---:R-:W-:Y:S02]  /*2830*/  IADD3 R16, PT, PT, R11, R16, RZ ;  /* 0x000000100b107210 */ /* 0x004fe40007ffe0ff */
[----:B------:R-:W-:-:S03]  /*2840*/  MOV R2, R8 ;  /* 0x0000000800027202 */ /* 0x000fc60000000f00 */
[----:B-----5:R-:W-:Y:S01]  /*2850*/  IMAD.IADD R15, R16, 0x1, R15 ;  /* 0x00000001100f7824 */ /* 0x020fe200078e020f */
[----:B-1----:R-:W-:-:S03]  /*2860*/  SEL R22, R22, RZ, P4 ;  /* 0x000000ff16167207 */ /* 0x002fc60002000000 */
[----:B------:R-:W-:Y:S01]  /*2870*/  IMAD.IADD R14, R15, 0x1, R14 ;  /* 0x000000010f0e7824 */ /* 0x000fe200078e020e */
[----:B------:R-:W-:Y:S01]  /*2880*/  IADD3 R19, PT, PT, R19, R16, -R4 ;  /* 0x0000001013137210 */ /* 0x000fe20007ffe804 */
[----:B------:R-:W-:Y:S02]  /*2890*/  REDG.E.ADD.STRONG.GPU desc[UR8][R2.64], R21 ;  /* 0x000000150200798e */ /* 0x000fe4000c12e108 */
[----:B---3--:R-:W-:Y:S02]  /*28a0*/  IMAD.IADD R13, R14, 0x1, R13 ;  /* 0x000000010e0d7824 */ /* 0x008fe400078e020d */
[----:B------:R-:W-:Y:S01]  /*28b0*/  IMAD.IADD R17, R17, 0x1, R22 ;  /* 0x0000000111117824 */ /* 0x000fe200078e0216 */
[----:B------:R-:W-:Y:S01]  /*28c0*/  IADD3 R15, PT, PT, R20, R15, -R4 ;  /* 0x0000000f140f7210 */ /* 0x000fe20007ffe804 */
[----:B------:R-:W-:Y:S01]  /*28d0*/  IMAD.IADD R11, R13, 0x1, R12 ;  /* 0x000000010d0b7824 */ /* 0x000fe200078e020c */
[--C-:B------:R-:W-:Y:S01]  /*28e0*/  IADD3 R23, PT, PT, R23, R14, -R4.reuse ;  /* 0x0000000e17177210 */ /* 0x100fe20007ffe804 */
[----:B------:R-:W-:Y:S01]  /*28f0*/  REDG.E.ADD.STRONG.GPU desc[UR8][R2.64+0x80], R7 ;  /* 0x000080070200798e */ /* 0x000fe2000c12e108 */
[----:B------:R-:W-:-:S02]  /*2900*/  IADD3 R13, PT, PT, R18, R13, -R4 ;  /* 0x0000000d120d7210 */ /* 0x000fc40007ffe804 */
[----:B------:R-:W-:Y:S01]  /*2910*/  IADD3 R9, PT, PT, R17, R11, -R4 ;  /* 0x0000000b11097210 */ /* 0x000fe20007ffe804 */
[----:B------:R-:W-:Y:S04]  /*2920*/  REDG.E.ADD.STRONG.GPU desc[UR8][R2.64+0x100], R19 ;  /* 0x000100130200798e */ /* 0x000fe8000c12e108 */
[----:B------:R-:W-:Y:S04]  /*2930*/  REDG.E.ADD.STRONG.GPU desc[UR8][R2.64+0x180], R15 ;  /* 0x0001800f0200798e */ /* 0x000fe8000c12e108 */
[----:B------:R-:W-:Y:S04]  /*2940*/  REDG.E.ADD.STRONG.GPU desc[UR8][R2.64+0x200], R23 ;  /* 0x000200170200798e */ /* 0x000fe8000c12e108 */
[----:B------:R-:W-:Y:S04]  /*2950*/  REDG.E.ADD.STRONG.GPU desc[UR8][R2.64+0x280], R13 ;  /* 0x0002800d0200798e */ /* 0x000fe8000c12e108 */
[----:B------:R-:W-:Y:S04]  /*2960*/  REDG.E.ADD.STRONG.GPU desc[UR8][R2.64+0x300], R9 ;  /* 0x000300090200798e */ /* 0x000fe8000c12e108 */
[----:B------:R-:W1:Y:S04]  /*2970*/  SHFL.UP PT, R10, R5, 0x1, RZ ;  /* 0x04200000050a7989 */ /* 0x000e6800000e00ff */
[----:B------:R-:W-:Y:S01]  /*2980*/  SHFL.IDX PT, R17, R17, 0x1f, 0x1f ;  /* 0x03e01f0011117f89 */ /* 0x000fe200000e0000 */
        /* <DEDUP_REMOVED lines=11> */
[----:B------:R1:W2:Y:S02]  /*2a40*/  SHFL.UP PT, R10, R5, 0x10, RZ ;  /* 0x06000000050a7989 */ /* 0x0002a400000e00ff */
.L_x_733:
[----:B--2---:R-:W-:Y:S02]  /*2a50*/  SEL R10, R10, RZ, P4 ;  /* 0x000000ff0a0a7207 */ /* 0x004fe40002000000 */
[----:B------:R-:W-:Y:S02]  /*2a60*/  IADD3 R17, PT, PT, -R4, R17, R11 ;  /* 0x0000001104117210 */ /* 0x000fe40007ffe10b */
[----:B------:R-:W-:Y:S01]  /*2a70*/  IADD3 R10, PT, PT, R5, R10, RZ ;  /* 0x0000000a050a7210 */ /* 0x000fe20007ffe0ff */
[----:B------:R-:W-:-:S04]  /*2a80*/  UMOV UR5, 0xffffffff ;  /* 0xffffffff00057882 */ /* 0x000fc80000000000 */
[----:B------:R-:W-:-:S05]  /*2a90*/  IMAD.IADD R17, R10, 0x1, R17 ;  /* 0x000000010a117824 */ /* 0x000fca00078e0211 */
[----:B------:R2:W-:Y:S01]  /*2aa0*/  REDG.E.ADD.STRONG.GPU desc[UR8][R2.64+0x380], R17 ;  /* 0x000380110200798e */ /* 0x0005e2000c12e108 */
[----:B------:R-:W-:Y:S05]  /*2ab0*/  BRA.DIV UR5, `(.L_x_683) ;  /* 0x0000001a05247947 */ /* 0x000fea000b800000 */
.L_x_736:
[----:B--2---:R-:W-:-:S05]  /*2ac0*/  IMAD.U32 R3, RZ, RZ, UR12 ;  /* 0x0000000cff037e24 */ /* 0x004fca000f8e00ff */
[----:B------:R-:W-:-:S04]  /*2ad0*/  LEA.HI R6, R3, R6, RZ, 0x1b ;  /* 0x0000000603067211 */ /* 0x000fc800078fd8ff */
[----:B------:R-:W-:-:S13]  /*2ae0*/  ISETP.GE.U32.AND P5, PT, R6, 0x4, PT ;  /* 0x000000040600780c */ /* 0x000fda0003fa6070 */
[----:B------:R-:W-:Y:S05]  /*2af0*/  @!P5 BRA `(.L_x_684) ;  /* 0xfffffff40048d947 */ /* 0x000fea000383ffff */
[----:B------:R-:W-:Y:S05]  /*2b00*/  EXIT ;  /* 0x000000000000794d */ /* 0x000fea0003800000 */
.L_x_682:
[----:B------:R-:W-:Y:S01]  /*2b10*/  HFMA2 R9, -RZ, RZ, 0, 5.9604644775390625e-08 ;  /* 0x00000001ff097431 */ /* 0x000fe200000001ff */
[----:B------:R-:W-:Y:S01]  /*2b20*/  BSSY B0, `(.L_x_685) ;  /* 0x0000007000007945 */ /* 0x000fe20003800000 */
[----:B---3--:R-:W-:Y:S02]  /*2b30*/  IMAD.MOV.U32 R24, RZ, RZ, R18 ;  /* 0x000000ffff187224 */ /* 0x008fe400078e0012 */
[----:B------:R-:W-:Y:S02]  /*2b40*/  IMAD.MOV.U32 R8, RZ, RZ, RZ ;  /* 0x000000ffff087224 */ /* 0x000fe400078e00ff */
[----:B-1----:R-:W-:-:S07]  /*2b50*/  IMAD.MOV.U32 R7, RZ, RZ, -0x1 ;  /* 0xffffffffff077424 */ /* 0x002fce00078e00ff */
[----:B--2---:R-:W-:Y:S05]  /*2b60*/  WARPSYNC.COLLECTIVE R7, `(.L_x_686) ;  /* 0x0000000007087348 */ /* 0x004fea0003c00000 */
[----:B------:R1:W3:Y:S02]  /*2b70*/  SHFL.UP P5, R10, R24, R9, R8 ;  /* 0x04000009180a7389 */ /* 0x0002e400000a0008 */
[----:B-123--:R-:W-:Y:S05]  /*2b80*/  ENDCOLLECTIVE ;  /* 0x000000000000791b */ /* 0x00efea0003800000 */
.L_x_686:
[----:B------:R-:W-:Y:S05]  /*2b90*/  BSYNC B0 ;  /* 0x0000000000007941 */ /* 0x000fea0003800000 */
.L_x_685:
[----:B------:R-:W-:Y:S01]  /*2ba0*/  IMAD.MOV.U32 R2, RZ, RZ, R10 ;  /* 0x000000ffff027224 */ /* 0x000fe200078e000a */
[----:B------:R1:W2:Y:S01]  /*2bb0*/  LDS R15, [R5+0x80] ;  /* 0x00008000050f7984 */ /* 0x0002a20000000800 */
[----:B------:R-:W-:Y:S02]  /*2bc0*/  IMAD.MOV.U32 R9, RZ, RZ, 0x2 ;  /* 0x00000002ff097424 */ /* 0x000fe400078e00ff */
[----:B------:R-:W-:Y:S01]  /*2bd0*/  IMAD.MOV.U32 R8, RZ, RZ, RZ ;  /* 0x000000ffff087224 */ /* 0x000fe200078e00ff */
[----:B------:R-:W-:Y:S01]  /*2be0*/  SEL R7, R2, RZ, P0 ;  /* 0x000000ff02077207 */ /* 0x000fe20000000000 */
[----:B------:R-:W-:Y:S01]  /*2bf0*/  IMAD.MOV.U32 R23, RZ, RZ, 0x1f ;  /* 0x0000001fff177424 */ /* 0x000fe200078e00ff */
[----:B------:R1:W3:Y:S02]  /*2c00*/  LDS R14, [R5+0x100] ;  /* 0x00010000050e7984 */ /* 0x0002e40000000800 */
[----:B------:R-:W-:Y:S02]  /*2c10*/  IADD3 R2, PT, PT, R18, R7, RZ ;  /* 0x0000000712027210 */ /* 0x000fe40007ffe0ff */
[----:B------:R-:W-:Y:S01]  /*2c20*/  MOV R7, 0xffffffff ;  /* 0xffffffff00077802 */ /* 0x000fe20000000f00 */
[----:B------:R1:W4:Y:S02]  /*2c30*/  LDS R17, [R5+0x180] ;  /* 0x0001800005117984 */ /* 0x0003240000000800 */
[----:B------:R-:W-:-:S07]  /*2c40*/  IMAD.MOV.U32 R24, RZ, RZ, R2 ;  /* 0x000000ffff187224 */ /* 0x000fce00078e0002 */
[----:B-1234-:R-:W-:Y:S05]  /*2c50*/  WARPSYNC.COLLECTIVE R7, `(.L_x_687) ;  /* 0x0000000007087348 */ /* 0x01efea0003c00000 */
[----:B------:R5:W1:Y:S02]  /*2c60*/  SHFL.UP P5, R10, R24, R9, R8 ;  /* 0x04000009180a7389 */ /* 0x000a6400000a0008 */
[----:B-12345:R-:W-:Y:S05]  /*2c70*/  ENDCOLLECTIVE ;  /* 0x000000000000791b */ /* 0x03efea0003800000 */
.L_x_687:
        /* <DEDUP_REMOVED lines=8> */
.L_x_688:
        /* <DEDUP_REMOVED lines=8> */
.L_x_689:
        /* <DEDUP_REMOVED lines=8> */
.L_x_690:
        /* <DEDUP_REMOVED lines=8> */
[----:B------:R-:W-:Y:S01]  /*2e80*/  IMAD.IADD R13, R21, 0x1, -R4 ;  /* 0x00000001150d7824 */ /* 0x000fe200078e0a04 */
[----:B------:R-:W-:Y:S01]  /*2e90*/  MOV R18, R21 ;  /* 0x0000001500127202 */ /* 0x000fe20000000f00 */
[----:B------:R-:W-:Y:S01]  /*2ea0*/  IMAD.MOV.U32 R9, RZ, RZ, 0x1 ;  /* 0x00000001ff097424 */ /* 0x000fe200078e00ff */
[----:B------:R-:W-:Y:S01]  /*2eb0*/  MOV R24, R15 ;  /* 0x0000000f00187202 */ /* 0x000fe20000000f00 */
[----:B------:R1:W2:Y:S04]  /*2ec0*/  LDS R12, [R5+0x280] ;  /* 0x00028000050c7984 */ /* 0x0002a80000000800 */
[----:B------:R1:W-:Y:S02]  /*2ed0*/  REDG.E.ADD.STRONG.GPU desc[UR8][R2.64], R13 ;  /* 0x0000000d0200798e */ /* 0x0003e4000c12e108 */
[----:B-12---:R-:W-:Y:S05]  /*2ee0*/  WARPSYNC.COLLECTIVE R7, `(.L_x_691) ;  /* 0x0000000007087348 */ /* 0x006fea0003c00000 */
[----:B------:R3:W4:Y:S02]  /*2ef0*/  SHFL.IDX P5, R10, R18, R22, R23 ;  /* 0x00000016120a7389 */ /* 0x00072400000a0017 */
[----:B-1234-:R-:W-:Y:S05]  /*2f00*/  ENDCOLLECTIVE ;  /* 0x000000000000791b */ /* 0x01efea0003800000 */
.L_x_691:
[----:B------:R-:W-:-:S07]  /*2f10*/  IMAD.MOV.U32 R11, RZ, RZ, R10 ;  /* 0x000000ffff0b7224 */ /* 0x000fce00078e000a */
[----:B------:R-:W-:Y:S05]  /*2f20*/  WARPSYNC.COLLECTIVE R7, `(.L_x_692) ;  /* 0x0000000007087348 */ /* 0x000fea0003c00000 */
[----:B------:R1:W2:Y:S02]  /*2f30*/  SHFL.UP P5, R10, R24, R9, R8 ;  /* 0x04000009180a7389 */ /* 0x0002a400000a0008 */
[----:B-12---:R-:W-:Y:S05]  /*2f40*/  ENDCOLLECTIVE ;  /* 0x000000000000791b */ /* 0x006fea0003800000 */
.L_x_692:
        /* <DEDUP_REMOVED lines=8> */
.L_x_693:
        /* <DEDUP_REMOVED lines=8> */
.L_x_694:
        /* <DEDUP_REMOVED lines=8> */
.L_x_695:
        /* <DEDUP_REMOVED lines=8> */
.L_x_696:
[----:B------:R-:W-:Y:S02]  /*3150*/  IMAD.MOV.U32 R22, RZ, RZ, 0x1f ;  /* 0x0000001fff167424 */ /* 0x000fe400078e00ff */
[----:B------:R-:W-:-:S05]  /*3160*/  IMAD.MOV.U32 R23, RZ, RZ, R10 ;  /* 0x000000ffff177224 */ /* 0x000fca00078e000a */
[----:B------:R-:W-:-:S05]  /*3170*/  SEL R23, R23, RZ, P4 ;  /* 0x000000ff17177207 */ /* 0x000fca0002000000 */
[----:B------:R-:W-:Y:S02]  /*3180*/  IMAD.IADD R10, R16, 0x1, R23 ;  /* 0x00000001100a7824 */ /* 0x000fe400078e0217 */
[----:B------:R-:W-:-:S03]  /*3190*/  IMAD.MOV.U32 R23, RZ, RZ, 0x1f ;  /* 0x0000001fff177424 */ /* 0x000fc600078e00ff */
[----:B------:R-:W-:Y:S02]  /*31a0*/  IADD3 R13, PT, PT, R10, R11, -R4 ;  /* 0x0000000b0a0d7210 */ /* 0x000fe40007ffe804 */
[----:B------:R-:W-:-:S03]  /*31b0*/  MOV R18, R10 ;  /* 0x0000000a00127202 */ /* 0x000fc60000000f00 */
[----:B------:R1:W-:Y:S01]  /*31c0*/  REDG.E.ADD.STRONG.GPU desc[UR8][R2.64+0x80], R13 ;  /* 0x0000800d0200798e */ /* 0x0003e2000c12e108 */
[----:B------:R-:W-:Y:S01]  /*31d0*/  MOV R24, R14 ;  /* 0x0000000e00187202 */ /* 0x000fe20000000f00 */
[----:B------:R-:W-:-:S07]  /*31e0*/  IMAD.MOV.U32 R9, RZ, RZ, 0x1 ;  /* 0x00000001ff097424 */ /* 0x000fce00078e00ff */
[----:B-1----:R-:W-:Y:S05]  /*31f0*/  WARPSYNC.COLLECTIVE R7, `(.L_x_697) ;  /* 0x0000000007087348 */ /* 0x002fea0003c00000 */
[----:B------:R2:W3:Y:S02]  /*3200*/  SHFL.IDX P5, R10, R18, R22, R23 ;  /* 0x00000016120a7389 */ /* 0x0004e400000a0017 */
[----:B-123--:R-:W-:Y:S05]  /*3210*/  ENDCOLLECTIVE ;  /* 0x000000000000791b */ /* 0x00efea0003800000 */
.L_x_697:
[----:B------:R1:W2:Y:S01]  /*3220*/  LDS R13, [R5+0x200] ;  /* 0x00020000050d7984 */ /* 0x0002a20000000800 */
[----:B------:R-:W-:-:S07]  /*3230*/  IMAD.MOV.U32 R16, RZ, RZ, R10 ;  /* 0x000000ffff107224 */ /* 0x000fce00078e000a */
[----:B-12---:R-:W-:Y:S05]  /*3240*/  WARPSYNC.COLLECTIVE R7, `(.L_x_698) ;  /* 0x0000000007087348 */ /* 0x006fea0003c00000 */
[----:B------:R3:W4:Y:S02]  /*3250*/  SHFL.UP P5, R10, R24, R9, R8 ;  /* 0x04000009180a7389 */ /* 0x00072400000a0008 */
[----:B-1234-:R-:W-:Y:S05]  /*3260*/  ENDCOLLECTIVE ;  /* 0x000000000000791b */ /* 0x01efea0003800000 */
.L_x_698:
        /* <DEDUP_REMOVED lines=9> */
.L_x_699:
        /* <DEDUP_REMOVED lines=8> */
.L_x_700:
        /* <DEDUP_REMOVED lines=8> */
.L_x_701:
        /* <DEDUP_REMOVED lines=8> */
.L_x_702:
        /* <DEDUP_REMOVED lines=12> */
.L_x_703:
[----:B------:R-:W-:-:S07]  /*3540*/  IMAD.MOV.U32 R15, RZ, RZ, R10 ;  /* 0x000000ffff0f7224 */ /* 0x000fce00078e000a */
[----:B------:R-:W-:Y:S05]  /*3550*/  WARPSYNC.COLLECTIVE R7, `(.L_x_704) ;  /* 0x0000000007087348 */ /* 0x000fea0003c00000 */
[----:B------:R1:W2:Y:S02]  /*3560*/  SHFL.UP P5, R10, R24, R9, R8 ;  /* 0x04000009180a7389 */ /* 0x0002a400000a0008 */
[----:B-12---:R-:W-:Y:S05]  /*3570*/  ENDCOLLECTIVE ;  /* 0x000000000000791b */ /* 0x006fea0003800000 */
.L_x_704:
        /* <DEDUP_REMOVED lines=9> */
.L_x_705:
        /* <DEDUP_REMOVED lines=8> */
.L_x_706:
        /* <DEDUP_REMOVED lines=8> */
.L_x_707:
        /* <DEDUP_REMOVED lines=8> */
.L_x_708:
        /* <DEDUP_REMOVED lines=11> */
.L_x_709:
[----:B------:R-:W-:-:S07]  /*3840*/  IMAD.MOV.U32 R14, RZ, RZ, R10 ;  /* 0x000000ffff0e7224 */ /* 0x000fce00078e000a */
[----:B------:R-:W-:Y:S05]  /*3850*/  WARPSYNC.COLLECTIVE R7, `(.L_x_710) ;  /* 0x0000000007087348 */ /* 0x000fea0003c00000 */
[----:B------:R1:W2:Y:S02]  /*3860*/  SHFL.UP P5, R10, R24, R9, R8 ;  /* 0x04000009180a7389 */ /* 0x0002a400000a0008 */
[----:B-12---:R-:W-:Y:S05]  /*3870*/  ENDCOLLECTIVE ;  /* 0x000000000000791b */ /* 0x006fea0003800000 */
.L_x_710:
        /* <DEDUP_REMOVED lines=9> */
.L_x_711:
        /* <DEDUP_REMOVED lines=8> */
.L_x_712:
        /* <DEDUP_REMOVED lines=8> */
.L_x_713:
        /* <DEDUP_REMOVED lines=8> */
.L_x_714:
[----:B------:R-:W-:-:S05]  /*3a90*/  IMAD.MOV.U32 R22, RZ, RZ, R10 ;  /* 0x000000ffff167224 */ /* 0x000fca00078e000a */
[----:B------:R-:W-:-:S05]  /*3aa0*/  SEL R22, R22, RZ, P4 ;  /* 0x000000ff16167207 */ /* 0x000fca0002000000 */
[----:B------:R-:W-:Y:S02]  /*3ab0*/  IMAD.IADD R23, R13, 0x1, R22 ;  /* 0x000000010d177824 */ /* 0x000fe400078e0216 */
[----:B------:R-:W-:-:S03]  /*3ac0*/  IMAD.MOV.U32 R22, RZ, RZ, 0x1f ;  /* 0x0000001fff167424 */ /* 0x000fc600078e00ff */
[----:B------:R-:W-:Y:S02]  /*3ad0*/  IADD3 R11, PT, PT, R23, R14, -R4 ;  /* 0x0000000e170b7210 */ /* 0x000fe40007ffe804 */
[----:B------:R-:W-:Y:S01]  /*3ae0*/  MOV R18, R23 ;  /* 0x0000001700127202 */ /* 0x000fe20000000f00 */
[----:B------:R-:W-:Y:S02]  /*3af0*/  IMAD.MOV.U32 R23, RZ, RZ, 0x1f ;  /* 0x0000001fff177424 */ /* 0x000fe400078e00ff */
[----:B------:R1:W-:Y:S01]  /*3b00*/  REDG.E.ADD.STRONG.GPU desc[UR8][R2.64+0x200], R11 ;  /* 0x0002000b0200798e */ /* 0x0003e2000c12e108 */
[----:B------:R-:W-:Y:S01]  /*3b10*/  MOV R24, R12 ;  /* 0x0000000c00187202 */ /* 0x000fe20000000f00 */
[----:B------:R-:W-:-:S07]  /*3b20*/  IMAD.MOV.U32 R9, RZ, RZ, 0x1 ;  /* 0x00000001ff097424 */ /* 0x000fce00078e00ff */
[----:B-1----:R-:W-:Y:S05]  /*3b30*/  WARPSYNC.COLLECTIVE R7, `(.L_x_715) ;  /* 0x0000000007087348 */ /* 0x002fea0003c00000 */
[----:B------:R2:W3:Y:S02]  /*3b40*/  SHFL.IDX P5, R10, R18, R22, R23 ;  /* 0x00000016120a7389 */ /* 0x0004e400000a0017 */
[----:B-123--:R-:W-:Y:S05]  /*3b50*/  ENDCOLLECTIVE ;  /* 0x000000000000791b */ /* 0x00efea0003800000 */
.L_x_715:
[----:B------:R-:W-:-:S07]  /*3b60*/  IMAD.MOV.U32 R13, RZ, RZ, R10 ;  /* 0x000000ffff0d7224 */ /* 0x000fce00078e000a */
[----:B------:R-:W-:Y:S05]  /*3b70*/  WARPSYNC.COLLECTIVE R7, `(.L_x_716) ;  /* 0x0000000007087348 */ /* 0x000fea0003c00000 */
[----:B------:R1:W2:Y:S02]  /*3b80*/  SHFL.UP P5, R10, R24, R9, R8 ;  /* 0x04000009180a7389 */ /* 0x0002a400000a0008 */
[----:B-12---:R-:W-:Y:S05]  /*3b90*/  ENDCOLLECTIVE ;  /* 0x000000000000791b */ /* 0x006fea0003800000 */
.L_x_716:
        /* <DEDUP_REMOVED lines=8> */
.L_x_717:
[----:B------:R-:W-:Y:S01]  /*3c20*/  IMAD.MOV.U32 R9, RZ, RZ, 0x4 ;  /* 0x00000004ff097424 */ /* 0x000fe200078e00ff */
[----:B------:R-:W-:-:S05]  /*3c30*/  SEL R11, R10, RZ, P1 ;  /* 0x000000ff0a0b7207 */ /* 0x000fca0000800000 */
[----:B------:R-:W-:-:S04]  /*3c40*/  IMAD.IADD R12, R12, 0x1, R11 ;  /* 0x000000010c0c7824 */ /* 0x000fc800078e020b */
[----:B------:R-:W-:-:S07]  /*3c50*/  IMAD.MOV.U32 R24, RZ, RZ, R12 ;  /* 0x000000ffff187224 */ /* 0x000fce00078e000c */
[----:B------:R-:W-:Y:S05]  /*3c60*/  WARPSYNC.COLLECTIVE R7, `(.L_x_718) ;  /* 0x0000000007087348 */ /* 0x000fea0003c00000 */
[----:B------:R1:W2:Y:S02]  /*3c70*/  SHFL.UP P5, R10, R24, R9, R8 ;  /* 0x04000009180a7389 */ /* 0x0002a400000a0008 */
[----:B-12---:R-:W-:Y:S05]  /*3c80*/  ENDCOLLECTIVE ;  /* 0x000000000000791b */ /* 0x006fea0003800000 */
.L_x_718:
[----:B------:R-:W-:Y:S01]  /*3c90*/  IMAD.MOV.U32 R9, RZ, RZ, 0x8 ;  /* 0x00000008ff097424 */ /* 0x000fe200078e00ff */
[----:B------:R-:W-:-:S04]  /*3ca0*/  SEL R11, R10, RZ, P2 ;  /* 0x000000ff0a0b7207 */ /* 0x000fc80001000000 */
[----:B------:R-:W-:-:S05]  /*3cb0*/  IADD3 R12, PT, PT, R12, R11, RZ ;  /* 0x0000000b0c0c7210 */ /* 0x000fca0007ffe0ff */
[----:B------:R-:W-:-:S07]  /*3cc0*/  IMAD.MOV.U32 R24, RZ, RZ, R12 ;  /* 0x000000ffff187224 */ /* 0x000fce00078e000c */
[----:B------:R-:W-:Y:S05]  /*3cd0*/  WARPSYNC.COLLECTIVE R7, `(.L_x_719) ;  /* 0x0000000007087348 */ /* 0x000fea0003c00000 */
[----:B------:R1:W2:Y:S02]  /*3ce0*/  SHFL.UP P5, R10, R24, R9, R8 ;  /* 0x04000009180a7389 */ /* 0x0002a400000a0008 */
[----:B-12---:R-:W-:Y:S05]  /*3cf0*/  ENDCOLLECTIVE ;  /* 0x000000000000791b */ /* 0x006fea0003800000 */
.L_x_719:
        /* <DEDUP_REMOVED lines=9> */
.L_x_720:
[----:B------:R-:W-:-:S05]  /*3d90*/  IMAD.MOV.U32 R18, RZ, RZ, R10 ;  /* 0x000000ffff127224 */ /* 0x000fca00078e000a */
[----:B------:R-:W-:-:S04]  /*3da0*/  SEL R15, R18, RZ, P4 ;  /* 0x000000ff120f7207 */ /* 0x000fc80002000000 */
[----:B------:R-:W-:-:S04]  /*3db0*/  IADD3 R18, PT, PT, R12, R15, RZ ;  /* 0x0000000f0c127210 */ /* 0x000fc80007ffe0ff */
[----:B------:R-:W-:-:S05]  /*3dc0*/  IADD3 R15, PT, PT, R18, R13, -R4 ;  /* 0x0000000d120f7210 */ /* 0x000fca0007ffe804 */
[----:B------:R1:W-:Y:S01]  /*3dd0*/  REDG.E.ADD.STRONG.GPU desc[UR8][R2.64+0x280], R15 ;  /* 0x0002800f0200798e */ /* 0x0003e2000c12e108 */
[----:B------:R-:W-:Y:S02]  /*3de0*/  IMAD.MOV.U32 R24, RZ, RZ, R11 ;  /* 0x000000ffff187224 */ /* 0x000fe400078e000b */
[----:B------:R-:W-:-:S07]  /*3df0*/  IMAD.MOV.U32 R9, RZ, RZ, 0x1 ;  /* 0x00000001ff097424 */ /* 0x000fce00078e00ff */
[----:B-1----:R-:W-:Y:S05]  /*3e00*/  WARPSYNC.COLLECTIVE R7, `(.L_x_721) ;  /* 0x0000000007087348 */ /* 0x002fea0003c00000 */
[----:B------:R2:W3:Y:S02]  /*3e10*/  SHFL.IDX P5, R10, R18, R22, R23 ;  /* 0x00000016120a7389 */ /* 0x0004e400000a0017 */
[----:B-123--:R-:W-:Y:S05]  /*3e20*/  ENDCOLLECTIVE ;  /* 0x000000000000791b */ /* 0x00efea0003800000 */
.L_x_721:
[----:B------:R-:W-:-:S07]  /*3e30*/  IMAD.MOV.U32 R12, RZ, RZ, R10 ;  /* 0x000000ffff0c7224 */ /* 0x000fce00078e000a */
[----:B------:R-:W-:Y:S05]  /*3e40*/  WARPSYNC.COLLECTIVE R7, `(.L_x_722) ;  /* 0x0000000007087348 */ /* 0x000fea0003c00000 */
[----:B------:R1:W2:Y:S02]  /*3e50*/  SHFL.UP P5, R10, R24, R9, R8 ;  /* 0x04000009180a7389 */ /* 0x0002a400000a0008 */
[----:B-12---:R-:W-:Y:S05]  /*3e60*/  ENDCOLLECTIVE ;  /* 0x000000000000791b */ /* 0x006fea0003800000 */
.L_x_722:
        /* <DEDUP_REMOVED lines=8> */
.L_x_723:
        /* <DEDUP_REMOVED lines=9> */
.L_x_724:
        /* <DEDUP_REMOVED lines=8> */
.L_x_725:
        /* <DEDUP_REMOVED lines=8> */
.L_x_726:
[----:B------:R-:W-:-:S04]  /*4080*/  MOV R22, R10 ;  /* 0x0000000a00167202 */ /* 0x000fc80000000f00 */
[----:B------:R-:W-:-:S05]  /*4090*/  SEL R22, R22, RZ, P4 ;  /* 0x000000ff16167207 */ /* 0x000fca0002000000 */
[----:B------:R-:W-:Y:S02]  /*40a0*/  IMAD.IADD R17, R17, 0x1, R22 ;  /* 0x0000000111117824 */ /* 0x000fe400078e0216 */
[----:B------:R-:W-:Y:S02]  /*40b0*/  HFMA2 R22, -RZ, RZ, 0, 1.847743988037109375e-06 ;  /* 0x0000001fff167431 */ /* 0x000fe400000001ff */
        /* <DEDUP_REMOVED lines=8> */
.L_x_727:
[----:B------:R-:W-:-:S07]  /*4140*/  IMAD.MOV.U32 R17, RZ, RZ, R10 ;  /* 0x000000ffff117224 */ /* 0x000fce00078e000a */
[----:B------:R-:W-:Y:S05]  /*4150*/  WARPSYNC.COLLECTIVE R7, `(.L_x_728) ;  /* 0x0000000007087348 */ /* 0x000fea0003c00000 */
[----:B------:R1:W2:Y:S02]  /*4160*/  SHFL.UP P5, R10, R24, R9, R8 ;  /* 0x04000009180a7389 */ /* 0x0002a400000a0008 */
[----:B-12---:R-:W-:Y:S05]  /*4170*/  ENDCOLLECTIVE ;  /* 0x000000000000791b */ /* 0x006fea0003800000 */
.L_x_728:
[----:B------:R-:W-:Y:S01]  /*4180*/  IMAD.MOV.U32 R9, RZ, RZ, 0x2 ;  /* 0x00000002ff097424 */ /* 0x000fe200078e00ff */
[----:B------:R-:W-:-:S04]  /*4190*/  SEL R10, R10, RZ, P0 ;  /* 0x000000ff0a0a7207 */ /* 0x000fc80000000000 */
[----:B------:R-:W-:-:S05]  /*41a0*/  IADD3 R12, PT, PT, R5, R10, RZ ;  /* 0x0000000a050c7210 */ /* 0x000fca0007ffe0ff */
[----:B------:R-:W-:-:S07]  /*41b0*/  IMAD.MOV.U32 R24, RZ, RZ, R12 ;  /* 0x000000ffff187224 */ /* 0x000fce00078e000c */
[----:B------:R-:W-:Y:S05]  /*41c0*/  WARPSYNC.COLLECTIVE R7, `(.L_x_729) ;  /* 0x0000000007087348 */ /* 0x000fea0003c00000 */
[----:B------:R1:W2:Y:S02]  /*41d0*/  SHFL.UP P5, R10, R24, R9, R8 ;  /* 0x04000009180a7389 */ /* 0x0002a400000a0008 */
[----:B-12---:R-:W-:Y:S05]  /*41e0*/  ENDCOLLECTIVE ;  /* 0x000000000000791b */ /* 0x006fea0003800000 */
.L_x_729:
[----:B------:R-:W-:Y:S01]  /*41f0*/  IMAD.MOV.U32 R9, RZ, RZ, 0x4 ;  /* 0x00000004ff097424 */ /* 0x000fe200078e00ff */
[----:B------:R-:W-:-:S05]  /*4200*/  SEL R5, R10, RZ, P1 ;  /* 0x000000ff0a057207 */ /* 0x000fca0000800000 */
[----:B------:R-:W-:-:S05]  /*4210*/  IMAD.IADD R14, R12, 0x1, R5 ;  /* 0x000000010c0e7824 */ /* 0x000fca00078e0205 */
[----:B------:R-:W-:-:S07]  /*4220*/  MOV R24, R14 ;  /* 0x0000000e00187202 */ /* 0x000fce0000000f00 */
[----:B------:R-:W-:Y:S05]  /*4230*/  WARPSYNC.COLLECTIVE R7, `(.L_x_730) ;  /* 0x0000000007087348 */ /* 0x000fea0003c00000 */
[----:B------:R1:W2:Y:S02]  /*4240*/  SHFL.UP P5, R10, R24, R9, R8 ;  /* 0x04000009180a7389 */ /* 0x0002a400000a0008 */
[----:B-12---:R-:W-:Y:S05]  /*4250*/  ENDCOLLECTIVE ;  /* 0x000000000000791b */ /* 0x006fea0003800000 */
.L_x_730:
[----:B------:R-:W-:Y:S01]  /*4260*/  HFMA2 R9, -RZ, RZ, 0, 4.76837158203125e-07 ;  /* 0x00000008ff097431 */ /* 0x000fe200000001ff */
[----:B------:R-:W-:-:S05]  /*4270*/  SEL R13, R10, RZ, P2 ;  /* 0x000000ff0a0d7207 */ /* 0x000fca0001000000 */
[----:B------:R-:W-:-:S04]  /*4280*/  IMAD.IADD R13, R14, 0x1, R13 ;  /* 0x000000010e0d7824 */ /* 0x000fc800078e020d */
[----:B------:R-:W-:-:S07]  /*4290*/  IMAD.MOV.U32 R24, RZ, RZ, R13 ;  /* 0x000000ffff187224 */ /* 0x000fce00078e000d */
[----:B------:R-:W-:Y:S05]  /*42a0*/  WARPSYNC.COLLECTIVE R7, `(.L_x_731) ;  /* 0x0000000007087348 */ /* 0x000fea0003c00000 */
[----:B------:R1:W2:Y:S02]  /*42b0*/  SHFL.UP P5, R10, R24, R9, R8 ;  /* 0x04000009180a7389 */ /* 0x0002a400000a0008 */
[----:B-12---:R-:W-:Y:S05]  /*42c0*/  ENDCOLLECTIVE ;  /* 0x000000000000791b */ /* 0x006fea0003800000 */
.L_x_731:
[----:B------:R-:W-:Y:S02]  /*42d0*/  MOV R9, 0x10 ;  /* 0x0000001000097802 */ /* 0x000fe40000000f00 */
[----:B------:R-:W-:-:S05]  /*42e0*/  SEL R10, R10, RZ, P3 ;  /* 0x000000ff0a0a7207 */ /* 0x000fca0001800000 */
[----:B------:R-:W-:-:S04]  /*42f0*/  IMAD.IADD R5, R13, 0x1, R10 ;  /* 0x000000010d057824 */ /* 0x000fc800078e020a */
[----:B------:R-:W-:-:S07]  /*4300*/  IMAD.MOV.U32 R24, RZ, RZ, R5 ;  /* 0x000000ffff187224 */ /* 0x000fce00078e0005 */
[----:B------:R-:W-:Y:S05]  /*4310*/  WARPSYNC.COLLECTIVE R7, `(.L_x_732) ;  /* 0x0000000007087348 */ /* 0x000fea0003c00000 */
[----:B------:R1:W2:Y:S02]  /*4320*/  SHFL.UP P5, R10, R24, R9, R8 ;  /* 0x04000009180a7389 */ /* 0x0002a400000a0008 */
[----:B-12---:R-:W-:Y:S05]  /*4330*/  ENDCOLLECTIVE ;  /* 0x000000000000791b */ /* 0x006fea0003800000 */
.L_x_732:
[----:B------:R-:W-:Y:S05]  /*4340*/  BRA `(.L_x_733) ;  /* 0xffffffe400c07947 */ /* 0x000fea000383ffff */
.L_x_683:
        /* <DEDUP_REMOVED lines=8> */
.L_x_735:
[----:B------:R-:W-:Y:S05]  /*43d0*/  BSYNC B0 ;  /* 0x0000000000007941 */ /* 0x000fea0003800000 */
.L_x_734:
[----:B------:R-:W-:Y:S05]  /*43e0*/  BRA `(.L_x_736) ;  /* 0xffffffe400b47947 */ /* 0x000fea000383ffff */
.L_x_737:
        /* <DEDUP_REMOVED lines=9> */
.L_x_3589:


//--------------------- .text._Z35compute_histograms_shared_pipelinedIjLi4ELi8ELi4ELi2EEvPKT_Pjii --------------------------
	.section	.text._Z35compute_histograms_shared_pipelinedIjLi4ELi8ELi4ELi2EEvPKT_Pjii,"ax",@progbits
	.align	128
        .global         _Z35compute_histograms_shared_pipelinedIjLi4ELi8ELi4ELi2EEvPKT_Pjii
        .type           _Z35compute_histograms_shared_pipelinedIjLi4ELi8ELi4ELi2EEvPKT_Pjii,@function
        .size           _Z35compute_histograms_shared_pipelinedIjLi4ELi8ELi4ELi2EEvPKT_Pjii,(.L_x_3575 - _Z35compute_histograms_shared_pipelinedIjLi4ELi8ELi4ELi2EEvPKT_Pjii)
        .other          _Z35compute_histograms_shared_pipelinedIjLi4ELi8ELi4ELi2EEvPKT_Pjii,@"STO_CUDA_ENTRY STV_DEFAULT"
_Z35compute_histograms_shared_pipelinedIjLi4ELi8ELi4ELi2EEvPKT_Pjii:
.text._Z35compute_histograms_shared_pipelinedIjLi4ELi8ELi4ELi2EEvPKT_Pjii:
        /* <DEDUP_REMOVED lines=9> */
[----:B------:R-:W-:Y:S05]  /*0090*/  CALL.REL.NOINC `($__internal_6_$__cuda_sm20_div_u16) ;  /* 0x0000004000607944 */ /* 0x000fea0003c00000 */
        /* <DEDUP_REMOVED lines=13> */
.L_x_740:
[----:B------:R-:W-:Y:S01]  /*0170*/  LEA R6, R4, R7, 0x2 ;  /* 0x0000000704067211 */ /* 0x000fe200078e10ff */
[----:B------:R-:W-:Y:S02]  /*0180*/  VIADD R5, R5, 0x1 ;  /* 0x0000000105057836 */ /* 0x000fe40000000000 */
[----:B------:R-:W-:Y:S02]  /*0190*/  IMAD.IADD R4, R3, 0x1, R4 ;  /* 0x0000000103047824 */ /* 0x000fe400078e0204 */
[----:B------:R1:W-:Y:S01]  /*01a0*/  STS [R6], RZ ;  /* 0x000000ff06007388 */ /* 0x0003e20000000800 */
[----:B------:R-:W-:-:S04]  /*01b0*/  LOP3.LUT R8, R5, R10, RZ, 0x3c, !PT ;  /* 0x0000000a05087212 */ /* 0x000fc800078e3cff */
[----:B------:R-:W-:-:S13]  /*01c0*/  ISETP.NE.AND P0, PT, R8, 0x2, PT ;  /* 0x000000020800780c */ /* 0x000fda0003f05270 */
[----:B-1----:R-:W-:Y:S05]  /*01d0*/  @P0 BRA `(.L_x_740) ;  /* 0xfffffffc00e40947 */ /* 0x002fea000383ffff */
.L_x_739:
[----:B------:R-:W-:Y:S05]  /*01e0*/  BSYNC.RECONVERGENT B0 ;  /* 0x0000000000007941 */ /* 0x000fea0003800200 */
.L_x_738:
[----:B------:R-:W-:Y:S01]  /*01f0*/  BSSY.RECONVERGENT B0, `(.L_x_741) ;  /* 0x000000d000007945 */ /* 0x000fe20003800200 */
[----:B------:R-:W-:-:S07]  /*0200*/  LEA R6, R4, UR8, 0x2 ;  /* 0x0000000804067c11 */ /* 0x000fce000f8e10ff */
.L_x_742:
        /* <DEDUP_REMOVED lines=12> */
.L_x_741:
[----:B------:R-:W1:Y:S01]  /*02d0*/  LDC R4, c[0x0][0x370] ;  /* 0x0000dc00ff047b82 */ /* 0x000e620000000800 */
[----:B------:R-:W-:Y:S01]  /*02e0*/  SHF.R.U32.HI R17, RZ, 0x2, R3 ;  /* 0x00000002ff117819 */ /* 0x000fe20000011603 */
[----:B--2---:R-:W2:Y:S01]  /*02f0*/  S2R R7, SR_CTAID.X ;  /* 0x0000000000077919 */ /* 0x004ea20000002500 */
[----:B------:R-:W-:Y:S02]  /*0300*/  UIADD3 UR4, UPT, UPT, UR4, 0x4000, URZ ;  /* 0x0000400004047890 */ /* 0x000fe4000fffe0ff */
[----:B------:R-:W3:Y:S01]  /*0310*/  I2F.U32.RP R14, R17 ;  /* 0x00000011000e7306 */ /* 0x000ee20000209000 */
[----:B------:R-:W-:Y:S01]  /*0320*/  IMAD.MOV R19, RZ, RZ, -R17 ;  /* 0x000000ffff137224 */ /* 0x000fe200078e0a11 */
[----:B------:R-:W-:Y:S01]  /*0330*/  ULEA UR4, UR5, UR4, 0x18 ;  /* 0x0000000405047291 */ /* 0x000fe2000f8ec0ff */
[----:B------:R-:W4:Y:S05]  /*0340*/  LDC R6, c[0x0][0x390] ;  /* 0x0000e400ff067b82 */ /* 0x000f2a0000000800 */
[----:B---3--:R-:W3:Y:S01]  /*0350*/  MUFU.RCP R14, R14 ;  /* 0x0000000e000e7308 */ /* 0x008ee20000001000 */
[----:B-1----:R-:W-:-:S05]  /*0360*/  IMAD R5, R3, R4, RZ ;  /* 0x0000000403057224 */ /* 0x002fca00078e02ff */
[----:B------:R-:W-:-:S04]  /*0370*/  IABS R10, R5 ;  /* 0x00000005000a7213 */ /* 0x000fc80000000000 */
[----:B------:R-:W1:Y:S01]  /*0380*/  I2F.RP R11, R10 ;  /* 0x0000000a000b7306 */ /* 0x000e620000209400 */
[----:B--2---:R-:W-:Y:S02]  /*0390*/  IMAD R18, R3, R7, R0 ;  /* 0x0000000703127224 */ /* 0x004fe400078e0200 */
[----:B---3--:R-:W-:Y:S01]  /*03a0*/  VIADD R12, R14, 0xffffffe ;  /* 0x0ffffffe0e0c7836 */ /* 0x008fe20000000000 */
[----:B----4-:R-:W-:Y:S02]  /*03b0*/  IADD3 R14, PT, PT, R5, -0x1, R6 ;  /* 0xffffffff050e7810 */ /* 0x010fe40007ffe006 */
[----:B------:R-:W-:Y:S02]  /*03c0*/  ISETP.GE.AND P5, PT, R18, R6, PT ;  /* 0x000000061200720c */ /* 0x000fe40003fa6270 */
[----:B------:R2:W-:Y:S08]  /*03d0*/  F2I.FTZ.U32.TRUNC.NTZ R13, R12 ;  /* 0x0000000c000d7305 */ /* 0x0005f0000021f000 */
[----:B-1----:R-:W1:Y:S01]  /*03e0*/  MUFU.RCP R11, R11 ;  /* 0x0000000b000b7308 */ /* 0x002e620000001000 */
[----:B--2---:R-:W-:-:S02]  /*03f0*/  IMAD.MOV.U32 R12, RZ, RZ, RZ ;  /* 0x000000ffff0c7224 */ /* 0x004fc400078e00ff */
[----:B-1----:R-:W-:Y:S02]  /*0400*/  VIADD R8, R11, 0xffffffe ;  /* 0x0ffffffe0b087836 */ /* 0x002fe40000000000 */
[----:B------:R-:W-:Y:S01]  /*0410*/  IMAD R11, R19, R13, RZ ;  /* 0x0000000d130b7224 */ /* 0x000fe200078e02ff */
[----:B------:R-:W-:Y:S02]  /*0420*/  IABS R19, R14 ;  /* 0x0000000e00137213 */ /* 0x000fe40000000000 */
[----:B------:R1:W2:Y:S01]  /*0430*/  F2I.FTZ.U32.TRUNC.NTZ R9, R8 ;  /* 0x0000000800097305 */ /* 0x0002a2000021f000 */
[----:B------:R-:W-:Y:S01]  /*0440*/  LOP3.LUT R14, R14, R5, RZ, 0x3c, !PT ;  /* 0x000000050e0e7212 */ /* 0x000fe200078e3cff */
[----:B------:R-:W-:-:S03]  /*0450*/  IMAD.HI.U32 R13, R13, R11, R12 ;  /* 0x0000000b0d0d7227 */ /* 0x000fc600078e000c */
[----:B------:R-:W-:-:S03]  /*0460*/  ISETP.GE.AND P2, PT, R14, RZ, PT ;  /* 0x000000ff0e00720c */ /* 0x000fc60003f46270 */
[----:B------:R-:W-:-:S04]  /*0470*/  IMAD.HI.U32 R16, R13, R0, RZ ;  /* 0x000000000d107227 */ /* 0x000fc800078e00ff */
[----:B-1----:R-:W-:Y:S01]  /*0480*/  IMAD.MOV.U32 R8, RZ, RZ, RZ ;  /* 0x000000ffff087224 */ /* 0x002fe200078e00ff */
[----:B------:R-:W-:Y:S02]  /*0490*/  IADD3 R20, PT, PT, -R16, RZ, RZ ;  /* 0x000000ff10147210 */ /* 0x000fe40007ffe1ff */
[----:B--2---:R-:W-:-:S03]  /*04a0*/  IADD3 R15, PT, PT, RZ, -R9, RZ ;  /* 0x80000009ff0f7210 */ /* 0x004fc60007ffe0ff */
[----:B------:R-:W-:Y:S02]  /*04b0*/  IMAD R20, R17, R20, R0 ;  /* 0x0000001411147224 */ /* 0x000fe400078e0200 */
[----:B------:R-:W-:Y:S02]  /*04c0*/  IMAD R11, R15, R10, RZ ;  /* 0x0000000a0f0b7224 */ /* 0x000fe400078e02ff */
[----:B------:R-:W-:Y:S01]  /*04d0*/  IMAD.IADD R15, R18, 0x1, R5 ;  /* 0x00000001120f7824 */ /* 0x000fe200078e0205 */
[----:B------:R-:W-:Y:S01]  /*04e0*/  ISETP.GE.U32.AND P0, PT, R20, R17, PT ;  /* 0x000000111400720c */ /* 0x000fe20003f06070 */
[----:B------:R-:W-:Y:S01]  /*04f0*/  IMAD.HI.U32 R8, R9, R11, R8 ;  /* 0x0000000b09087227 */ /* 0x000fe200078e0008 */
[----:B------:R-:W-:Y:S02]  /*0500*/  IABS R9, R5 ;  /* 0x0000000500097213 */ /* 0x000fe40000000000 */
[----:B------:R-:W-:-:S03]  /*0510*/  ISETP.GE.AND P3, PT, R15, R6, PT ;  /* 0x000000060f00720c */ /* 0x000fc60003f66270 */
[----:B------:R-:W-:Y:S02]  /*0520*/  IMAD.MOV R12, RZ, RZ, -R9 ;  /* 0x000000ffff0c7224 */ /* 0x000fe400078e0a09 */
[----:B------:R-:W-:-:S04]  /*0530*/  IMAD.HI.U32 R11, R8, R19, RZ ;  /* 0x00000013080b7227 */ /* 0x000fc800078e00ff */
[----:B------:R-:W-:Y:S02]  /*0540*/  IMAD R19, R11, R12, R19 ;  /* 0x0000000c0b137224 */ /* 0x000fe400078e0213 */
[----:B------:R-:W1:Y:S01]  /*0550*/  @!P5 LDC.64 R12, c[0x0][0x380] ;  /* 0x0000e000ff0cdb82 */ /* 0x000e620000000a00 */
[----:B------:R-:W-:Y:S02]  /*0560*/  @P0 IMAD.IADD R20, R20, 0x1, -R17 ;  /* 0x0000000114140824 */ /* 0x000fe400078e0a11 */
[----:B------:R-:W-:Y:S01]  /*0570*/  ISETP.GT.U32.AND P6, PT, R10, R19, PT ;  /* 0x000000130a00720c */ /* 0x000fe20003fc4070 */
[----:B------:R-:W-:Y:S02]  /*0580*/  @P0 VIADD R16, R16, 0x1 ;  /* 0x0000000110100836 */ /* 0x000fe40000000000 */
[----:B------:R-:W-:Y:S02]  /*0590*/  ISETP.GE.U32.AND P1, PT, R20, R17, PT ;  /* 0x000000111400720c */ /* 0x000fe40003f26070 */
[----:B------:R-:W2:Y:S08]  /*05a0*/  @!P3 LDC.64 R8, c[0x0][0x380] ;  /* 0x0000e000ff08bb82 */ /* 0x000eb00000000a00 */
[----:B------:R-:W-:-:S02]  /*05b0*/  @!P6 IMAD.IADD R19, R19, 0x1, -R10 ;  /* 0x000000011313e824 */ /* 0x000fc400078e0a0a */
[----:B------:R-:W-:Y:S02]  /*05c0*/  @!P6 VIADD R11, R11, 0x1 ;  /* 0x000000010b0be836 */ /* 0x000fe40000000000 */
[----:B------:R-:W-:Y:S01]  /*05d0*/  @P1 VIADD R16, R16, 0x1 ;  /* 0x0000000110101836 */ /* 0x000fe20000000000 */
[----:B------:R-:W-:Y:S02]  /*05e0*/  ISETP.GE.U32.AND P4, PT, R19, R10, PT ;  /* 0x0000000a1300720c */ /* 0x000fe40003f86070 */
[----:B------:R-:W-:Y:S01]  /*05f0*/  LEA R10, R0, UR4, 0x2 ;  /* 0x00000004000a7c11 */ /* 0x000fe2000f8e10ff */
[----:B-1----:R-:W-:-:S05]  /*0600*/  @!P5 IMAD.WIDE R12, R18, 0x4, R12 ;  /* 0x00000004120cd825 */ /* 0x002fca00078e020c */
[----:B------:R-:W-:Y:S01]  /*0610*/  @!PT LDS RZ, [RZ] ;  /* 0x00000000fffff984 */ /* 0x000fe20000000800 */
[----:B------:R-:W-:Y:S01]  /*0620*/  @!PT LDS RZ, [RZ] ;  /* 0x00000000fffff984 */ /* 0x000fe20000000800 */
[----:B------:R-:W-:Y:S01]  /*0630*/  @!PT LDS RZ, [RZ] ;  /* 0x00000000fffff984 */ /* 0x000fe20000000800 */
[----:B------:R1:W-:Y:S01]  /*0640*/  @!P5 LDGSTS.E [R10], desc[UR6][R12.64] ;  /* 0x000000000c0adfae */ /* 0x0003e2000b9a1006 */
[----:B------:R-:W-:Y:S01]  /*0650*/  ISETP.NE.AND P5, PT, R5, RZ, PT ;  /* 0x000000ff0500720c */ /* 0x000fe20003fa5270 */
[----:B--2---:R-:W-:Y:S02]  /*0660*/  @!P3 IMAD.WIDE R14, R15, 0x4, R8 ;  /* 0x000000040f0eb825 */ /* 0x004fe400078e0208 */
[----:B------:R-:W0:Y:S01]  /*0670*/  LDGDEPBAR ;  /* 0x00000000000079af */ /* 0x000e220000000000 */
[----:B------:R-:W-:Y:S01]  /*0680*/  @P4 IADD3 R11, PT, PT, R11, 0x1, RZ ;  /* 0x000000010b0b4810 */ /* 0x000fe20007ffe0ff */
[----:B------:R-:W-:-:S04]  /*0690*/  IMAD R9, R3, 0x4, R10 ;  /* 0x0000000403097824 */ /* 0x000fc800078e020a */
[----:B------:R-:W-:Y:S01]  /*06a0*/  @!P2 IMAD.MOV R11, RZ, RZ, -R11 ;  /* 0x000000ffff0ba224 */ /* 0x000fe200078e0a0b */
[----:B------:R2:W-:Y:S01]  /*06b0*/  @!P3 LDGSTS.E [R9], desc[UR6][R14.64] ;  /* 0x000000000e09bfae */ /* 0x0005e2000b9a1006 */
[----:B------:R-:W-:Y:S02]  /*06c0*/  ISETP.NE.U32.AND P3, PT, R17, RZ, PT ;  /* 0x000000ff1100720c */ /* 0x000fe40003f65070 */
[----:B------:R-:W-:Y:S01]  /*06d0*/  @!P5 LOP3.LUT R11, RZ, R5, RZ, 0x33, !PT ;  /* 0x00000005ff0bd212 */ /* 0x000fe200078e33ff */
[----:B------:R-:W0:Y:S01]  /*06e0*/  LDGDEPBAR ;  /* 0x00000000000079af */ /* 0x000e220000000000 */
[----:B------:R-:W-:Y:S02]  /*06f0*/  BAR.SYNC.DEFER_BLOCKING 0x0 ;  /* 0x0000000000007b1d */ /* 0x000fe40000010000 */
[----:B------:R-:W-:-:S07]  /*0700*/  ISETP.GE.AND P0, PT, R11, 0x3, PT ;  /* 0x000000030b00780c */ /* 0x000fce0003f06270 */
[----:B------:R-:W-:-:S04]  /*0710*/  @!P3 LOP3.LUT R16, RZ, R17, RZ, 0x33, !PT ;  /* 0x00000011ff10b212 */ /* 0x000fc800078e33ff */
[----:B-1----:R-:W-:Y:S02]  /*0720*/  LEA R12, R16, UR8, 0xc ;  /* 0x00000008100c7c11 */ /* 0x002fe4000f8e60ff */
[----:B--2---:R-:W-:Y:S05]  /*0730*/  @!P0 BRA `(.L_x_743) ;  /* 0x0000000c00488947 */ /* 0x004fea0003800000 */
[C---:B------:R-:W-:Y:S01]  /*0740*/  VIADD R8, R11.reuse, 0xfffffffd ;  /* 0xfffffffd0b087836 */ /* 0x040fe20000000000 */
[----:B------:R-:W-:Y:S01]  /*0750*/  IADD3 R20, PT, PT, R11, -0x2, RZ ;  /* 0xfffffffe0b147810 */ /* 0x000fe20007ffe0ff */
[----:B------:R-:W-:-:S03]  /*0760*/  IMAD.MOV.U32 R17, RZ, RZ, 0x2 ;  /* 0x00000002ff117424 */ /* 0x000fc600078e00ff */
[----:B------:R-:W-:Y:S02]  /*0770*/  ISETP.GE.U32.AND P0, PT, R8, 0x3, PT ;  /* 0x000000030800780c */ /* 0x000fe40003f06070 */
[----:B------:R-:W-:-:S11]  /*0780*/  LOP3.LUT R13, R20, 0x3, RZ, 0xc0, !PT ;  /* 0x00000003140d7812 */ /* 0x000fd600078ec0ff */
[----:B------:R-:W-:Y:S05]  /*0790*/  @!P0 BRA `(.L_x_744) ;  /* 0x0000000800608947 */ /* 0x000fea0003800000 */
[----:B------:R-:W1:Y:S01]  /*07a0*/  LDC R6, c[0x0][0x390] ;  /* 0x0000e400ff067b82 */ /* 0x000e620000000800 */
[----:B------:R-:W-:Y:S01]  /*07b0*/  LOP3.LUT R20, R20, 0xfffffffc, RZ, 0xc0, !PT ;  /* 0xfffffffc14147812 */ /* 0x000fe200078ec0ff */
[----:B------:R-:W-:Y:S02]  /*07c0*/  IMAD.IADD R16, R7, 0x1, R4 ;  /* 0x0000000107107824 */ /* 0x000fe400078e0204 */
[----:B------:R-:W-:Y:S02]  /*07d0*/  HFMA2 R17, -RZ, RZ, 0, 0 ;  /* 0x00000000ff117431 */ /* 0x000fe400000001ff */
[C-C-:B------:R-:W-:Y:S02]  /*07e0*/  IMAD R8, R4.reuse, 0x3, R7.reuse ;  /* 0x0000000304087824 */ /* 0x140fe400078e0207 */
[C-C-:B------:R-:W-:Y:S02]  /*07f0*/  IMAD R19, R4.reuse, 0x4, R7.reuse ;  /* 0x0000000404137824 */ /* 0x140fe400078e0207 */
[----:B------:R-:W-:-:S02]  /*0800*/  IMAD R23, R4, 0x5, R7 ;  /* 0x0000000504177824 */ /* 0x000fc400078e0207 */
[----:B------:R-:W-:Y:S02]  /*0810*/  IMAD R21, R4, 0x2, R7 ;  /* 0x0000000204157824 */ /* 0x000fe400078e0207 */
[----:B------:R-:W-:Y:S02]  /*0820*/  IMAD.MOV R20, RZ, RZ, -R20 ;  /* 0x000000ffff147224 */ /* 0x000fe400078e0a14 */
[-CC-:B------:R-:W-:Y:S02]  /*0830*/  IMAD R16, R16, R3.reuse, R0.reuse ;  /* 0x0000000310107224 */ /* 0x180fe400078e0200 */
[-CC-:B------:R-:W-:Y:S02]  /*0840*/  IMAD R8, R8, R3.reuse, R0.reuse ;  /* 0x0000000308087224 */ /* 0x180fe400078e0200 */
[-CC-:B------:R-:W-:Y:S02]  /*0850*/  IMAD R19, R19, R3.reuse, R0.reuse ;  /* 0x0000000313137224 */ /* 0x180fe400078e0200 */
[----:B------:R-:W-:-:S02]  /*0860*/  IMAD R23, R23, R3, R0 ;  /* 0x0000000317177224 */ /* 0x000fc400078e0200 */
[----:B------:R-:W-:-:S07]  /*0870*/  IMAD R21, R21, R3, R0 ;  /* 0x0000000315157224 */ /* 0x000fce00078e0200 */
.L_x_759:
        /* <DEDUP_REMOVED lines=22> */
.L_x_746:
[----:B------:R-:W-:Y:S05]  /*09e0*/  BSYNC.RECONVERGENT B0 ;  /* 0x0000000000007941 */ /* 0x000fea0003800200 */
.L_x_745:
        /* <DEDUP_REMOVED lines=8> */
.L_x_748:
[----:B------:R-:W-:Y:S05]  /*0a70*/  BSYNC.RECONVERGENT B0 ;  /* 0x0000000000007941 */ /* 0x000fea0003800200 */
.L_x_747:
[----:B------:R-:W0:Y:S01]  /*0a80*/  LDGDEPBAR ;  /* 0x00000000000079af */ /* 0x000e220000000000 */
[-C--:B------:R-:W-:Y:S01]  /*0a90*/  ISETP.GE.AND P0, PT, R16, R6.reuse, PT ;  /* 0x000000061000720c */ /* 0x080fe20003f06270 */
[----:B------:R-:W-:Y:S01]  /*0aa0*/  BSSY.RECONVERGENT B0, `(.L_x_749) ;  /* 0x0000015000007945 */ /* 0x000fe20003800200 */
[----:B------:R-:W-:Y:S01]  /*0ab0*/  ISETP.GE.AND P2, PT, R8, R6, PT ;  /* 0x000000060800720c */ /* 0x000fe20003f46270 */
[----:B------:R-:W-:-:S10]  /*0ac0*/  DEPBAR.LE SB0, 0x1 ;  /* 0x000080400000791a */ /* 0x000fd40000000000 */
[----:B------:R-:W-:Y:S05]  /*0ad0*/  @P0 BRA `(.L_x_750) ;  /* 0x0000000000440947 */ /* 0x000fea0003800000 */
[----:B--2---:R-:W1:Y:S02]  /*0ae0*/  LDS R14, [R9] ;  /* 0x00000000090e7984 */ /* 0x004e640000000800 */
        /* <DEDUP_REMOVED lines=16> */
.L_x_750:
[----:B------:R-:W-:Y:S05]  /*0bf0*/  BSYNC.RECONVERGENT B0 ;  /* 0x0000000000007941 */ /* 0x000fea0003800200 */
.L_x_749:
        /* <DEDUP_REMOVED lines=8> */
.L_x_752:
[----:B------:R-:W-:Y:S05]  /*0c80*/  BSYNC.RECONVERGENT B0 ;  /* 0x0000000000007941 */ /* 0x000fea0003800200 */
.L_x_751:
[----:B------:R-:W0:Y:S01]  /*0c90*/  LDGDEPBAR ;  /* 0x00000000000079af */ /* 0x000e220000000000 */
[----:B------:R-:W-:Y:S01]  /*0ca0*/  BSSY.RECONVERGENT B0, `(.L_x_753) ;  /* 0x0000015000007945 */ /* 0x000fe20003800200 */
[----:B------:R-:W-:Y:S01]  /*0cb0*/  ISETP.GE.AND P0, PT, R19, R6, PT ;  /* 0x000000061300720c */ /* 0x000fe20003f06270 */
[----:B------:R-:W-:-:S04]  /*0cc0*/  DEPBAR.LE SB0, 0x1 ;  /* 0x000080400000791a */ /* 0x000fc80000000000 */
[----:B------:R-:W-:Y:S08]  /*0cd0*/  @P1 BRA `(.L_x_754) ;  /* 0x0000000000441947 */ /* 0x000ff00003800000 */
[----:B--2-4-:R-:W1:Y:S02]  /*0ce0*/  LDS R14, [R10] ;  /* 0x000000000a0e7984 */ /* 0x014e640000000800 */
[----:B-1-3--:R-:W-:Y:S01]  /*0cf0*/  IMAD.SHL.U32 R15, R14, 0x4, RZ ;  /* 0x000000040e0f7824 */ /* 0x00afe200078e00ff */
        /* <DEDUP_REMOVED lines=15> */
.L_x_754:
[----:B------:R-:W-:Y:S05]  /*0df0*/  BSYNC.RECONVERGENT B0 ;  /* 0x0000000000007941 */ /* 0x000fea0003800200 */
.L_x_753:
        /* <DEDUP_REMOVED lines=8> */
.L_x_756:
[----:B------:R-:W-:Y:S05]  /*0e80*/  BSYNC.RECONVERGENT B0 ;  /* 0x0000000000007941 */ /* 0x000fea0003800200 */
.L_x_755:
[----:B------:R-:W0:Y:S01]  /*0e90*/  LDGDEPBAR ;  /* 0x00000000000079af */ /* 0x000e220000000000 */
[----:B------:R-:W-:Y:S01]  /*0ea0*/  BSSY.RECONVERGENT B0, `(.L_x_757) ;  /* 0x0000014000007945 */ /* 0x000fe20003800200 */
[----:B------:R-:W-:-:S04]  /*0eb0*/  DEPBAR.LE SB0, 0x1 ;  /* 0x000080400000791a */ /* 0x000fc80000000000 */
[----:B------:R-:W-:Y:S05]  /*0ec0*/  @P2 BRA `(.L_x_758) ;  /* 0x0000000000442947 */ /* 0x000fea0003800000 */
[----:B-12-4-:R-:W3:Y:S02]  /*0ed0*/  LDS R14, [R9] ;  /* 0x00000000090e7984 */ /* 0x016ee40000000800 */
[----:B---3-5:R-:W-:Y:S01]  /*0ee0*/  IMAD.SHL.U32 R15, R14, 0x4, RZ ;  /* 0x000000040e0f7824 */ /* 0x028fe200078e00ff */
        /* <DEDUP_REMOVED lines=15> */
.L_x_758:
[----:B------:R-:W-:Y:S05]  /*0fe0*/  BSYNC.RECONVERGENT B0 ;  /* 0x0000000000007941 */ /* 0x000fea0003800200 */
.L_x_757:
[----:B------:R-:W-:Y:S01]  /*0ff0*/  ISETP.GE.AND P0, PT, R23, R6, PT ;  /* 0x000000061700720c */ /* 0x000fe20003f06270 */
[----:B------:R-:W-:Y:S01]  /*1000*/  VIADD R20, R20, 0x4 ;  /* 0x0000000414147836 */ /* 0x000fe20000000000 */
[----:B------:R-:W-:Y:S01]  /*1010*/  LEA R18, R5, R18, 0x2 ;  /* 0x0000001205127211 */ /* 0x000fe200078e10ff */
[----:B------:R-:W-:Y:S02]  /*1020*/  VIADD R17, R17, 0x4 ;  /* 0x0000000411117836 */ /* 0x000fe40000000000 */
[C---:B------:R-:W-:Y:S02]  /*1030*/  IMAD R16, R5.reuse, 0x4, R16 ;  /* 0x0000000405107824 */ /* 0x040fe400078e0210 */
[C---:B------:R-:W-:Y:S02]  /*1040*/  IMAD R8, R5.reuse, 0x4, R8 ;  /* 0x0000000405087824 */ /* 0x040fe400078e0208 */
[C---:B------:R-:W-:Y:S02]  /*1050*/  IMAD R19, R5.reuse, 0x4, R19 ;  /* 0x0000000405137824 */ /* 0x040fe400078e0213 */
[----:B------:R-:W-:-:S02]  /*1060*/  IMAD R21, R5, 0x4, R21 ;  /* 0x0000000405157824 */ /* 0x000fc400078e0215 */
[----:B-12345:R-:W1:Y:S02]  /*1070*/  @!P0 LDC.64 R14, c[0x0][0x380] ;  /* 0x0000e000ff0e8b82 */ /* 0x03ee640000000a00 */
        /* <DEDUP_REMOVED lines=9> */
[----:B------:R-:W-:-:S07]  /*1110*/  IADD3 R17, PT, PT, R17, 0x2, RZ ;  /* 0x0000000211117810 */ /* 0x000fce0007ffe0ff */
.L_x_744:
[----:B------:R-:W-:-:S13]  /*1120*/  ISETP.NE.AND P0, PT, R13, RZ, PT ;  /* 0x000000ff0d00720c */ /* 0x000fda0003f05270 */
[----:B------:R-:W-:Y:S05]  /*1130*/  @!P0 BRA `(.L_x_743) ;  /* 0x0000000000c88947 */ /* 0x000fea0003800000 */
[----:B------:R-:W1:Y:S01]  /*1140*/  LDC R6, c[0x0][0x390] ;  /* 0x0000e400ff067b82 */ /* 0x000e620000000800 */
[C---:B------:R-:W-:Y:S02]  /*1150*/  VIADD R14, R17.reuse, 0xfffffffe ;  /* 0xfffffffe110e7836 */ /* 0x040fe40000000000 */
[-CC-:B------:R-:W-:Y:S02]  /*1160*/  IMAD R19, R17, R4.reuse, R7.reuse ;  /* 0x0000000411137224 */ /* 0x180fe400078e0207 */
[----:B------:R-:W-:Y:S02]  /*1170*/  IMAD R14, R14, R4, R7 ;  /* 0x000000040e0e7224 */ /* 0x000fe400078e0207 */
[----:B------:R-:W-:Y:S01]  /*1180*/  IMAD.MOV R13, RZ, RZ, -R13 ;  /* 0x000000ffff0d7224 */ /* 0x000fe200078e0a0d */
[----:B------:R-:W2:Y:S01]  /*1190*/  LDC.64 R8, c[0x0][0x380] ;  /* 0x0000e000ff087b82 */ /* 0x000ea20000000a00 */
[-CC-:B------:R-:W-:Y:S02]  /*11a0*/  IMAD R19, R19, R3.reuse, R0.reuse ;  /* 0x0000000313137224 */ /* 0x180fe400078e0200 */
[----:B------:R-:W-:-:S07]  /*11b0*/  IMAD R16, R14, R3, R0 ;  /* 0x000000030e107224 */ /* 0x000fce00078e0200 */
.L_x_764:
[----:B-1----:R-:W-:Y:S01]  /*11c0*/  ISETP.GE.AND P1, PT, R16, R6, PT ;  /* 0x000000061000720c */ /* 0x002fe20003f26270 */
[----:B------:R-:W-:Y:S01]  /*11d0*/  VIADD R13, R13, 0x1 ;  /* 0x000000010d0d7836 */ /* 0x000fe20000000000 */
[----:B---3--:R-:W-:Y:S01]  /*11e0*/  LOP3.LUT R14, R17, 0x1, RZ, 0xc0, !PT ;  /* 0x00000001110e7812 */ /* 0x008fe200078ec0ff */
[----:B------:R-:W-:-:S04]  /*11f0*/  DEPBAR.LE SB0, 0x1 ;  /* 0x000080400000791a */ /* 0x000fc80000000000 */
[----:B------:R-:W-:Y:S01]  /*1200*/  ISETP.NE.U32.AND P0, PT, R14, 0x1, PT ;  /* 0x000000010e00780c */ /* 0x000fe20003f05070 */
[----:B------:R-:W-:Y:S01]  /*1210*/  BSSY.RECONVERGENT B0, `(.L_x_760) ;  /* 0x0000017000007945 */ /* 0x000fe20003800200 */
[----:B------:R-:W-:Y:S02]  /*1220*/  ISETP.NE.AND P3, PT, R13, RZ, PT ;  /* 0x000000ff0d00720c */ /* 0x000fe40003f65270 */
[----:B------:R-:W-:Y:S02]  /*1230*/  SEL R21, R3, RZ, !P0 ;  /* 0x000000ff03157207 */ /* 0x000fe40004000000 */
[----:B------:R-:W-:-:S03]  /*1240*/  ISETP.GE.AND P2, PT, R19, R6, PT ;  /* 0x000000061300720c */ /* 0x000fc60003f46270 */
[----:B------:R-:W-:Y:S01]  /*1250*/  IMAD R21, R21, 0x4, R10 ;  /* 0x0000000415157824 */ /* 0x000fe200078e020a */
[----:B------:R-:W-:Y:S09]  /*1260*/  @P1 BRA `(.L_x_761) ;  /* 0x0000000000441947 */ /* 0x000ff20003800000 */
        /* <DEDUP_REMOVED lines=17> */
.L_x_761:
[----:B------:R-:W-:Y:S05]  /*1380*/  BSYNC.RECONVERGENT B0 ;  /* 0x0000000000007941 */ /* 0x000fea0003800200 */
.L_x_760:
[----:B------:R-:W-:Y:S04]  /*1390*/  BSSY.RECONVERGENT B0, `(.L_x_762) ;  /* 0x0000007000007945 */ /* 0x000fe80003800200 */
[----:B------:R-:W-:Y:S05]  /*13a0*/  @P2 BRA `(.L_x_763) ;  /* 0x0000000000142947 */ /* 0x000fea0003800000 */
[----:B-12---:R-:W-:-:S05]  /*13b0*/  IMAD.WIDE R14, R19, 0x4, R8 ;  /* 0x00000004130e7825 */ /* 0x006fca00078e0208 */
[----:B------:R-:W-:Y:S01]  /*13c0*/  @!PT LDS RZ, [RZ] ;  /* 0x00000000fffff984 */ /* 0x000fe20000000800 */
[----:B------:R-:W-:Y:S01]  /*13d0*/  @!PT LDS RZ, [RZ] ;  /* 0x00000000fffff984 */ /* 0x000fe20000000800 */
[----:B------:R-:W-:Y:S01]  /*13e0*/  @!PT LDS RZ, [RZ] ;  /* 0x00000000fffff984 */ /* 0x000fe20000000800 */
[----:B------:R3:W-:Y:S02]  /*13f0*/  LDGSTS.E [R21], desc[UR6][R14.64] ;  /* 0x000000000e157fae */ /* 0x0007e4000b9a1006 */
.L_x_763:
[----:B------:R-:W-:Y:S05]  /*1400*/  BSYNC.RECONVERGENT B0 ;  /* 0x0000000000007941 */ /* 0x000fea0003800200 */
.L_x_762:
[----:B------:R-:W0:Y:S01]  /*1410*/  LDGDEPBAR ;  /* 0x00000000000079af */ /* 0x000e220000000000 */
[----:B------:R-:W-:Y:S01]  /*1420*/  IADD3 R17, PT, PT, R17, 0x1, RZ ;  /* 0x0000000111117810 */ /* 0x000fe20007ffe0ff */
[C---:B------:R-:W-:Y:S02]  /*1430*/  IMAD.IADD R16, R5.reuse, 0x1, R16 ;  /* 0x0000000105107824 */ /* 0x040fe400078e0210 */
[----:B------:R-:W-:Y:S01]  /*1440*/  IMAD.IADD R19, R5, 0x1, R19 ;  /* 0x0000000105137824 */ /* 0x000fe200078e0213 */
[----:B------:R-:W-:Y:S06]  /*1450*/  @P3 BRA `(.L_x_764) ;  /* 0xfffffffc00583947 */ /* 0x000fec000383ffff */
.L_x_743:
[----:B-1-3--:R-:W1:Y:S01]  /*1460*/  I2F.U32.RP R15, R3 ;  /* 0x00000003000f7306 */ /* 0x00ae620000209000 */
[----:B------:R-:W-:Y:S01]  /*1470*/  ISETP.GE.U32.AND P0, PT, R2, 0x400, PT ;  /* 0x000004000200780c */ /* 0x000fe20003f06070 */
[----:B------:R-:W-:-:S04]  /*1480*/  DEPBAR.LE SB0, 0x0 ;  /* 0x000080000000791a */ /* 0x000fc80000000000 */
[----:B------:R-:W-:Y:S01]  /*1490*/  VIMNMX.U32 R13, PT, PT, R2, 0x400, !PT ;  /* 0x00000400020d7848 */ /* 0x000fe20007fe0000 */
[----:B------:R-:W-:Y:S01]  /*14a0*/  BSSY.RECONVERGENT B0, `(.L_x_765) ;  /* 0x0000037000007945 */ /* 0x000fe20003800200 */
[----:B------:R-:W-:Y:S02]  /*14b0*/  VIMNMX R11, PT, PT, R11, 0x2, !PT ;  /* 0x000000020b0b7848 */ /* 0x000fe40007fe0100 */
[----:B------:R-:W-:Y:S01]  /*14c0*/  ISETP.NE.U32.AND P2, PT, R3, RZ, PT ;  /* 0x000000ff0300720c */ /* 0x000fe20003f45070 */
[----:B-1----:R-:W2:Y:S02]  /*14d0*/  MUFU.RCP R15, R15 ;  /* 0x0000000f000f7308 */ /* 0x002ea40000001000 */
[----:B--2---:R-:W-:-:S06]  /*14e0*/  VIADD R8, R15, 0xffffffe ;  /* 0x0ffffffe0f087836 */ /* 0x004fcc0000000000 */
[----:B------:R1:W2:Y:S02]  /*14f0*/  F2I.FTZ.U32.TRUNC.NTZ R9, R8 ;  /* 0x0000000800097305 */ /* 0x0002a4000021f000 */
[----:B-1----:R-:W-:Y:S01]  /*1500*/  MOV R8, RZ ;  /* 0x000000ff00087202 */ /* 0x002fe20000000f00 */
[----:B--2---:R-:W-:-:S04]  /*1510*/  IMAD.MOV R14, RZ, RZ, -R9 ;  /* 0x000000ffff0e7224 */ /* 0x004fc800078e0a09 */
[----:B------:R-:W-:Y:S01]  /*1520*/  IMAD R17, R14, R3, RZ ;  /* 0x000000030e117224 */ /* 0x000fe200078e02ff */
[----:B------:R-:W-:-:S03]  /*1530*/  SEL R14, RZ, 0x1, P0 ;  /* 0x00000001ff0e7807 */ /* 0x000fc60000000000 */
[----:B------:R-:W-:Y:S01]  /*1540*/  IMAD.HI.U32 R9, R9, R17, R8 ;  /* 0x0000001109097227 */ /* 0x000fe200078e0008 */
[----:B------:R-:W-:-:S05]  /*1550*/  IADD3 R2, PT, PT, R13, -R2, -R14 ;  /* 0x800000020d027210 */ /* 0x000fca0007ffe80e */
[----:B------:R-:W-:-:S04]  /*1560*/  IMAD.HI.U32 R9, R9, R2, RZ ;  /* 0x0000000209097227 */ /* 0x000fc800078e00ff */
[----:B------:R-:W-:-:S04]  /*1570*/  IMAD.MOV R8, RZ, RZ, -R9 ;  /* 0x000000ffff087224 */ /* 0x000fc800078e0a09 */
[----:B------:R-:W-:-:S05]  /*1580*/  IMAD R2, R3, R8, R2 ;  /* 0x0000000803027224 */ /* 0x000fca00078e0202 */
[----:B------:R-:W-:-:S13]  /*1590*/  ISETP.GE.U32.AND P0, PT, R2, R3, PT ;  /* 0x000000030200720c */ /* 0x000fda0003f06070 */
[----:B------:R-:W-:Y:S02]  /*15a0*/  @P0 IMAD.IADD R2, R2, 0x1, -R3 ;  /* 0x0000000102020824 */ /* 0x000fe400078e0a03 */
[----:B------:R-:W-:Y:S01]  /*15b0*/  @P0 VIADD R9, R9, 0x1 ;  /* 0x0000000109090836 */ /* 0x000fe20000000000 */
[----:B------:R-:W-:Y:S02]  /*15c0*/  ISETP.GT.U32.AND P0, PT, R0, 0x7f, PT ;  /* 0x0000007f0000780c */ /* 0x000fe40003f04070 */
[----:B------:R-:W-:Y:S01]  /*15d0*/  ISETP.GE.U32.AND P1, PT, R2, R3, PT ;  /* 0x000000030200720c */ /* 0x000fe20003f26070 */
[C---:B------:R-:W-:Y:S01]  /*15e0*/  VIADD R2, R11.reuse, 0xfffffffe ;  /* 0xfffffffe0b027836 */ /* 0x040fe20000000000 */
[----:B------:R-:W-:-:S03]  /*15f0*/  LOP3.LUT R11, R11, 0x1, RZ, 0xc0, !PT ;  /* 0x000000010b0b7812 */ /* 0x000fc600078ec0ff */
[----:B------:R-:W-:Y:S01]  /*1600*/  IMAD R2, R2, R4, R7 ;  /* 0x0000000402027224 */ /* 0x000fe200078e0207 */
[----:B------:R-:W-:-:S03]  /*1610*/  ISETP.NE.U32.AND P5, PT, R11, 0x1, PT ;  /* 0x000000010b00780c */ /* 0x000fc60003fa5070 */
[----:B------:R-:W-:Y:S01]  /*1620*/  IMAD R4, R2, R3, R0 ;  /* 0x0000000302047224 */ /* 0x000fe200078e0200 */
[----:B------:R-:W-:-:S03]  /*1630*/  SEL R15, R3, RZ, P5 ;  /* 0x000000ff030f7207 */ /* 0x000fc60002800000 */
[----:B------:R-:W-:Y:S01]  /*1640*/  @P1 IADD3 R9, PT, PT, R9, 0x1, RZ ;  /* 0x0000000109091810 */ /* 0x000fe20007ffe0ff */
[----:B------:R-:W-:Y:S01]  /*1650*/  IMAD.IADD R5, R5, 0x1, R4 ;  /* 0x0000000105057824 */ /* 0x000fe200078e0204 */
[-C--:B------:R-:W-:Y:S02]  /*1660*/  ISETP.GE.AND P1, PT, R4, R6.reuse, PT ;  /* 0x000000060400720c */ /* 0x080fe40003f26270 */
[----:B------:R-:W-:Y:S02]  /*1670*/  @!P2 LOP3.LUT R9, RZ, R3, RZ, 0x33, !PT ;  /* 0x00000003ff09a212 */ /* 0x000fe400078e33ff */
[----:B------:R-:W-:-:S03]  /*1680*/  ISETP.GE.AND P2, PT, R5, R6, PT ;  /* 0x000000060500720c */ /* 0x000fc60003f46270 */
[----:B------:R-:W-:-:S05]  /*1690*/  IMAD.IADD R2, R14, 0x1, R9 ;  /* 0x000000010e027824 */ /* 0x000fca00078e0209 */
[C---:B------:R-:W-:Y:S02]  /*16a0*/  LOP3.LUT R7, R2.reuse, 0x3, RZ, 0xc0, !PT ;  /* 0x0000000302077812 */ /* 0x040fe400078ec0ff */
[----:B------:R-:W-:Y:S02]  /*16b0*/  ISETP.GE.U32.AND P4, PT, R2, 0x3, PT ;  /* 0x000000030200780c */ /* 0x000fe40003f86070 */
[----:B------:R-:W-:Y:S01]  /*16c0*/  ISETP.NE.AND P3, PT, R7, 0x3, PT ;  /* 0x000000030700780c */ /* 0x000fe20003f65270 */
[----:B------:R-:W-:-:S12]  /*16d0*/  @P1 BRA `(.L_x_766) ;  /* 0x00000000004c1947 */ /* 0x000fd80003800000 */
[----:B------:R-:W-:-:S05]  /*16e0*/  SEL R5, R3, RZ, !P5 ;  /* 0x000000ff03057207 */ /* 0x000fca0006800000 */
        /* <DEDUP_REMOVED lines=18> */
.L_x_766:
[----:B------:R-:W-:Y:S05]  /*1810*/  BSYNC.RECONVERGENT B0 ;  /* 0x0000000000007941 */ /* 0x000fea0003800200 */
.L_x_765:
[----:B------:R-:W-:Y:S04]  /*1820*/  BSSY.RECONVERGENT B0, `(.L_x_767) ;  /* 0x0000014000007945 */ /* 0x000fe80003800200 */
[----:B------:R-:W-:Y:S05]  /*1830*/  @P2 BRA `(.L_x_768) ;  /* 0x0000000000482947 */ /* 0x000fea0003800000 */
[----:B------:R-:W-:-:S06]  /*1840*/  IMAD R10, R15, 0x4, R10 ;  /* 0x000000040f0a7824 */ /* 0x000fcc00078e020a */
[----:B------:R-:W2:Y:S02]  /*1850*/  LDS R10, [R10] ;  /* 0x000000000a0a7984 */ /* 0x000ea40000000800 */
[----:B--2---:R-:W-:Y:S02]  /*1860*/  SHF.L.U32 R4, R10, 0x2, RZ ;  /* 0x000000020a047819 */ /* 0x004fe400000006ff */
[--C-:B------:R-:W-:Y:S02]  /*1870*/  SHF.R.U32.HI R6, RZ, 0x6, R10.reuse ;  /* 0x00000006ff067819 */ /* 0x100fe4000001160a */
[--C-:B------:R-:W-:Y:S02]  /*1880*/  SHF.R.U32.HI R8, RZ, 0xe, R10.reuse ;  /* 0x0000000eff087819 */ /* 0x100fe4000001160a */
[----:B-1----:R-:W-:Y:S02]  /*1890*/  SHF.R.U32.HI R11, RZ, 0x16, R10 ;  /* 0x00000016ff0b7819 */ /* 0x002fe4000001160a */
[----:B------:R-:W-:-:S02]  /*18a0*/  LOP3.LUT R5, R4, 0x3fc, RZ, 0xc0, !PT ;  /* 0x000003fc04057812 */ /* 0x000fc400078ec0ff */
[----:B------:R-:W-:Y:S02]  /*18b0*/  LOP3.LUT R7, R6, 0x3fc, RZ, 0xc0, !PT ;  /* 0x000003fc06077812 */ /* 0x000fe400078ec0ff */
[----:B------:R-:W-:Y:S01]  /*18c0*/  LOP3.LUT R9, R8, 0x3fc, RZ, 0xc0, !PT ;  /* 0x000003fc08097812 */ /* 0x000fe200078ec0ff */
[C---:B------:R-:W-:Y:S01]  /*18d0*/  IMAD.IADD R5, R12.reuse, 0x1, R5 ;  /* 0x000000010c057824 */ /* 0x040fe200078e0205 */
        /* <DEDUP_REMOVED lines=8> */
.L_x_768:
[----:B------:R-:W-:Y:S05]  /*1960*/  BSYNC.RECONVERGENT B0 ;  /* 0x0000000000007941 */ /* 0x000fea0003800200 */
.L_x_767:
[----:B------:R-:W-:Y:S01]  /*1970*/  BAR.SYNC.DEFER_BLOCKING 0x0 ;  /* 0x0000000000007b1d */ /* 0x000fe20000010000 */
[----:B------:R-:W-:-:S05]  /*1980*/  MOV R4, R0 ;  /* 0x0000000000047202 */ /* 0x000fca0000000f00 */
[----:B------:R-:W-:Y:S04]  /*1990*/  BSSY.RECONVERGENT B0, `(.L_x_769) ;  /* 0x0000015000007945 */ /* 0x000fe80003800200 */
[----:B------:R-:W-:Y:S05]  /*19a0*/  @!P3 BRA `(.L_x_770) ;  /* 0x00000000004cb947 */ /* 0x000fea0003800000 */
[----:B------:R-:W3:Y:S01]  /*19b0*/  S2UR UR5, SR_CgaCtaId ;  /* 0x00000000000579c3 */ /* 0x000ee20000008800 */
[----:B------:R-:W-:Y:S01]  /*19c0*/  VIADD R2, R2, 0x1 ;  /* 0x0000000102027836 */ /* 0x000fe20000000000 */
[----:B------:R-:W-:-:S04]  /*19d0*/  UMOV UR4, 0x400 ;  /* 0x0000040000047882 */ /* 0x000fc80000000000 */
[----:B------:R-:W-:-:S05]  /*19e0*/  LOP3.LUT R2, R2, 0x3, RZ, 0xc0, !PT ;  /* 0x0000000302027812 */ /* 0x000fca00078ec0ff */
[----:B------:R-:W-:Y:S02]  /*19f0*/  IMAD R4, R2, R3, R0 ;  /* 0x0000000302047224 */ /* 0x000fe400078e0200 */
[----:B--2---:R-:W-:Y:S01]  /*1a00*/  IMAD.MOV R5, RZ, RZ, -R2 ;  /* 0x000000ffff057224 */ /* 0x004fe200078e0a02 */
[----:B---3--:R-:W-:-:S06]  /*1a10*/  ULEA UR4, UR5, UR4, 0x18 ;  /* 0x0000000405047291 */ /* 0x008fcc000f8ec0ff */
[----:B------:R-:W-:-:S07]  /*1a20*/  LEA R2, R0, UR4, 0x2 ;  /* 0x0000000400027c11 */ /* 0x000fce000f8e10ff */
.L_x_771:
[----:B------:R-:W-:Y:S01]  /*1a30*/  LDS R6, [R2] ;  /* 0x0000000002067984 */ /* 0x000fe20000000800 */
[----:B------:R-:W-:-:S03]  /*1a40*/  VIADD R5, R5, 0x1 ;  /* 0x0000000105057836 */ /* 0x000fc60000000000 */
[----:B-1----:R-:W-:Y:S02]  /*1a50*/  LDS R7, [R2+0x1000] ;  /* 0x0010000002077984 */ /* 0x002fe40000000800 */
[----:B------:R-:W-:Y:S02]  /*1a60*/  ISETP.NE.AND P1, PT, R5, RZ, PT ;  /* 0x000000ff0500720c */ /* 0x000fe40003f25270 */
[----:B------:R-:W1:Y:S04]  /*1a70*/  LDS R8, [R2+0x2000] ;  /* 0x0020000002087984 */ /* 0x000e680000000800 */
[----:B------:R-:W2:Y:S01]  /*1a80*/  LDS R9, [R2+0x3000] ;  /* 0x0030000002097984 */ /* 0x000ea20000000800 */
[----:B-1----:R-:W-:-:S05]  /*1a90*/  IADD3 R6, PT, PT, R8, R7, R6 ;  /* 0x0000000708067210 */ /* 0x002fca0007ffe006 */
[----:B--2---:R-:W-:-:S05]  /*1aa0*/  IMAD.IADD R9, R6, 0x1, R9 ;  /* 0x0000000106097824 */ /* 0x004fca00078e0209 */
[----:B------:R1:W-:Y:S02]  /*1ab0*/  STS [R2], R9 ;  /* 0x0000000902007388 */ /* 0x0003e40000000800 */
[----:B-1----:R-:W-:Y:S01]  /*1ac0*/  LEA R2, R3, R2, 0x2 ;  /* 0x0000000203027211 */ /* 0x002fe200078e10ff */
[----:B------:R-:W-:Y:S06]  /*1ad0*/  @P1 BRA `(.L_x_771) ;  /* 0xfffffffc00d41947 */ /* 0x000fec000383ffff */
.L_x_770:
[----:B------:R-:W-:Y:S05]  /*1ae0*/  BSYNC.RECONVERGENT B0 ;  /* 0x0000000000007941 */ /* 0x000fea0003800200 */
.L_x_769:
[----:B------:R-:W-:Y:S04]  /*1af0*/  BSSY.RECONVERGENT B0, `(.L_x_772) ;  /* 0x0000029000007945 */ /* 0x000fe80003800200 */
[----:B------:R-:W-:Y:S05]  /*1b00*/  @!P4 BRA `(.L_x_773) ;  /* 0x00000000009cc947 */ /* 0x000fea0003800000 */
[----:B------:R-:W3:Y:S01]  /*1b10*/  S2UR UR5, SR_CgaCtaId ;  /* 0x00000000000579c3 */ /* 0x000ee20000008800 */
[----:B------:R-:W-:Y:S02]  /*1b20*/  UMOV UR4, 0x400 ;  /* 0x0000040000047882 */ /* 0x000fe40000000000 */
[----:B---3--:R-:W-:-:S06]  /*1b30*/  ULEA UR4, UR5, UR4, 0x18 ;  /* 0x0000000405047291 */ /* 0x008fcc000f8ec0ff */
[----:B------:R-:W-:-:S07]  /*1b40*/  LEA R2, R4, UR4, 0x2 ;  /* 0x0000000404027c11 */ /* 0x000fce000f8e10ff */
.L_x_774:
[----:B--2---:R-:W-:Y:S01]  /*1b50*/  LDS R5, [R2] ;  /* 0x0000000002057984 */ /* 0x004fe20000000800 */
[----:B------:R-:W-:-:S03]  /*1b60*/  IMAD R4, R3, 0x4, R4 ;  /* 0x0000000403047824 */ /* 0x000fc600078e0204 */
[----:B---3--:R-:W-:Y:S02]  /*1b70*/  LDS R6, [R2+0x1000] ;  /* 0x0010000002067984 */ /* 0x008fe40000000800 */
[----:B------:R-:W-:Y:S02]  /*1b80*/  ISETP.GE.U32.AND P1, PT, R4, 0x400, PT ;  /* 0x000004000400780c */ /* 0x000fe40003f26070 */
[----:B-1----:R-:W1:Y:S04]  /*1b90*/  LDS R7, [R2+0x2000] ;  /* 0x0020000002077984 */ /* 0x002e680000000800 */
[----:B------:R-:W2:Y:S01]  /*1ba0*/  LDS R8, [R2+0x3000] ;  /* 0x0030000002087984 */ /* 0x000ea20000000800 */
[----:B-1----:R-:W-:Y:S01]  /*1bb0*/  IADD3 R5, PT, PT, R7, R6, R5 ;  /* 0x0000000607057210 */ /* 0x002fe20007ffe005 */
[----:B------:R-:W-:-:S04]  /*1bc0*/  IMAD R6, R3, 0x4, R2 ;  /* 0x0000000403067824 */ /* 0x000fc800078e0202 */
[----:B--2---:R-:W-:-:S05]  /*1bd0*/  IMAD.IADD R5, R5, 0x1, R8 ;  /* 0x0000000105057824 */ /* 0x004fca00078e0208 */
[----:B------:R1:W-:Y:S04]  /*1be0*/  STS [R2], R5 ;  /* 0x0000000502007388 */ /* 0x0003e80000000800 */
[----:B------:R-:W-:Y:S04]  /*1bf0*/  LDS R7, [R6] ;  /* 0x0000000006077984 */ /* 0x000fe80000000800 */
[----:B------:R-:W-:Y:S01]  /*1c00*/  LDS R8, [R6+0x1000] ;  /* 0x0010000006087984 */ /* 0x000fe20000000800 */
[----:B-1----:R-:W-:-:S03]  /*1c10*/  IMAD R2, R3, 0x10, R2 ;  /* 0x0000001003027824 */ /* 0x002fc600078e0202 */
[----:B------:R-:W1:Y:S04]  /*1c20*/  LDS R9, [R6+0x2000] ;  /* 0x0020000006097984 */ /* 0x000e680000000800 */
        /* <DEDUP_REMOVED lines=9> */
[----:B-1----:R-:W-:Y:S01]  /*1cc0*/  IADD3 R5, PT, PT, R5, R10, R9 ;  /* 0x0000000a05057210 */ /* 0x002fe20007ffe009 */
[----:B------:R-:W-:-:S03]  /*1cd0*/  IMAD R9, R3, 0x4, R8 ;  /* 0x0000000403097824 */ /* 0x000fc600078e0208 */
[----:B--2---:R-:W-:-:S05]  /*1ce0*/  IADD3 R5, PT, PT, R5, R12, RZ ;  /* 0x0000000c05057210 */ /* 0x004fca0007ffe0ff */
        /* <DEDUP_REMOVED lines=9> */
.L_x_773:
[----:B------:R-:W-:Y:S05]  /*1d80*/  BSYNC.RECONVERGENT B0 ;  /* 0x0000000000007941 */ /* 0x000fea0003800200 */
.L_x_772:
[----:B------:R-:W-:Y:S06]  /*1d90*/  BAR.SYNC.DEFER_BLOCKING 0x0 ;  /* 0x0000000000007b1d */ /* 0x000fec0000010000 */
[----:B------:R-:W-:Y:S05]  /*1da0*/  @P0 EXIT ;  /* 0x000000000000094d */ /* 0x000fea0003800000 */
[----:B------:R-:W4:Y:S01]  /*1db0*/  S2R R2, SR_LANEID ;  /* 0x0000000000027919 */ /* 0x000f220000000000 */
[----:B------:R-:W5:Y:S01]  /*1dc0*/  S2UR UR5, SR_CgaCtaId ;  /* 0x00000000000579c3 */ /* 0x000f620000008800 */
[----:B------:R-:W-:Y:S01]  /*1dd0*/  SHF.R.U32.HI R8, RZ, 0x5, R0 ;  /* 0x00000005ff087819 */ /* 0x000fe20000011600 */
[----:B------:R-:W-:Y:S01]  /*1de0*/  UMOV UR4, 0x400 ;  /* 0x0000040000047882 */ /* 0x000fe20000000000 */
[----:B------:R-:W1:Y:S01]  /*1df0*/  LDCU UR8, c[0x0][0x394] ;  /* 0x00007280ff0877ac */ /* 0x000e620008000800 */
[----:B------:R-:W1:Y:S01]  /*1e00*/  LDCU.64 UR10, c[0x0][0x388] ;  /* 0x00007100ff0a77ac */ /* 0x000e620008000a00 */
[----:B-----5:R-:W-:Y:S01]  /*1e10*/  ULEA UR4, UR5, UR4, 0x18 ;  /* 0x0000000405047291 */ /* 0x020fe2000f8ec0ff */
[C---:B----4-:R-:W-:Y:S02]  /*1e20*/  ISETP.NE.AND P0, PT, R2.reuse, RZ, PT ;  /* 0x000000ff0200720c */ /* 0x050fe40003f05270 */
[C---:B------:R-:W-:Y:S02]  /*1e30*/  ISETP.GE.U32.AND P1, PT, R2.reuse, 0x2, PT ;  /* 0x000000020200780c */ /* 0x040fe40003f26070 */
[----:B------:R-:W-:-:S02]  /*1e40*/  ISETP.GE.U32.AND P2, PT, R2, 0x4, PT ;  /* 0x000000040200780c */ /* 0x000fc40003f46070 */
[C---:B------:R-:W-:Y:S02]  /*1e50*/  ISETP.GE.U32.AND P3, PT, R2.reuse, 0x8, PT ;  /* 0x000000080200780c */ /* 0x040fe40003f66070 */
[----:B------:R-:W-:Y:S02]  /*1e60*/  ISETP.GE.U32.AND P4, PT, R2, 0x10, PT ;  /* 0x000000100200780c */ /* 0x000fe40003f86070 */
[----:B-1----:R-:W-:-:S11]  /*1e70*/  LOP3.LUT R2, R0, 0x1f, RZ, 0xc0, !PT ;  /* 0x0000001f00027812 */ /* 0x002fd600078ec0ff */
.L_x_777:
[C---:B--2---:R-:W-:Y:S01]  /*1e80*/  LEA R7, R8.reuse, UR4, 0xa ;  /* 0x0000000408077c11 */ /* 0x044fe2000f8e50ff */
[----:B------:R-:W-:Y:S01]  /*1e90*/  UMOV UR5, 0xffffffff ;  /* 0xffffffff00057882 */ /* 0x000fe20000000000 */
[----:B------:R-:W-:Y:S02]  /*1ea0*/  IMAD R5, R8, UR8, RZ ;  /* 0x0000000808057c24 */ /* 0x000fe4000f8e02ff */
[----:B-1-3--:R-:W-:Y:S01]  /*1eb0*/  LEA R6, R2, R7, 0x2 ;  /* 0x0000000702067211 */ /* 0x00afe200078e10ff */
        /* <DEDUP_REMOVED lines=28> */
[----:B------:R-:W-:-:S03]  /*2080*/  IADD3 R18, PT, PT, R10, R21, RZ ;  /* 0x000000150a127210 */ /* 0x000fc60007ffe0ff */
[----:B------:R-:W4:Y:S01]  /*2090*/  SHFL.UP PT, R10, R14, 0x2, RZ ;  /* 0x044000000e0a7989 */ /* 0x000f2200000e00ff */
[----:B--2---:R-:W-:Y:S02]  /*20a0*/  SEL R12, R15, RZ, P0 ;  /* 0x000000ff0f0c7207 */ /* 0x004fe40000000000 */
[----:B------:R-:W-:Y:S01]  /*20b0*/  SEL R23, R23, RZ, P1 ;  /* 0x000000ff17177207 */ /* 0x000fe20000800000 */
[----:B------:R-:W2:Y:S02]  /*20c0*/  SHFL.UP PT, R20, R17, 0x2, RZ ;  /* 0x0440000011147989 */ /* 0x000ea400000e00ff */
[----:B------:R-:W-:Y:S02]  /*20d0*/  IMAD.IADD R9, R9, 0x1, R12 ;  /* 0x0000000109097824 */ /* 0x000fe400078e020c */
[----:B------:R-:W5:Y:S01]  /*20e0*/  SHFL.UP PT, R21, R18, 0x2, RZ ;  /* 0x0440000012157989 */ /* 0x000f6200000e00ff */
[----:B------:R-:W-:-:S03]  /*20f0*/  IMAD.IADD R4, R4, 0x1, R23 ;  /* 0x0000000104047824 */ /* 0x000fc600078e0217 */
[----:B------:R-:W5:Y:S01]  /*2100*/  SHFL.UP PT, R15, R9, 0x2, RZ ;  /* 0x04400000090f7989 */ /* 0x000f6200000e00ff */
[----:B-1----:R-:W-:Y:S02]  /*2110*/  SEL R11, R22, RZ, P1 ;  /* 0x000000ff160b7207 */ /* 0x002fe40000800000 */
[----:B---3--:R-:W-:-:S03]  /*2120*/  SEL R12, R19, RZ, P0 ;  /* 0x000000ff130c7207 */ /* 0x008fc60000000000 */
[----:B------:R-:W-:Y:S01]  /*2130*/  IMAD.IADD R16, R16, 0x1, R11 ;  /* 0x0000000110107824 */ /* 0x000fe200078e020b */
[----:B----4-:R-:W-:Y:S01]  /*2140*/  SEL R11, R10, RZ, P1 ;  /* 0x000000ff0a0b7207 */ /* 0x010fe20000800000 */
[----:B------:R-:W-:-:S03]  /*2150*/  IMAD.IADD R10, R7, 0x1, R12 ;  /* 0x00000001070a7824 */ /* 0x000fc600078e020c */
[----:B------:R-:W1:Y:S01]  /*2160*/  SHFL.UP PT, R23, R16, 0x4, RZ ;  /* 0x0480000010177989 */ /* 0x000e6200000e00ff */
[----:B--2---:R-:W-:Y:S01]  /*2170*/  SEL R20, R20, RZ, P1 ;  /* 0x000000ff14147207 */ /* 0x004fe20000800000 */
        /* <DEDUP_REMOVED lines=10> */
[----:B------:R-:W5:Y:S04]  /*2220*/  SHFL.UP PT, R18, R7, 0x4, RZ ;  /* 0x0480000007127989 */ /* 0x000f6800000e00ff */
[----:B------:R-:W5:Y:S01]  /*2230*/  SHFL.UP PT, R15, R9, 0x4, RZ ;  /* 0x04800000090f7989 */ /* 0x000f6200000e00ff */
[----:B-1----:R-:W-:Y:S02]  /*2240*/  SEL R23, R23, RZ, P2 ;  /* 0x000000ff17177207 */ /* 0x002fe40001000000 */
[----:B--2---:R-:W-:-:S02]  /*2250*/  SEL R19, R19, RZ, P1 ;  /* 0x000000ff13137207 */ /* 0x004fc40000800000 */
[----:B------:R-:W-:Y:S02]  /*2260*/  IADD3 R16, PT, PT, R16, R23, RZ ;  /* 0x0000001710107210 */ /* 0x000fe40007ffe0ff */
[----:B---3--:R-:W-:Y:S01]  /*2270*/  SEL R21, R21, RZ, P2 ;  /* 0x000000ff15157207 */ /* 0x008fe20001000000 */
[----:B------:R-:W-:Y:S02]  /*2280*/  IMAD.IADD R10, R10, 0x1, R19 ;  /* 0x000000010a0a7824 */ /* 0x000fe400078e0213 */
        /* <DEDUP_REMOVED lines=10> */
[----:B------:R-:W-:Y:S01]  /*2330*/  SEL R12, R15, RZ, P2 ;  /* 0x000000ff0f0c7207 */ /* 0x000fe20001000000 */
[----:B------:R-:W-:Y:S02]  /*2340*/  IMAD.IADD R7, R7, 0x1, R18 ;  /* 0x0000000107077824 */ /* 0x000fe400078e0212 */
[----:B------:R-:W5:Y:S01]  /*2350*/  SHFL.UP PT, R20, R17, 0x8, RZ ;  /* 0x0500000011147989 */ /* 0x000f6200000e00ff */
[----:B------:R-:W-:-:S03]  /*2360*/  IADD3 R9, PT, PT, R9, R12, RZ ;  /* 0x0000000c09097210 */ /* 0x000fc60007ffe0ff */
[----:B------:R-:W5:Y:S04]  /*2370*/  SHFL.UP PT, R18, R7, 0x8, RZ ;  /* 0x0500000007127989 */ /* 0x000f6800000e00ff */
[----:B------:R-:W5:Y:S01]  /*2380*/  SHFL.UP PT, R15, R9, 0x8, RZ ;  /* 0x05000000090f7989 */ /* 0x000f6200000e00ff */
[----:B-1----:R-:W-:Y:S02]  /*2390*/  SEL R11, R24, RZ, P3 ;  /* 0x000000ff180b7207 */ /* 0x002fe40001800000 */
[----:B--2---:R-:W-:-:S03]  /*23a0*/  SEL R19, R19, RZ, P2 ;  /* 0x000000ff13137207 */ /* 0x004fc60001000000 */
[----:B------:R-:W-:Y:S01]  /*23b0*/  IMAD.IADD R16, R16, 0x1, R11 ;  /* 0x0000000110107824 */ /* 0x000fe200078e020b */
[----:B---3--:R-:W-:-:S04]  /*23c0*/  SEL R23, R22, RZ, P3 ;  /* 0x000000ff16177207 */ /* 0x008fc80001800000 */
[----:B------:R-:W1:Y:S01]  /*23d0*/  SHFL.UP PT, R24, R16, 0x10, RZ ;  /* 0x0600000010187989 */ /* 0x000e6200000e00ff */
[----:B----4-:R-:W-:Y:S01]  /*23e0*/  SEL R21, R21, RZ, P3 ;  /* 0x000000ff15157207 */ /* 0x010fe20001800000 */
[----:B------:R-:W-:Y:S01]  /*23f0*/  IMAD.IADD R23, R4, 0x1, R23 ;  /* 0x0000000104177824 */ /* 0x000fe200078e0217 */
[----:B-----5:R-:W-:-:S03]  /*2400*/  SEL R20, R20, RZ, P3 ;  /* 0x000000ff14147207 */ /* 0x020fc60001800000 */
[----:B------:R-:W-:Y:S01]  /*2410*/  IMAD.IADD R14, R14, 0x1, R21 ;  /* 0x000000010e0e7824 */ /* 0x000fe200078e0215 */
[----:B------:R-:W2:Y:S01]  /*2420*/  SHFL.UP PT, R4, R23, 0x10, RZ ;  /* 0x0600000017047989 */ /* 0x000ea200000e00ff */
[----:B------:R-:W-:Y:S01]  /*2430*/  SEL R12, R18, RZ, P3 ;  /* 0x000000ff120c7207 */ /* 0x000fe20001800000 */
[----:B------:R-:W-:Y:S01]  /*2440*/  IMAD.IADD R17, R17, 0x1, R20 ;  /* 0x0000000111117824 */ /* 0x000fe200078e0214 */
[----:B------:R-:W-:Y:S01]  /*2450*/  IADD3 R18, PT, PT, R10, R19, RZ ;  /* 0x000000130a127210 */ /* 0x000fe20007ffe0ff */
[----:B------:R-:W3:Y:S01]  /*2460*/  SHFL.UP PT, R20, R14, 0x10, RZ ;  /* 0x060000000e147989 */ /* 0x000ee200000e00ff */
[----:B------:R-:W-:Y:S01]  /*2470*/  SEL R22, R15, RZ, P3 ;  /* 0x000000ff0f167207 */ /* 0x000fe20001800000 */
[----:B------:R-:W-:Y:S02]  /*2480*/  IMAD.IADD R10, R7, 0x1, R12 ;  /* 0x00000001070a7824 */ /* 0x000fe400078e020c */
[----:B------:R-:W4:Y:S02]  /*2490*/  SHFL.UP PT, R7, R17, 0x10, RZ ;  /* 0x0600000011077989 */ /* 0x000f2400000e00ff */
[----:B------:R-:W-:-:S02]  /*24a0*/  IMAD.IADD R9, R9, 0x1, R22 ;  /* 0x0000000109097824 */ /* 0x000fc400078e0216 */
[----:B------:R-:W5:Y:S04]  /*24b0*/  SHFL.UP PT, R21, R18, 0x8, RZ ;  /* 0x0500000012157989 */ /* 0x000f6800000e00ff */
[----:B------:R-:W5:Y:S01]  /*24c0*/  SHFL.UP PT, R22, R10, 0x10, RZ ;  /* 0x060000000a167989 */ /* 0x000f6200000e00ff */
[----:B-1----:R-:W-:-:S03]  /*24d0*/  SEL R11, R24, RZ, P4 ;  /* 0x000000ff180b7207 */ /* 0x002fc60002000000 */
[----:B------:R-:W1:Y:S01]  /*24e0*/  SHFL.UP PT, R19, R9, 0x10, RZ ;  /* 0x0600000009137989 */ /* 0x000e6200000e00ff */
[----:B--2---:R-:W-:Y:S02]  /*24f0*/  SEL R4, R4, RZ, P4 ;  /* 0x000000ff04047207 */ /* 0x004fe40002000000 */
[----:B---3--:R-:W-:-:S03]  /*2500*/  SEL R15, R20, RZ, P4 ;  /* 0x000000ff140f7207 */ /* 0x008fc60002000000 */
[----:B------:R-:W-:Y:S02]  /*2510*/  IMAD.IADD R23, R23, 0x1, R4 ;  /* 0x0000000117177824 */ /* 0x000fe400078e0204 */
[----:B------:R-:W-:Y:S01]  /*2520*/  IMAD.IADD R20, R16, 0x1, R11 ;  /* 0x0000000110147824 */ /* 0x000fe200078e020b */
[----:B----4-:R-:W-:Y:S02]  /*2530*/  SEL R4, R7, RZ, P4 ;  /* 0x000000ff07047207 */ /* 0x010fe40002000000 */
[----:B------:R-:W-:Y:S01]  /*2540*/  IADD3 R15, PT, PT, R14, R15, RZ ;  /* 0x0000000f0e0f7210 */ /* 0x000fe20007ffe0ff */
[----:B------:R2:W-:Y:S01]  /*2550*/  SHFL.IDX PT, R7, R23, 0x1f, 0x1f ;  /* 0x03e01f0017077f89 */ /* 0x0005e200000e0000 */
[----:B-----5:R-:W-:Y:S01]  /*2560*/  SEL R13, R21, RZ, P3 ;  /* 0x000000ff150d7207 */ /* 0x020fe20001800000 */
[----:B------:R-:W-:Y:S02]  /*2570*/  IMAD.IADD R21, R17, 0x1, R4 ;  /* 0x0000000111157824 */ /* 0x000fe400078e0204 */
[----:B------:R-:W3:Y:S01]  /*2580*/  SHFL.IDX PT, R16, R20, 0x1f, 0x1f ;  /* 0x03e01f0014107f89 */ /* 0x000ee200000e0000 */
[----:B------:R-:W-:Y:S01]  /*2590*/  SEL R11, R22, RZ, P4 ;  /* 0x000000ff160b7207 */ /* 0x000fe20002000000 */
[----:B------:R-:W-:-:S02]  /*25a0*/  IMAD.IADD R18, R18, 0x1, R13 ;  /* 0x0000000112127824 */ /* 0x000fc400078e020d */
[----:B------:R-:W4:Y:S01]  /*25b0*/  SHFL.IDX PT, R14, R15, 0x1f, 0x1f ;  /* 0x03e01f000f0e7f89 */ /* 0x000f2200000e0000 */
[----:B-1----:R-:W-:Y:S01]  /*25c0*/  SEL R4, R19, RZ, P4 ;  /* 0x000000ff13047207 */ /* 0x002fe20002000000 */
[----:B------:R-:W-:Y:S02]  /*25d0*/  IMAD.IADD R22, R10, 0x1, R11 ;  /* 0x000000010a167824 */ /* 0x000fe400078e020b */
[----:B------:R-:W-:Y:S01]  /*25e0*/  SHFL.IDX PT, R17, R21, 0x1f, 0x1f ;  /* 0x03e01f0015117f89 */ /* 0x000fe200000e0000 */
[----:B--2---:R-:W-:Y:S02]  /*25f0*/  IMAD.IADD R23, R23, 0x1, -R0 ;  /* 0x0000000117177824 */ /* 0x004fe400078e0a00 */
[----:B------:R-:W-:Y:S01]  /*2600*/  IMAD.IADD R25, R9, 0x1, R4 ;  /* 0x0000000109197824 */ /* 0x000fe200078e0204 */
[----:B------:R-:W1:Y:S01]  /*2610*/  SHFL.UP PT, R24, R18, 0x10, RZ ;  /* 0x0600000012187989 */ /* 0x000e6200000e00ff */
[----:B------:R-:W-:-:S03]  /*2620*/  IADD3 R4, P5, PT, R2, R5, RZ ;  /* 0x0000000502047210 */ /* 0x000fc60007fbe0ff */
[----:B------:R-:W2:Y:S01]  /*2630*/  SHFL.IDX PT, R10, R22, 0x1f, 0x1f ;  /* 0x03e01f00160a7f89 */ /* 0x000ea200000e0000 */
[----:B------:R-:W-:Y:S02]  /*2640*/  LEA.HI.X.SX32 R5, R5, RZ, 0x1, P5 ;  /* 0x000000ff05057211 */ /* 0x000fe400028f0eff */
[C---:B------:R-:W-:Y:S01]  /*2650*/  LEA R11, P5, R4.reuse, UR10, 0x2 ;  /* 0x0000000a040b7c11 */ /* 0x040fe2000f8a10ff */
[----:B------:R-:W5:Y:S03]  /*2660*/  SHFL.IDX PT, R9, R25, 0x1f, 0x1f ;  /* 0x03e01f0019097f89 */ /* 0x000f6600000e0000 */
[----:B------:R-:W-:Y:S01]  /*2670*/  LEA.HI.X R5, R4, UR11, R5, 0x2, P5 ;  /* 0x0000000b04057c11 */ /* 0x000fe2000a8f1405 */
[----:B------:R-:W-:Y:S01]  /*2680*/  IMAD.MOV.U32 R4, RZ, RZ, R11 ;  /* 0x000000ffff047224 */ /* 0x000fe200078e000b */
[----:B---3--:R-:W-:Y:S02]  /*2690*/  IADD3 R19, PT, PT, R7, R16, RZ ;  /* 0x0000001007137210 */ /* 0x008fe40007ffe0ff */
[----:B------:R-:W-:-:S02]  /*26a0*/  IADD3 R7, PT, PT, R20, R7, -R0 ;  /* 0x0000000714077210 */ /* 0x000fc40007ffe800 */
[----:B------:R-:W-:Y:S01]  /*26b0*/  REDG.E.ADD.STRONG.GPU desc[UR6][R4.64], R23 ;  /* 0x000000170400798e */ /* 0x000fe2000c12e106 */
[----:B----4-:R-:W-:Y:S01]  /*26c0*/  IMAD.IADD R14, R19, 0x1, R14 ;  /* 0x00000001130e7824 */ /* 0x010fe200078e020e */
[----:B-1----:R-:W-:-:S03]  /*26d0*/  SEL R11, R24, RZ, P4 ;  /* 0x000000ff180b7207 */ /* 0x002fc60002000000 */
[----:B------:R-:W-:Y:S01]  /*26e0*/  IMAD.IADD R17, R14, 0x1, R17 ;  /* 0x000000010e117824 */ /* 0x000fe200078e0211 */
[--C-:B------:R-:W-:Y:S01]  /*26f0*/  IADD3 R15, PT, PT, R15, R19, -R0.reuse ;  /* 0x000000130f0f7210 */ /* 0x100fe20007ffe800 */
[----:B------:R-:W-:Y:S03]  /*2700*/  REDG.E.ADD.STRONG.GPU desc[UR6][R4.64+0x80], R7 ;  /* 0x000080070400798e */ /* 0x000fe6000c12e106 */
[----:B--2---:R-:W-:Y:S01]  /*2710*/  IADD3 R16, PT, PT, R17, R10, RZ ;  /* 0x0000000a11107210 */ /* 0x004fe20007ffe0ff */
[----:B------:R-:W-:Y:S01]  /*2720*/  IMAD.IADD R18, R18, 0x1, R11 ;  /* 0x0000000112127824 */ /* 0x000fe200078e020b */
[--C-:B------:R-:W-:Y:S01]  /*2730*/  IADD3 R21, PT, PT, R21, R14, -R0.reuse ;  /* 0x0000000e15157210 */ /* 0x100fe20007ffe800 */
[----:B------:R-:W-:Y:S02]  /*2740*/  REDG.E.ADD.STRONG.GPU desc[UR6][R4.64+0x100], R15 ;  /* 0x0001000f0400798e */ /* 0x000fe4000c12e106 */
[----:B-----5:R-:W-:Y:S01]  /*2750*/  IMAD.IADD R9, R16, 0x1, R9 ;  /* 0x0000000110097824 */ /* 0x020fe200078e0209 */
[--C-:B------:R-:W-:Y:S01]  /*2760*/  IADD3 R17, PT, PT, R22, R17, -R0.reuse ;  /* 0x0000001116117210 */ /* 0x100fe20007ffe800 */
[----:B------:R-:W-:Y:S01]  /*2770*/  REDG.E.ADD.STRONG.GPU desc[UR6][R4.64+0x180], R21 ;  /* 0x000180150400798e */ /* 0x000fe2000c12e106 */
        /* <DEDUP_REMOVED lines=19> */
.L_x_826:
[----:B---3--:R-:W-:Y:S02]  /*28b0*/  SEL R15, R15, RZ, P4 ;  /* 0x000000ff0f0f7207 */ /* 0x008fe40002000000 */
[----:B------:R-:W-:-:S03]  /*28c0*/  IADD3 R18, PT, PT, -R0, R18, R9 ;  /* 0x0000001200127210 */ /* 0x000fc60007ffe109 */
[----:B------:R-:W-:Y:S01]  /*28d0*/  IMAD.IADD R15, R6, 0x1, R15 ;  /* 0x00000001060f7824 */ /* 0x000fe200078e020f */
[----:B------:R-:W-:-:S03]  /*28e0*/  UMOV UR5, 0xffffffff ;  /* 0xffffffff00057882 */ /* 0x000fc60000000000 */
[----:B------:R-:W-:-:S05]  /*28f0*/  IMAD.IADD R7, R15, 0x1, R18 ;  /* 0x000000010f077824 */ /* 0x000fca00078e0212 */
[----:B------:R2:W-:Y:S01]  /*2900*/  REDG.E.ADD.STRONG.GPU desc[UR6][R4.64+0x380], R7 ;  /* 0x000380070400798e */ /* 0x0005e2000c12e106 */
[----:B------:R-:W-:Y:S05]  /*2910*/  BRA.DIV UR5, `(.L_x_776) ;  /* 0x0000001a05187947 */ /* 0x000fea000b800000 */
.L_x_829:
[----:B------:R-:W-:-:S04]  /*2920*/  LEA.HI R8, R3, R8, RZ, 0x1b ;  /* 0x0000000803087211 */ /* 0x000fc800078fd8ff */
[----:B------:R-:W-:-:S13]  /*2930*/  ISETP.GE.U32.AND P5, PT, R8, 0x4, PT ;  /* 0x000000040800780c */ /* 0x000fda0003fa6070 */
[----:B------:R-:W-:Y:S05]  /*2940*/  @!P5 BRA `(.L_x_777) ;  /* 0xfffffff4004cd947 */ /* 0x000fea000383ffff */
[----:B------:R-:W-:Y:S05]  /*2950*/  EXIT ;  /* 0x000000000000794d */ /* 0x000fea0003800000 */
.L_x_775:
[----:B------:R-:W-:Y:S01]  /*2960*/  HFMA2 R12, -RZ, RZ, 0, 0 ;  /* 0x00000000ff0c7431 */ /* 0x000fe200000001ff */
[----:B------:R-:W-:Y:S01]  /*2970*/  BSSY B0, `(.L_x_778) ;  /* 0x0000006000007945 */ /* 0x000fe20003800000 */
[----:B------:R-:W-:Y:S02]  /*2980*/  IMAD.MOV.U32 R13, RZ, RZ, 0x1 ;  /* 0x00000001ff0d7424 */ /* 0x000fe400078e00ff */
[----:B------:R-:W-:-:S07]  /*2990*/  IMAD.MOV.U32 R11, RZ, RZ, -0x1 ;  /* 0xffffffffff0b7424 */ /* 0x000fce00078e00ff */
[----:B-123--:R-:W-:Y:S05]  /*29a0*/  WARPSYNC.COLLECTIVE R11, `(.L_x_779) ;  /* 0x000000000b087348 */ /* 0x00efea0003c00000 */
[----:B---3--:R3:W4:Y:S02]  /*29b0*/  SHFL.UP P5, R15, R26, R13, R12 ;  /* 0x0400000d1a0f7389 */ /* 0x00872400000a000c */
[----:B-1234-:R-:W-:Y:S05]  /*29c0*/  ENDCOLLECTIVE ;  /* 0x000000000000791b */ /* 0x01efea0003800000 */
.L_x_779:
[----:B------:R-:W-:Y:S05]  /*29d0*/  BSYNC B0 ;  /* 0x0000000000007941 */ /* 0x000fea0003800000 */
.L_x_778:
[----:B------:R-:W-:Y:S01]  /*29e0*/  IMAD.MOV.U32 R4, RZ, RZ, R15 ;  /* 0x000000ffff047224 */ /* 0x000fe200078e000f */
[----:B------:R-:W-:Y:S01]  /*29f0*/  MOV R13, 0x2 ;  /* 0x00000002000d7802 */ /* 0x000fe20000000f00 */
[----:B------:R-:W-:Y:S01]  /*2a00*/  IMAD.MOV.U32 R12, RZ, RZ, RZ ;  /* 0x000000ffff0c7224 */ /* 0x000fe200078e00ff */
[----:B------:R1:W2:Y:S01]  /*2a10*/  LDS R18, [R6+0x80] ;  /* 0x0000800006127984 */ /* 0x0002a20000000800 */
[----:B------:R-:W-:Y:S01]  /*2a20*/  IMAD.MOV.U32 R11, RZ, RZ, -0x1 ;  /* 0xffffffffff0b7424 */ /* 0x000fe200078e00ff */
[----:B------:R-:W-:Y:S01]  /*2a30*/  SEL R7, R4, RZ, P0 ;  /* 0x000000ff04077207 */ /* 0x000fe20000000000 */
[----:B------:R-:W-:Y:S01]  /*2a40*/  HFMA2 R24, -RZ, RZ, 0, 1.847743988037109375e-06 ;  /* 0x0000001fff187431 */ /* 0x000fe200000001ff */
[----:B------:R1:W3:Y:S03]  /*2a50*/  LDS R17, [R6+0x180] ;  /* 0x0001800006117984 */ /* 0x0002e60000000800 */
[----:B------:R-:W-:-:S04]  /*2a60*/  IMAD.IADD R4, R26, 0x1, R7 ;  /* 0x000000011a047824 */ /* 0x000fc800078e0207 */
[----:B------:R-:W-:-:S07]  /*2a70*/  IMAD.MOV.U32 R26, RZ, RZ, R4 ;  /* 0x000000ffff1a7224 */ /* 0x000fce00078e0004 */
[----:B-123--:R-:W-:Y:S05]  /*2a80*/  WARPSYNC.COLLECTIVE R11, `(.L_x_780) ;  /* 0x000000000b087348 */ /* 0x00efea0003c00000 */
[----:B------:R4:W5:Y:S02]  /*2a90*/  SHFL.UP P5, R15, R26, R13, R12 ;  /* 0x0400000d1a0f7389 */ /* 0x00096400000a000c */
[----:B-12345:R-:W-:Y:S05]  /*2aa0*/  ENDCOLLECTIVE ;  /* 0x000000000000791b */ /* 0x03efea0003800000 */
.L_x_780:
        /* <DEDUP_REMOVED lines=8> */
.L_x_781:
        /* <DEDUP_REMOVED lines=8> */
.L_x_782:
        /* <DEDUP_REMOVED lines=8> */
.L_x_783:
[----:B------:R-:W-:Y:S02]  /*2c30*/  MOV R4, R15 ;  /* 0x0000000f00047202 */ /* 0x000fe40000000f00 */
[----:B------:R-:W-:Y:S02]  /*2c40*/  IADD3 R7, P5, PT, R2, R5, RZ ;  /* 0x0000000502077210 */ /* 0x000fe40007fbe0ff */
[----:B------:R-:W-:Y:S02]  /*2c50*/  SEL R10, R4, RZ, P4 ;  /* 0x000000ff040a7207 */ /* 0x000fe40002000000 */
[----:B------:R-:W-:Y:S02]  /*2c60*/  LEA.HI.X.SX32 R14, R5, RZ, 0x1, P5 ;  /* 0x000000ff050e7211 */ /* 0x000fe400028f0eff */
[----:B------:R-:W-:Y:S01]  /*2c70*/  LEA R4, P5, R7, UR10, 0x2 ;  /* 0x0000000a07047c11 */ /* 0x000fe2000f8a10ff */
[----:B------:R-:W-:-:S03]  /*2c80*/  IMAD.IADD R23, R23, 0x1, R10 ;  /* 0x0000000117177824 */ /* 0x000fc600078e020a */
[----:B------:R-:W-:Y:S01]  /*2c90*/  LEA.HI.X R5, R7, UR11, R14, 0x2, P5 ;  /* 0x0000000b07057c11 */ /* 0x000fe2000a8f140e */
[----:B------:R-:W-:Y:S01]  /*2ca0*/  IMAD.IADD R9, R23, 0x1, -R0 ;  /* 0x0000000117097824 */ /* 0x000fe200078e0a00 */
[----:B------:R1:W2:Y:S01]  /*2cb0*/  LDS R14, [R6+0x100] ;  /* 0x00010000060e7984 */ /* 0x0002a20000000800 */
[----:B------:R-:W-:Y:S02]  /*2cc0*/  IMAD.MOV.U32 R22, RZ, RZ, R23 ;  /* 0x000000ffff167224 */ /* 0x000fe400078e0017 */
[----:B------:R-:W-:Y:S01]  /*2cd0*/  IMAD.MOV.U32 R23, RZ, RZ, 0x1f ;  /* 0x0000001fff177424 */ /* 0x000fe200078e00ff */
[----:B------:R1:W-:Y:S01]  /*2ce0*/  REDG.E.ADD.STRONG.GPU desc[UR6][R4.64], R9 ;  /* 0x000000090400798e */ /* 0x0003e2000c12e106 */
[----:B------:R-:W-:Y:S02]  /*2cf0*/  IMAD.MOV.U32 R26, RZ, RZ, R18 ;  /* 0x000000ffff1a7224 */ /* 0x000fe400078e0012 */
[----:B------:R-:W-:-:S07]  /*2d00*/  IMAD.MOV.U32 R13, RZ, RZ, 0x1 ;  /* 0x00000001ff0d7424 */ /* 0x000fce00078e00ff */
[----:B-12---:R-:W-:Y:S05]  /*2d10*/  WARPSYNC.COLLECTIVE R11, `(.L_x_784) ;  /* 0x000000000b087348 */ /* 0x006fea0003c00000 */
[----:B------:R3:W4:Y:S02]  /*2d20*/  SHFL.IDX P5, R20, R22, R23, R24 ;  /* 0x0000001716147389 */ /* 0x00072400000a0018 */
[----:B-1234-:R-:W-:Y:S05]  /*2d30*/  ENDCOLLECTIVE ;  /* 0x000000000000791b */ /* 0x01efea0003800000 */
.L_x_784:
[----:B------:R-:W-:Y:S05]  /*2d40*/  WARPSYNC.COLLECTIVE R11, `(.L_x_785) ;  /* 0x000000000b087348 */ /* 0x000fea0003c00000 */
[----:B------:R1:W2:Y:S02]  /*2d50*/  SHFL.UP P5, R15, R26, R13, R12 ;  /* 0x0400000d1a0f7389 */ /* 0x0002a400000a000c */
[----:B-12---:R-:W-:Y:S05]  /*2d60*/  ENDCOLLECTIVE ;  /* 0x000000000000791b */ /* 0x006fea0003800000 */
.L_x_785:
[----:B------:R-:W-:Y:S02]  /*2d70*/  IMAD.MOV.U32 R13, RZ, RZ, 0x2 ;  /* 0x00000002ff0d7424 */ /* 0x000fe400078e00ff */
[----:B------:R-:W-:Y:S02]  /*2d80*/  IMAD.MOV.U32 R7, RZ, RZ, R20 ;  /* 0x000000ffff077224 */ /* 0x000fe400078e0014 */
[----:B------:R-:W-:-:S05]  /*2d90*/  IMAD.MOV.U32 R16, RZ, RZ, R15 ;  /* 0x000000ffff107224 */ /* 0x000fca00078e000f */
[----:B------:R-:W-:-:S04]  /*2da0*/  SEL R9, R16, RZ, P0 ;  /* 0x000000ff10097207 */ /* 0x000fc80000000000 */
[----:B------:R-:W-:-:S05]  /*2db0*/  IADD3 R16, PT, PT, R18, R9, RZ ;  /* 0x0000000912107210 */ /* 0x000fca0007ffe0ff */
[----:B------:R-:W-:-:S07]  /*2dc0*/  IMAD.MOV.U32 R26, RZ, RZ, R16 ;  /* 0x000000ffff1a7224 */ /* 0x000fce00078e0010 */
[----:B------:R-:W-:Y:S05]  /*2dd0*/  WARPSYNC.COLLECTIVE R11, `(.L_x_786) ;  /* 0x000000000b087348 */ /* 0x000fea0003c00000 */
[----:B------:R1:W2:Y:S02]  /*2de0*/  SHFL.UP P5, R15, R26, R13, R12 ;  /* 0x0400000d1a0f7389 */ /* 0x0002a400000a000c */
[----:B-12---:R-:W-:Y:S05]  /*2df0*/  ENDCOLLECTIVE ;  /* 0x000000000000791b */ /* 0x006fea0003800000 */
.L_x_786:
        /* <DEDUP_REMOVED lines=8> */
.L_x_787:
        /* <DEDUP_REMOVED lines=8> */
.L_x_788:
        /* <DEDUP_REMOVED lines=8> */
.L_x_789:
[----:B------:R-:W-:Y:S01]  /*2f80*/  IMAD.MOV.U32 R23, RZ, RZ, 0x1f ;  /* 0x0000001fff177424 */ /* 0x000fe200078e00ff */
[----:B------:R-:W-:-:S04]  /*2f90*/  MOV R24, R15 ;  /* 0x0000000f00187202 */ /* 0x000fc80000000f00 */
        /* <DEDUP_REMOVED lines=11> */
.L_x_790:
[----:B------:R-:W-:Y:S05]  /*3050*/  WARPSYNC.COLLECTIVE R11, `(.L_x_791) ;  /* 0x000000000b087348 */ /* 0x000fea0003c00000 */
[----:B------:R1:W2:Y:S02]  /*3060*/  SHFL.UP P5, R15, R26, R13, R12 ;  /* 0x0400000d1a0f7389 */ /* 0x0002a400000a000c */
[----:B-12---:R-:W-:Y:S05]  /*3070*/  ENDCOLLECTIVE ;  /* 0x000000000000791b */ /* 0x006fea0003800000 */
.L_x_791:
[----:B------:R-:W-:Y:S01]  /*3080*/  IMAD.MOV.U32 R13, RZ, RZ, 0x2 ;  /* 0x00000002ff0d7424 */ /* 0x000fe200078e00ff */
[----:B------:R-:W-:Y:S01]  /*3090*/  MOV R16, R20 ;  /* 0x0000001400107202 */ /* 0x000fe20000000f00 */
[----:B------:R-:W-:-:S05]  /*30a0*/  IMAD.MOV.U32 R19, RZ, RZ, R15 ;  /* 0x000000ffff137224 */ /* 0x000fca00078e000f */
[----:B------:R-:W-:-:S05]  /*30b0*/  SEL R19, R19, RZ, P0 ;  /* 0x000000ff13137207 */ /* 0x000fca0000000000 */
[----:B------:R-:W-:Y:S01]  /*30c0*/  IMAD.IADD R14, R14, 0x1, R19 ;  /* 0x000000010e0e7824 */ /* 0x000fe200078e0213 */
[----:B------:R-:W-:-:S04]  /*30d0*/  IADD3 R19, PT, PT, R7, R16, RZ ;  /* 0x0000001007137210 */ /* 0x000fc80007ffe0ff */
[----:B------:R-:W-:-:S07]  /*30e0*/  MOV R26, R14 ;  /* 0x0000000e001a7202 */ /* 0x000fce0000000f00 */
[----:B------:R-:W-:Y:S05]  /*30f0*/  WARPSYNC.COLLECTIVE R11, `(.L_x_792) ;  /* 0x000000000b087348 */ /* 0x000fea0003c00000 */
[----:B------:R1:W2:Y:S02]  /*3100*/  SHFL.UP P5, R15, R26, R13, R12 ;  /* 0x0400000d1a0f7389 */ /* 0x0002a400000a000c */
[----:B-12---:R-:W-:Y:S05]  /*3110*/  ENDCOLLECTIVE ;  /* 0x000000000000791b */ /* 0x006fea0003800000 */
.L_x_792:
        /* <DEDUP_REMOVED lines=9> */
.L_x_793:
[----:B------:R-:W-:Y:S02]  /*31b0*/  IMAD.MOV.U32 R13, RZ, RZ, 0x8 ;  /* 0x00000008ff0d7424 */ /* 0x000fe400078e00ff */
        /* <DEDUP_REMOVED lines=8> */
.L_x_794:
        /* <DEDUP_REMOVED lines=8> */
.L_x_795:
[----:B------:R-:W-:-:S05]  /*32c0*/  IMAD.MOV.U32 R20, RZ, RZ, R15 ;  /* 0x000000ffff147224 */ /* 0x000fca00078e000f */
[----:B------:R-:W-:-:S05]  /*32d0*/  SEL R15, R20, RZ, P4 ;  /* 0x000000ff140f7207 */ /* 0x000fca0002000000 */
[----:B------:R-:W-:Y:S02]  /*32e0*/  IMAD.IADD R15, R14, 0x1, R15 ;  /* 0x000000010e0f7824 */ /* 0x000fe400078e020f */
[----:B------:R-:W-:Y:S02]  /*32f0*/  HFMA2 R13, -RZ, RZ, 0, 5.9604644775390625e-08 ;  /* 0x00000001ff0d7431 */ /* 0x000fe400000001ff */
[----:B------:R-:W-:Y:S02]  /*3300*/  IMAD.MOV.U32 R26, RZ, RZ, R17 ;  /* 0x000000ffff1a7224 */ /* 0x000fe400078e0011 */
[----:B------:R-:W-:Y:S01]  /*3310*/  IMAD.MOV.U32 R22, RZ, RZ, R15 ;  /* 0x000000ffff167224 */ /* 0x000fe200078e000f */
[----:B------:R-:W-:-:S05]  /*3320*/  IADD3 R7, PT, PT, R15, R19, -R0 ;  /* 0x000000130f077210 */ /* 0x000fca0007ffe800 */
[----:B------:R1:W-:Y:S02]  /*3330*/  REDG.E.ADD.STRONG.GPU desc[UR6][R4.64+0x100], R7 ;  /* 0x000100070400798e */ /* 0x0003e4000c12e106 */
[----:B-1----:R-:W-:Y:S05]  /*3340*/  WARPSYNC.COLLECTIVE R11, `(.L_x_796) ;  /* 0x000000000b087348 */ /* 0x002fea0003c00000 */
[----:B------:R2:W3:Y:S02]  /*3350*/  SHFL.IDX P5, R20, R22, R23, R24 ;  /* 0x0000001716147389 */ /* 0x0004e400000a0018 */
[----:B-123--:R-:W-:Y:S05]  /*3360*/  ENDCOLLECTIVE ;  /* 0x000000000000791b */ /* 0x00efea0003800000 */
.L_x_796:
[----:B------:R-:W-:Y:S05]  /*3370*/  WARPSYNC.COLLECTIVE R11, `(.L_x_797) ;  /* 0x000000000b087348 */ /* 0x000fea0003c00000 */
[----:B------:R1:W2:Y:S02]  /*3380*/  SHFL.UP P5, R15, R26, R13, R12 ;  /* 0x0400000d1a0f7389 */ /* 0x0002a400000a000c */
[----:B-12---:R-:W-:Y:S05]  /*3390*/  ENDCOLLECTIVE ;  /* 0x000000000000791b */ /* 0x006fea0003800000 */
.L_x_797:
[----:B------:R-:W-:Y:S02]  /*33a0*/  IMAD.MOV.U32 R13, RZ, RZ, 0x2 ;  /* 0x00000002ff0d7424 */ /* 0x000fe400078e00ff */
        /* <DEDUP_REMOVED lines=9> */
.L_x_798:
        /* <DEDUP_REMOVED lines=8> */
.L_x_799:
        /* <DEDUP_REMOVED lines=8> */
.L_x_800:
        /* <DEDUP_REMOVED lines=8> */
.L_x_801:
        /* <DEDUP_REMOVED lines=11> */
.L_x_802:
[----:B------:R-:W-:Y:S05]  /*3670*/  WARPSYNC.COLLECTIVE R11, `(.L_x_803) ;  /* 0x000000000b087348 */ /* 0x000fea0003c00000 */
[----:B------:R1:W2:Y:S02]  /*3680*/  SHFL.UP P5, R15, R26, R13, R12 ;  /* 0x0400000d1a0f7389 */ /* 0x0002a400000a000c */
[----:B-12---:R-:W-:Y:S05]  /*3690*/  ENDCOLLECTIVE ;  /* 0x000000000000791b */ /* 0x006fea0003800000 */
.L_x_803:
        /* <DEDUP_REMOVED lines=10> */
.L_x_804:
        /* <DEDUP_REMOVED lines=8> */
.L_x_805:
        /* <DEDUP_REMOVED lines=8> */
.L_x_806:
        /* <DEDUP_REMOVED lines=8> */
.L_x_807:
        /* <DEDUP_REMOVED lines=10> */
.L_x_808:
[----:B------:R-:W-:Y:S05]  /*3960*/  WARPSYNC.COLLECTIVE R11, `(.L_x_809) ;  /* 0x000000000b087348 */ /* 0x000fea0003c00000 */
[----:B------:R1:W2:Y:S02]  /*3970*/  SHFL.UP P5, R15, R26, R13, R12 ;  /* 0x0400000d1a0f7389 */ /* 0x0002a400000a000c */
[----:B-12---:R-:W-:Y:S05]  /*3980*/  ENDCOLLECTIVE ;  /* 0x000000000000791b */ /* 0x006fea0003800000 */
.L_x_809:
        /* <DEDUP_REMOVED lines=11> */
.L_x_810:
[----:B------:R-:W-:Y:S01]  /*3a40*/  IMAD.MOV.U32 R13, RZ, RZ, 0x4 ;  /* 0x00000004ff0d7424 */ /* 0x000fe200078e00ff */
[----:B------:R-:W-:-:S04]  /*3a50*/  SEL R14, R15, RZ, P1 ;  /* 0x000000ff0f0e7207 */ /* 0x000fc80000800000 */
[----:B------:R-:W-:-:S05]  /*3a60*/  IADD3 R9, PT, PT, R9, R14, RZ ;  /* 0x0000000e09097210 */ /* 0x000fca0007ffe0ff */
[----:B------:R-:W-:-:S07]  /*3a70*/  IMAD.MOV.U32 R26, RZ, RZ, R9 ;  /* 0x000000ffff1a7224 */ /* 0x000fce00078e0009 */
[----:B------:R-:W-:Y:S05]  /*3a80*/  WARPSYNC.COLLECTIVE R11, `(.L_x_811) ;  /* 0x000000000b087348 */ /* 0x000fea0003c00000 */
[----:B------:R1:W2:Y:S02]  /*3a90*/  SHFL.UP P5, R15, R26, R13, R12 ;  /* 0x0400000d1a0f7389 */ /* 0x0002a400000a000c */
[----:B-12---:R-:W-:Y:S05]  /*3aa0*/  ENDCOLLECTIVE ;  /* 0x000000000000791b */ /* 0x006fea0003800000 */
.L_x_811:
[----:B------:R-:W-:Y:S01]  /*3ab0*/  IMAD.MOV.U32 R13, RZ, RZ, 0x8 ;  /* 0x00000008ff0d7424 */ /* 0x000fe200078e00ff */
[----:B------:R-:W-:-:S05]  /*3ac0*/  SEL R14, R15, RZ, P2 ;  /* 0x000000ff0f0e7207 */ /* 0x000fca0001000000 */
[----:B------:R-:W-:-:S05]  /*3ad0*/  IMAD.IADD R9, R9, 0x1, R14 ;  /* 0x0000000109097824 */ /* 0x000fca00078e020e */
[----:B------:R-:W-:-:S07]  /*3ae0*/  MOV R26, R9 ;  /* 0x00000009001a7202 */ /* 0x000fce0000000f00 */
[----:B------:R-:W-:Y:S05]  /*3af0*/  WARPSYNC.COLLECTIVE R11, `(.L_x_812) ;  /* 0x000000000b087348 */ /* 0x000fea0003c00000 */
[----:B------:R1:W2:Y:S02]  /*3b00*/  SHFL.UP P5, R15, R26, R13, R12 ;  /* 0x0400000d1a0f7389 */ /* 0x0002a400000a000c */
[----:B-12---:R-:W-:Y:S05]  /*3b10*/  ENDCOLLECTIVE ;  /* 0x000000000000791b */ /* 0x006fea0003800000 */
.L_x_812:
[----:B------:R-:W-:Y:S01]  /*3b20*/  HFMA2 R13, -RZ, RZ, 0, 9.5367431640625e-07 ;  /* 0x00000010ff0d7431 */ /* 0x000fe200000001ff */
[----:B------:R-:W-:-:S05]  /*3b30*/  SEL R14, R15, RZ, P3 ;  /* 0x000000ff0f0e7207 */ /* 0x000fca0001800000 */
[----:B------:R-:W-:-:S04]  /*3b40*/  IMAD.IADD R9, R9, 0x1, R14 ;  /* 0x0000000109097824 */ /* 0x000fc800078e020e */
[----:B------:R-:W-:-:S07]  /*3b50*/  IMAD.MOV.U32 R26, RZ, RZ, R9 ;  /* 0x000000ffff1a7224 */ /* 0x000fce00078e0009 */
[----:B------:R-:W-:Y:S05]  /*3b60*/  WARPSYNC.COLLECTIVE R11, `(.L_x_813) ;  /* 0x000000000b087348 */ /* 0x000fea0003c00000 */
[----:B------:R1:W2:Y:S02]  /*3b70*/  SHFL.UP P5, R15, R26, R13, R12 ;  /* 0x0400000d1a0f7389 */ /* 0x0002a400000a000c */
[----:B-12---:R-:W-:Y:S05]  /*3b80*/  ENDCOLLECTIVE ;  /* 0x000000000000791b */ /* 0x006fea0003800000 */
.L_x_813:
        /* <DEDUP_REMOVED lines=11> */
.L_x_814:
[----:B------:R-:W-:Y:S05]  /*3c40*/  WARPSYNC.COLLECTIVE R11, `(.L_x_815) ;  /* 0x000000000b087348 */ /* 0x000fea0003c00000 */
[----:B------:R1:W2:Y:S02]  /*3c50*/  SHFL.UP P5, R15, R26, R13, R12 ;  /* 0x0400000d1a0f7389 */ /* 0x0002a400000a000c */
[----:B-12---:R-:W-:Y:S05]  /*3c60*/  ENDCOLLECTIVE ;  /* 0x000000000000791b */ /* 0x006fea0003800000 */
.L_x_815:
        /* <DEDUP_REMOVED lines=10> */
.L_x_816:
        /* <DEDUP_REMOVED lines=8> */
.L_x_817:
        /* <DEDUP_REMOVED lines=8> */
.L_x_818:
        /* <DEDUP_REMOVED lines=8> */
.L_x_819:
[----:B------:R-:W-:-:S04]  /*3e90*/  MOV R24, R15 ;  /* 0x0000000f00187202 */ /* 0x000fc80000000f00 */
[----:B------:R-:W-:Y:S01]  /*3ea0*/  SEL R7, R24, RZ, P4 ;  /* 0x000000ff18077207 */ /* 0x000fe20002000000 */
[----:B------:R-:W-:-:S04]  /*3eb0*/  HFMA2 R24, -RZ, RZ, 0, 1.847743988037109375e-06 ;  /* 0x0000001fff187431 */ /* 0x000fc800000001ff */
        /* <DEDUP_REMOVED lines=9> */
.L_x_820:
[----:B------:R-:W-:Y:S05]  /*3f50*/  WARPSYNC.COLLECTIVE R11, `(.L_x_821) ;  /* 0x000000000b087348 */ /* 0x000fea0003c00000 */
[----:B------:R1:W2:Y:S02]  /*3f60*/  SHFL.UP P5, R15, R26, R13, R12 ;  /* 0x0400000d1a0f7389 */ /* 0x0002a400000a000c */
[----:B-12---:R-:W-:Y:S05]  /*3f70*/  ENDCOLLECTIVE ;  /* 0x000000000000791b */ /* 0x006fea0003800000 */
.L_x_821:
        /* <DEDUP_REMOVED lines=9> */
.L_x_822:
        /* <DEDUP_REMOVED lines=8> */
.L_x_823:
[----:B------:R-:W-:Y:S01]  /*4090*/  IMAD.MOV.U32 R13, RZ, RZ, 0x8 ;  /* 0x00000008ff0d7424 */ /* 0x000fe200078e00ff */
[----:B------:R-:W-:-:S04]  /*40a0*/  SEL R15, R15, RZ, P2 ;  /* 0x000000ff0f0f7207 */ /* 0x000fc80001000000 */
[----:B------:R-:W-:-:S05]  /*40b0*/  IADD3 R14, PT, PT, R10, R15, RZ ;  /* 0x0000000f0a0e7210 */ /* 0x000fca0007ffe0ff */
[----:B------:R-:W-:-:S07]  /*40c0*/  IMAD.MOV.U32 R26, RZ, RZ, R14 ;  /* 0x000000ffff1a7224 */ /* 0x000fce00078e000e */
[----:B------:R-:W-:Y:S05]  /*40d0*/  WARPSYNC.COLLECTIVE R11, `(.L_x_824) ;  /* 0x000000000b087348 */ /* 0x000fea0003c00000 */
[----:B------:R1:W2:Y:S02]  /*40e0*/  SHFL.UP P5, R15, R26, R13, R12 ;  /* 0x0400000d1a0f7389 */ /* 0x0002a400000a000c */
[----:B-12---:R-:W-:Y:S05]  /*40f0*/  ENDCOLLECTIVE ;  /* 0x000000000000791b */ /* 0x006fea0003800000 */
.L_x_824:
[----:B------:R-:W-:Y:S01]  /*4100*/  IMAD.MOV.U32 R13, RZ, RZ, 0x10 ;  /* 0x00000010ff0d7424 */ /* 0x000fe200078e00ff */
[----:B------:R-:W-:-:S05]  /*4110*/  SEL R15, R15, RZ, P3 ;  /* 0x000000ff0f0f7207 */ /* 0x000fca0001800000 */
[----:B------:R-:W-:-:S05]  /*4120*/  IMAD.IADD R6, R14, 0x1, R15 ;  /* 0x000000010e067824 */ /* 0x000fca00078e020f */
[----:B------:R-:W-:-:S07]  /*4130*/  MOV R26, R6 ;  /* 0x00000006001a7202 */ /* 0x000fce0000000f00 */
[----:B------:R-:W-:Y:S05]  /*4140*/  WARPSYNC.COLLECTIVE R11, `(.L_x_825) ;  /* 0x000000000b087348 */ /* 0x000fea0003c00000 */
[----:B------:R1:W2:Y:S02]  /*4150*/  SHFL.UP P5, R15, R26, R13, R12 ;  /* 0x0400000d1a0f7389 */ /* 0x0002a400000a000c */
[----:B-12---:R-:W-:Y:S05]  /*4160*/  ENDCOLLECTIVE ;  /* 0x000000000000791b */ /* 0x006fea0003800000 */
.L_x_825:
[----:B------:R-:W-:Y:S05]  /*4170*/  BRA `(.L_x_826) ;  /* 0xffffffe400cc7947 */ /* 0x000fea000383ffff */
.L_x_776:
        /* <DEDUP_REMOVED lines=8> */
.L_x_828:
[----:B------:R-:W-:Y:S05]  /*4200*/  BSYNC B0 ;  /* 0x0000000000007941 */ /* 0x000fea0003800000 */
.L_x_827:
[----:B------:R-:W-:Y:S05]  /*4210*/  BRA `(.L_x_829) ;  /* 0xffffffe400c07947 */ /* 0x000fea000383ffff */
        .weak           $__internal_6_$__cuda_sm20_div_u16
        .type           $__internal_6_$__cuda_sm20_div_u16,@function
        .size           $__internal_6_$__cuda_sm20_div_u16,(.L_x_3575 - $__internal_6_$__cuda_sm20_div_u16)
$__internal_6_$__cuda_sm20_div_u16:
        /* <DEDUP_REMOVED lines=8> */
[----:B------:R-:W-:Y:S02]  /*42a0*/  IMAD.MOV.U32 R5, RZ, RZ, 0x0 ;  /* 0x00000000ff057424 */ /* 0x000fe400078e00ff */
[----:B------:R-:W-:-:S06]  /*42b0*/  FMUL R6, R6, R7 ;  /* 0x0000000706067220 */ /* 0x000fcc0000400000 */
[----:B------:R-:W1:Y:S02]  /*42c0*/  MUFU.RCP R6, R6 ;  /* 0x0000000600067308 */ /* 0x000e640000001000 */
[----:B-1----:R-:W-:-:S04]  /*42d0*/  FMUL R7, R7, R6 ;  /* 0x0000000607077220 */ /* 0x002fc80000400000 */
[----:B------:R-:W-:-:S04]  /*42e0*/  VIADD R7, R7, 0x2 ;  /* 0x0000000207077836 */ /* 0x000fc80000000000 */
[----:B------:R-:W-:Y:S01]  /*42f0*/  FMUL.RZ R7, R4, R7 ;  /* 0x0000000704077220 */ /* 0x000fe2000040c000 */
[----:B------:R-:W-:-:S05]  /*4300*/  IMAD.MOV.U32 R4, RZ, RZ, R9 ;  /* 0x000000ffff047224 */ /* 0x000fca00078e0009 */
[----:B------:R-:W1:Y:S02]  /*4310*/  F2I.U32.TRUNC.NTZ R7, R7 ;  /* 0x0000000700077305 */ /* 0x000e64000020f000 */
[----:B-1----:R-:W-:Y:S02]  /*4320*/  LOP3.LUT R8, R7, 0xffff, RZ, 0xc0, !PT ;  /* 0x0000ffff07087812 */ /* 0x002fe400078ec0ff */
[----:B------:R-:W-:Y:S01]  /*4330*/  @!P0 MOV R8, 0xffffffff ;  /* 0xffffffff00088802 */ /* 0x000fe20000000f00 */
[----:B------:R-:W-:Y:S06]  /*4340*/  RET.REL.NODEC R4 `(_Z35compute_histograms_shared_pipelinedIjLi4ELi8ELi4ELi2EEvPKT_Pjii) ;  /* 0xffffffbc042c7950 */ /* 0x000fec0003c3ffff */
.L_x_830:
        /* <DEDUP_REMOVED lines=11> */
.L_x_3575:


//--------------------- .text._Z35compute_histograms_shared_pipelinedIjLi4ELi8ELi3ELi2EEvPKT_Pjii --------------------------
	.section	.text._Z35compute_histograms_shared_pipelinedIjLi4ELi8ELi3ELi2EEvPKT_Pjii,"ax",@progbits
	.align	128
        .global         _Z35compute_histograms_shared_pipelinedIjLi4ELi8ELi3ELi2EEvPKT_Pjii
        .type           _Z35compute_histograms_shared_pipelinedIjLi4ELi8ELi3ELi2EEvPKT_Pjii,@function
        .size           _Z35compute_histograms_shared_pipelinedIjLi4ELi8ELi3ELi2EEvPKT_Pjii,(.L_x_3576 - _Z35compute_histograms_shared_pipelinedIjLi4ELi8ELi3ELi2EEvPKT_Pjii)
        .other          _Z35compute_histograms_shared_pipelinedIjLi4ELi8ELi3ELi2EEvPKT_Pjii,@"STO_CUDA_ENTRY STV_DEFAULT"
_Z35compute_histograms_shared_pipelinedIjLi4ELi8ELi3ELi2EEvPKT_Pjii:
.text._Z35compute_histograms_shared_pipelinedIjLi4ELi8ELi3ELi2EEvPKT_Pjii:
        /* <DEDUP_REMOVED lines=11> */
[----:B------:R-:W-:Y:S05]  /*00b0*/  CALL.REL.NOINC `($__internal_7_$__cuda_sm20_div_u16) ;  /* 0x00000040005c7944 */ /* 0x000fea0003c00000 */
[----:B------:R-:W1:Y:S01]  /*00c0*/  LDC R4, c[0x0][0x370] ;  /* 0x0000dc00ff047b82 */ /* 0x000e620000000800 */
[----:B------:R-:W-:Y:S01]  /*00d0*/  LOP3.LUT R15, R3, 0xffff, RZ, 0xc0, !PT ;  /* 0x0000ffff030f7812 */ /* 0x000fe200078ec0ff */
[----:B------:R-:W2:Y:S01]  /*00e0*/  S2R R7, SR_CTAID.X ;  /* 0x0000000000077919 */ /* 0x000ea20000002500 */
[C---:B------:R-:W-:Y:S01]  /*00f0*/  LOP3.LUT R17, R11.reuse, 0xffff, RZ, 0xc0, !PT ;  /* 0x0000ffff0b117812 */ /* 0x040fe200078ec0ff */
[----:B------:R-:W-:Y:S01]  /*0100*/  BSSY.RECONVERGENT B0, `(.L_x_831) ;  /* 0x0000030000007945 */ /* 0x000fe20003800200 */
[----:B------:R-:W-:Y:S01]  /*0110*/  LOP3.LUT R11, R11, 0x3, RZ, 0xc0, !PT ;  /* 0x000000030b0b7812 */ /* 0x000fe200078ec0ff */
[----:B------:R-:W-:Y:S01]  /*0120*/  IMAD R15, R15, 0xaaab, RZ ;  /* 0x0000aaab0f0f7824 */ /* 0x000fe200078e02ff */
[----:B------:R-:W-:Y:S01]  /*0130*/  ISETP.GE.U32.AND P1, PT, R17, 0x2, PT ;  /* 0x000000021100780c */ /* 0x000fe20003f26070 */
[----:B------:R-:W3:Y:S01]  /*0140*/  LDC R6, c[0x0][0x390] ;  /* 0x0000e400ff067b82 */ /* 0x000ee20000000800 */
[----:B------:R-:W-:Y:S02]  /*0150*/  ISETP.NE.AND P0, PT, R11, 0x2, PT ;  /* 0x000000020b00780c */ /* 0x000fe40003f05270 */
[----:B------:R-:W-:-:S04]  /*0160*/  SHF.R.U32.HI R15, RZ, 0x11, R15 ;  /* 0x00000011ff0f7819 */ /* 0x000fc8000001160f */
[----:B------:R-:W4:Y:S01]  /*0170*/  I2F.U32.RP R16, R15 ;  /* 0x0000000f00107306 */ /* 0x000f220000209000 */
[----:B-1----:R-:W-:-:S05]  /*0180*/  IMAD R5, R3, R4, RZ ;  /* 0x0000000403057224 */ /* 0x002fca00078e02ff */
[----:B------:R-:W-:Y:S02]  /*0190*/  IABS R10, R5 ;  /* 0x00000005000a7213 */ /* 0x000fe40000000000 */
[----:B----4-:R-:W1:Y:S01]  /*01a0*/  MUFU.RCP R16, R16 ;  /* 0x0000001000107308 */ /* 0x010e620000001000 */
[----:B--2---:R-:W-:-:S07]  /*01b0*/  IMAD R18, R3, R7, R0 ;  /* 0x0000000703127224 */ /* 0x004fce00078e0200 */
[----:B------:R-:W2:Y:S01]  /*01c0*/  I2F.RP R14, R10 ;  /* 0x0000000a000e7306 */ /* 0x000ea20000209400 */
[----:B---3--:R-:W-:Y:S01]  /*01d0*/  ISETP.GE.AND P4, PT, R18, R6, PT ;  /* 0x000000061200720c */ /* 0x008fe20003f86270 */
[----:B-1----:R-:W-:-:S06]  /*01e0*/  VIADD R12, R16, 0xffffffe ;  /* 0x0ffffffe100c7836 */ /* 0x002fcc0000000000 */
[----:B------:R1:W3:Y:S08]  /*01f0*/  F2I.FTZ.U32.TRUNC.NTZ R13, R12 ;  /* 0x0000000c000d7305 */ /* 0x0002f0000021f000 */
[----:B--2---:R-:W2:Y:S01]  /*0200*/  MUFU.RCP R14, R14 ;  /* 0x0000000e000e7308 */ /* 0x004ea20000001000 */
[----:B-1----:R-:W-:Y:S02]  /*0210*/  IMAD.MOV.U32 R12, RZ, RZ, RZ ;  /* 0x000000ffff0c7224 */ /* 0x002fe400078e00ff */
[----:B---3--:R-:W-:-:S04]  /*0220*/  IMAD.MOV R20, RZ, RZ, -R13 ;  /* 0x000000ffff147224 */ /* 0x008fc800078e0a0d */
[----:B------:R-:W-:-:S04]  /*0230*/  IMAD R17, R20, R15, RZ ;  /* 0x0000000f14117224 */ /* 0x000fc800078e02ff */
[----:B------:R-:W-:Y:S01]  /*0240*/  IMAD.HI.U32 R13, R13, R17, R12 ;  /* 0x000000110d0d7227 */ /* 0x000fe200078e000c */
[----:B------:R-:W-:Y:S02]  /*0250*/  IABS R12, R5 ;  /* 0x00000005000c7213 */ /* 0x000fe40000000000 */
[----:B--2---:R-:W-:Y:S01]  /*0260*/  IADD3 R8, PT, PT, R14, 0xffffffe, RZ ;  /* 0x0ffffffe0e087810 */ /* 0x004fe20007ffe0ff */
[----:B------:R-:W-:Y:S01]  /*0270*/  IMAD.IADD R17, R18, 0x1, R5 ;  /* 0x0000000112117824 */ /* 0x000fe200078e0205 */
[----:B------:R-:W-:Y:S01]  /*0280*/  IADD3 R14, PT, PT, R5, -0x1, R6 ;  /* 0xffffffff050e7810 */ /* 0x000fe20007ffe006 */
[----:B------:R-:W-:Y:S01]  /*0290*/  IMAD.MOV R12, RZ, RZ, -R12 ;  /* 0x000000ffff0c7224 */ /* 0x000fe200078e0a0c */
[----:B------:R1:W2:Y:S02]  /*02a0*/  F2I.FTZ.U32.TRUNC.NTZ R9, R8 ;  /* 0x0000000800097305 */ /* 0x0002a4000021f000 */
[----:B------:R-:W-:Y:S02]  /*02b0*/  IABS R16, R14 ;  /* 0x0000000e00107213 */ /* 0x000fe40000000000 */
[----:B------:R-:W-:Y:S01]  /*02c0*/  ISETP.GE.AND P3, PT, R17, R6, PT ;  /* 0x000000061100720c */ /* 0x000fe20003f66270 */
[----:B-1----:R-:W-:-:S02]  /*02d0*/  HFMA2 R8, -RZ, RZ, 0, 0 ;  /* 0x00000000ff087431 */ /* 0x002fc400000001ff */
[----:B--2---:R-:W-:-:S04]  /*02e0*/  IMAD.MOV R19, RZ, RZ, -R9 ;  /* 0x000000ffff137224 */ /* 0x004fc800078e0a09 */
[----:B------:R-:W-:-:S04]  /*02f0*/  IMAD R19, R19, R10, RZ ;  /* 0x0000000a13137224 */ /* 0x000fc800078e02ff */
[----:B------:R-:W-:-:S04]  /*0300*/  IMAD.HI.U32 R9, R9, R19, R8 ;  /* 0x0000001309097227 */ /* 0x000fc800078e0008 */
[----:B------:R-:W-:Y:S02]  /*0310*/  IMAD.MOV.U32 R8, RZ, RZ, R16 ;  /* 0x000000ffff087224 */ /* 0x000fe400078e0010 */
[----:B------:R-:W-:Y:S01]  /*0320*/  IMAD.MOV.U32 R16, RZ, RZ, R0 ;  /* 0x000000ffff107224 */ /* 0x000fe200078e0000 */
[----:B------:R-:W-:Y:S06]  /*0330*/  @!P0 BRA `(.L_x_832) ;  /* 0x0000000000308947 */ /* 0x000fec0003800000 */
[----:B------:R-:W1:Y:S01]  /*0340*/  S2R R22, SR_CgaCtaId ;  /* 0x0000000000167919 */ /* 0x000e620000008800 */
[----:B------:R-:W-:Y:S01]  /*0350*/  MOV R19, 0x400 ;  /* 0x0000040000137802 */ /* 0x000fe20000000f00 */
[----:B------:R-:W-:Y:S01]  /*0360*/  IMAD.MOV.U32 R20, RZ, RZ, RZ ;  /* 0x000000ffff147224 */ /* 0x000fe200078e00ff */
[----:B------:R-:W-:Y:S02]  /*0370*/  MOV R16, R0 ;  /* 0x0000000000107202 */ /* 0x000fe40000000f00 */
[----:B-1----:R-:W-:-:S07]  /*0380*/  LEA R19, R22, R19, 0x18 ;  /* 0x0000001316137211 */ /* 0x002fce00078ec0ff */
.L_x_833:
[----:B------:R-:W-:Y:S02]  /*0390*/  IMAD R21, R16, 0x4, R19 ;  /* 0x0000000410157824 */ /* 0x000fe400078e0213 */
[----:B------:R-:W-:Y:S02]  /*03a0*/  VIADD R20, R20, 0x1 ;  /* 0x0000000114147836 */ /* 0x000fe40000000000 */
[----:B------:R-:W-:Y:S01]  /*03b0*/  IMAD.IADD R16, R3, 0x1, R16 ;  /* 0x0000000103107824 */ /* 0x000fe200078e0210 */
[----:B------:R1:W-:Y:S02]  /*03c0*/  STS [R21], RZ ;  /* 0x000000ff15007388 */ /* 0x0003e40000000800 */
[----:B------:R-:W-:-:S04]  /*03d0*/  LOP3.LUT R22, R20, R11, RZ, 0x3c, !PT ;  /* 0x0000000b14167212 */ /* 0x000fc800078e3cff */
[----:B------:R-:W-:-:S13]  /*03e0*/  ISETP.NE.AND P0, PT, R22, 0x2, PT ;  /* 0x000000021600780c */ /* 0x000fda0003f05270 */
[----:B-1----:R-:W-:Y:S05]  /*03f0*/  @P0 BRA `(.L_x_833) ;  /* 0xfffffffc00e40947 */ /* 0x002fea000383ffff */
.L_x_832:
[----:B------:R-:W-:Y:S05]  /*0400*/  BSYNC.RECONVERGENT B0 ;  /* 0x0000000000007941 */ /* 0x000fea0003800200 */
.L_x_831:
[----:B------:R-:W-:Y:S04]  /*0410*/  BSSY.RECONVERGENT B0, `(.L_x_834) ;  /* 0x0000011000007945 */ /* 0x000fe80003800200 */
[----:B------:R-:W-:Y:S05]  /*0420*/  @!P1 BRA `(.L_x_835) ;  /* 0x00000000003c9947 */ /* 0x000fea0003800000 */
[----:B------:R-:W1:Y:S01]  /*0430*/  S2UR UR5, SR_CgaCtaId ;  /* 0x00000000000579c3 */ /* 0x000e620000008800 */
[----:B------:R-:W-:Y:S02]  /*0440*/  UMOV UR4, 0x400 ;  /* 0x0000040000047882 */ /* 0x000fe40000000000 */
[----:B-1----:R-:W-:-:S06]  /*0450*/  ULEA UR4, UR5, UR4, 0x18 ;  /* 0x0000000405047291 */ /* 0x002fcc000f8ec0ff */
[----:B------:R-:W-:-:S07]  /*0460*/  LEA R20, R16, UR4, 0x2 ;  /* 0x0000000410147c11 */ /* 0x000fce000f8e10ff */
.L_x_836:
[C-C-:B--2---:R-:W-:Y:S01]  /*0470*/  IMAD R11, R3.reuse, 0x4, R20.reuse ;  /* 0x00000004030b7824 */ /* 0x144fe200078e0214 */
[C---:B------:R-:W-:Y:S01]  /*0480*/  LEA R19, R3.reuse, R20, 0x3 ;  /* 0x0000001403137211 */ /* 0x040fe200078e18ff */
[C---:B------:R-:W-:Y:S01]  /*0490*/  IMAD R21, R3.reuse, 0xc, R20 ;  /* 0x0000000c03157824 */ /* 0x040fe200078e0214 */
[----:B------:R1:W-:Y:S01]  /*04a0*/  STS [R20], RZ ;  /* 0x000000ff14007388 */ /* 0x0003e20000000800 */
[----:B------:R-:W-:-:S03]  /*04b0*/  IMAD R16, R3, 0x4, R16 ;  /* 0x0000000403107824 */ /* 0x000fc600078e0210 */
[----:B------:R2:W-:Y:S02]  /*04c0*/  STS [R11], RZ ;  /* 0x000000ff0b007388 */ /* 0x0005e40000000800 */
[----:B------:R-:W-:Y:S02]  /*04d0*/  ISETP.GE.U32.AND P0, PT, R16, 0xc00, PT ;  /* 0x00000c001000780c */ /* 0x000fe40003f06070 */
[----:B------:R2:W-:Y:S01]  /*04e0*/  STS [R19], RZ ;  /* 0x000000ff13007388 */ /* 0x0005e20000000800 */
[----:B-1----:R-:W-:-:S03]  /*04f0*/  IMAD R20, R3, 0x10, R20 ;  /* 0x0000001003147824 */ /* 0x002fc600078e0214 */
[----:B------:R2:W-:Y:S07]  /*0500*/  STS [R21], RZ ;  /* 0x000000ff15007388 */ /* 0x0005ee0000000800 */
[----:B------:R-:W-:Y:S05]  /*0510*/  @!P0 BRA `(.L_x_836) ;  /* 0xfffffffc00d48947 */ /* 0x000fea000383ffff */
.L_x_835:
[----:B------:R-:W-:Y:S05]  /*0520*/  BSYNC.RECONVERGENT B0 ;  /* 0x0000000000007941 */ /* 0x000fea0003800200 */
.L_x_834:
[----:B------:R-:W1:Y:S01]  /*0530*/  S2UR UR6, SR_CgaCtaId ;  /* 0x00000000000679c3 */ /* 0x000e620000008800 */
[----:B--2---:R-:W-:Y:S01]  /*0540*/  IMAD.HI.U32 R11, R9, R8, RZ ;  /* 0x00000008090b7227 */ /* 0x004fe200078e00ff */
[----:B------:R-:W-:Y:S01]  /*0550*/  UMOV UR5, 0x400 ;  /* 0x0000040000057882 */ /* 0x000fe20000000000 */
[----:B------:R-:W-:Y:S01]  /*0560*/  LOP3.LUT R14, R14, R5, RZ, 0x3c, !PT ;  /* 0x000000050e0e7212 */ /* 0x000fe200078e3cff */
[----:B------:R-:W-:Y:S01]  /*0570*/  UIADD3 UR4, UPT, UPT, UR5, 0x3000, URZ ;  /* 0x0000300005047890 */ /* 0x000fe2000fffe0ff */
[----:B------:R-:W-:Y:S02]  /*0580*/  IMAD.HI.U32 R19, R13, R0, RZ ;  /* 0x000000000d137227 */ /* 0x000fe400078e00ff */
[----:B------:R-:W-:Y:S02]  /*0590*/  ISETP.GE.AND P2, PT, R14, RZ, PT ;  /* 0x000000ff0e00720c */ /* 0x000fe40003f46270 */
[----:B------:R-:W-:Y:S02]  /*05a0*/  IMAD R21, R11, R12, R8 ;  /* 0x0000000c0b157224 */ /* 0x000fe400078e0208 */
[----:B------:R-:W2:Y:S01]  /*05b0*/  @!P4 LDC.64 R12, c[0x0][0x380] ;  /* 0x0000e000ff0ccb82 */ /* 0x000ea20000000a00 */
[----:B------:R-:W-:-:S02]  /*05c0*/  IMAD.MOV R16, RZ, RZ, -R19 ;  /* 0x000000ffff107224 */ /* 0x000fc400078e0a13 */
[----:B------:R-:W-:Y:S02]  /*05d0*/  ISETP.GT.U32.AND P6, PT, R10, R21, PT ;  /* 0x000000150a00720c */ /* 0x000fe40003fc4070 */
[----:B------:R-:W-:-:S03]  /*05e0*/  IMAD R16, R15, R16, R0 ;  /* 0x000000100f107224 */ /* 0x000fc600078e0200 */
[----:B------:R-:W3:Y:S02]  /*05f0*/  @!P3 LDC.64 R8, c[0x0][0x380] ;  /* 0x0000e000ff08bb82 */ /* 0x000ee40000000a00 */
[----:B------:R-:W-:Y:S01]  /*0600*/  ISETP.GE.U32.AND P1, PT, R16, R15, PT ;  /* 0x0000000f1000720c */ /* 0x000fe20003f26070 */
[----:B-1----:R-:W-:Y:S02]  /*0610*/  ULEA UR4, UR6, UR4, 0x18 ;  /* 0x0000000406047291 */ /* 0x002fe4000f8ec0ff */
[----:B------:R-:W-:-:S03]  /*0620*/  ULEA UR5, UR6, UR5, 0x18 ;  /* 0x0000000506057291 */ /* 0x000fc6000f8ec0ff */
[----:B------:R-:W-:Y:S02]  /*0630*/  @!P6 IMAD.IADD R21, R21, 0x1, -R10 ;  /* 0x000000011515e824 */ /* 0x000fe400078e0a0a */
[----:B------:R-:W-:-:S03]  /*0640*/  @!P6 VIADD R11, R11, 0x1 ;  /* 0x000000010b0be836 */ /* 0x000fc60000000000 */
[----:B------:R-:W-:Y:S02]  /*0650*/  ISETP.GE.U32.AND P5, PT, R21, R10, PT ;  /* 0x0000000a1500720c */ /* 0x000fe40003fa6070 */
[----:B------:R-:W-:Y:S01]  /*0660*/  LEA R10, R0, UR4, 0x2 ;  /* 0x00000004000a7c11 */ /* 0x000fe2000f8e10ff */
[----:B--2---:R-:W-:Y:S01]  /*0670*/  @!P4 IMAD.WIDE R12, R18, 0x4, R12 ;  /* 0x00000004120cc825 */ /* 0x004fe200078e020c */
[-C--:B------:R-:W-:Y:S02]  /*0680*/  @P1 IADD3 R16, PT, PT, R16, -R15.reuse, RZ ;  /* 0x8000000f10101210 */ /* 0x080fe40007ffe0ff */
[----:B------:R-:W-:Y:S02]  /*0690*/  @P1 IADD3 R19, PT, PT, R19, 0x1, RZ ;  /* 0x0000000113131810 */ /* 0x000fe40007ffe0ff */
[----:B------:R-:W-:Y:S01]  /*06a0*/  @!PT LDS RZ, [RZ] ;  /* 0x00000000fffff984 */ /* 0x000fe20000000800 */
[----:B------:R-:W-:Y:S01]  /*06b0*/  @!PT LDS RZ, [RZ] ;  /* 0x00000000fffff984 */ /* 0x000fe20000000800 */
[----:B------:R-:W-:Y:S01]  /*06c0*/  @!PT LDS RZ, [RZ] ;  /* 0x00000000fffff984 */ /* 0x000fe20000000800 */
[----:B------:R1:W-:Y:S01]  /*06d0*/  @!P4 LDGSTS.E [R10], desc[UR8][R12.64] ;  /* 0x000000000c0acfae */ /* 0x0003e2000b9a1008 */
[----:B------:R-:W-:Y:S02]  /*06e0*/  ISETP.NE.AND P4, PT, R5, RZ, PT ;  /* 0x000000ff0500720c */ /* 0x000fe40003f85270 */
[----:B------:R-:W-:Y:S01]  /*06f0*/  ISETP.GE.U32.AND P0, PT, R16, R15, PT ;  /* 0x0000000f1000720c */ /* 0x000fe20003f06070 */
[----:B---3--:R-:W-:Y:S01]  /*0700*/  @!P3 IMAD.WIDE R16, R17, 0x4, R8 ;  /* 0x000000041110b825 */ /* 0x008fe200078e0208 */
[----:B------:R-:W0:Y:S03]  /*0710*/  LDGDEPBAR ;  /* 0x00000000000079af */ /* 0x000e260000000000 */
[----:B------:R-:W-:-:S02]  /*0720*/  IMAD R9, R3, 0x4, R10 ;  /* 0x0000000403097824 */ /* 0x000fc400078e020a */
[----:B------:R-:W-:-:S03]  /*0730*/  @P5 VIADD R11, R11, 0x1 ;  /* 0x000000010b0b5836 */ /* 0x000fc60000000000 */
[----:B------:R2:W-:Y:S01]  /*0740*/  @!P3 LDGSTS.E [R9], desc[UR8][R16.64] ;  /* 0x000000001009bfae */ /* 0x0005e2000b9a1008 */
[----:B------:R-:W-:Y:S01]  /*0750*/  ISETP.NE.U32.AND P3, PT, R15, RZ, PT ;  /* 0x000000ff0f00720c */ /* 0x000fe20003f65070 */
[----:B------:R-:W-:Y:S01]  /*0760*/  @!P2 IMAD.MOV R11, RZ, RZ, -R11 ;  /* 0x000000ffff0ba224 */ /* 0x000fe200078e0a0b */
[----:B------:R-:W-:Y:S01]  /*0770*/  @!P4 LOP3.LUT R11, RZ, R5, RZ, 0x33, !PT ;  /* 0x00000005ff0bc212 */ /* 0x000fe200078e33ff */
[----:B------:R-:W-:Y:S01]  /*0780*/  @P0 VIADD R19, R19, 0x1 ;  /* 0x0000000113130836 */ /* 0x000fe20000000000 */
[----:B------:R-:W0:Y:S01]  /*0790*/  LDGDEPBAR ;  /* 0x00000000000079af */ /* 0x000e220000000000 */
[----:B------:R-:W-:Y:S01]  /*07a0*/  BAR.SYNC.DEFER_BLOCKING 0x0 ;  /* 0x0000000000007b1d */ /* 0x000fe20000010000 */
[----:B------:R-:W-:-:S07]  /*07b0*/  ISETP.GE.AND P0, PT, R11, 0x3, PT ;  /* 0x000000030b00780c */ /* 0x000fce0003f06270 */
[----:B------:R-:W-:-:S04]  /*07c0*/  @!P3 LOP3.LUT R19, RZ, R15, RZ, 0x33, !PT ;  /* 0x0000000fff13b212 */ /* 0x000fc800078e33ff */
[----:B-1----:R-:W-:Y:S02]  /*07d0*/  LEA R12, R19, UR5, 0xc ;  /* 0x00000005130c7c11 */ /* 0x002fe4000f8e60ff */
[----:B--2---:R-:W-:Y:S05]  /*07e0*/  @!P0 BRA `(.L_x_837) ;  /* 0x0000000c00488947 */ /* 0x004fea0003800000 */
[C---:B------:R-:W-:Y:S02]  /*07f0*/  VIADD R8, R11.reuse, 0xfffffffd ;  /* 0xfffffffd0b087836 */ /* 0x040fe40000000000 */
[----:B------:R-:W-:Y:S02]  /*0800*/  VIADD R20, R11, 0xfffffffe ;  /* 0xfffffffe0b147836 */ /* 0x000fe40000000000 */
[----:B------:R-:W-:Y:S01]  /*0810*/  IMAD.MOV.U32 R17, RZ, RZ, 0x2 ;  /* 0x00000002ff117424 */ /* 0x000fe200078e00ff */
[----:B------:R-:W-:Y:S02]  /*0820*/  ISETP.GE.U32.AND P0, PT, R8, 0x3, PT ;  /* 0x000000030800780c */ /* 0x000fe40003f06070 */
[----:B------:R-:W-:-:S11]  /*0830*/  LOP3.LUT R13, R20, 0x3, RZ, 0xc0, !PT ;  /* 0x00000003140d7812 */ /* 0x000fd600078ec0ff */
[----:B------:R-:W-:Y:S05]  /*0840*/  @!P0 BRA `(.L_x_838) ;  /* 0x0000000800608947 */ /* 0x000fea0003800000 */
[----:B------:R-:W1:Y:S01]  /*0850*/  LDC R6, c[0x0][0x390] ;  /* 0x0000e400ff067b82 */ /* 0x000e620000000800 */
[----:B------:R-:W-:Y:S01]  /*0860*/  LOP3.LUT R20, R20, 0xfffffffc, RZ, 0xc0, !PT ;  /* 0xfffffffc14147812 */ /* 0x000fe200078ec0ff */
[C-C-:B------:R-:W-:Y:S01]  /*0870*/  IMAD R8, R4.reuse, 0x3, R7.reuse ;  /* 0x0000000304087824 */ /* 0x140fe200078e0207 */
[----:B------:R-:W-:Y:S01]  /*0880*/  IADD3 R16, PT, PT, R7, R4, RZ ;  /* 0x0000000407107210 */ /* 0x000fe20007ffe0ff */
[C-C-:B------:R-:W-:Y:S02]  /*0890*/  IMAD R19, R4.reuse, 0x4, R7.reuse ;  /* 0x0000000404137824 */ /* 0x140fe400078e0207 */
[C-C-:B------:R-:W-:Y:S02]  /*08a0*/  IMAD R23, R4.reuse, 0x5, R7.reuse ;  /* 0x0000000504177824 */ /* 0x140fe400078e0207 */
[----:B------:R-:W-:Y:S02]  /*08b0*/  IMAD R21, R4, 0x2, R7 ;  /* 0x0000000204157824 */ /* 0x000fe400078e0207 */
[----:B------:R-:W-:-:S02]  /*08c0*/  IMAD.MOV.U32 R17, RZ, RZ, RZ ;  /* 0x000000ffff117224 */ /* 0x000fc400078e00ff */
[----:B------:R-:W-:Y:S02]  /*08d0*/  IMAD.MOV R20, RZ, RZ, -R20 ;  /* 0x000000ffff147224 */ /* 0x000fe400078e0a14 */
[-CC-:B------:R-:W-:Y:S02]  /*08e0*/  IMAD R16, R16, R3.reuse, R0.reuse ;  /* 0x0000000310107224 */ /* 0x180fe400078e0200 */
[-CC-:B------:R-:W-:Y:S02]  /*08f0*/  IMAD R8, R8, R3.reuse, R0.reuse ;  /* 0x0000000308087224 */ /* 0x180fe400078e0200 */
[-CC-:B------:R-:W-:Y:S02]  /*0900*/  IMAD R19, R19, R3.reuse, R0.reuse ;  /* 0x0000000313137224 */ /* 0x180fe400078e0200 */
[-CC-:B------:R-:W-:Y:S02]  /*0910*/  IMAD R23, R23, R3.reuse, R0.reuse ;  /* 0x0000000317177224 */ /* 0x180fe400078e0200 */
[----:B------:R-:W-:-:S07]  /*0920*/  IMAD R21, R21, R3, R0 ;  /* 0x0000000315157224 */ /* 0x000fce00078e0200 */
.L_x_853:
[----:B-1----:R-:W-:Y:S01]  /*0930*/  ISETP.GE.AND P0, PT, R18, R6, PT ;  /* 0x000000061200720c */ /* 0x002fe20003f06270 */
[----:B------:R-:W-:-:S04]  /*0940*/  DEPBAR.LE SB0, 0x1 ;  /* 0x000080400000791a */ /* 0x000fc80000000000 */
[----:B------:R-:W-:Y:S01]  /*0950*/  BSSY.RECONVERGENT B0, `(.L_x_839) ;  /* 0x0000014000007945 */ /* 0x000fe20003800200 */
[----:B------:R-:W-:-:S07]  /*0960*/  ISETP.GE.AND P1, PT, R21, R6, PT ;  /* 0x000000061500720c */ /* 0x000fce0003f26270 */
        /* <DEDUP_REMOVED lines=18> */
.L_x_840:
[----:B------:R-:W-:Y:S05]  /*0a90*/  BSYNC.RECONVERGENT B0 ;  /* 0x0000000000007941 */ /* 0x000fea0003800200 */
.L_x_839:
        /* <DEDUP_REMOVED lines=8> */
.L_x_842:
[----:B------:R-:W-:Y:S05]  /*0b20*/  BSYNC.RECONVERGENT B0 ;  /* 0x0000000000007941 */ /* 0x000fea0003800200 */
.L_x_841:
[----:B------:R-:W0:Y:S01]  /*0b30*/  LDGDEPBAR ;  /* 0x00000000000079af */ /* 0x000e220000000000 */
[-C--:B------:R-:W-:Y:S01]  /*0b40*/  ISETP.GE.AND P0, PT, R16, R6.reuse, PT ;  /* 0x000000061000720c */ /* 0x080fe20003f06270 */
[----:B------:R-:W-:Y:S01]  /*0b50*/  BSSY.RECONVERGENT B0, `(.L_x_843) ;  /* 0x0000015000007945 */ /* 0x000fe20003800200 */
[----:B------:R-:W-:Y:S01]  /*0b60*/  ISETP.GE.AND P2, PT, R8, R6, PT ;  /* 0x000000060800720c */ /* 0x000fe20003f46270 */
[----:B------:R-:W-:-:S10]  /*0b70*/  DEPBAR.LE SB0, 0x1 ;  /* 0x000080400000791a */ /* 0x000fd40000000000 */
[----:B------:R-:W-:Y:S05]  /*0b80*/  @P0 BRA `(.L_x_844) ;  /* 0x0000000000440947 */ /* 0x000fea0003800000 */
[----:B--2---:R-:W1:Y:S02]  /*0b90*/  LDS R14, [R9] ;  /* 0x00000000090e7984 */ /* 0x004e640000000800 */
        /* <DEDUP_REMOVED lines=16> */
.L_x_844:
[----:B------:R-:W-:Y:S05]  /*0ca0*/  BSYNC.RECONVERGENT B0 ;  /* 0x0000000000007941 */ /* 0x000fea0003800200 */
.L_x_843:
        /* <DEDUP_REMOVED lines=8> */
.L_x_846:
[----:B------:R-:W-:Y:S05]  /*0d30*/  BSYNC.RECONVERGENT B0 ;  /* 0x0000000000007941 */ /* 0x000fea0003800200 */
.L_x_845:
[----:B------:R-:W0:Y:S01]  /*0d40*/  LDGDEPBAR ;  /* 0x00000000000079af */ /* 0x000e220000000000 */
[----:B------:R-:W-:Y:S01]  /*0d50*/  BSSY.RECONVERGENT B0, `(.L_x_847) ;  /* 0x0000015000007945 */ /* 0x000fe20003800200 */
[----:B------:R-:W-:Y:S01]  /*0d60*/  ISETP.GE.AND P0, PT, R19, R6, PT ;  /* 0x000000061300720c */ /* 0x000fe20003f06270 */
[----:B------:R-:W-:-:S04]  /*0d70*/  DEPBAR.LE SB0, 0x1 ;  /* 0x000080400000791a */ /* 0x000fc80000000000 */
[----:B------:R-:W-:Y:S08]  /*0d80*/  @P1 BRA `(.L_x_848) ;  /* 0x0000000000441947 */ /* 0x000ff00003800000 */
[----:B--2-4-:R-:W1:Y:S02]  /*0d90*/  LDS R14, [R10] ;  /* 0x000000000a0e7984 */ /* 0x014e640000000800 */
[----:B-1-3--:R-:W-:Y:S02]  /*0da0*/  SHF.L.U32 R15, R14, 0x2, RZ ;  /* 0x000000020e0f7819 */ /* 0x00afe400000006ff */
        /* <DEDUP_REMOVED lines=15> */
.L_x_848:
[----:B------:R-:W-:Y:S05]  /*0ea0*/  BSYNC.RECONVERGENT B0 ;  /* 0x0000000000007941 */ /* 0x000fea0003800200 */
.L_x_847:
        /* <DEDUP_REMOVED lines=8> */
.L_x_850:
[----:B------:R-:W-:Y:S05]  /*0f30*/  BSYNC.RECONVERGENT B0 ;  /* 0x0000000000007941 */ /* 0x000fea0003800200 */
.L_x_849:
[----:B------:R-:W0:Y:S01]  /*0f40*/  LDGDEPBAR ;  /* 0x00000000000079af */ /* 0x000e220000000000 */
[----:B------:R-:W-:Y:S01]  /*0f50*/  BSSY.RECONVERGENT B0, `(.L_x_851) ;  /* 0x0000014000007945 */ /* 0x000fe20003800200 */
[----:B------:R-:W-:-:S04]  /*0f60*/  DEPBAR.LE SB0, 0x1 ;  /* 0x000080400000791a */ /* 0x000fc80000000000 */
[----:B------:R-:W-:Y:S05]  /*0f70*/  @P2 BRA `(.L_x_852) ;  /* 0x0000000000442947 */ /* 0x000fea0003800000 */
[----:B-12-4-:R-:W3:Y:S02]  /*0f80*/  LDS R14, [R9] ;  /* 0x00000000090e7984 */ /* 0x016ee40000000800 */
[----:B---3-5:R-:W-:Y:S02]  /*0f90*/  SHF.L.U32 R15, R14, 0x2, RZ ;  /* 0x000000020e0f7819 */ /* 0x028fe400000006ff */
        /* <DEDUP_REMOVED lines=15> */
.L_x_852:
[----:B------:R-:W-:Y:S05]  /*1090*/  BSYNC.RECONVERGENT B0 ;  /* 0x0000000000007941 */ /* 0x000fea0003800200 */
.L_x_851:
[----:B------:R-:W-:Y:S01]  /*10a0*/  ISETP.GE.AND P0, PT, R23, R6, PT ;  /* 0x000000061700720c */ /* 0x000fe20003f06270 */
[----:B------:R-:W-:Y:S01]  /*10b0*/  VIADD R17, R17, 0x4 ;  /* 0x0000000411117836 */ /* 0x000fe20000000000 */
[----:B------:R-:W-:Y:S01]  /*10c0*/  IADD3 R20, PT, PT, R20, 0x4, RZ ;  /* 0x0000000414147810 */ /* 0x000fe20007ffe0ff */
[C---:B------:R-:W-:Y:S01]  /*10d0*/  IMAD R16, R5.reuse, 0x4, R16 ;  /* 0x0000000405107824 */ /* 0x040fe200078e0210 */
[C---:B------:R-:W-:Y:S01]  /*10e0*/  LEA R19, R5.reuse, R19, 0x2 ;  /* 0x0000001305137211 */ /* 0x040fe200078e10ff */
[C---:B------:R-:W-:Y:S02]  /*10f0*/  IMAD R18, R5.reuse, 0x4, R18 ;  /* 0x0000000405127824 */ /* 0x040fe400078e0212 */
[C---:B------:R-:W-:Y:S02]  /*1100*/  IMAD R8, R5.reuse, 0x4, R8 ;  /* 0x0000000405087824 */ /* 0x040fe400078e0208 */
[----:B------:R-:W-:-:S04]  /*1110*/  IMAD R21, R5, 0x4, R21 ;  /* 0x0000000405157824 */ /* 0x000fc800078e0215 */
        /* <DEDUP_REMOVED lines=10> */
[----:B------:R-:W-:-:S07]  /*11c0*/  VIADD R17, R17, 0x2 ;  /* 0x0000000211117836 */ /* 0x000fce0000000000 */
.L_x_838:
[----:B------:R-:W-:-:S13]  /*11d0*/  ISETP.NE.AND P0, PT, R13, RZ, PT ;  /* 0x000000ff0d00720c */ /* 0x000fda0003f05270 */
[----:B------:R-:W-:Y:S05]  /*11e0*/  @!P0 BRA `(.L_x_837) ;  /* 0x0000000000c88947 */ /* 0x000fea0003800000 */
[----:B------:R-:W1:Y:S01]  /*11f0*/  LDC R6, c[0x0][0x390] ;  /* 0x0000e400ff067b82 */ /* 0x000e620000000800 */
[----:B------:R-:W-:Y:S01]  /*1200*/  VIADD R14, R17, 0xfffffffe ;  /* 0xfffffffe110e7836 */ /* 0x000fe20000000000 */
[----:B------:R-:W-:Y:S01]  /*1210*/  IADD3 R13, PT, PT, -R13, RZ, RZ ;  /* 0x000000ff0d0d7210 */ /* 0x000fe20007ffe1ff */
[-CC-:B------:R-:W-:Y:S02]  /*1220*/  IMAD R19, R17, R4.reuse, R7.reuse ;  /* 0x0000000411137224 */ /* 0x180fe400078e0207 */
[----:B------:R-:W-:Y:S02]  /*1230*/  IMAD R14, R14, R4, R7 ;  /* 0x000000040e0e7224 */ /* 0x000fe400078e0207 */
[-CC-:B------:R-:W-:Y:S01]  /*1240*/  IMAD R19, R19, R3.reuse, R0.reuse ;  /* 0x0000000313137224 */ /* 0x180fe200078e0200 */
[----:B------:R-:W2:Y:S01]  /*1250*/  LDC.64 R8, c[0x0][0x380] ;  /* 0x0000e000ff087b82 */ /* 0x000ea20000000a00 */
[----:B------:R-:W-:-:S07]  /*1260*/  IMAD R16, R14, R3, R0 ;  /* 0x000000030e107224 */ /* 0x000fce00078e0200 */
.L_x_858:
        /* <DEDUP_REMOVED lines=28> */
.L_x_855:
[----:B------:R-:W-:Y:S05]  /*1430*/  BSYNC.RECONVERGENT B0 ;  /* 0x0000000000007941 */ /* 0x000fea0003800200 */
.L_x_854:
[----:B------:R-:W-:Y:S04]  /*1440*/  BSSY.RECONVERGENT B0, `(.L_x_856) ;  /* 0x0000007000007945 */ /* 0x000fe80003800200 */
[----:B------:R-:W-:Y:S05]  /*1450*/  @P2 BRA `(.L_x_857) ;  /* 0x0000000000142947 */ /* 0x000fea0003800000 */
[----:B-12---:R-:W-:-:S05]  /*1460*/  IMAD.WIDE R14, R19, 0x4, R8 ;  /* 0x00000004130e7825 */ /* 0x006fca00078e0208 */
[----:B------:R-:W-:Y:S01]  /*1470*/  @!PT LDS RZ, [RZ] ;  /* 0x00000000fffff984 */ /* 0x000fe20000000800 */
[----:B------:R-:W-:Y:S01]  /*1480*/  @!PT LDS RZ, [RZ] ;  /* 0x00000000fffff984 */ /* 0x000fe20000000800 */
[----:B------:R-:W-:Y:S01]  /*1490*/  @!PT LDS RZ, [RZ] ;  /* 0x00000000fffff984 */ /* 0x000fe20000000800 */
[----:B------:R3:W-:Y:S02]  /*14a0*/  LDGSTS.E [R21], desc[UR8][R14.64] ;  /* 0x000000000e157fae */ /* 0x0007e4000b9a1008 */
.L_x_857:
[----:B------:R-:W-:Y:S05]  /*14b0*/  BSYNC.RECONVERGENT B0 ;  /* 0x0000000000007941 */ /* 0x000fea0003800200 */
.L_x_856:
[----:B------:R-:W0:Y:S01]  /*14c0*/  LDGDEPBAR ;  /* 0x00000000000079af */ /* 0x000e220000000000 */
[----:B------:R-:W-:Y:S01]  /*14d0*/  VIADD R17, R17, 0x1 ;  /* 0x0000000111117836 */ /* 0x000fe20000000000 */
[C---:B------:R-:W-:Y:S01]  /*14e0*/  IADD3 R19, PT, PT, R5.reuse, R19, RZ ;  /* 0x0000001305137210 */ /* 0x040fe20007ffe0ff */
[----:B------:R-:W-:Y:S01]  /*14f0*/  IMAD.IADD R16, R5, 0x1, R16 ;  /* 0x0000000105107824 */ /* 0x000fe200078e0210 */
[----:B------:R-:W-:Y:S06]  /*1500*/  @P3 BRA `(.L_x_858) ;  /* 0xfffffffc00583947 */ /* 0x000fec000383ffff */
.L_x_837:
        /* <DEDUP_REMOVED lines=10> */
[----:B-1----:R-:W-:Y:S02]  /*15b0*/  IMAD.MOV.U32 R8, RZ, RZ, RZ ;  /* 0x000000ffff087224 */ /* 0x002fe400078e00ff */
        /* <DEDUP_REMOVED lines=9> */
[-C--:B------:R-:W-:Y:S01]  /*1650*/  @P0 IADD3 R2, PT, PT, R2, -R3.reuse, RZ ;  /* 0x8000000302020210 */ /* 0x080fe20007ffe0ff */
        /* <DEDUP_REMOVED lines=9> */
[----:B------:R-:W-:Y:S01]  /*16f0*/  @P1 VIADD R9, R9, 0x1 ;  /* 0x0000000109091836 */ /* 0x000fe20000000000 */
[----:B------:R-:W-:Y:S02]  /*1700*/  ISETP.GE.AND P1, PT, R4, R6, PT ;  /* 0x000000060400720c */ /* 0x000fe40003f26270 */
[----:B------:R-:W-:Y:S02]  /*1710*/  @!P2 LOP3.LUT R9, RZ, R3, RZ, 0x33, !PT ;  /* 0x00000003ff09a212 */ /* 0x000fe400078e33ff */
[----:B------:R-:W-:-:S03]  /*1720*/  IADD3 R5, PT, PT, R5, R4, RZ ;  /* 0x0000000405057210 */ /* 0x000fc60007ffe0ff */
[----:B------:R-:W-:Y:S01]  /*1730*/  IMAD.IADD R2, R14, 0x1, R9 ;  /* 0x000000010e027824 */ /* 0x000fe200078e0209 */
[----:B------:R-:W-:-:S04]  /*1740*/  ISETP.GE.AND P2, PT, R5, R6, PT ;  /* 0x000000060500720c */ /* 0x000fc80003f46270 */
        /* <DEDUP_REMOVED lines=14> */
[C---:B------:R-:W-:Y:S01]  /*1830*/  IMAD.IADD R7, R12.reuse, 0x1, R7 ;  /* 0x000000010c077824 */ /* 0x040fe200078e0207 */
        /* <DEDUP_REMOVED lines=8> */
.L_x_860:
[----:B------:R-:W-:Y:S05]  /*18c0*/  BSYNC.RECONVERGENT B0 ;  /* 0x0000000000007941 */ /* 0x000fea0003800200 */
.L_x_859:
[----:B------:R-:W-:Y:S04]  /*18d0*/  BSSY.RECONVERGENT B0, `(.L_x_861) ;  /* 0x0000014000007945 */ /* 0x000fe80003800200 */
[----:B------:R-:W-:Y:S05]  /*18e0*/  @P2 BRA `(.L_x_862) ;  /* 0x0000000000482947 */ /* 0x000fea0003800000 */
[----:B------:R-:W-:-:S06]  /*18f0*/  IMAD R10, R15, 0x4, R10 ;  /* 0x000000040f0a7824 */ /* 0x000fcc00078e020a */
[----:B------:R-:W2:Y:S02]  /*1900*/  LDS R10, [R10] ;  /* 0x000000000a0a7984 */ /* 0x000ea40000000800 */
[----:B--2---:R-:W-:Y:S01]  /*1910*/  IMAD.SHL.U32 R4, R10, 0x4, RZ ;  /* 0x000000040a047824 */ /* 0x004fe200078e00ff */
[--C-:B------:R-:W-:Y:S02]  /*1920*/  SHF.R.U32.HI R6, RZ, 0x6, R10.reuse ;  /* 0x00000006ff067819 */ /* 0x100fe4000001160a */
[--C-:B------:R-:W-:Y:S02]  /*1930*/  SHF.R.U32.HI R8, RZ, 0xe, R10.reuse ;  /* 0x0000000eff087819 */ /* 0x100fe4000001160a */
[----:B-1----:R-:W-:Y:S02]  /*1940*/  SHF.R.U32.HI R11, RZ, 0x16, R10 ;  /* 0x00000016ff0b7819 */ /* 0x002fe4000001160a */
        /* <DEDUP_REMOVED lines=12> */
.L_x_862:
[----:B------:R-:W-:Y:S05]  /*1a10*/  BSYNC.RECONVERGENT B0 ;  /* 0x0000000000007941 */ /* 0x000fea0003800200 */
.L_x_861:
[----:B------:R-:W-:Y:S01]  /*1a20*/  BAR.SYNC.DEFER_BLOCKING 0x0 ;  /* 0x0000000000007b1d */ /* 0x000fe20000010000 */
[----:B------:R-:W-:-:S05]  /*1a30*/  IMAD.MOV.U32 R4, RZ, RZ, R0 ;  /* 0x000000ffff047224 */ /* 0x000fca00078e0000 */
[----:B------:R-:W-:Y:S04]  /*1a40*/  BSSY.RECONVERGENT B0, `(.L_x_863) ;  /* 0x0000013000007945 */ /* 0x000fe80003800200 */
[----:B------:R-:W-:Y:S05]  /*1a50*/  @!P3 BRA `(.L_x_864) ;  /* 0x000000000044b947 */ /* 0x000fea0003800000 */
[----:B------:R-:W3:Y:S01]  /*1a60*/  S2UR UR5, SR_CgaCtaId ;  /* 0x00000000000579c3 */ /* 0x000ee20000008800 */
[----:B------:R-:W-:Y:S01]  /*1a70*/  VIADD R2, R2, 0x1 ;  /* 0x0000000102027836 */ /* 0x000fe20000000000 */
[----:B------:R-:W-:-:S04]  /*1a80*/  UMOV UR4, 0x400 ;  /* 0x0000040000047882 */ /* 0x000fc80000000000 */
[----:B------:R-:W-:-:S04]  /*1a90*/  LOP3.LUT R2, R2, 0x3, RZ, 0xc0, !PT ;  /* 0x0000000302027812 */ /* 0x000fc800078ec0ff */
[C---:B--2---:R-:W-:Y:S01]  /*1aa0*/  IADD3 R5, PT, PT, -R2.reuse, RZ, RZ ;  /* 0x000000ff02057210 */ /* 0x044fe20007ffe1ff */
[----:B------:R-:W-:Y:S01]  /*1ab0*/  IMAD R4, R2, R3, R0 ;  /* 0x0000000302047224 */ /* 0x000fe200078e0200 */
[----:B---3--:R-:W-:-:S06]  /*1ac0*/  ULEA UR4, UR5, UR4, 0x18 ;  /* 0x0000000405047291 */ /* 0x008fcc000f8ec0ff */
[----:B------:R-:W-:-:S07]  /*1ad0*/  LEA R2, R0, UR4, 0x2 ;  /* 0x0000000400027c11 */ /* 0x000fce000f8e10ff */
.L_x_865:
[----:B------:R-:W-:Y:S01]  /*1ae0*/  LDS R6, [R2] ;  /* 0x0000000002067984 */ /* 0x000fe20000000800 */
[----:B------:R-:W-:-:S03]  /*1af0*/  VIADD R5, R5, 0x1 ;  /* 0x0000000105057836 */ /* 0x000fc60000000000 */
[----:B-1----:R-:W-:Y:S02]  /*1b00*/  LDS R7, [R2+0x1000] ;  /* 0x0010000002077984 */ /* 0x002fe40000000800 */
[----:B------:R-:W-:Y:S02]  /*1b10*/  ISETP.NE.AND P1, PT, R5, RZ, PT ;  /* 0x000000ff0500720c */ /* 0x000fe40003f25270 */
[----:B------:R-:W1:Y:S02]  /*1b20*/  LDS R8, [R2+0x2000] ;  /* 0x0020000002087984 */ /* 0x000e640000000800 */
[----:B-1----:R-:W-:-:S05]  /*1b30*/  IADD3 R7, PT, PT, R8, R7, R6 ;  /* 0x0000000708077210 */ /* 0x002fca0007ffe006 */
[----:B------:R1:W-:Y:S02]  /*1b40*/  STS [R2], R7 ;  /* 0x0000000702007388 */ /* 0x0003e40000000800 */
[----:B-1----:R-:W-:Y:S02]  /*1b50*/  IMAD R2, R3, 0x4, R2 ;  /* 0x0000000403027824 */ /* 0x002fe400078e0202 */
[----:B------:R-:W-:Y:S05]  /*1b60*/  @P1 BRA `(.L_x_865) ;  /* 0xfffffffc00dc1947 */ /* 0x000fea000383ffff */
.L_x_864:
[----:B------:R-:W-:Y:S05]  /*1b70*/  BSYNC.RECONVERGENT B0 ;  /* 0x0000000000007941 */ /* 0x000fea0003800200 */
.L_x_863:
[----:B------:R-:W-:Y:S04]  /*1b80*/  BSSY.RECONVERGENT B0, `(.L_x_866) ;  /* 0x0000021000007945 */ /* 0x000fe80003800200 */
[----:B------:R-:W-:Y:S05]  /*1b90*/  @!P4 BRA `(.L_x_867) ;  /* 0x00000000007cc947 */ /* 0x000fea0003800000 */
[----:B------:R-:W3:Y:S01]  /*1ba0*/  S2UR UR5, SR_CgaCtaId ;  /* 0x00000000000579c3 */ /* 0x000ee20000008800 */
[----:B------:R-:W-:Y:S02]  /*1bb0*/  UMOV UR4, 0x400 ;  /* 0x0000040000047882 */ /* 0x000fe40000000000 */
[----:B---3--:R-:W-:-:S06]  /*1bc0*/  ULEA UR4, UR5, UR4, 0x18 ;  /* 0x0000000405047291 */ /* 0x008fcc000f8ec0ff */
[----:B------:R-:W-:-:S07]  /*1bd0*/  LEA R2, R4, UR4, 0x2 ;  /* 0x0000000404027c11 */ /* 0x000fce000f8e10ff */
.L_x_868:
[----:B--23--:R-:W-:Y:S01]  /*1be0*/  LDS R5, [R2] ;  /* 0x0000000002057984 */ /* 0x00cfe20000000800 */
[----:B------:R-:W-:-:S03]  /*1bf0*/  IMAD R4, R3, 0x4, R4 ;  /* 0x0000000403047824 */ /* 0x000fc600078e0204 */
[----:B------:R-:W-:Y:S02]  /*1c00*/  LDS R6, [R2+0x1000] ;  /* 0x0010000002067984 */ /* 0x000fe40000000800 */
[----:B------:R-:W-:Y:S02]  /*1c10*/  ISETP.GE.U32.AND P1, PT, R4, 0x400, PT ;  /* 0x000004000400780c */ /* 0x000fe40003f26070 */
[----:B-1----:R-:W1:Y:S02]  /*1c20*/  LDS R7, [R2+0x2000] ;  /* 0x0020000002077984 */ /* 0x002e640000000800 */
[----:B-1----:R-:W-:Y:S01]  /*1c30*/  IADD3 R5, PT, PT, R7, R6, R5 ;  /* 0x0000000607057210 */ /* 0x002fe20007ffe005 */
[----:B------:R-:W-:-:S04]  /*1c40*/  IMAD R6, R3, 0x4, R2 ;  /* 0x0000000403067824 */ /* 0x000fc800078e0202 */
[----:B------:R1:W-:Y:S04]  /*1c50*/  STS [R2], R5 ;  /* 0x0000000502007388 */ /* 0x0003e80000000800 */
[----:B------:R-:W-:Y:S04]  /*1c60*/  LDS R7, [R6] ;  /* 0x0000000006077984 */ /* 0x000fe80000000800 */
[----:B------:R-:W-:Y:S01]  /*1c70*/  LDS R8, [R6+0x1000] ;  /* 0x0010000006087984 */ /* 0x000fe20000000800 */
[----:B-1----:R-:W-:-:S03]  /*1c80*/  IMAD R2, R3, 0x10, R2 ;  /* 0x0000001003027824 */ /* 0x002fc600078e0202 */
[----:B------:R-:W1:Y:S02]  /*1c90*/  LDS R9, [R6+0x2000] ;  /* 0x0020000006097984 */ /* 0x000e640000000800 */
[----:B-1----:R-:W-:Y:S01]  /*1ca0*/  IADD3 R7, PT, PT, R9, R8, R7 ;  /* 0x0000000809077210 */ /* 0x002fe20007ffe007 */
[----:B------:R-:W-:-:S04]  /*1cb0*/  IMAD R8, R3, 0x4, R6 ;  /* 0x0000000403087824 */ /* 0x000fc800078e0206 */
[----:B------:R-:W-:Y:S01]  /*1cc0*/  STS [R6], R7 ;  /* 0x0000000706007388 */ /* 0x000fe20000000800 */
[----:B------:R-:W-:-:S03]  /*1cd0*/  LEA R5, R3, R8, 0x2 ;  /* 0x0000000803057211 */ /* 0x000fc600078e10ff */
        /* <DEDUP_REMOVED lines=11> */
.L_x_867:
[----:B------:R-:W-:Y:S05]  /*1d90*/  BSYNC.RECONVERGENT B0 ;  /* 0x0000000000007941 */ /* 0x000fea0003800200 */
.L_x_866:
        /* <DEDUP_REMOVED lines=15> */
.L_x_871:
[C---:B--2---:R-:W-:Y:S01]  /*1e90*/  LEA R7, R8.reuse, UR4, 0xa ;  /* 0x0000000408077c11 */ /* 0x044fe2000f8e50ff */
[----:B------:R-:W-:Y:S01]  /*1ea0*/  UMOV UR5, 0xffffffff ;  /* 0xffffffff00057882 */ /* 0x000fe20000000000 */
[----:B---3--:R-:W-:-:S03]  /*1eb0*/  IMAD R5, R8, UR6, RZ ;  /* 0x0000000608057c24 */ /* 0x008fc6000f8e02ff */
        /* <DEDUP_REMOVED lines=32> */
[----:B------:R-:W-:Y:S01]  /*20c0*/  SEL R23, R23, RZ, P1 ;  /* 0x000000ff17177207 */ /* 0x000fe20000800000 */
[----:B------:R-:W-:Y:S02]  /*20d0*/  IMAD.IADD R9, R9, 0x1, R12 ;  /* 0x0000000109097824 */ /* 0x000fe400078e020c */
        /* <DEDUP_REMOVED lines=11> */
[----:B------:R-:W-:-:S03]  /*2190*/  IMAD.IADD R14, R14, 0x1, R11 ;  /* 0x000000010e0e7824 */ /* 0x000fc600078e020b */
[----:B------:R-:W2:Y:S01]  /*21a0*/  SHFL.UP PT, R19, R10, 0x2, RZ ;  /* 0x044000000a137989 */ /* 0x000ea200000e00ff */
[----:B-----5:R-:W-:Y:S01]  /*21b0*/  SEL R13, R21, RZ, P1 ;  /* 0x000000ff150d7207 */ /* 0x020fe20000800000 */
[----:B------:R-:W-:Y:S02]  /*21c0*/  IMAD.IADD R17, R17, 0x1, R20 ;  /* 0x0000000111117824 */ /* 0x000fe400078e0214 */
[----:B------:R-:W3:Y:S01]  /*21d0*/  SHFL.UP PT, R21, R4, 0x4, RZ ;  /* 0x0480000004157989 */ /* 0x000ee200000e00ff */
[----:B------:R-:W-:Y:S02]  /*21e0*/  SEL R12, R15, RZ, P1 ;  /* 0x000000ff0f0c7207 */ /* 0x000fe40000800000 */
[----:B------:R-:W-:Y:S01]  /*21f0*/  IADD3 R7, PT, PT, R18, R13, RZ ;  /* 0x0000000d12077210 */ /* 0x000fe20007ffe0ff */
[----:B------:R-:W4:Y:S02]  /*2200*/  SHFL.UP PT, R22, R14, 0x4, RZ ;  /* 0x048000000e167989 */ /* 0x000f2400000e00ff */
[----:B------:R-:W-:-:S02]  /*2210*/  IMAD.IADD R9, R9, 0x1, R12 ;  /* 0x0000000109097824 */ /* 0x000fc400078e020c */
[----:B------:R-:W5:Y:S04]  /*2220*/  SHFL.UP PT, R20, R17, 0x4, RZ ;  /* 0x0480000011147989 */ /* 0x000f6800000e00ff */
[----:B------:R-:W5:Y:S01]  /*2230*/  SHFL.UP PT, R18, R7, 0x4, RZ ;  /* 0x0480000007127989 */ /* 0x000f6200000e00ff */
[----:B-1----:R-:W-:-:S03]  /*2240*/  SEL R23, R23, RZ, P2 ;  /* 0x000000ff17177207 */ /* 0x002fc60001000000 */
[----:B------:R-:W1:Y:S02]  /*2250*/  SHFL.UP PT, R15, R9, 0x4, RZ ;  /* 0x04800000090f7989 */ /* 0x000e6400000e00ff */
[----:B------:R-:W-:Y:S01]  /*2260*/  IMAD.IADD R16, R16, 0x1, R23 ;  /* 0x0000000110107824 */ /* 0x000fe200078e0217 */
[----:B--2---:R-:W-:Y:S02]  /*2270*/  SEL R19, R19, RZ, P1 ;  /* 0x000000ff13137207 */ /* 0x004fe40000800000 */
[----:B---3--:R-:W-:Y:S02]  /*2280*/  SEL R21, R21, RZ, P2 ;  /* 0x000000ff15157207 */ /* 0x008fe40001000000 */
[----:B------:R-:W2:Y:S01]  /*2290*/  SHFL.UP PT, R24, R16, 0x8, RZ ;  /* 0x0500000010187989 */ /* 0x000ea200000e00ff */
[----:B------:R-:W-:Y:S01]  /*22a0*/  IMAD.IADD R10, R10, 0x1, R19 ;  /* 0x000000010a0a7824 */ /* 0x000fe200078e0213 */
[----:B----4-:R-:W-:Y:S01]  /*22b0*/  SEL R11, R22, RZ, P2 ;  /* 0x000000ff160b7207 */ /* 0x010fe20001000000 */
[----:B------:R-:W-:-:S03]  /*22c0*/  IMAD.IADD R4, R4, 0x1, R21 ;  /* 0x0000000104047824 */ /* 0x000fc600078e0215 */
[----:B------:R-:W3:Y:S01]  /*22d0*/  SHFL.UP PT, R19, R10, 0x4, RZ ;  /* 0x048000000a137989 */ /* 0x000ee200000e00ff */
[----:B-----5:R-:W-:Y:S01]  /*22e0*/  SEL R20, R20, RZ, P2 ;  /* 0x000000ff14147207 */ /* 0x020fe20001000000 */
[----:B------:R-:W-:Y:S02]  /*22f0*/  IMAD.IADD R14, R14, 0x1, R11 ;  /* 0x000000010e0e7824 */ /* 0x000fe400078e020b */
[----:B------:R-:W4:Y:S01]  /*2300*/  SHFL.UP PT, R22, R4, 0x8, RZ ;  /* 0x0500000004167989 */ /* 0x000f2200000e00ff */
[----:B------:R-:W-:Y:S02]  /*2310*/  SEL R18, R18, RZ, P2 ;  /* 0x000000ff12127207 */ /* 0x000fe40001000000 */
[----:B------:R-:W-:Y:S01]  /*2320*/  IADD3 R17, PT, PT, R17, R20, RZ ;  /* 0x0000001411117210 */ /* 0x000fe20007ffe0ff */
[----:B------:R-:W5:Y:S01]  /*2330*/  SHFL.UP PT, R21, R14, 0x8, RZ ;  /* 0x050000000e157989 */ /* 0x000f6200000e00ff */
[----:B-1----:R-:W-:Y:S01]  /*2340*/  SEL R12, R15, RZ, P2 ;  /* 0x000000ff0f0c7207 */ /* 0x002fe20001000000 */
[----:B------:R-:W-:-:S02]  /*2350*/  IMAD.IADD R7, R7, 0x1, R18 ;  /* 0x0000000107077824 */ /* 0x000fc400078e0212 */
[----:B------:R-:W1:Y:S02]  /*2360*/  SHFL.UP PT, R20, R17, 0x8, RZ ;  /* 0x0500000011147989 */ /* 0x000e6400000e00ff */
[----:B------:R-:W-:Y:S02]  /*2370*/  IMAD.IADD R9, R9, 0x1, R12 ;  /* 0x0000000109097824 */ /* 0x000fe400078e020c */
[----:B------:R-:W1:Y:S01]  /*2380*/  SHFL.UP PT, R18, R7, 0x8, RZ ;  /* 0x0500000007127989 */ /* 0x000e6200000e00ff */
[----:B--2---:R-:W-:-:S03]  /*2390*/  SEL R11, R24, RZ, P3 ;  /* 0x000000ff180b7207 */ /* 0x004fc60001800000 */
[----:B------:R-:W2:Y:S01]  /*23a0*/  SHFL.UP PT, R15, R9, 0x8, RZ ;  /* 0x05000000090f7989 */ /* 0x000ea200000e00ff */
[----:B------:R-:W-:Y:S02]  /*23b0*/  IADD3 R16, PT, PT, R16, R11, RZ ;  /* 0x0000000b10107210 */ /* 0x000fe40007ffe0ff */
[----:B---3--:R-:W-:-:S03]  /*23c0*/  SEL R19, R19, RZ, P2 ;  /* 0x000000ff13137207 */ /* 0x008fc60001000000 */
[----:B------:R-:W3:Y:S01]  /*23d0*/  SHFL.UP PT, R24, R16, 0x10, RZ ;  /* 0x0600000010187989 */ /* 0x000ee200000e00ff */
[----:B----4-:R-:W-:Y:S02]  /*23e0*/  SEL R23, R22, RZ, P3 ;  /* 0x000000ff16177207 */ /* 0x010fe40001800000 */
[----:B-----5:R-:W-:-:S03]  /*23f0*/  SEL R21, R21, RZ, P3 ;  /* 0x000000ff15157207 */ /* 0x020fc60001800000 */
[----:B------:R-:W-:Y:S01]  /*2400*/  IMAD.IADD R23, R4, 0x1, R23 ;  /* 0x0000000104177824 */ /* 0x000fe200078e0217 */
[----:B-1----:R-:W-:Y:S01]  /*2410*/  SEL R20, R20, RZ, P3 ;  /* 0x000000ff14147207 */ /* 0x002fe20001800000 */
[----:B------:R-:W-:-:S03]  /*2420*/  IMAD.IADD R14, R14, 0x1, R21 ;  /* 0x000000010e0e7824 */ /* 0x000fc600078e0215 */
[----:B------:R-:W1:Y:S01]  /*2430*/  SHFL.UP PT, R4, R23, 0x10, RZ ;  /* 0x0600000017047989 */ /* 0x000e6200000e00ff */
[----:B------:R-:W-:Y:S01]  /*2440*/  SEL R12, R18, RZ, P3 ;  /* 0x000000ff120c7207 */ /* 0x000fe20001800000 */
[----:B------:R-:W-:Y:S02]  /*2450*/  IMAD.IADD R17, R17, 0x1, R20 ;  /* 0x0000000111117824 */ /* 0x000fe400078e0214 */
[----:B------:R-:W4:Y:S01]  /*2460*/  SHFL.UP PT, R20, R14, 0x10, RZ ;  /* 0x060000000e147989 */ /* 0x000f2200000e00ff */
[----:B------:R-:W-:Y:S01]  /*2470*/  IMAD.IADD R18, R10, 0x1, R19 ;  /* 0x000000010a127824 */ /* 0x000fe200078e0213 */
[----:B--2---:R-:W-:Y:S01]  /*2480*/  SEL R22, R15, RZ, P3 ;  /* 0x000000ff0f167207 */ /* 0x004fe20001800000 */
[----:B------:R-:W-:Y:S02]  /*2490*/  IMAD.IADD R10, R7, 0x1, R12 ;  /* 0x00000001070a7824 */ /* 0x000fe400078e020c */
[----:B------:R-:W2:Y:S01]  /*24a0*/  SHFL.UP PT, R7, R17, 0x10, RZ ;  /* 0x0600000011077989 */ /* 0x000ea200000e00ff */
[----:B------:R-:W-:-:S02]  /*24b0*/  IADD3 R9, PT, PT, R9, R22, RZ ;  /* 0x0000001609097210 */ /* 0x000fc40007ffe0ff */
[----:B---3--:R-:W-:Y:S01]  /*24c0*/  SEL R11, R24, RZ, P4 ;  /* 0x000000ff180b7207 */ /* 0x008fe20002000000 */
[----:B------:R-:W3:Y:S04]  /*24d0*/  SHFL.UP PT, R21, R18, 0x8, RZ ;  /* 0x0500000012157989 */ /* 0x000ee800000e00ff */
[----:B------:R-:W5:Y:S04]  /*24e0*/  SHFL.UP PT, R22, R10, 0x10, RZ ;  /* 0x060000000a167989 */ /* 0x000f6800000e00ff */
[----:B------:R-:W5:Y:S01]  /*24f0*/  SHFL.UP PT, R19, R9, 0x10, RZ ;  /* 0x0600000009137989 */ /* 0x000f6200000e00ff */
[----:B-1----:R-:W-:-:S02]  /*2500*/  SEL R4, R4, RZ, P4 ;  /* 0x000000ff04047207 */ /* 0x002fc40002000000 */
[----:B----4-:R-:W-:-:S03]  /*2510*/  SEL R15, R20, RZ, P4 ;  /* 0x000000ff140f7207 */ /* 0x010fc60002000000 */
[----:B------:R-:W-:Y:S02]  /*2520*/  IMAD.IADD R23, R23, 0x1, R4 ;  /* 0x0000000117177824 */ /* 0x000fe400078e0204 */
[----:B------:R-:W-:Y:S01]  /*2530*/  IMAD.IADD R20, R16, 0x1, R11 ;  /* 0x0000000110147824 */ /* 0x000fe200078e020b */
[----:B--2---:R-:W-:Y:S01]  /*2540*/  SEL R4, R7, RZ, P4 ;  /* 0x000000ff07047207 */ /* 0x004fe20002000000 */
[----:B------:R-:W-:Y:S01]  /*2550*/  IMAD.IADD R15, R14, 0x1, R15 ;  /* 0x000000010e0f7824 */ /* 0x000fe200078e020f */
[----:B------:R1:W-:Y:S01]  /*2560*/  SHFL.IDX PT, R7, R23, 0x1f, 0x1f ;  /* 0x03e01f0017077f89 */ /* 0x0003e200000e0000 */
[----:B---3--:R-:W-:Y:S02]  /*2570*/  SEL R13, R21, RZ, P3 ;  /* 0x000000ff150d7207 */ /* 0x008fe40001800000 */
[----:B------:R-:W-:Y:S01]  /*2580*/  IMAD.IADD R21, R17, 0x1, R4 ;  /* 0x0000000111157824 */ /* 0x000fe200078e0204 */
[----:B------:R-:W2:Y:S01]  /*2590*/  SHFL.IDX PT, R16, R20, 0x1f, 0x1f ;  /* 0x03e01f0014107f89 */ /* 0x000ea200000e0000 */
[----:B-----5:R-:W-:-:S03]  /*25a0*/  SEL R11, R22, RZ, P4 ;  /* 0x000000ff160b7207 */ /* 0x020fc60002000000 */
[----:B------:R-:W3:Y:S01]  /*25b0*/  SHFL.IDX PT, R14, R15, 0x1f, 0x1f ;  /* 0x03e01f000f0e7f89 */ /* 0x000ee200000e0000 */
[----:B------:R-:W-:Y:S02]  /*25c0*/  IADD3 R18, PT, PT, R18, R13, RZ ;  /* 0x0000000d12127210 */ /* 0x000fe40007ffe0ff */
[----:B------:R-:W-:Y:S01]  /*25d0*/  SEL R4, R19, RZ, P4 ;  /* 0x000000ff13047207 */ /* 0x000fe20002000000 */
[----:B------:R-:W-:Y:S01]  /*25e0*/  IMAD.IADD R22, R10, 0x1, R11 ;  /* 0x000000010a167824 */ /* 0x000fe200078e020b */
[----:B------:R-:W4:Y:S01]  /*25f0*/  SHFL.IDX PT, R17, R21, 0x1f, 0x1f ;  /* 0x03e01f0015117f89 */ /* 0x000f2200000e0000 */
[----:B-1----:R-:W-:Y:S02]  /*2600*/  IADD3 R23, PT, PT, -R0, R23, RZ ;  /* 0x0000001700177210 */ /* 0x002fe40007ffe1ff */
[----:B------:R-:W-:Y:S01]  /*2610*/  IMAD.IADD R25, R9, 0x1, R4 ;  /* 0x0000000109197824 */ /* 0x000fe200078e0204 */
[----:B------:R-:W1:Y:S01]  /*2620*/  SHFL.UP PT, R24, R18, 0x10, RZ ;  /* 0x0600000012187989 */ /* 0x000e6200000e00ff */
[----:B------:R-:W-:-:S03]  /*2630*/  IADD3 R4, P5, PT, R2, R5, RZ ;  /* 0x0000000502047210 */ /* 0x000fc60007fbe0ff */
[----:B------:R-:W5:Y:S01]  /*2640*/  SHFL.IDX PT, R10, R22, 0x1f, 0x1f ;  /* 0x03e01f00160a7f89 */ /* 0x000f6200000e0000 */
[----:B------:R-:W-:Y:S02]  /*2650*/  LEA.HI.X.SX32 R5, R5, RZ, 0x1, P5 ;  /* 0x000000ff05057211 */ /* 0x000fe400028f0eff */
[C---:B------:R-:W-:Y:S01]  /*2660*/  LEA R11, P5, R4.reuse, UR10, 0x2 ;  /* 0x0000000a040b7c11 */ /* 0x040fe2000f8a10ff */
[----:B------:R-:W5:Y:S01]  /*2670*/  SHFL.IDX PT, R9, R25, 0x1f, 0x1f ;  /* 0x03e01f0019097f89 */ /* 0x000f6200000e0000 */
[----:B--2---:R-:W-:Y:S02]  /*2680*/  IMAD.IADD R19, R7, 0x1, R16 ;  /* 0x0000000107137824 */ /* 0x004fe400078e0210 */
[----:B------:R-:W-:Y:S01]  /*2690*/  LEA.HI.X R5, R4, UR11, R5, 0x2, P5 ;  /* 0x0000000b04057c11 */ /* 0x000fe2000a8f1405 */
[----:B------:R-:W-:Y:S01]  /*26a0*/  IMAD.MOV.U32 R4, RZ, RZ, R11 ;  /* 0x000000ffff047224 */ /* 0x000fe200078e000b */
[----:B------:R-:W-:Y:S01]  /*26b0*/  IADD3 R7, PT, PT, R20, R7, -R0 ;  /* 0x0000000714077210 */ /* 0x000fe20007ffe800 */
[----:B---3--:R-:W-:Y:S01]  /*26c0*/  IMAD.IADD R14, R19, 0x1, R14 ;  /* 0x00000001130e7824 */ /* 0x008fe200078e020e */
[----:B------:R-:W-:-:S02]  /*26d0*/  IADD3 R15, PT, PT, R15, R19, -R0 ;  /* 0x000000130f0f7210 */ /* 0x000fc40007ffe800 */
[----:B------:R-:W-:Y:S01]  /*26e0*/  REDG.E.ADD.STRONG.GPU desc[UR8][R4.64], R23 ;  /* 0x000000170400798e */ /* 0x000fe2000c12e108 */
[----:B----4-:R-:W-:Y:S01]  /*26f0*/  IMAD.IADD R17, R14, 0x1, R17 ;  /* 0x000000010e117824 */ /* 0x010fe200078e0211 */
[----:B-1----:R-:W-:Y:S02]  /*2700*/  SEL R11, R24, RZ, P4 ;  /* 0x000000ff180b7207 */ /* 0x002fe40002000000 */
[----:B------:R-:W-:Y:S01]  /*2710*/  REDG.E.ADD.STRONG.GPU desc[UR8][R4.64+0x80], R7 ;  /* 0x000080070400798e */ /* 0x000fe2000c12e108 */
[----:B-----5:R-:W-:Y:S02]  /*2720*/  IMAD.IADD R16, R17, 0x1, R10 ;  /* 0x0000000111107824 */ /* 0x020fe400078e020a */
[----:B------:R-:W-:Y:S01]  /*2730*/  IMAD.IADD R18, R18, 0x1, R11 ;  /* 0x0000000112127824 */ /* 0x000fe200078e020b */
[----:B------:R-:W-:Y:S01]  /*2740*/  IADD3 R21, PT, PT, R21, R14, -R0 ;  /* 0x0000000e15157210 */ /* 0x000fe20007ffe800 */
[----:B------:R-:W-:Y:S01]  /*2750*/  REDG.E.ADD.STRONG.GPU desc[UR8][R4.64+0x100], R15 ;  /* 0x0001000f0400798e */ /* 0x000fe2000c12e108 */
        /* <DEDUP_REMOVED lines=22> */
.L_x_920:
[----:B---3--:R-:W-:Y:S02]  /*28c0*/  SEL R15, R15, RZ, P4 ;  /* 0x000000ff0f0f7207 */ /* 0x008fe40002000000 */
[----:B------:R-:W-:Y:S02]  /*28d0*/  IADD3 R18, PT, PT, -R0, R18, R9 ;  /* 0x0000001200127210 */ /* 0x000fe40007ffe109 */
[----:B------:R-:W-:Y:S01]  /*28e0*/  IADD3 R15, PT, PT, R6, R15, RZ ;  /* 0x0000000f060f7210 */ /* 0x000fe20007ffe0ff */
[----:B------:R-:W-:-:S04]  /*28f0*/  UMOV UR5, 0xffffffff ;  /* 0xffffffff00057882 */ /* 0x000fc80000000000 */
[----:B------:R-:W-:-:S05]  /*2900*/  IMAD.IADD R7, R15, 0x1, R18 ;  /* 0x000000010f077824 */ /* 0x000fca00078e0212 */
[----:B------:R2:W-:Y:S01]  /*2910*/  REDG.E.ADD.STRONG.GPU desc[UR8][R4.64+0x380], R7 ;  /* 0x000380070400798e */ /* 0x0005e2000c12e108 */
[----:B------:R-:W-:Y:S05]  /*2920*/  BRA.DIV UR5, `(.L_x_870) ;  /* 0x0000001a05187947 */ /* 0x000fea000b800000 */
.L_x_923:
[----:B------:R-:W-:-:S04]  /*2930*/  LEA.HI R8, R3, R8, RZ, 0x1b ;  /* 0x0000000803087211 */ /* 0x000fc800078fd8ff */
[----:B------:R-:W-:-:S13]  /*2940*/  ISETP.GE.U32.AND P5, PT, R8, 0x4, PT ;  /* 0x000000040800780c */ /* 0x000fda0003fa6070 */
[----:B------:R-:W-:Y:S05]  /*2950*/  @!P5 BRA `(.L_x_871) ;  /* 0xfffffff4004cd947 */ /* 0x000fea000383ffff */
[----:B------:R-:W-:Y:S05]  /*2960*/  EXIT ;  /* 0x000000000000794d */ /* 0x000fea0003800000 */
.L_x_869:
[----:B------:R-:W-:Y:S01]  /*2970*/  BSSY B0, `(.L_x_872) ;  /* 0x0000007000007945 */ /* 0x000fe20003800000 */
[----:B------:R-:W-:Y:S02]  /*2980*/  IMAD.MOV.U32 R13, RZ, RZ, 0x1 ;  /* 0x00000001ff0d7424 */ /* 0x000fe400078e00ff */
[----:B------:R-:W-:Y:S02]  /*2990*/  IMAD.MOV.U32 R12, RZ, RZ, RZ ;  /* 0x000000ffff0c7224 */ /* 0x000fe400078e00ff */
[----:B------:R-:W-:-:S07]  /*29a0*/  IMAD.MOV.U32 R11, RZ, RZ, -0x1 ;  /* 0xffffffffff0b7424 */ /* 0x000fce00078e00ff */
[----:B-123--:R-:W-:Y:S05]  /*29b0*/  WARPSYNC.COLLECTIVE R11, `(.L_x_873) ;  /* 0x000000000b087348 */ /* 0x00efea0003c00000 */
[----:B---3--:R3:W4:Y:S02]  /*29c0*/  SHFL.UP P5, R15, R26, R13, R12 ;  /* 0x0400000d1a0f7389 */ /* 0x00872400000a000c */
[----:B-1234-:R-:W-:Y:S05]  /*29d0*/  ENDCOLLECTIVE ;  /* 0x000000000000791b */ /* 0x01efea0003800000 */
.L_x_873:
[----:B------:R-:W-:Y:S05]  /*29e0*/  BSYNC B0 ;  /* 0x0000000000007941 */ /* 0x000fea0003800000 */
.L_x_872:
[----:B------:R-:W-:Y:S01]  /*29f0*/  MOV R4, R15 ;  /* 0x0000000f00047202 */ /* 0x000fe20000000f00 */
[----:B------:R-:W-:Y:S01]  /*2a00*/  IMAD.MOV.U32 R13, RZ, RZ, 0x2 ;  /* 0x00000002ff0d7424 */ /* 0x000fe200078e00ff */
[----:B------:R-:W-:Y:S01]  /*2a10*/  MOV R11, 0xffffffff ;  /* 0xffffffff000b7802 */ /* 0x000fe20000000f00 */
[----:B------:R-:W-:Y:S01]  /*2a20*/  IMAD.MOV.U32 R12, RZ, RZ, RZ ;  /* 0x000000ffff0c7224 */ /* 0x000fe200078e00ff */
[----:B------:R-:W-:Y:S01]  /*2a30*/  SEL R7, R4, RZ, P0 ;  /* 0x000000ff04077207 */ /* 0x000fe20000000000 */
[----:B------:R1:W2:Y:S04]  /*2a40*/  LDS R18, [R6+0x80] ;  /* 0x0000800006127984 */ /* 0x0002a80000000800 */
[----:B------:R-:W-:Y:S01]  /*2a50*/  IMAD.IADD R4, R26, 0x1, R7 ;  /* 0x000000011a047824 */ /* 0x000fe200078e0207 */
[----:B------:R1:W3:Y:S03]  /*2a60*/  LDS R17, [R6+0x180] ;  /* 0x0001800006117984 */ /* 0x0002e60000000800 */
[----:B------:R-:W-:-:S07]  /*2a70*/  IMAD.MOV.U32 R26, RZ, RZ, R4 ;  /* 0x000000ffff1a7224 */ /* 0x000fce00078e0004 */
[----:B-123--:R-:W-:Y:S05]  /*2a80*/  WARPSYNC.COLLECTIVE R11, `(.L_x_874) ;  /* 0x000000000b087348 */ /* 0x00efea0003c00000 */
[----:B------:R4:W5:Y:S02]  /*2a90*/  SHFL.UP P5, R15, R26, R13, R12 ;  /* 0x0400000d1a0f7389 */ /* 0x00096400000a000c */
[----:B-12345:R-:W-:Y:S05]  /*2aa0*/  ENDCOLLECTIVE ;  /* 0x000000000000791b */ /* 0x03efea0003800000 */
.L_x_874:
        /* <DEDUP_REMOVED lines=8> */
.L_x_875:
        /* <DEDUP_REMOVED lines=8> */
.L_x_876:
        /* <DEDUP_REMOVED lines=8> */
.L_x_877:
        /* <DEDUP_REMOVED lines=9> */
[----:B------:R-:W-:Y:S01]  /*2cc0*/  IMAD.MOV.U32 R22, RZ, RZ, R23 ;  /* 0x000000ffff167224 */ /* 0x000fe200078e0017 */
[----:B------:R-:W-:Y:S01]  /*2cd0*/  IADD3 R9, PT, PT, -R0, R23, RZ ;  /* 0x0000001700097210 */ /* 0x000fe20007ffe1ff */
[----:B------:R-:W-:Y:S01]  /*2ce0*/  IMAD.MOV.U32 R23, RZ, RZ, 0x1f ;  /* 0x0000001fff177424 */ /* 0x000fe200078e00ff */
[----:B------:R1:W2:Y:S01]  /*2cf0*/  LDS R14, [R6+0x100] ;  /* 0x00010000060e7984 */ /* 0x0002a20000000800 */
[----:B------:R-:W-:-:S03]  /*2d00*/  IMAD.MOV.U32 R13, RZ, RZ, 0x1 ;  /* 0x00000001ff0d7424 */ /* 0x000fc600078e00ff */
[----:B------:R1:W-:Y:S04]  /*2d10*/  REDG.E.ADD.STRONG.GPU desc[UR8][R4.64], R9 ;  /* 0x000000090400798e */ /* 0x0003e8000c12e108 */
[----:B-12---:R-:W-:Y:S05]  /*2d20*/  WARPSYNC.COLLECTIVE R11, `(.L_x_878) ;  /* 0x000000000b087348 */ /* 0x006fea0003c00000 */
[----:B------:R3:W4:Y:S02]  /*2d30*/  SHFL.IDX P5, R20, R22, R23, R24 ;  /* 0x0000001716147389 */ /* 0x00072400000a0018 */
[----:B-1234-:R-:W-:Y:S05]  /*2d40*/  ENDCOLLECTIVE ;  /* 0x000000000000791b */ /* 0x01efea0003800000 */
.L_x_878:
[----:B------:R-:W-:Y:S05]  /*2d50*/  WARPSYNC.COLLECTIVE R11, `(.L_x_879) ;  /* 0x000000000b087348 */ /* 0x000fea0003c00000 */
[----:B------:R1:W2:Y:S02]  /*2d60*/  SHFL.UP P5, R15, R26, R13, R12 ;  /* 0x0400000d1a0f7389 */ /* 0x0002a400000a000c */
[----:B-12---:R-:W-:Y:S05]  /*2d70*/  ENDCOLLECTIVE ;  /* 0x000000000000791b */ /* 0x006fea0003800000 */
.L_x_879:
        /* <DEDUP_REMOVED lines=9> */
.L_x_880:
        /* <DEDUP_REMOVED lines=8> */
.L_x_881:
        /* <DEDUP_REMOVED lines=8> */
.L_x_882:
        /* <DEDUP_REMOVED lines=8> */
.L_x_883:
[----:B------:R-:W-:Y:S02]  /*2f90*/  IMAD.MOV.U32 R23, RZ, RZ, 0x1f ;  /* 0x0000001fff177424 */ /* 0x000fe400078e00ff */
[----:B------:R-:W-:-:S05]  /*2fa0*/  IMAD.MOV.U32 R24, RZ, RZ, R15 ;  /* 0x000000ffff187224 */ /* 0x000fca00078e000f */
[----:B------:R-:W-:-:S05]  /*2fb0*/  SEL R9, R24, RZ, P4 ;  /* 0x000000ff18097207 */ /* 0x000fca0002000000 */
[----:B------:R-:W-:Y:S02]  /*2fc0*/  IMAD.IADD R20, R16, 0x1, R9 ;  /* 0x0000000110147824 */ /* 0x000fe400078e0209 */
[----:B------:R-:W-:Y:S02]  /*2fd0*/  HFMA2 R13, -RZ, RZ, 0, 5.9604644775390625e-08 ;  /* 0x00000001ff0d7431 */ /* 0x000fe400000001ff */
[----:B------:R-:W-:Y:S01]  /*2fe0*/  IMAD.MOV.U32 R24, RZ, RZ, 0x1f ;  /* 0x0000001fff187424 */ /* 0x000fe200078e00ff */
[----:B------:R-:W-:Y:S01]  /*2ff0*/  IADD3 R9, PT, PT, R20, R7, -R0 ;  /* 0x0000000714097210 */ /* 0x000fe20007ffe800 */
[----:B------:R-:W-:Y:S01]  /*3000*/  IMAD.MOV.U32 R26, RZ, RZ, R14 ;  /* 0x000000ffff1a7224 */ /* 0x000fe200078e000e */
[----:B------:R-:W-:-:S03]  /*3010*/  MOV R22, R20 ;  /* 0x0000001400167202 */ /* 0x000fc60000000f00 */
[----:B------:R1:W-:Y:S04]  /*3020*/  REDG.E.ADD.STRONG.GPU desc[UR8][R4.64+0x80], R9 ;  /* 0x000080090400798e */ /* 0x0003e8000c12e108 */
[----:B-1----:R-:W-:Y:S05]  /*3030*/  WARPSYNC.COLLECTIVE R11, `(.L_x_884) ;  /* 0x000000000b087348 */ /* 0x002fea0003c00000 */
[----:B------:R2:W3:Y:S02]  /*3040*/  SHFL.IDX P5, R20, R22, R23, R24 ;  /* 0x0000001716147389 */ /* 0x0004e400000a0018 */
[----:B-123--:R-:W-:Y:S05]  /*3050*/  ENDCOLLECTIVE ;  /* 0x000000000000791b */ /* 0x00efea0003800000 */
.L_x_884:
[----:B------:R-:W-:Y:S05]  /*3060*/  WARPSYNC.COLLECTIVE R11, `(.L_x_885) ;  /* 0x000000000b087348 */ /* 0x000fea0003c00000 */
[----:B------:R1:W2:Y:S02]  /*3070*/  SHFL.UP P5, R15, R26, R13, R12 ;  /* 0x0400000d1a0f7389 */ /* 0x0002a400000a000c */
[----:B-12---:R-:W-:Y:S05]  /*3080*/  ENDCOLLECTIVE ;  /* 0x000000000000791b */ /* 0x006fea0003800000 */
.L_x_885:
[----:B------:R-:W-:Y:S02]  /*3090*/  IMAD.MOV.U32 R13, RZ, RZ, 0x2 ;  /* 0x00000002ff0d7424 */ /* 0x000fe400078e00ff */
        /* <DEDUP_REMOVED lines=9> */
.L_x_886:
[----:B------:R-:W-:Y:S01]  /*3130*/  IMAD.MOV.U32 R13, RZ, RZ, 0x4 ;  /* 0x00000004ff0d7424 */ /* 0x000fe200078e00ff */
[----:B------:R-:W-:-:S04]  /*3140*/  MOV R10, R15 ;  /* 0x0000000f000a7202 */ /* 0x000fc80000000f00 */
[----:B------:R-:W-:Y:S02]  /*3150*/  SEL R9, R10, RZ, P1 ;  /* 0x000000ff0a097207 */ /* 0x000fe40000800000 */
[----:B------:R1:W2:Y:S03]  /*3160*/  LDS R10, [R6+0x200] ;  /* 0x00020000060a7984 */ /* 0x0002a60000000800 */
[----:B------:R-:W-:-:S04]  /*3170*/  IMAD.IADD R14, R14, 0x1, R9 ;  /* 0x000000010e0e7824 */ /* 0x000fc800078e0209 */
[----:B------:R-:W-:-:S07]  /*3180*/  IMAD.MOV.U32 R26, RZ, RZ, R14 ;  /* 0x000000ffff1a7224 */ /* 0x000fce00078e000e */
[----:B-12---:R-:W-:Y:S05]  /*3190*/  WARPSYNC.COLLECTIVE R11, `(.L_x_887) ;  /* 0x000000000b087348 */ /* 0x006fea0003c00000 */
[----:B------:R3:W4:Y:S02]  /*31a0*/  SHFL.UP P5, R15, R26, R13, R12 ;  /* 0x0400000d1a0f7389 */ /* 0x00072400000a000c */
[----:B-1234-:R-:W-:Y:S05]  /*31b0*/  ENDCOLLECTIVE ;  /* 0x000000000000791b */ /* 0x01efea0003800000 */
.L_x_887:
        /* <DEDUP_REMOVED lines=9> */
.L_x_888:
        /* <DEDUP_REMOVED lines=8> */
.L_x_889:
        /* <DEDUP_REMOVED lines=11> */
.L_x_890:
[----:B------:R-:W-:Y:S05]  /*3380*/  WARPSYNC.COLLECTIVE R11, `(.L_x_891) ;  /* 0x000000000b087348 */ /* 0x000fea0003c00000 */
[----:B------:R1:W2:Y:S02]  /*3390*/  SHFL.UP P5, R15, R26, R13, R12 ;  /* 0x0400000d1a0f7389 */ /* 0x0002a400000a000c */
[----:B-12---:R-:W-:Y:S05]  /*33a0*/  ENDCOLLECTIVE ;  /* 0x000000000000791b */ /* 0x006fea0003800000 */
.L_x_891:
[----:B------:R-:W-:Y:S02]  /*33b0*/  IMAD.MOV.U32 R13, RZ, RZ, 0x2 ;  /* 0x00000002ff0d7424 */ /* 0x000fe400078e00ff */
[----:B------:R-:W-:Y:S02]  /*33c0*/  IMAD.MOV.U32 R14, RZ, RZ, R20 ;  /* 0x000000ffff0e7224 */ /* 0x000fe400078e0014 */
[----:B------:R-:W-:Y:S02]  /*33d0*/  IMAD.MOV.U32 R20, RZ, RZ, R15 ;  /* 0x000000ffff147224 */ /* 0x000fe400078e000f */
[----:B------:R-:W-:-:S03]  /*33e0*/  IMAD.IADD R14, R19, 0x1, R14 ;  /* 0x00000001130e7824 */ /* 0x000fc600078e020e */
[----:B------:R-:W-:-:S04]  /*33f0*/  SEL R20, R20, RZ, P0 ;  /* 0x000000ff14147207 */ /* 0x000fc80000000000 */
[----:B------:R-:W-:-:S05]  /*3400*/  IADD3 R17, PT, PT, R17, R20, RZ ;  /* 0x0000001411117210 */ /* 0x000fca0007ffe0ff */
[----:B------:R-:W-:-:S07]  /*3410*/  IMAD.MOV.U32 R26, RZ, RZ, R17 ;  /* 0x000000ffff1a7224 */ /* 0x000fce00078e0011 */
[----:B------:R-:W-:Y:S05]  /*3420*/  WARPSYNC.COLLECTIVE R11, `(.L_x_892) ;  /* 0x000000000b087348 */ /* 0x000fea0003c00000 */
[----:B------:R1:W2:Y:S02]  /*3430*/  SHFL.UP P5, R15, R26, R13, R12 ;  /* 0x0400000d1a0f7389 */ /* 0x0002a400000a000c */
[----:B-12---:R-:W-:Y:S05]  /*3440*/  ENDCOLLECTIVE ;  /* 0x000000000000791b */ /* 0x006fea0003800000 */
.L_x_892:
        /* <DEDUP_REMOVED lines=8> */
.L_x_893:
        /* <DEDUP_REMOVED lines=8> */
.L_x_894:
        /* <DEDUP_REMOVED lines=8> */
.L_x_895:
[----:B------:R-:W-:-:S04]  /*35d0*/  MOV R7, R15 ;  /* 0x0000000f00077202 */ /* 0x000fc80000000f00 */
        /* <DEDUP_REMOVED lines=10> */
.L_x_896:
[----:B------:R-:W-:Y:S05]  /*3680*/  WARPSYNC.COLLECTIVE R11, `(.L_x_897) ;  /* 0x000000000b087348 */ /* 0x000fea0003c00000 */
[----:B------:R1:W2:Y:S02]  /*3690*/  SHFL.UP P5, R15, R26, R13, R12 ;  /* 0x0400000d1a0f7389 */ /* 0x0002a400000a000c */
[----:B-12---:R-:W-:Y:S05]  /*36a0*/  ENDCOLLECTIVE ;  /* 0x000000000000791b */ /* 0x006fea0003800000 */
.L_x_897:
[----:B------:R-:W-:Y:S02]  /*36b0*/  HFMA2 R13, -RZ, RZ, 0, 1.1920928955078125e-07 ;  /* 0x00000002ff0d7431 */ /* 0x000fe400000001ff */
[----:B------:R-:W-:Y:S02]  /*36c0*/  IMAD.MOV.U32 R17, RZ, RZ, R20 ;  /* 0x000000ffff117224 */ /* 0x000fe400078e0014 */
[----:B------:R-:W-:-:S03]  /*36d0*/  IMAD.MOV.U32 R21, RZ, RZ, R15 ;  /* 0x000000ffff157224 */ /* 0x000fc600078e000f */
[----:B------:R-:W-:Y:S02]  /*36e0*/  IADD3 R17, PT, PT, R14, R17, RZ ;  /* 0x000000110e117210 */ /* 0x000fe40007ffe0ff */
[----:B------:R-:W-:-:S05]  /*36f0*/  SEL R21, R21, RZ, P0 ;  /* 0x000000ff15157207 */ /* 0x000fca0000000000 */
[----:B------:R-:W-:-:S04]  /*3700*/  IMAD.IADD R18, R10, 0x1, R21 ;  /* 0x000000010a127824 */ /* 0x000fc800078e0215 */
[----:B------:R-:W-:-:S07]  /*3710*/  IMAD.MOV.U32 R26, RZ, RZ, R18 ;  /* 0x000000ffff1a7224 */ /* 0x000fce00078e0012 */
[----:B------:R-:W-:Y:S05]  /*3720*/  WARPSYNC.COLLECTIVE R11, `(.L_x_898) ;  /* 0x000000000b087348 */ /* 0x000fea0003c00000 */
[----:B------:R1:W2:Y:S02]  /*3730*/  SHFL.UP P5, R15, R26, R13, R12 ;  /* 0x0400000d1a0f7389 */ /* 0x0002a400000a000c */
[----:B-12---:R-:W-:Y:S05]  /*3740*/  ENDCOLLECTIVE ;  /* 0x000000000000791b */ /* 0x006fea0003800000 */
.L_x_898:
        /* <DEDUP_REMOVED lines=8> */
.L_x_899:
        /* <DEDUP_REMOVED lines=8> */
.L_x_900:
        /* <DEDUP_REMOVED lines=8> */
.L_x_901:
        /* <DEDUP_REMOVED lines=10> */
.L_x_902:
[----:B------:R-:W-:Y:S05]  /*3970*/  WARPSYNC.COLLECTIVE R11, `(.L_x_903) ;  /* 0x000000000b087348 */ /* 0x000fea0003c00000 */
[----:B------:R1:W2:Y:S02]  /*3980*/  SHFL.UP P5, R15, R26, R13, R12 ;  /* 0x0400000d1a0f7389 */ /* 0x0002a400000a000c */
[----:B-12---:R-:W-:Y:S05]  /*3990*/  ENDCOLLECTIVE ;  /* 0x000000000000791b */ /* 0x006fea0003800000 */
.L_x_903:
        /* <DEDUP_REMOVED lines=11> */
.L_x_904:
[----:B------:R-:W-:Y:S01]  /*3a50*/  IMAD.MOV.U32 R13, RZ, RZ, 0x4 ;  /* 0x00000004ff0d7424 */ /* 0x000fe200078e00ff */
[----:B------:R-:W-:-:S04]  /*3a60*/  SEL R14, R15, RZ, P1 ;  /* 0x000000ff0f0e7207 */ /* 0x000fc80000800000 */
[----:B------:R-:W-:-:S05]  /*3a70*/  IADD3 R9, PT, PT, R9, R14, RZ ;  /* 0x0000000e09097210 */ /* 0x000fca0007ffe0ff */
[----:B------:R-:W-:-:S07]  /*3a80*/  IMAD.MOV.U32 R26, RZ, RZ, R9 ;  /* 0x000000ffff1a7224 */ /* 0x000fce00078e0009 */
[----:B------:R-:W-:Y:S05]  /*3a90*/  WARPSYNC.COLLECTIVE R11, `(.L_x_905) ;  /* 0x000000000b087348 */ /* 0x000fea0003c00000 */
[----:B------:R1:W2:Y:S02]  /*3aa0*/  SHFL.UP P5, R15, R26, R13, R12 ;  /* 0x0400000d1a0f7389 */ /* 0x0002a400000a000c */
[----:B-12---:R-:W-:Y:S05]  /*3ab0*/  ENDCOLLECTIVE ;  /* 0x000000000000791b */ /* 0x006fea0003800000 */
.L_x_905:
[----:B------:R-:W-:Y:S01]  /*3ac0*/  IMAD.MOV.U32 R13, RZ, RZ, 0x8 ;  /* 0x00000008ff0d7424 */ /* 0x000fe200078e00ff */
[----:B------:R-:W-:-:S05]  /*3ad0*/  SEL R14, R15, RZ, P2 ;  /* 0x000000ff0f0e7207 */ /* 0x000fca0001000000 */
[----:B------:R-:W-:-:S05]  /*3ae0*/  IMAD.IADD R9, R9, 0x1, R14 ;  /* 0x0000000109097824 */ /* 0x000fca00078e020e */
[----:B------:R-:W-:-:S07]  /*3af0*/  MOV R26, R9 ;  /* 0x00000009001a7202 */ /* 0x000fce0000000f00 */
[----:B------:R-:W-:Y:S05]  /*3b00*/  WARPSYNC.COLLECTIVE R11, `(.L_x_906) ;  /* 0x000000000b087348 */ /* 0x000fea0003c00000 */
[----:B------:R1:W2:Y:S02]  /*3b10*/  SHFL.UP P5, R15, R26, R13, R12 ;  /* 0x0400000d1a0f7389 */ /* 0x0002a400000a000c */
[----:B-12---:R-:W-:Y:S05]  /*3b20*/  ENDCOLLECTIVE ;  /* 0x000000000000791b */ /* 0x006fea0003800000 */
.L_x_906:
[----:B------:R-:W-:Y:S01]  /*3b30*/  HFMA2 R13, -RZ, RZ, 0, 9.5367431640625e-07 ;  /* 0x00000010ff0d7431 */ /* 0x000fe200000001ff */
[----:B------:R-:W-:-:S05]  /*3b40*/  SEL R14, R15, RZ, P3 ;  /* 0x000000ff0f0e7207 */ /* 0x000fca0001800000 */
[----:B------:R-:W-:-:S04]  /*3b50*/  IMAD.IADD R9, R9, 0x1, R14 ;  /* 0x0000000109097824 */ /* 0x000fc800078e020e */
[----:B------:R-:W-:-:S07]  /*3b60*/  IMAD.MOV.U32 R26, RZ, RZ, R9 ;  /* 0x000000ffff1a7224 */ /* 0x000fce00078e0009 */
[----:B------:R-:W-:Y:S05]  /*3b70*/  WARPSYNC.COLLECTIVE R11, `(.L_x_907) ;  /* 0x000000000b087348 */ /* 0x000fea0003c00000 */
[----:B------:R1:W2:Y:S02]  /*3b80*/  SHFL.UP P5, R15, R26, R13, R12 ;  /* 0x0400000d1a0f7389 */ /* 0x0002a400000a000c */
[----:B-12---:R-:W-:Y:S05]  /*3b90*/  ENDCOLLECTIVE ;  /* 0x000000000000791b */ /* 0x006fea0003800000 */
.L_x_907:
        /* <DEDUP_REMOVED lines=11> */
.L_x_908:
[----:B------:R-:W-:Y:S05]  /*3c50*/  WARPSYNC.COLLECTIVE R11, `(.L_x_909) ;  /* 0x000000000b087348 */ /* 0x000fea0003c00000 */
[----:B------:R1:W2:Y:S02]  /*3c60*/  SHFL.UP P5, R15, R26, R13, R12 ;  /* 0x0400000d1a0f7389 */ /* 0x0002a400000a000c */
[----:B-12---:R-:W-:Y:S05]  /*3c70*/  ENDCOLLECTIVE ;  /* 0x000000000000791b */ /* 0x006fea0003800000 */
.L_x_909:
        /* <DEDUP_REMOVED lines=10> */
.L_x_910:
        /* <DEDUP_REMOVED lines=8> */
.L_x_911:
        /* <DEDUP_REMOVED lines=8> */
.L_x_912:
        /* <DEDUP_REMOVED lines=8> */
.L_x_913:
        /* <DEDUP_REMOVED lines=12> */
.L_x_914:
[----:B------:R-:W-:Y:S05]  /*3f60*/  WARPSYNC.COLLECTIVE R11, `(.L_x_915) ;  /* 0x000000000b087348 */ /* 0x000fea0003c00000 */
[----:B------:R1:W2:Y:S02]  /*3f70*/  SHFL.UP P5, R15, R26, R13, R12 ;  /* 0x0400000d1a0f7389 */ /* 0x0002a400000a000c */
[----:B-12---:R-:W-:Y:S05]  /*3f80*/  ENDCOLLECTIVE ;  /* 0x000000000000791b */ /* 0x006fea0003800000 */
.L_x_915:
        /* <DEDUP_REMOVED lines=9> */
.L_x_916:
        /* <DEDUP_REMOVED lines=8> */
.L_x_917:
[----:B------:R-:W-:Y:S01]  /*40a0*/  IMAD.MOV.U32 R13, RZ, RZ, 0x8 ;  /* 0x00000008ff0d7424 */ /* 0x000fe200078e00ff */
[----:B------:R-:W-:-:S04]  /*40b0*/  SEL R15, R15, RZ, P2 ;  /* 0x000000ff0f0f7207 */ /* 0x000fc80001000000 */
[----:B------:R-:W-:-:S05]  /*40c0*/  IADD3 R14, PT, PT, R10, R15, RZ ;  /* 0x0000000f0a0e7210 */ /* 0x000fca0007ffe0ff */
[----:B------:R-:W-:-:S07]  /*40d0*/  IMAD.MOV.U32 R26, RZ, RZ, R14 ;  /* 0x000000ffff1a7224 */ /* 0x000fce00078e000e */
[----:B------:R-:W-:Y:S05]  /*40e0*/  WARPSYNC.COLLECTIVE R11, `(.L_x_918) ;  /* 0x000000000b087348 */ /* 0x000fea0003c00000 */
[----:B------:R1:W2:Y:S02]  /*40f0*/  SHFL.UP P5, R15, R26, R13, R12 ;  /* 0x0400000d1a0f7389 */ /* 0x0002a400000a000c */
[----:B-12---:R-:W-:Y:S05]  /*4100*/  ENDCOLLECTIVE ;  /* 0x000000000000791b */ /* 0x006fea0003800000 */
.L_x_918:
[----:B------:R-:W-:Y:S01]  /*4110*/  IMAD.MOV.U32 R13, RZ, RZ, 0x10 ;  /* 0x00000010ff0d7424 */ /* 0x000fe200078e00ff */
[----:B------:R-:W-:-:S05]  /*4120*/  SEL R15, R15, RZ, P3 ;  /* 0x000000ff0f0f7207 */ /* 0x000fca0001800000 */
[----:B------:R-:W-:-:S05]  /*4130*/  IMAD.IADD R6, R14, 0x1, R15 ;  /* 0x000000010e067824 */ /* 0x000fca00078e020f */
[----:B------:R-:W-:-:S07]  /*4140*/  MOV R26, R6 ;  /* 0x00000006001a7202 */ /* 0x000fce0000000f00 */
[----:B------:R-:W-:Y:S05]  /*4150*/  WARPSYNC.COLLECTIVE R11, `(.L_x_919) ;  /* 0x000000000b087348 */ /* 0x000fea0003c00000 */
[----:B------:R1:W2:Y:S02]  /*4160*/  SHFL.UP P5, R15, R26, R13, R12 ;  /* 0x0400000d1a0f7389 */ /* 0x0002a400000a000c */
[----:B-12---:R-:W-:Y:S05]  /*4170*/  ENDCOLLECTIVE ;  /* 0x000000000000791b */ /* 0x006fea0003800000 */
.L_x_919:
[----:B------:R-:W-:Y:S05]  /*4180*/  BRA `(.L_x_920) ;  /* 0xffffffe400cc7947 */ /* 0x000fea000383ffff */
.L_x_870:
        /* <DEDUP_REMOVED lines=8> */
.L_x_922:
[----:B------:R-:W-:Y:S05]  /*4210*/  BSYNC B0 ;  /* 0x0000000000007941 */ /* 0x000fea0003800000 */
.L_x_921:
[----:B------:R-:W-:Y:S05]  /*4220*/  BRA `(.L_x_923) ;  /* 0xffffffe400c07947 */ /* 0x000fea000383ffff */
        .weak           $__internal_7_$__cuda_sm20_div_u16
        .type           $__internal_7_$__cuda_sm20_div_u16,@function
        .size           $__internal_7_$__cuda_sm20_div_u16,(.L_x_3576 - $__internal_7_$__cuda_sm20_div_u16)
$__internal_7_$__cuda_sm20_div_u16:
        /* <DEDUP_REMOVED lines=18> */
[----:B------:R-:W-:Y:S06]  /*4350*/  RET.REL.NODEC R4 `(_Z35compute_histograms_shared_pipelinedIjLi4ELi8ELi3ELi2EEvPKT_Pjii) ;  /* 0xffffffbc04287950 */ /* 0x000fec0003c3ffff */
.L_x_924:
        /* <DEDUP_REMOVED lines=10> */
.L_x_3576:


//--------------------- .text._Z35compute_histograms_shared_pipelinedIjLi4ELi8ELi2ELi2EEvPKT_Pjii --------------------------
	.section	.text._Z35compute_histograms_shared_pipelinedIjLi4ELi8ELi2ELi2EEvPKT_Pjii,"ax",@progbits
	.align	128
        .global         _Z35compute_histograms_shared_pipelinedIjLi4ELi8ELi2ELi2EEvPKT_Pjii
        .type           _Z35compute_histograms_shared_pipelinedIjLi4ELi8ELi2ELi2EEvPKT_Pjii,@function
        .size           _Z35compute_histograms_shared_pipelinedIjLi4ELi8ELi2ELi2EEvPKT_Pjii,(.L_x_3577 - _Z35compute_histograms_shared_pipelinedIjLi4ELi8ELi2ELi2EEvPKT_Pjii)
        .other          _Z35compute_histograms_shared_pipelinedIjLi4ELi8ELi2ELi2EEvPKT_Pjii,@"STO_CUDA_ENTRY STV_DEFAULT"
_Z35compute_histograms_shared_pipelinedIjLi4ELi8ELi2ELi2EEvPKT_Pjii:
.text._Z35compute_histograms_shared_pipelinedIjLi4ELi8ELi2ELi2EEvPKT_Pjii:
        /* <DEDUP_REMOVED lines=11> */
[----:B------:R-:W-:Y:S05]  /*00b0*/  CALL.REL.NOINC `($__internal_8_$__cuda_sm20_div_u16) ;  /* 0x0000004000447944 */ /* 0x000fea0003c00000 */
[----:B------:R-:W1:Y:S01]  /*00c0*/  LDC R4, c[0x0][0x370] ;  /* 0x0000dc00ff047b82 */ /* 0x000e620000000800 */
[----:B------:R-:W-:Y:S01]  /*00d0*/  SHF.R.U32.HI R15, RZ, 0x1, R3 ;  /* 0x00000001ff0f7819 */ /* 0x000fe20000011603 */
[----:B------:R-:W2:Y:S01]  /*00e0*/  S2R R7, SR_CTAID.X ;  /* 0x0000000000077919 */ /* 0x000ea20000002500 */
[----:B------:R-:W-:Y:S01]  /*00f0*/  LOP3.LUT R16, R17, 0xffff, RZ, 0xc0, !PT ;  /* 0x0000ffff11107812 */ /* 0x000fe200078ec0ff */
[----:B------:R-:W-:Y:S01]  /*0100*/  BSSY.RECONVERGENT B0, `(.L_x_925) ;  /* 0x000002f000007945 */ /* 0x000fe20003800200 */
[----:B------:R-:W3:Y:S01]  /*0110*/  I2F.U32.RP R14, R15 ;  /* 0x0000000f000e7306 */ /* 0x000ee20000209000 */
[----:B------:R-:W-:Y:S01]  /*0120*/  IMAD.MOV R19, RZ, RZ, -R15 ;  /* 0x000000ffff137224 */ /* 0x000fe200078e0a0f */
[----:B------:R-:W-:Y:S01]  /*0130*/  ISETP.GE.U32.AND P1, PT, R16, 0x2, PT ;  /* 0x000000021000780c */ /* 0x000fe20003f26070 */
[----:B------:R-:W4:Y:S05]  /*0140*/  LDC R6, c[0x0][0x390] ;  /* 0x0000e400ff067b82 */ /* 0x000f2a0000000800 */
[----:B---3--:R-:W3:Y:S01]  /*0150*/  MUFU.RCP R14, R14 ;  /* 0x0000000e000e7308 */ /* 0x008ee20000001000 */
[----:B-1----:R-:W-:-:S05]  /*0160*/  IMAD R5, R3, R4, RZ ;  /* 0x0000000403057224 */ /* 0x002fca00078e02ff */
[----:B------:R-:W-:-:S04]  /*0170*/  IABS R10, R5 ;  /* 0x00000005000a7213 */ /* 0x000fc80000000000 */
[----:B------:R-:W1:Y:S01]  /*0180*/  I2F.RP R11, R10 ;  /* 0x0000000a000b7306 */ /* 0x000e620000209400 */
[----:B--2---:R-:W-:Y:S02]  /*0190*/  IMAD R18, R3, R7, R0 ;  /* 0x0000000703127224 */ /* 0x004fe400078e0200 */
[----:B---3--:R-:W-:-:S03]  /*01a0*/  VIADD R12, R14, 0xffffffe ;  /* 0x0ffffffe0e0c7836 */ /* 0x008fc60000000000 */
[----:B----4-:R-:W-:Y:S02]  /*01b0*/  ISETP.GE.AND P4, PT, R18, R6, PT ;  /* 0x000000061200720c */ /* 0x010fe40003f86270 */
[----:B------:R2:W3:Y:S08]  /*01c0*/  F2I.FTZ.U32.TRUNC.NTZ R13, R12 ;  /* 0x0000000c000d7305 */ /* 0x0004f0000021f000 */
[----:B-1----:R-:W1:Y:S01]  /*01d0*/  MUFU.RCP R11, R11 ;  /* 0x0000000b000b7308 */ /* 0x002e620000001000 */
[----:B--2---:R-:W-:-:S02]  /*01e0*/  IMAD.MOV.U32 R12, RZ, RZ, RZ ;  /* 0x000000ffff0c7224 */ /* 0x004fc400078e00ff */
[----:B---3--:R-:W-:-:S04]  /*01f0*/  IMAD R19, R19, R13, RZ ;  /* 0x0000000d13137224 */ /* 0x008fc800078e02ff */
[----:B------:R-:W-:Y:S01]  /*0200*/  IMAD.HI.U32 R13, R13, R19, R12 ;  /* 0x000000130d0d7227 */ /* 0x000fe200078e000c */
[----:B------:R-:W-:Y:S02]  /*0210*/  IABS R12, R5 ;  /* 0x00000005000c7213 */ /* 0x000fe40000000000 */
[----:B-1----:R-:W-:-:S03]  /*0220*/  IADD3 R8, PT, PT, R11, 0xffffffe, RZ ;  /* 0x0ffffffe0b087810 */ /* 0x002fc60007ffe0ff */
[----:B------:R-:W-:Y:S01]  /*0230*/  IMAD.MOV R12, RZ, RZ, -R12 ;  /* 0x000000ffff0c7224 */ /* 0x000fe200078e0a0c */
[----:B------:R-:W-:Y:S01]  /*0240*/  LOP3.LUT R11, R17, 0x3, RZ, 0xc0, !PT ;  /* 0x00000003110b7812 */ /* 0x000fe200078ec0ff */
[----:B------:R-:W-:Y:S01]  /*0250*/  IMAD.IADD R17, R18, 0x1, R5 ;  /* 0x0000000112117824 */ /* 0x000fe200078e0205 */
[----:B------:R1:W2:Y:S02]  /*0260*/  F2I.FTZ.U32.TRUNC.NTZ R9, R8 ;  /* 0x0000000800097305 */ /* 0x0002a4000021f000 */
[----:B------:R-:W-:Y:S02]  /*0270*/  ISETP.NE.AND P0, PT, R11, 0x2, PT ;  /* 0x000000020b00780c */ /* 0x000fe40003f05270 */
[----:B------:R-:W-:Y:S01]  /*0280*/  ISETP.GE.AND P3, PT, R17, R6, PT ;  /* 0x000000061100720c */ /* 0x000fe20003f66270 */
[----:B-1----:R-:W-:Y:S02]  /*0290*/  IMAD.MOV.U32 R8, RZ, RZ, RZ ;  /* 0x000000ffff087224 */ /* 0x002fe400078e00ff */
[----:B--2---:R-:W-:-:S05]  /*02a0*/  IMAD.MOV R14, RZ, RZ, -R9 ;  /* 0x000000ffff0e7224 */ /* 0x004fca00078e0a09 */
[----:B------:R-:W-:Y:S02]  /*02b0*/  MOV R19, R14 ;  /* 0x0000000e00137202 */ /* 0x000fe40000000f00 */
[----:B------:R-:W-:-:S03]  /*02c0*/  IADD3 R14, PT, PT, R5, -0x1, R6 ;  /* 0xffffffff050e7810 */ /* 0x000fc60007ffe006 */
[----:B------:R-:W-:Y:S01]  /*02d0*/  IMAD R19, R19, R10, RZ ;  /* 0x0000000a13137224 */ /* 0x000fe200078e02ff */
[----:B------:R-:W-:-:S03]  /*02e0*/  IABS R16, R14 ;  /* 0x0000000e00107213 */ /* 0x000fc60000000000 */
[----:B------:R-:W-:-:S04]  /*02f0*/  IMAD.HI.U32 R9, R9, R19, R8 ;  /* 0x0000001309097227 */ /* 0x000fc800078e0008 */
[----:B------:R-:W-:Y:S02]  /*0300*/  IMAD.MOV.U32 R8, RZ, RZ, R16 ;  /* 0x000000ffff087224 */ /* 0x000fe400078e0010 */
[----:B------:R-:W-:Y:S01]  /*0310*/  IMAD.MOV.U32 R16, RZ, RZ, R0 ;  /* 0x000000ffff107224 */ /* 0x000fe200078e0000 */
[----:B------:R-:W-:Y:S06]  /*0320*/  @!P0 BRA `(.L_x_926) ;  /* 0x0000000000308947 */ /* 0x000fec0003800000 */
[----:B------:R-:W1:Y:S01]  /*0330*/  S2R R22, SR_CgaCtaId ;  /* 0x0000000000167919 */ /* 0x000e620000008800 */
[----:B------:R-:W-:Y:S01]  /*0340*/  MOV R19, 0x400 ;  /* 0x0000040000137802 */ /* 0x000fe20000000f00 */
[----:B------:R-:W-:Y:S02]  /*0350*/  HFMA2 R20, -RZ, RZ, 0, 0 ;  /* 0x00000000ff147431 */ /* 0x000fe400000001ff */
[----:B------:R-:W-:Y:S01]  /*0360*/  IMAD.MOV.U32 R16, RZ, RZ, R0 ;  /* 0x000000ffff107224 */ /* 0x000fe200078e0000 */
[----:B-1----:R-:W-:-:S07]  /*0370*/  LEA R19, R22, R19, 0x18 ;  /* 0x0000001316137211 */ /* 0x002fce00078ec0ff */
.L_x_927:
[----:B------:R-:W-:Y:S02]  /*0380*/  IMAD R21, R16, 0x4, R19 ;  /* 0x0000000410157824 */ /* 0x000fe400078e0213 */
[----:B------:R-:W-:Y:S02]  /*0390*/  VIADD R20, R20, 0x1 ;  /* 0x0000000114147836 */ /* 0x000fe40000000000 */
[----:B------:R-:W-:Y:S01]  /*03a0*/  IMAD.IADD R16, R3, 0x1, R16 ;  /* 0x0000000103107824 */ /* 0x000fe200078e0210 */
[----:B------:R1:W-:Y:S02]  /*03b0*/  STS [R21], RZ ;  /* 0x000000ff15007388 */ /* 0x0003e40000000800 */
[----:B------:R-:W-:-:S04]  /*03c0*/  LOP3.LUT R22, R20, R11, RZ, 0x3c, !PT ;  /* 0x0000000b14167212 */ /* 0x000fc800078e3cff */
[----:B------:R-:W-:-:S13]  /*03d0*/  ISETP.NE.AND P0, PT, R22, 0x2, PT ;  /* 0x000000021600780c */ /* 0x000fda0003f05270 */
[----:B-1----:R-:W-:Y:S05]  /*03e0*/  @P0 BRA `(.L_x_927) ;  /* 0xfffffffc00e40947 */ /* 0x002fea000383ffff */
.L_x_926:
[----:B------:R-:W-:Y:S05]  /*03f0*/  BSYNC.RECONVERGENT B0 ;  /* 0x0000000000007941 */ /* 0x000fea0003800200 */
.L_x_925:
[----:B------:R-:W-:Y:S04]  /*0400*/  BSSY.RECONVERGENT B0, `(.L_x_928) ;  /* 0x0000011000007945 */ /* 0x000fe80003800200 */
[----:B------:R-:W-:Y:S05]  /*0410*/  @!P1 BRA `(.L_x_929) ;  /* 0x00000000003c9947 */ /* 0x000fea0003800000 */
[----:B------:R-:W1:Y:S01]  /*0420*/  S2UR UR5, SR_CgaCtaId ;  /* 0x00000000000579c3 */ /* 0x000e620000008800 */
[----:B------:R-:W-:Y:S02]  /*0430*/  UMOV UR4, 0x400 ;  /* 0x0000040000047882 */ /* 0x000fe40000000000 */
[----:B-1----:R-:W-:-:S06]  /*0440*/  ULEA UR4, UR5, UR4, 0x18 ;  /* 0x0000000405047291 */ /* 0x002fcc000f8ec0ff */
[----:B------:R-:W-:-:S07]  /*0450*/  LEA R20, R16, UR4, 0x2 ;  /* 0x0000000410147c11 */ /* 0x000fce000f8e10ff */
.L_x_930:
[C---:B------:R-:W-:Y:S01]  /*0460*/  LEA R11, R3.reuse, R20, 0x2 ;  /* 0x00000014030b7211 */ /* 0x040fe200078e10ff */
[C-C-:B------:R-:W-:Y:S01]  /*0470*/  IMAD R19, R3.reuse, 0x8, R20.reuse ;  /* 0x0000000803137824 */ /* 0x140fe200078e0214 */
[----:B------:R1:W-:Y:S01]  /*0480*/  STS [R20], RZ ;  /* 0x000000ff14007388 */ /* 0x0003e20000000800 */
[C---:B------:R-:W-:Y:S02]  /*0490*/  IMAD R21, R3.reuse, 0xc, R20 ;  /* 0x0000000c03157824 */ /* 0x040fe400078e0214 */
[C---:B------:R-:W-:Y:S01]  /*04a0*/  IMAD R16, R3.reuse, 0x4, R16 ;  /* 0x0000000403107824 */ /* 0x040fe200078e0210 */
[----:B------:R2:W-:Y:S04]  /*04b0*/  STS [R11], RZ ;  /* 0x000000ff0b007388 */ /* 0x0005e80000000800 */
[----:B------:R2:W-:Y:S01]  /*04c0*/  STS [R19], RZ ;  /* 0x000000ff13007388 */ /* 0x0005e20000000800 */
[----:B------:R-:W-:Y:S01]  /*04d0*/  ISETP.GE.U32.AND P0, PT, R16, 0x800, PT ;  /* 0x000008001000780c */ /* 0x000fe20003f06070 */
[----:B-1----:R-:W-:-:S02]  /*04e0*/  IMAD R20, R3, 0x10, R20 ;  /* 0x0000001003147824 */ /* 0x002fc400078e0214 */
[----:B------:R2:W-:Y:S10]  /*04f0*/  STS [R21], RZ ;  /* 0x000000ff15007388 */ /* 0x0005f40000000800 */
[----:B--2---:R-:W-:Y:S05]  /*0500*/  @!P0 BRA `(.L_x_930) ;  /* 0xfffffffc00d48947 */ /* 0x004fea000383ffff */
.L_x_929:
[----:B------:R-:W-:Y:S05]  /*0510*/  BSYNC.RECONVERGENT B0 ;  /* 0x0000000000007941 */ /* 0x000fea0003800200 */
.L_x_928:
[----:B------:R-:W1:Y:S01]  /*0520*/  S2UR UR6, SR_CgaCtaId ;  /* 0x00000000000679c3 */ /* 0x000e620000008800 */
[----:B------:R-:W-:Y:S01]  /*0530*/  IMAD.HI.U32 R11, R9, R8, RZ ;  /* 0x00000008090b7227 */ /* 0x000fe200078e00ff */
        /* <DEDUP_REMOVED lines=14> */
[----:B------:R-:W-:Y:S01]  /*0620*/  @!P6 IADD3 R21, PT, PT, R21, -R10, RZ ;  /* 0x8000000a1515e210 */ /* 0x000fe20007ffe0ff */
[----:B------:R-:W-:-:S03]  /*0630*/  @!P6 VIADD R11, R11, 0x1 ;  /* 0x000000010b0be836 */ /* 0x000fc60000000000 */
[----:B------:R-:W-:Y:S02]  /*0640*/  ISETP.GE.U32.AND P5, PT, R21, R10, PT ;  /* 0x0000000a1500720c */ /* 0x000fe40003fa6070 */
[----:B------:R-:W-:Y:S01]  /*0650*/  LEA R10, R0, UR4, 0x2 ;  /* 0x00000004000a7c11 */ /* 0x000fe2000f8e10ff */
[----:B------:R-:W-:Y:S02]  /*0660*/  @P1 IMAD.IADD R16, R16, 0x1, -R15 ;  /* 0x0000000110101824 */ /* 0x000fe400078e0a0f */
[----:B--2---:R-:W-:-:S03]  /*0670*/  @!P4 IMAD.WIDE R12, R18, 0x4, R12 ;  /* 0x00000004120cc825 */ /* 0x004fc600078e020c */
[----:B------:R-:W-:Y:S01]  /*0680*/  ISETP.GE.U32.AND P0, PT, R16, R15, PT ;  /* 0x0000000f1000720c */ /* 0x000fe20003f06070 */
[----:B------:R-:W-:Y:S01]  /*0690*/  @P1 VIADD R19, R19, 0x1 ;  /* 0x0000000113131836 */ /* 0x000fe20000000000 */
[----:B------:R-:W-:Y:S01]  /*06a0*/  @!PT LDS RZ, [RZ] ;  /* 0x00000000fffff984 */ /* 0x000fe20000000800 */
[----:B------:R-:W-:Y:S01]  /*06b0*/  @!PT LDS RZ, [RZ] ;  /* 0x00000000fffff984 */ /* 0x000fe20000000800 */
[----:B------:R-:W-:Y:S01]  /*06c0*/  @!PT LDS RZ, [RZ] ;  /* 0x00000000fffff984 */ /* 0x000fe20000000800 */
[----:B------:R1:W-:Y:S01]  /*06d0*/  @!P4 LDGSTS.E [R10], desc[UR8][R12.64] ;  /* 0x000000000c0acfae */ /* 0x0003e2000b9a1008 */
[----:B------:R-:W-:Y:S01]  /*06e0*/  ISETP.NE.AND P4, PT, R5, RZ, PT ;  /* 0x000000ff0500720c */ /* 0x000fe20003f85270 */
[----:B---3--:R-:W-:Y:S02]  /*06f0*/  @!P3 IMAD.WIDE R16, R17, 0x4, R8 ;  /* 0x000000041110b825 */ /* 0x008fe400078e0208 */
[----:B------:R-:W0:Y:S02]  /*0700*/  LDGDEPBAR ;  /* 0x00000000000079af */ /* 0x000e240000000000 */
[----:B------:R-:W-:Y:S02]  /*0710*/  IMAD R9, R3, 0x4, R10 ;  /* 0x0000000403097824 */ /* 0x000fe400078e020a */
[----:B------:R-:W-:-:S03]  /*0720*/  @P5 VIADD R11, R11, 0x1 ;  /* 0x000000010b0b5836 */ /* 0x000fc60000000000 */
[----:B------:R2:W-:Y:S01]  /*0730*/  @!P3 LDGSTS.E [R9], desc[UR8][R16.64] ;  /* 0x000000001009bfae */ /* 0x0005e2000b9a1008 */
[----:B------:R-:W-:Y:S01]  /*0740*/  ISETP.NE.U32.AND P3, PT, R15, RZ, PT ;  /* 0x000000ff0f00720c */ /* 0x000fe20003f65070 */
[----:B------:R-:W-:Y:S01]  /*0750*/  @P0 VIADD R19, R19, 0x1 ;  /* 0x0000000113130836 */ /* 0x000fe20000000000 */
[----:B------:R-:W-:Y:S01]  /*0760*/  @!P2 IADD3 R11, PT, PT, -R11, RZ, RZ ;  /* 0x000000ff0b0ba210 */ /* 0x000fe20007ffe1ff */
[----:B------:R-:W0:Y:S01]  /*0770*/  LDGDEPBAR ;  /* 0x00000000000079af */ /* 0x000e220000000000 */
[----:B------:R-:W-:Y:S01]  /*0780*/  @!P4 LOP3.LUT R11, RZ, R5, RZ, 0x33, !PT ;  /* 0x00000005ff0bc212 */ /* 0x000fe200078e33ff */
[----:B------:R-:W-:Y:S03]  /*0790*/  BAR.SYNC.DEFER_BLOCKING 0x0 ;  /* 0x0000000000007b1d */ /* 0x000fe60000010000 */
[----:B------:R-:W-:-:S05]  /*07a0*/  ISETP.GE.AND P0, PT, R11, 0x3, PT ;  /* 0x000000030b00780c */ /* 0x000fca0003f06270 */
[----:B------:R-:W-:-:S04]  /*07b0*/  @!P3 LOP3.LUT R19, RZ, R15, RZ, 0x33, !PT ;  /* 0x0000000fff13b212 */ /* 0x000fc800078e33ff */
[----:B-1----:R-:W-:-:S04]  /*07c0*/  LEA R12, R19, UR5, 0xc ;  /* 0x00000005130c7c11 */ /* 0x002fc8000f8e60ff */
[----:B--2---:R-:W-:Y:S05]  /*07d0*/  @!P0 BRA `(.L_x_931) ;  /* 0x0000000c00488947 */ /* 0x004fea0003800000 */
[C---:B------:R-:W-:Y:S01]  /*07e0*/  VIADD R8, R11.reuse, 0xfffffffd ;  /* 0xfffffffd0b087836 */ /* 0x040fe20000000000 */
[----:B------:R-:W-:Y:S01]  /*07f0*/  MOV R17, 0x2 ;  /* 0x0000000200117802 */ /* 0x000fe20000000f00 */
[----:B------:R-:W-:-:S03]  /*0800*/  VIADD R20, R11, 0xfffffffe ;  /* 0xfffffffe0b147836 */ /* 0x000fc60000000000 */
[----:B------:R-:W-:Y:S02]  /*0810*/  ISETP.GE.U32.AND P0, PT, R8, 0x3, PT ;  /* 0x000000030800780c */ /* 0x000fe40003f06070 */
[----:B------:R-:W-:-:S11]  /*0820*/  LOP3.LUT R13, R20, 0x3, RZ, 0xc0, !PT ;  /* 0x00000003140d7812 */ /* 0x000fd600078ec0ff */
[----:B------:R-:W-:Y:S05]  /*0830*/  @!P0 BRA `(.L_x_932) ;  /* 0x0000000800608947 */ /* 0x000fea0003800000 */
[----:B------:R-:W1:Y:S01]  /*0840*/  LDC R6, c[0x0][0x390] ;  /* 0x0000e400ff067b82 */ /* 0x000e620000000800 */
[----:B------:R-:W-:Y:S01]  /*0850*/  LOP3.LUT R20, R20, 0xfffffffc, RZ, 0xc0, !PT ;  /* 0xfffffffc14147812 */ /* 0x000fe200078ec0ff */
[----:B------:R-:W-:Y:S02]  /*0860*/  IMAD.IADD R16, R7, 0x1, R4 ;  /* 0x0000000107107824 */ /* 0x000fe400078e0204 */
[--C-:B------:R-:W-:Y:S01]  /*0870*/  IMAD R8, R4, 0x3, R7.reuse ;  /* 0x0000000304087824 */ /* 0x100fe200078e0207 */
[----:B------:R-:W-:Y:S01]  /*0880*/  IADD3 R20, PT, PT, -R20, RZ, RZ ;  /* 0x000000ff14147210 */ /* 0x000fe20007ffe1ff */
[C-C-:B------:R-:W-:Y:S02]  /*0890*/  IMAD R19, R4.reuse, 0x4, R7.reuse ;  /* 0x0000000404137824 */ /* 0x140fe400078e0207 */
[C-C-:B------:R-:W-:Y:S02]  /*08a0*/  IMAD R23, R4.reuse, 0x5, R7.reuse ;  /* 0x0000000504177824 */ /* 0x140fe400078e0207 */
[----:B------:R-:W-:-:S02]  /*08b0*/  IMAD R21, R4, 0x2, R7 ;  /* 0x0000000204157824 */ /* 0x000fc400078e0207 */
[----:B------:R-:W-:Y:S02]  /*08c0*/  IMAD.MOV.U32 R17, RZ, RZ, RZ ;  /* 0x000000ffff117224 */ /* 0x000fe400078e00ff */
[-CC-:B------:R-:W-:Y:S02]  /*08d0*/  IMAD R16, R16, R3.reuse, R0.reuse ;  /* 0x0000000310107224 */ /* 0x180fe400078e0200 */
[-CC-:B------:R-:W-:Y:S02]  /*08e0*/  IMAD R8, R8, R3.reuse, R0.reuse ;  /* 0x0000000308087224 */ /* 0x180fe400078e0200 */
[-CC-:B------:R-:W-:Y:S02]  /*08f0*/  IMAD R19, R19, R3.reuse, R0.reuse ;  /* 0x0000000313137224 */ /* 0x180fe400078e0200 */
[-CC-:B------:R-:W-:Y:S02]  /*0900*/  IMAD R23, R23, R3.reuse, R0.reuse ;  /* 0x0000000317177224 */ /* 0x180fe400078e0200 */
[----:B------:R-:W-:-:S07]  /*0910*/  IMAD R21, R21, R3, R0 ;  /* 0x0000000315157224 */ /* 0x000fce00078e0200 */
.L_x_947:
        /* <DEDUP_REMOVED lines=22> */
.L_x_934:
[----:B------:R-:W-:Y:S05]  /*0a80*/  BSYNC.RECONVERGENT B0 ;  /* 0x0000000000007941 */ /* 0x000fea0003800200 */
.L_x_933:
        /* <DEDUP_REMOVED lines=8> */
.L_x_936:
[----:B------:R-:W-:Y:S05]  /*0b10*/  BSYNC.RECONVERGENT B0 ;  /* 0x0000000000007941 */ /* 0x000fea0003800200 */
.L_x_935:
        /* <DEDUP_REMOVED lines=23> */
.L_x_938:
[----:B------:R-:W-:Y:S05]  /*0c90*/  BSYNC.RECONVERGENT B0 ;  /* 0x0000000000007941 */ /* 0x000fea0003800200 */
.L_x_937:
        /* <DEDUP_REMOVED lines=8> */
.L_x_940:
[----:B------:R-:W-:Y:S05]  /*0d20*/  BSYNC.RECONVERGENT B0 ;  /* 0x0000000000007941 */ /* 0x000fea0003800200 */
.L_x_939:
        /* <DEDUP_REMOVED lines=22> */
.L_x_942:
[----:B------:R-:W-:Y:S05]  /*0e90*/  BSYNC.RECONVERGENT B0 ;  /* 0x0000000000007941 */ /* 0x000fea0003800200 */
.L_x_941:
        /* <DEDUP_REMOVED lines=8> */
.L_x_944:
[----:B------:R-:W-:Y:S05]  /*0f20*/  BSYNC.RECONVERGENT B0 ;  /* 0x0000000000007941 */ /* 0x000fea0003800200 */
.L_x_943:
        /* <DEDUP_REMOVED lines=21> */
.L_x_946:
[----:B------:R-:W-:Y:S05]  /*1080*/  BSYNC.RECONVERGENT B0 ;  /* 0x0000000000007941 */ /* 0x000fea0003800200 */
.L_x_945:
        /* <DEDUP_REMOVED lines=19> */
.L_x_932:
[----:B------:R-:W-:-:S13]  /*11c0*/  ISETP.NE.AND P0, PT, R13, RZ, PT ;  /* 0x000000ff0d00720c */ /* 0x000fda0003f05270 */
[----:B------:R-:W-:Y:S05]  /*11d0*/  @!P0 BRA `(.L_x_931) ;  /* 0x0000000000c88947 */ /* 0x000fea0003800000 */
[----:B------:R-:W1:Y:S01]  /*11e0*/  LDC R6, c[0x0][0x390] ;  /* 0x0000e400ff067b82 */ /* 0x000e620000000800 */
[C---:B------:R-:W-:Y:S01]  /*11f0*/  IADD3 R14, PT, PT, R17.reuse, -0x2, RZ ;  /* 0xfffffffe110e7810 */ /* 0x040fe20007ffe0ff */
[-C--:B------:R-:W-:Y:S02]  /*1200*/  IMAD R19, R17, R4.reuse, R7 ;  /* 0x0000000411137224 */ /* 0x080fe400078e0207 */
[----:B------:R-:W-:Y:S02]  /*1210*/  IMAD.MOV R13, RZ, RZ, -R13 ;  /* 0x000000ffff0d7224 */ /* 0x000fe400078e0a0d */
[----:B------:R-:W-:Y:S02]  /*1220*/  IMAD R14, R14, R4, R7 ;  /* 0x000000040e0e7224 */ /* 0x000fe400078e0207 */
[----:B------:R-:W2:Y:S01]  /*1230*/  LDC.64 R8, c[0x0][0x380] ;  /* 0x0000e000ff087b82 */ /* 0x000ea20000000a00 */
[-CC-:B------:R-:W-:Y:S02]  /*1240*/  IMAD R19, R19, R3.reuse, R0.reuse ;  /* 0x0000000313137224 */ /* 0x180fe400078e0200 */
[----:B------:R-:W-:-:S07]  /*1250*/  IMAD R16, R14, R3, R0 ;  /* 0x000000030e107224 */ /* 0x000fce00078e0200 */
.L_x_952:
        /* <DEDUP_REMOVED lines=28> */
.L_x_949:
[----:B------:R-:W-:Y:S05]  /*1420*/  BSYNC.RECONVERGENT B0 ;  /* 0x0000000000007941 */ /* 0x000fea0003800200 */
.L_x_948:
[----:B------:R-:W-:Y:S04]  /*1430*/  BSSY.RECONVERGENT B0, `(.L_x_950) ;  /* 0x0000007000007945 */ /* 0x000fe80003800200 */
[----:B------:R-:W-:Y:S05]  /*1440*/  @P2 BRA `(.L_x_951) ;  /* 0x0000000000142947 */ /* 0x000fea0003800000 */
[----:B-12---:R-:W-:-:S05]  /*1450*/  IMAD.WIDE R14, R19, 0x4, R8 ;  /* 0x00000004130e7825 */ /* 0x006fca00078e0208 */
[----:B------:R-:W-:Y:S01]  /*1460*/  @!PT LDS RZ, [RZ] ;  /* 0x00000000fffff984 */ /* 0x000fe20000000800 */
[----:B------:R-:W-:Y:S01]  /*1470*/  @!PT LDS RZ, [RZ] ;  /* 0x00000000fffff984 */ /* 0x000fe20000000800 */
[----:B------:R-:W-:Y:S01]  /*1480*/  @!PT LDS RZ, [RZ] ;  /* 0x00000000fffff984 */ /* 0x000fe20000000800 */
[----:B------:R3:W-:Y:S02]  /*1490*/  LDGSTS.E [R21], desc[UR8][R14.64] ;  /* 0x000000000e157fae */ /* 0x0007e4000b9a1008 */
.L_x_951:
[----:B------:R-:W-:Y:S05]  /*14a0*/  BSYNC.RECONVERGENT B0 ;  /* 0x0000000000007941 */ /* 0x000fea0003800200 */
.L_x_950:
[----:B------:R-:W0:Y:S01]  /*14b0*/  LDGDEPBAR ;  /* 0x00000000000079af */ /* 0x000e220000000000 */
[----:B------:R-:W-:Y:S01]  /*14c0*/  VIADD R17, R17, 0x1 ;  /* 0x0000000111117836 */ /* 0x000fe20000000000 */
[C---:B------:R-:W-:Y:S01]  /*14d0*/  IADD3 R16, PT, PT, R5.reuse, R16, RZ ;  /* 0x0000001005107210 */ /* 0x040fe20007ffe0ff */
[----:B------:R-:W-:Y:S01]  /*14e0*/  IMAD.IADD R19, R5, 0x1, R19 ;  /* 0x0000000105137824 */ /* 0x000fe200078e0213 */
[----:B------:R-:W-:Y:S06]  /*14f0*/  @P3 BRA `(.L_x_952) ;  /* 0xfffffffc00583947 */ /* 0x000fec000383ffff */
.L_x_931:
        /* <DEDUP_REMOVED lines=16> */
[----:B------:R-:W-:-:S05]  /*1600*/  IMAD.HI.U32 R9, R9, R2, RZ ;  /* 0x0000000209097227 */ /* 0x000fca00078e00ff */
[----:B------:R-:W-:-:S05]  /*1610*/  IADD3 R8, PT, PT, -R9, RZ, RZ ;  /* 0x000000ff09087210 */ /* 0x000fca0007ffe1ff */
        /* <DEDUP_REMOVED lines=13> */
[----:B------:R-:W-:Y:S01]  /*16f0*/  ISETP.GE.AND P1, PT, R4, R6, PT ;  /* 0x000000060400720c */ /* 0x000fe20003f26270 */
[----:B------:R-:W-:Y:S01]  /*1700*/  IMAD.IADD R5, R5, 0x1, R4 ;  /* 0x0000000105057824 */ /* 0x000fe200078e0204 */
[----:B------:R-:W-:-:S04]  /*1710*/  @!P2 LOP3.LUT R9, RZ, R3, RZ, 0x33, !PT ;  /* 0x00000003ff09a212 */ /* 0x000fc800078e33ff */
[----:B------:R-:W-:Y:S02]  /*1720*/  IADD3 R2, PT, PT, R14, R9, RZ ;  /* 0x000000090e027210 */ /* 0x000fe40007ffe0ff */
[----:B------:R-:W-:Y:S02]  /*1730*/  ISETP.GE.AND P2, PT, R5, R6, PT ;  /* 0x000000060500720c */ /* 0x000fe40003f46270 */
        /* <DEDUP_REMOVED lines=23> */
.L_x_954:
[----:B------:R-:W-:Y:S05]  /*18b0*/  BSYNC.RECONVERGENT B0 ;  /* 0x0000000000007941 */ /* 0x000fea0003800200 */
.L_x_953:
        /* <DEDUP_REMOVED lines=20> */
.L_x_956:
[----:B------:R-:W-:Y:S05]  /*1a00*/  BSYNC.RECONVERGENT B0 ;  /* 0x0000000000007941 */ /* 0x000fea0003800200 */
.L_x_955:
[----:B------:R-:W-:Y:S01]  /*1a10*/  BAR.SYNC.DEFER_BLOCKING 0x0 ;  /* 0x0000000000007b1d */ /* 0x000fe20000010000 */
[----:B------:R-:W-:-:S05]  /*1a20*/  IMAD.MOV.U32 R4, RZ, RZ, R0 ;  /* 0x000000ffff047224 */ /* 0x000fca00078e0000 */
[----:B------:R-:W-:Y:S04]  /*1a30*/  BSSY.RECONVERGENT B0, `(.L_x_957) ;  /* 0x0000012000007945 */ /* 0x000fe80003800200 */
[----:B------:R-:W-:Y:S05]  /*1a40*/  @!P3 BRA `(.L_x_958) ;  /* 0x000000000040b947 */ /* 0x000fea0003800000 */
[----:B------:R-:W3:Y:S01]  /*1a50*/  S2UR UR5, SR_CgaCtaId ;  /* 0x00000000000579c3 */ /* 0x000ee20000008800 */
[----:B------:R-:W-:Y:S01]  /*1a60*/  IADD3 R2, PT, PT, R2, 0x1, RZ ;  /* 0x0000000102027810 */ /* 0x000fe20007ffe0ff */
[----:B------:R-:W-:-:S03]  /*1a70*/  UMOV UR4, 0x400 ;  /* 0x0000040000047882 */ /* 0x000fc60000000000 */
[----:B------:R-:W-:-:S05]  /*1a80*/  LOP3.LUT R2, R2, 0x3, RZ, 0xc0, !PT ;  /* 0x0000000302027812 */ /* 0x000fca00078ec0ff */
[----:B------:R-:W-:Y:S02]  /*1a90*/  IMAD R4, R2, R3, R0 ;  /* 0x0000000302047224 */ /* 0x000fe400078e0200 */
[----:B--2---:R-:W-:Y:S01]  /*1aa0*/  IMAD.MOV R5, RZ, RZ, -R2 ;  /* 0x000000ffff057224 */ /* 0x004fe200078e0a02 */
[----:B---3--:R-:W-:-:S06]  /*1ab0*/  ULEA UR4, UR5, UR4, 0x18 ;  /* 0x0000000405047291 */ /* 0x008fcc000f8ec0ff */
[----:B------:R-:W-:-:S07]  /*1ac0*/  LEA R2, R0, UR4, 0x2 ;  /* 0x0000000400027c11 */ /* 0x000fce000f8e10ff */
.L_x_959:
[----:B------:R-:W-:Y:S01]  /*1ad0*/  LDS R6, [R2] ;  /* 0x0000000002067984 */ /* 0x000fe20000000800 */
[----:B------:R-:W-:-:S03]  /*1ae0*/  VIADD R5, R5, 0x1 ;  /* 0x0000000105057836 */ /* 0x000fc60000000000 */
[----:B-1----:R-:W1:Y:S02]  /*1af0*/  LDS R7, [R2+0x1000] ;  /* 0x0010000002077984 */ /* 0x002e640000000800 */
[----:B------:R-:W-:Y:S01]  /*1b00*/  ISETP.NE.AND P1, PT, R5, RZ, PT ;  /* 0x000000ff0500720c */ /* 0x000fe20003f25270 */
[----:B-1----:R-:W-:-:S05]  /*1b10*/  IMAD.IADD R7, R6, 0x1, R7 ;  /* 0x0000000106077824 */ /* 0x002fca00078e0207 */
[----:B------:R1:W-:Y:S02]  /*1b20*/  STS [R2], R7 ;  /* 0x0000000702007388 */ /* 0x0003e40000000800 */
[----:B-1----:R-:W-:-:S05]  /*1b30*/  IMAD R2, R3, 0x4, R2 ;  /* 0x0000000403027824 */ /* 0x002fca00078e0202 */
[----:B------:R-:W-:Y:S05]  /*1b40*/  @P1 BRA `(.L_x_959) ;  /* 0xfffffffc00e01947 */ /* 0x000fea000383ffff */
.L_x_958:
[----:B------:R-:W-:Y:S05]  /*1b50*/  BSYNC.RECONVERGENT B0 ;  /* 0x0000000000007941 */ /* 0x000fea0003800200 */
.L_x_957:
[----:B------:R-:W-:Y:S04]  /*1b60*/  BSSY.RECONVERGENT B0, `(.L_x_960) ;  /* 0x000001d000007945 */ /* 0x000fe80003800200 */
[----:B------:R-:W-:Y:S05]  /*1b70*/  @!P4 BRA `(.L_x_961) ;  /* 0x00000000006cc947 */ /* 0x000fea0003800000 */
[----:B------:R-:W3:Y:S01]  /*1b80*/  S2UR UR5, SR_CgaCtaId ;  /* 0x00000000000579c3 */ /* 0x000ee20000008800 */
[----:B------:R-:W-:Y:S02]  /*1b90*/  UMOV UR4, 0x400 ;  /* 0x0000040000047882 */ /* 0x000fe40000000000 */
[----:B---3--:R-:W-:-:S06]  /*1ba0*/  ULEA UR4, UR5, UR4, 0x18 ;  /* 0x0000000405047291 */ /* 0x008fcc000f8ec0ff */
[----:B------:R-:W-:-:S07]  /*1bb0*/  LEA R2, R4, UR4, 0x2 ;  /* 0x0000000404027c11 */ /* 0x000fce000f8e10ff */
.L_x_962:
[----:B--23--:R-:W-:Y:S01]  /*1bc0*/  LDS R5, [R2] ;  /* 0x0000000002057984 */ /* 0x00cfe20000000800 */
[----:B------:R-:W-:-:S03]  /*1bd0*/  IMAD R4, R3, 0x4, R4 ;  /* 0x0000000403047824 */ /* 0x000fc600078e0204 */
[----:B------:R-:W2:Y:S02]  /*1be0*/  LDS R6, [R2+0x1000] ;  /* 0x0010000002067984 */ /* 0x000ea40000000800 */
[----:B------:R-:W-:Y:S02]  /*1bf0*/  ISETP.GE.U32.AND P1, PT, R4, 0x400, PT ;  /* 0x000004000400780c */ /* 0x000fe40003f26070 */
[----:B--2---:R-:W-:Y:S01]  /*1c00*/  IADD3 R5, PT, PT, R5, R6, RZ ;  /* 0x0000000605057210 */ /* 0x004fe20007ffe0ff */
[----:B------:R-:W-:-:S04]  /*1c10*/  IMAD R6, R3, 0x4, R2 ;  /* 0x0000000403067824 */ /* 0x000fc800078e0202 */
[----:B------:R2:W-:Y:S04]  /*1c20*/  STS [R2], R5 ;  /* 0x0000000502007388 */ /* 0x0005e80000000800 */
[----:B-1----:R-:W-:Y:S04]  /*1c30*/  LDS R7, [R6] ;  /* 0x0000000006077984 */ /* 0x002fe80000000800 */
[----:B------:R-:W1:Y:S01]  /*1c40*/  LDS R8, [R6+0x1000] ;  /* 0x0010000006087984 */ /* 0x000e620000000800 */
[----:B--2---:R-:W-:Y:S02]  /*1c50*/  IMAD R2, R3, 0x10, R2 ;  /* 0x0000001003027824 */ /* 0x004fe400078e0202 */
[----:B-1----:R-:W-:-:S02]  /*1c60*/  IMAD.IADD R7, R7, 0x1, R8 ;  /* 0x0000000107077824 */ /* 0x002fc400078e0208 */
[----:B------:R-:W-:-:S03]  /*1c70*/  IMAD R8, R3, 0x4, R6 ;  /* 0x0000000403087824 */ /* 0x000fc600078e0206 */
[----:B------:R-:W-:Y:S04]  /*1c80*/  STS [R6], R7 ;  /* 0x0000000706007388 */ /* 0x000fe80000000800 */
[----:B------:R-:W-:Y:S04]  /*1c90*/  LDS R9, [R8] ;  /* 0x0000000008097984 */ /* 0x000fe80000000800 */
        /* <DEDUP_REMOVED lines=9> */
.L_x_961:
[----:B------:R-:W-:Y:S05]  /*1d30*/  BSYNC.RECONVERGENT B0 ;  /* 0x0000000000007941 */ /* 0x000fea0003800200 */
.L_x_960:
        /* <DEDUP_REMOVED lines=15> */
.L_x_965:
        /* <DEDUP_REMOVED lines=44> */
[----:B--2---:R-:W-:-:S04]  /*20f0*/  SEL R20, R20, RZ, P1 ;  /* 0x000000ff14147207 */ /* 0x004fc80000800000 */
[----:B------:R-:W1:Y:S01]  /*2100*/  SHFL.UP PT, R23, R16, 0x4, RZ ;  /* 0x0480000010177989 */ /* 0x000e6200000e00ff */
[----:B----4-:R-:W-:Y:S01]  /*2110*/  SEL R11, R10, RZ, P1 ;  /* 0x000000ff0a0b7207 */ /* 0x010fe20000800000 */
[----:B------:R-:W-:Y:S01]  /*2120*/  IMAD.IADD R17, R17, 0x1, R20 ;  /* 0x0000000111117824 */ /* 0x000fe200078e0214 */
[----:B------:R-:W-:Y:S02]  /*2130*/  IADD3 R10, PT, PT, R7, R12, RZ ;  /* 0x0000000c070a7210 */ /* 0x000fe40007ffe0ff */
[----:B-----5:R-:W-:Y:S01]  /*2140*/  SEL R13, R21, RZ, P1 ;  /* 0x000000ff150d7207 */ /* 0x020fe20000800000 */
[----:B------:R-:W-:Y:S01]  /*2150*/  IMAD.IADD R14, R14, 0x1, R11 ;  /* 0x000000010e0e7824 */ /* 0x000fe200078e020b */
[----:B------:R-:W2:Y:S01]  /*2160*/  SHFL.UP PT, R21, R4, 0x4, RZ ;  /* 0x0480000004157989 */ /* 0x000ea200000e00ff */
[----:B------:R-:W-:Y:S02]  /*2170*/  SEL R12, R15, RZ, P1 ;  /* 0x000000ff0f0c7207 */ /* 0x000fe40000800000 */
[----:B------:R-:W-:Y:S01]  /*2180*/  IMAD.IADD R7, R18, 0x1, R13 ;  /* 0x0000000112077824 */ /* 0x000fe200078e020d */
[----:B------:R-:W3:Y:S02]  /*2190*/  SHFL.UP PT, R22, R14, 0x4, RZ ;  /* 0x048000000e167989 */ /* 0x000ee400000e00ff */
[----:B------:R-:W-:-:S02]  /*21a0*/  IMAD.IADD R9, R9, 0x1, R12 ;  /* 0x0000000109097824 */ /* 0x000fc400078e020c */
        /* <DEDUP_REMOVED lines=10> */
[----:B----4-:R-:W-:Y:S02]  /*2250*/  SEL R20, R20, RZ, P2 ;  /* 0x000000ff14147207 */ /* 0x010fe40001000000 */
[----:B------:R-:W-:Y:S02]  /*2260*/  IADD3 R14, PT, PT, R14, R11, RZ ;  /* 0x0000000b0e0e7210 */ /* 0x000fe40007ffe0ff */
[----:B------:R-:W3:Y:S01]  /*2270*/  SHFL.UP PT, R22, R4, 0x8, RZ ;  /* 0x0500000004167989 */ /* 0x000ee200000e00ff */
[----:B-----5:R-:W-:Y:S01]  /*2280*/  SEL R19, R19, RZ, P1 ;  /* 0x000000ff13137207 */ /* 0x020fe20000800000 */
[----:B------:R-:W-:Y:S02]  /*2290*/  IMAD.IADD R17, R17, 0x1, R20 ;  /* 0x0000000111117824 */ /* 0x000fe400078e0214 */
        /* <DEDUP_REMOVED lines=8> */
[----:B------:R-:W1:Y:S01]  /*2320*/  SHFL.UP PT, R18, R7, 0x8, RZ ;  /* 0x0500000007127989 */ /* 0x000e6200000e00ff */
[----:B--2---:R-:W-:-:S03]  /*2330*/  SEL R11, R24, RZ, P3 ;  /* 0x000000ff180b7207 */ /* 0x004fc60001800000 */
[----:B------:R-:W2:Y:S02]  /*2340*/  SHFL.UP PT, R15, R9, 0x8, RZ ;  /* 0x05000000090f7989 */ /* 0x000ea400000e00ff */
[----:B------:R-:W-:Y:S01]  /*2350*/  IMAD.IADD R16, R16, 0x1, R11 ;  /* 0x0000000110107824 */ /* 0x000fe200078e020b */
[----:B---3--:R-:W-:-:S04]  /*2360*/  SEL R23, R22, RZ, P3 ;  /* 0x000000ff16177207 */ /* 0x008fc80001800000 */
[----:B------:R-:W3:Y:S01]  /*2370*/  SHFL.UP PT, R24, R16, 0x10, RZ ;  /* 0x0600000010187989 */ /* 0x000ee200000e00ff */
[----:B----4-:R-:W-:Y:S02]  /*2380*/  SEL R21, R21, RZ, P3 ;  /* 0x000000ff15157207 */ /* 0x010fe40001800000 */
[----:B------:R-:W-:Y:S02]  /*2390*/  IADD3 R23, PT, PT, R4, R23, RZ ;  /* 0x0000001704177210 */ /* 0x000fe40007ffe0ff */
[----:B-----5:R-:W-:Y:S01]  /*23a0*/  SEL R20, R20, RZ, P3 ;  /* 0x000000ff14147207 */ /* 0x020fe20001800000 */
[----:B------:R-:W-:Y:S02]  /*23b0*/  IMAD.IADD R14, R14, 0x1, R21 ;  /* 0x000000010e0e7824 */ /* 0x000fe400078e0215 */
[----:B------:R-:W4:Y:S01]  /*23c0*/  SHFL.UP PT, R4, R23, 0x10, RZ ;  /* 0x0600000017047989 */ /* 0x000f2200000e00ff */
[----:B-1----:R-:W-:Y:S01]  /*23d0*/  SEL R19, R19, RZ, P2 ;  /* 0x000000ff13137207 */ /* 0x002fe20001000000 */
[----:B------:R-:W-:-:S02]  /*23e0*/  IMAD.IADD R17, R17, 0x1, R20 ;  /* 0x0000000111117824 */ /* 0x000fc400078e0214 */
[----:B------:R-:W1:Y:S01]  /*23f0*/  SHFL.UP PT, R20, R14, 0x10, RZ ;  /* 0x060000000e147989 */ /* 0x000e6200000e00ff */
[----:B------:R-:W-:Y:S01]  /*2400*/  SEL R12, R18, RZ, P3 ;  /* 0x000000ff120c7207 */ /* 0x000fe20001800000 */
[----:B------:R-:W-:Y:S01]  /*2410*/  IMAD.IADD R18, R10, 0x1, R19 ;  /* 0x000000010a127824 */ /* 0x000fe200078e0213 */
[----:B--2---:R-:W-:Y:S02]  /*2420*/  SEL R22, R15, RZ, P3 ;  /* 0x000000ff0f167207 */ /* 0x004fe40001800000 */
[----:B------:R-:W-:Y:S02]  /*2430*/  IADD3 R10, PT, PT, R7, R12, RZ ;  /* 0x0000000c070a7210 */ /* 0x000fe40007ffe0ff */
[----:B------:R-:W2:Y:S01]  /*2440*/  SHFL.UP PT, R21, R18, 0x8, RZ ;  /* 0x0500000012157989 */ /* 0x000ea200000e00ff */
[----:B------:R-:W-:-:S03]  /*2450*/  IMAD.IADD R9, R9, 0x1, R22 ;  /* 0x0000000109097824 */ /* 0x000fc600078e0216 */
[----:B------:R-:W5:Y:S01]  /*2460*/  SHFL.UP PT, R7, R17, 0x10, RZ ;  /* 0x0600000011077989 */ /* 0x000f6200000e00ff */
[----:B---3--:R-:W-:-:S03]  /*2470*/  SEL R11, R24, RZ, P4 ;  /* 0x000000ff180b7207 */ /* 0x008fc60002000000 */
[----:B------:R-:W3:Y:S04]  /*2480*/  SHFL.UP PT, R22, R10, 0x10, RZ ;  /* 0x060000000a167989 */ /* 0x000ee800000e00ff */
[----:B------:R-:W3:Y:S01]  /*2490*/  SHFL.UP PT, R19, R9, 0x10, RZ ;  /* 0x0600000009137989 */ /* 0x000ee200000e00ff */
[----:B----4-:R-:W-:Y:S02]  /*24a0*/  SEL R4, R4, RZ, P4 ;  /* 0x000000ff04047207 */ /* 0x010fe40002000000 */
[----:B-1----:R-:W-:Y:S01]  /*24b0*/  SEL R15, R20, RZ, P4 ;  /* 0x000000ff140f7207 */ /* 0x002fe20002000000 */
[----:B------:R-:W-:Y:S02]  /*24c0*/  IMAD.IADD R20, R16, 0x1, R11 ;  /* 0x0000000110147824 */ /* 0x000fe400078e020b */
[----:B------:R-:W-:-:S02]  /*24d0*/  IMAD.IADD R23, R23, 0x1, R4 ;  /* 0x0000000117177824 */ /* 0x000fc400078e0204 */
[----:B------:R-:W-:Y:S01]  /*24e0*/  IMAD.IADD R15, R14, 0x1, R15 ;  /* 0x000000010e0f7824 */ /* 0x000fe200078e020f */
[----:B------:R-:W-:Y:S01]  /*24f0*/  SHFL.IDX PT, R16, R20, 0x1f, 0x1f ;  /* 0x03e01f0014107f89 */ /* 0x000fe200000e0000 */
[----:B--2---:R-:W-:-:S03]  /*2500*/  SEL R13, R21, RZ, P3 ;  /* 0x000000ff150d7207 */ /* 0x004fc60001800000 */
[----:B------:R-:W-:Y:S01]  /*2510*/  SHFL.IDX PT, R14, R15, 0x1f, 0x1f ;  /* 0x03e01f000f0e7f89 */ /* 0x000fe200000e0000 */
[----:B-----5:R-:W-:Y:S01]  /*2520*/  SEL R4, R7, RZ, P4 ;  /* 0x000000ff07047207 */ /* 0x020fe20002000000 */
[----:B------:R-:W-:Y:S02]  /*2530*/  IMAD.IADD R18, R18, 0x1, R13 ;  /* 0x0000000112127824 */ /* 0x000fe400078e020d */
[----:B------:R1:W2:Y:S01]  /*2540*/  SHFL.IDX PT, R7, R23, 0x1f, 0x1f ;  /* 0x03e01f0017077f89 */ /* 0x0002a200000e0000 */
[----:B---3--:R-:W-:Y:S02]  /*2550*/  SEL R11, R22, RZ, P4 ;  /* 0x000000ff160b7207 */ /* 0x008fe40002000000 */
[----:B------:R-:W-:Y:S01]  /*2560*/  IADD3 R21, PT, PT, R17, R4, RZ ;  /* 0x0000000411157210 */ /* 0x000fe20007ffe0ff */
[----:B------:R-:W3:Y:S01]  /*2570*/  SHFL.UP PT, R24, R18, 0x10, RZ ;  /* 0x0600000012187989 */ /* 0x000ee200000e00ff */
[----:B------:R-:W-:Y:S01]  /*2580*/  SEL R4, R19, RZ, P4 ;  /* 0x000000ff13047207 */ /* 0x000fe20002000000 */
[----:B------:R-:W-:-:S02]  /*2590*/  IMAD.IADD R22, R10, 0x1, R11 ;  /* 0x000000010a167824 */ /* 0x000fc400078e020b */
[----:B------:R-:W4:Y:S01]  /*25a0*/  SHFL.IDX PT, R17, R21, 0x1f, 0x1f ;  /* 0x03e01f0015117f89 */ /* 0x000f2200000e0000 */
[----:B-1----:R-:W-:Y:S02]  /*25b0*/  IMAD.IADD R23, R23, 0x1, -R0 ;  /* 0x0000000117177824 */ /* 0x002fe400078e0a00 */
[----:B------:R-:W-:Y:S01]  /*25c0*/  IMAD.IADD R25, R9, 0x1, R4 ;  /* 0x0000000109197824 */ /* 0x000fe200078e0204 */
[----:B------:R-:W1:Y:S01]  /*25d0*/  SHFL.IDX PT, R10, R22, 0x1f, 0x1f ;  /* 0x03e01f00160a7f89 */ /* 0x000e6200000e0000 */
[----:B------:R-:W-:-:S03]  /*25e0*/  IADD3 R4, P5, PT, R2, R5, RZ ;  /* 0x0000000502047210 */ /* 0x000fc60007fbe0ff */
[----:B------:R-:W5:Y:S01]  /*25f0*/  SHFL.IDX PT, R9, R25, 0x1f, 0x1f ;  /* 0x03e01f0019097f89 */ /* 0x000f6200000e0000 */
[----:B------:R-:W-:Y:S02]  /*2600*/  LEA.HI.X.SX32 R5, R5, RZ, 0x1, P5 ;  /* 0x000000ff05057211 */ /* 0x000fe400028f0eff */
[----:B------:R-:W-:Y:S01]  /*2610*/  LEA R11, P5, R4, UR10, 0x2 ;  /* 0x0000000a040b7c11 */ /* 0x000fe2000f8a10ff */
[----:B--2---:R-:W-:-:S03]  /*2620*/  IMAD.IADD R19, R7, 0x1, R16 ;  /* 0x0000000107137824 */ /* 0x004fc600078e0210 */
[----:B------:R-:W-:Y:S01]  /*2630*/  LEA.HI.X R5, R4, UR11, R5, 0x2, P5 ;  /* 0x0000000b04057c11 */ /* 0x000fe2000a8f1405 */
[----:B------:R-:W-:Y:S01]  /*2640*/  IMAD.MOV.U32 R4, RZ, RZ, R11 ;  /* 0x000000ffff047224 */ /* 0x000fe200078e000b */
[--C-:B------:R-:W-:Y:S02]  /*2650*/  IADD3 R7, PT, PT, R20, R7, -R0.reuse ;  /* 0x0000000714077210 */ /* 0x100fe40007ffe800 */
[----:B------:R-:W-:Y:S02]  /*2660*/  IADD3 R14, PT, PT, R19, R14, RZ ;  /* 0x0000000e130e7210 */ /* 0x000fe40007ffe0ff */
[----:B---3--:R-:W-:Y:S01]  /*2670*/  SEL R11, R24, RZ, P4 ;  /* 0x000000ff180b7207 */ /* 0x008fe20002000000 */
[----:B------:R-:W-:Y:S02]  /*2680*/  REDG.E.ADD.STRONG.GPU desc[UR8][R4.64], R23 ;  /* 0x000000170400798e */ /* 0x000fe4000c12e108 */
[----:B----4-:R-:W-:Y:S01]  /*2690*/  IMAD.IADD R17, R14, 0x1, R17 ;  /* 0x000000010e117824 */ /* 0x010fe200078e0211 */
[----:B------:R-:W-:Y:S01]  /*26a0*/  IADD3 R15, PT, PT, R15, R19, -R0 ;  /* 0x000000130f0f7210 */ /* 0x000fe20007ffe800 */
[----:B------:R-:W-:Y:S02]  /*26b0*/  REDG.E.ADD.STRONG.GPU desc[UR8][R4.64+0x80], R7 ;  /* 0x000080070400798e */ /* 0x000fe4000c12e108 */
[----:B-1----:R-:W-:Y:S01]  /*26c0*/  IMAD.IADD R16, R17, 0x1, R10 ;  /* 0x0000000111107824 */ /* 0x002fe200078e020a */
[----:B------:R-:W-:Y:S01]  /*26d0*/  IADD3 R18, PT, PT, R18, R11, RZ ;  /* 0x0000000b12127210 */ /* 0x000fe20007ffe0ff */
[----:B------:R-:W-:Y:S02]  /*26e0*/  REDG.E.ADD.STRONG.GPU desc[UR8][R4.64+0x100], R15 ;  /* 0x0001000f0400798e */ /* 0x000fe4000c12e108 */
[----:B-----5:R-:W-:Y:S01]  /*26f0*/  IMAD.IADD R9, R16, 0x1, R9 ;  /* 0x0000000110097824 */ /* 0x020fe200078e0209 */
[----:B------:R-:W-:-:S02]  /*2700*/  IADD3 R21, PT, PT, R21, R14, -R0 ;  /* 0x0000000e15157210 */ /* 0x000fc40007ffe800 */
        /* <DEDUP_REMOVED lines=21> */
.L_x_1014:
[----:B---3--:R-:W-:Y:S02]  /*2860*/  SEL R15, R15, RZ, P4 ;  /* 0x000000ff0f0f7207 */ /* 0x008fe40002000000 */
[----:B------:R-:W-:-:S03]  /*2870*/  IADD3 R18, PT, PT, -R0, R18, R9 ;  /* 0x0000001200127210 */ /* 0x000fc60007ffe109 */
[----:B------:R-:W-:Y:S01]  /*2880*/  IMAD.IADD R15, R6, 0x1, R15 ;  /* 0x00000001060f7824 */ /* 0x000fe200078e020f */
[----:B------:R-:W-:-:S03]  /*2890*/  UMOV UR5, 0xffffffff ;  /* 0xffffffff00057882 */ /* 0x000fc60000000000 */
[----:B------:R-:W-:-:S05]  /*28a0*/  IMAD.IADD R7, R15, 0x1, R18 ;  /* 0x000000010f077824 */ /* 0x000fca00078e0212 */
[----:B------:R2:W-:Y:S01]  /*28b0*/  REDG.E.ADD.STRONG.GPU desc[UR8][R4.64+0x380], R7 ;  /* 0x000380070400798e */ /* 0x0005e2000c12e108 */
[----:B------:R-:W-:Y:S05]  /*28c0*/  BRA.DIV UR5, `(.L_x_964) ;  /* 0x0000001a05187947 */ /* 0x000fea000b800000 */
.L_x_1017:
[----:B------:R-:W-:-:S04]  /*28d0*/  LEA.HI R8, R3, R8, RZ, 0x1b ;  /* 0x0000000803087211 */ /* 0x000fc800078fd8ff */
[----:B------:R-:W-:-:S13]  /*28e0*/  ISETP.GE.U32.AND P5, PT, R8, 0x4, PT ;  /* 0x000000040800780c */ /* 0x000fda0003fa6070 */
[----:B------:R-:W-:Y:S05]  /*28f0*/  @!P5 BRA `(.L_x_965) ;  /* 0xfffffff4004cd947 */ /* 0x000fea000383ffff */
[----:B------:R-:W-:Y:S05]  /*2900*/  EXIT ;  /* 0x000000000000794d */ /* 0x000fea0003800000 */
.L_x_963:
[----:B------:R-:W-:Y:S01]  /*2910*/  BSSY B0, `(.L_x_966) ;  /* 0x0000007000007945 */ /* 0x000fe20003800000 */
[----:B------:R-:W-:Y:S01]  /*2920*/  IMAD.MOV.U32 R13, RZ, RZ, 0x1 ;  /* 0x00000001ff0d7424 */ /* 0x000fe200078e00ff */
[----:B------:R-:W-:Y:S01]  /*2930*/  MOV R11, 0xffffffff ;  /* 0xffffffff000b7802 */ /* 0x000fe20000000f00 */
[----:B------:R-:W-:-:S07]  /*2940*/  IMAD.MOV.U32 R12, RZ, RZ, RZ ;  /* 0x000000ffff0c7224 */ /* 0x000fce00078e00ff */
[----:B-123--:R-:W-:Y:S05]  /*2950*/  WARPSYNC.COLLECTIVE R11, `(.L_x_967) ;  /* 0x000000000b087348 */ /* 0x00efea0003c00000 */
[----:B---3--:R3:W4:Y:S02]  /*2960*/  SHFL.UP P5, R15, R26, R13, R12 ;  /* 0x0400000d1a0f7389 */ /* 0x00872400000a000c */
[----:B-1234-:R-:W-:Y:S05]  /*2970*/  ENDCOLLECTIVE ;  /* 0x000000000000791b */ /* 0x01efea0003800000 */
.L_x_967:
[----:B------:R-:W-:Y:S05]  /*2980*/  BSYNC B0 ;  /* 0x0000000000007941 */ /* 0x000fea0003800000 */
.L_x_966:
        /* <DEDUP_REMOVED lines=8> */
[----:B------:R-:W-:-:S04]  /*2a10*/  IMAD.IADD R4, R26, 0x1, R7 ;  /* 0x000000011a047824 */ /* 0x000fc800078e0207 */
[----:B------:R-:W-:-:S07]  /*2a20*/  IMAD.MOV.U32 R26, RZ, RZ, R4 ;  /* 0x000000ffff1a7224 */ /* 0x000fce00078e0004 */
[----:B-123--:R-:W-:Y:S05]  /*2a30*/  WARPSYNC.COLLECTIVE R11, `(.L_x_968) ;  /* 0x000000000b087348 */ /* 0x00efea0003c00000 */
[----:B------:R4:W5:Y:S02]  /*2a40*/  SHFL.UP P5, R15, R26, R13, R12 ;  /* 0x0400000d1a0f7389 */ /* 0x00096400000a000c */
[----:B-12345:R-:W-:Y:S05]  /*2a50*/  ENDCOLLECTIVE ;  /* 0x000000000000791b */ /* 0x03efea0003800000 */
.L_x_968:
        /* <DEDUP_REMOVED lines=8> */
.L_x_969:
        /* <DEDUP_REMOVED lines=8> */
.L_x_970:
        /* <DEDUP_REMOVED lines=8> */
.L_x_971:
        /* <DEDUP_REMOVED lines=12> */
[----:B------:R1:W-:Y:S01]  /*2ca0*/  REDG.E.ADD.STRONG.GPU desc[UR8][R4.64], R9 ;  /* 0x000000090400798e */ /* 0x0003e2000c12e108 */
[----:B------:R-:W-:-:S07]  /*2cb0*/  IMAD.MOV.U32 R13, RZ, RZ, 0x1 ;  /* 0x00000001ff0d7424 */ /* 0x000fce00078e00ff */
[----:B-12---:R-:W-:Y:S05]  /*2cc0*/  WARPSYNC.COLLECTIVE R11, `(.L_x_972) ;  /* 0x000000000b087348 */ /* 0x006fea0003c00000 */
[----:B------:R3:W4:Y:S02]  /*2cd0*/  SHFL.IDX P5, R20, R22, R23, R24 ;  /* 0x0000001716147389 */ /* 0x00072400000a0018 */
[----:B-1234-:R-:W-:Y:S05]  /*2ce0*/  ENDCOLLECTIVE ;  /* 0x000000000000791b */ /* 0x01efea0003800000 */
.L_x_972:
[----:B------:R-:W-:Y:S05]  /*2cf0*/  WARPSYNC.COLLECTIVE R11, `(.L_x_973) ;  /* 0x000000000b087348 */ /* 0x000fea0003c00000 */
[----:B------:R1:W2:Y:S02]  /*2d00*/  SHFL.UP P5, R15, R26, R13, R12 ;  /* 0x0400000d1a0f7389 */ /* 0x0002a400000a000c */
[----:B-12---:R-:W-:Y:S05]  /*2d10*/  ENDCOLLECTIVE ;  /* 0x000000000000791b */ /* 0x006fea0003800000 */
.L_x_973:
        /* <DEDUP_REMOVED lines=9> */
.L_x_974:
        /* <DEDUP_REMOVED lines=8> */
.L_x_975:
        /* <DEDUP_REMOVED lines=8> */
.L_x_976:
        /* <DEDUP_REMOVED lines=8> */
.L_x_977:
[----:B------:R-:W-:Y:S01]  /*2f30*/  MOV R23, 0x1f ;  /* 0x0000001f00177802 */ /* 0x000fe20000000f00 */
[----:B------:R-:W-:-:S05]  /*2f40*/  IMAD.MOV.U32 R24, RZ, RZ, R15 ;  /* 0x000000ffff187224 */ /* 0x000fca00078e000f */
[----:B------:R-:W-:-:S05]  /*2f50*/  SEL R9, R24, RZ, P4 ;  /* 0x000000ff18097207 */ /* 0x000fca0002000000 */
[----:B------:R-:W-:Y:S02]  /*2f60*/  IMAD.IADD R20, R16, 0x1, R9 ;  /* 0x0000000110147824 */ /* 0x000fe400078e0209 */
[----:B------:R-:W-:Y:S02]  /*2f70*/  HFMA2 R13, -RZ, RZ, 0, 5.9604644775390625e-08 ;  /* 0x00000001ff0d7431 */ /* 0x000fe400000001ff */
        /* <DEDUP_REMOVED lines=8> */
.L_x_978:
[----:B------:R-:W-:Y:S05]  /*3000*/  WARPSYNC.COLLECTIVE R11, `(.L_x_979) ;  /* 0x000000000b087348 */ /* 0x000fea0003c00000 */
[----:B------:R1:W2:Y:S02]  /*3010*/  SHFL.UP P5, R15, R26, R13, R12 ;  /* 0x0400000d1a0f7389 */ /* 0x0002a400000a000c */
[----:B-12---:R-:W-:Y:S05]  /*3020*/  ENDCOLLECTIVE ;  /* 0x000000000000791b */ /* 0x006fea0003800000 */
.L_x_979:
[----:B------:R-:W-:Y:S01]  /*3030*/  MOV R13, 0x2 ;  /* 0x00000002000d7802 */ /* 0x000fe20000000f00 */
        /* <DEDUP_REMOVED lines=9> */
.L_x_980:
        /* <DEDUP_REMOVED lines=9> */
.L_x_981:
[----:B------:R-:W-:Y:S01]  /*3160*/  MOV R13, 0x8 ;  /* 0x00000008000d7802 */ /* 0x000fe20000000f00 */
        /* <DEDUP_REMOVED lines=8> */
.L_x_982:
        /* <DEDUP_REMOVED lines=8> */
.L_x_983:
        /* <DEDUP_REMOVED lines=11> */
.L_x_984:
[----:B------:R-:W-:Y:S05]  /*3320*/  WARPSYNC.COLLECTIVE R11, `(.L_x_985) ;  /* 0x000000000b087348 */ /* 0x000fea0003c00000 */
[----:B------:R1:W2:Y:S02]  /*3330*/  SHFL.UP P5, R15, R26, R13, R12 ;  /* 0x0400000d1a0f7389 */ /* 0x0002a400000a000c */
[----:B-12---:R-:W-:Y:S05]  /*3340*/  ENDCOLLECTIVE ;  /* 0x000000000000791b */ /* 0x006fea0003800000 */
.L_x_985:
        /* <DEDUP_REMOVED lines=10> */
.L_x_986:
        /* <DEDUP_REMOVED lines=8> */
.L_x_987:
        /* <DEDUP_REMOVED lines=8> */
.L_x_988:
        /* <DEDUP_REMOVED lines=8> */
.L_x_989:
        /* <DEDUP_REMOVED lines=11> */
.L_x_990:
[----:B------:R-:W-:Y:S05]  /*3620*/  WARPSYNC.COLLECTIVE R11, `(.L_x_991) ;  /* 0x000000000b087348 */ /* 0x000fea0003c00000 */
[----:B------:R1:W2:Y:S02]  /*3630*/  SHFL.UP P5, R15, R26, R13, R12 ;  /* 0x0400000d1a0f7389 */ /* 0x0002a400000a000c */
[----:B-12---:R-:W-:Y:S05]  /*3640*/  ENDCOLLECTIVE ;  /* 0x000000000000791b */ /* 0x006fea0003800000 */
.L_x_991:
        /* <DEDUP_REMOVED lines=10> */
.L_x_992:
        /* <DEDUP_REMOVED lines=8> */
.L_x_993:
        /* <DEDUP_REMOVED lines=8> */
.L_x_994:
        /* <DEDUP_REMOVED lines=8> */
.L_x_995:
        /* <DEDUP_REMOVED lines=10> */
.L_x_996:
[----:B------:R-:W-:Y:S05]  /*3910*/  WARPSYNC.COLLECTIVE R11, `(.L_x_997) ;  /* 0x000000000b087348 */ /* 0x000fea0003c00000 */
[----:B------:R1:W2:Y:S02]  /*3920*/  SHFL.UP P5, R15, R26, R13, R12 ;  /* 0x0400000d1a0f7389 */ /* 0x0002a400000a000c */
[----:B-12---:R-:W-:Y:S05]  /*3930*/  ENDCOLLECTIVE ;  /* 0x000000000000791b */ /* 0x006fea0003800000 */
.L_x_997:
        /* <DEDUP_REMOVED lines=11> */
.L_x_998:
[----:B------:R-:W-:Y:S01]  /*39f0*/  IMAD.MOV.U32 R13, RZ, RZ, 0x4 ;  /* 0x00000004ff0d7424 */ /* 0x000fe200078e00ff */
[----:B------:R-:W-:-:S04]  /*3a00*/  SEL R14, R15, RZ, P1 ;  /* 0x000000ff0f0e7207 */ /* 0x000fc80000800000 */
[----:B------:R-:W-:-:S05]  /*3a10*/  IADD3 R9, PT, PT, R9, R14, RZ ;  /* 0x0000000e09097210 */ /* 0x000fca0007ffe0ff */
[----:B------:R-:W-:-:S07]  /*3a20*/  IMAD.MOV.U32 R26, RZ, RZ, R9 ;  /* 0x000000ffff1a7224 */ /* 0x000fce00078e0009 */
[----:B------:R-:W-:Y:S05]  /*3a30*/  WARPSYNC.COLLECTIVE R11, `(.L_x_999) ;  /* 0x000000000b087348 */ /* 0x000fea0003c00000 */
[----:B------:R1:W2:Y:S02]  /*3a40*/  SHFL.UP P5, R15, R26, R13, R12 ;  /* 0x0400000d1a0f7389 */ /* 0x0002a400000a000c */
[----:B-12---:R-:W-:Y:S05]  /*3a50*/  ENDCOLLECTIVE ;  /* 0x000000000000791b */ /* 0x006fea0003800000 */
.L_x_999:
[----:B------:R-:W-:Y:S01]  /*3a60*/  IMAD.MOV.U32 R13, RZ, RZ, 0x8 ;  /* 0x00000008ff0d7424 */ /* 0x000fe200078e00ff */
[----:B------:R-:W-:-:S05]  /*3a70*/  SEL R14, R15, RZ, P2 ;  /* 0x000000ff0f0e7207 */ /* 0x000fca0001000000 */
[----:B------:R-:W-:-:S05]  /*3a80*/  IMAD.IADD R9, R9, 0x1, R14 ;  /* 0x0000000109097824 */ /* 0x000fca00078e020e */
[----:B------:R-:W-:-:S07]  /*3a90*/  MOV R26, R9 ;  /* 0x00000009001a7202 */ /* 0x000fce0000000f00 */
[----:B------:R-:W-:Y:S05]  /*3aa0*/  WARPSYNC.COLLECTIVE R11, `(.L_x_1000) ;  /* 0x000000000b087348 */ /* 0x000fea0003c00000 */
[----:B------:R1:W2:Y:S02]  /*3ab0*/  SHFL.UP P5, R15, R26, R13, R12 ;  /* 0x0400000d1a0f7389 */ /* 0x0002a400000a000c */
[----:B-12---:R-:W-:Y:S05]  /*3ac0*/  ENDCOLLECTIVE ;  /* 0x000000000000791b */ /* 0x006fea0003800000 */
.L_x_1000:
[----:B------:R-:W-:Y:S01]  /*3ad0*/  HFMA2 R13, -RZ, RZ, 0, 9.5367431640625e-07 ;  /* 0x00000010ff0d7431 */ /* 0x000fe200000001ff */
[----:B------:R-:W-:-:S05]  /*3ae0*/  SEL R14, R15, RZ, P3 ;  /* 0x000000ff0f0e7207 */ /* 0x000fca0001800000 */
[----:B------:R-:W-:-:S04]  /*3af0*/  IMAD.IADD R9, R9, 0x1, R14 ;  /* 0x0000000109097824 */ /* 0x000fc800078e020e */
[----:B------:R-:W-:-:S07]  /*3b00*/  IMAD.MOV.U32 R26, RZ, RZ, R9 ;  /* 0x000000ffff1a7224 */ /* 0x000fce00078e0009 */
[----:B------:R-:W-:Y:S05]  /*3b10*/  WARPSYNC.COLLECTIVE R11, `(.L_x_1001) ;  /* 0x000000000b087348 */ /* 0x000fea0003c00000 */
[----:B------:R1:W2:Y:S02]  /*3b20*/  SHFL.UP P5, R15, R26, R13, R12 ;  /* 0x0400000d1a0f7389 */ /* 0x0002a400000a000c */
[----:B-12---:R-:W-:Y:S05]  /*3b30*/  ENDCOLLECTIVE ;  /* 0x000000000000791b */ /* 0x006fea0003800000 */
.L_x_1001:
        /* <DEDUP_REMOVED lines=11> */
.L_x_1002:
[----:B------:R-:W-:Y:S05]  /*3bf0*/  WARPSYNC.COLLECTIVE R11, `(.L_x_1003) ;  /* 0x000000000b087348 */ /* 0x000fea0003c00000 */
[----:B------:R1:W2:Y:S02]  /*3c00*/  SHFL.UP P5, R15, R26, R13, R12 ;  /* 0x0400000d1a0f7389 */ /* 0x0002a400000a000c */
[----:B-12---:R-:W-:Y:S05]  /*3c10*/  ENDCOLLECTIVE ;  /* 0x000000000000791b */ /* 0x006fea0003800000 */
.L_x_1003:
        /* <DEDUP_REMOVED lines=10> */
.L_x_1004:
        /* <DEDUP_REMOVED lines=8> */
.L_x_1005:
        /* <DEDUP_REMOVED lines=8> */
.L_x_1006:
        /* <DEDUP_REMOVED lines=8> */
.L_x_1007:
        /* <DEDUP_REMOVED lines=12> */
.L_x_1008:
[----:B------:R-:W-:Y:S05]  /*3f00*/  WARPSYNC.COLLECTIVE R11, `(.L_x_1009) ;  /* 0x000000000b087348 */ /* 0x000fea0003c00000 */
[----:B------:R1:W2:Y:S02]  /*3f10*/  SHFL.UP P5, R15, R26, R13, R12 ;  /* 0x0400000d1a0f7389 */ /* 0x0002a400000a000c */
[----:B-12---:R-:W-:Y:S05]  /*3f20*/  ENDCOLLECTIVE ;  /* 0x000000000000791b */ /* 0x006fea0003800000 */
.L_x_1009:
        /* <DEDUP_REMOVED lines=9> */
.L_x_1010:
        /* <DEDUP_REMOVED lines=8> */
.L_x_1011:
[----:B------:R-:W-:Y:S01]  /*4040*/  IMAD.MOV.U32 R13, RZ, RZ, 0x8 ;  /* 0x00000008ff0d7424 */ /* 0x000fe200078e00ff */
[----:B------:R-:W-:-:S04]  /*4050*/  SEL R15, R15, RZ, P2 ;  /* 0x000000ff0f0f7207 */ /* 0x000fc80001000000 */
[----:B------:R-:W-:-:S05]  /*4060*/  IADD3 R14, PT, PT, R10, R15, RZ ;  /* 0x0000000f0a0e7210 */ /* 0x000fca0007ffe0ff */
[----:B------:R-:W-:-:S07]  /*4070*/  IMAD.MOV.U32 R26, RZ, RZ, R14 ;  /* 0x000000ffff1a7224 */ /* 0x000fce00078e000e */
[----:B------:R-:W-:Y:S05]  /*4080*/  WARPSYNC.COLLECTIVE R11, `(.L_x_1012) ;  /* 0x000000000b087348 */ /* 0x000fea0003c00000 */
[----:B------:R1:W2:Y:S02]  /*4090*/  SHFL.UP P5, R15, R26, R13, R12 ;  /* 0x0400000d1a0f7389 */ /* 0x0002a400000a000c */
[----:B-12---:R-:W-:Y:S05]  /*40a0*/  ENDCOLLECTIVE ;  /* 0x000000000000791b */ /* 0x006fea0003800000 */
.L_x_1012:
[----:B------:R-:W-:Y:S01]  /*40b0*/  IMAD.MOV.U32 R13, RZ, RZ, 0x10 ;  /* 0x00000010ff0d7424 */ /* 0x000fe200078e00ff */
[----:B------:R-:W-:-:S05]  /*40c0*/  SEL R15, R15, RZ, P3 ;  /* 0x000000ff0f0f7207 */ /* 0x000fca0001800000 */
[----:B------:R-:W-:-:S05]  /*40d0*/  IMAD.IADD R6, R14, 0x1, R15 ;  /* 0x000000010e067824 */ /* 0x000fca00078e020f */
[----:B------:R-:W-:-:S07]  /*40e0*/  MOV R26, R6 ;  /* 0x00000006001a7202 */ /* 0x000fce0000000f00 */
[----:B------:R-:W-:Y:S05]  /*40f0*/  WARPSYNC.COLLECTIVE R11, `(.L_x_1013) ;  /* 0x000000000b087348 */ /* 0x000fea0003c00000 */
[----:B------:R1:W2:Y:S02]  /*4100*/  SHFL.UP P5, R15, R26, R13, R12 ;  /* 0x0400000d1a0f7389 */ /* 0x0002a400000a000c */
[----:B-12---:R-:W-:Y:S05]  /*4110*/  ENDCOLLECTIVE ;  /* 0x000000000000791b */ /* 0x006fea0003800000 */
.L_x_1013:
[----:B------:R-:W-:Y:S05]  /*4120*/  BRA `(.L_x_1014) ;  /* 0xffffffe400cc7947 */ /* 0x000fea000383ffff */
.L_x_964:
        /* <DEDUP_REMOVED lines=8> */
.L_x_1016:
[----:B------:R-:W-:Y:S05]  /*41b0*/  BSYNC B0 ;  /* 0x0000000000007941 */ /* 0x000fea0003800000 */
.L_x_1015:
[----:B------:R-:W-:Y:S05]  /*41c0*/  BRA `(.L_x_1017) ;  /* 0xffffffe400c07947 */ /* 0x000fea000383ffff */
        .weak           $__internal_8_$__cuda_sm20_div_u16
        .type           $__internal_8_$__cuda_sm20_div_u16,@function
        .size           $__internal_8_$__cuda_sm20_div_u16,(.L_x_3577 - $__internal_8_$__cuda_sm20_div_u16)
$__internal_8_$__cuda_sm20_div_u16:
        /* <DEDUP_REMOVED lines=18> */
[----:B------:R-:W-:Y:S06]  /*42f0*/  RET.REL.NODEC R4 `(_Z35compute_histograms_shared_pipelinedIjLi4ELi8ELi2ELi2EEvPKT_Pjii) ;  /* 0xffffffbc04407950 */ /* 0x000fec0003c3ffff */
.L_x_1018:
        /* <DEDUP_REMOVED lines=16> */
.L_x_3577:


//--------------------- .text._Z35compute_histograms_shared_pipelinedIjLi4ELi8ELi1ELi2EEvPKT_Pjii --------------------------
	.section	.text._Z35compute_histograms_shared_pipelinedIjLi4ELi8ELi1ELi2EEvPKT_Pjii,"ax",@progbits
	.align	128
        .global         _Z35compute_histograms_shared_pipelinedIjLi4ELi8ELi1ELi2EEvPKT_Pjii
        .type           _Z35compute_histograms_shared_pipelinedIjLi4ELi8ELi1ELi2EEvPKT_Pjii,@function
        .size           _Z35compute_histograms_shared_pipelinedIjLi4ELi8ELi1ELi2EEvPKT_Pjii,(.L_x_3593 - _Z35compute_histograms_shared_pipelinedIjLi4ELi8ELi1ELi2EEvPKT_Pjii)
        .other          _Z35compute_histograms_shared_pipelinedIjLi4ELi8ELi1ELi2EEvPKT_Pjii,@"STO_CUDA_ENTRY STV_DEFAULT"
_Z35compute_histograms_shared_pipelinedIjLi4ELi8ELi1ELi2EEvPKT_Pjii:
.text._Z35compute_histograms_shared_pipelinedIjLi4ELi8ELi1ELi2EEvPKT_Pjii:
[----:B------:R-:W-:Y:S08]  /*0000*/  LDC R1, c[0x0][0x37c] ;  /* 0x0000df00ff017b82 */ /* 0x000ff00000000800 */
[----:B------:R-:W1:Y:S01]  /*0010*/  LDC R11, c[0x0][0x360] ;  /* 0x0000d800ff0b7b82 */ /* 0x000e620000000800 */
[----:B------:R-:W2:Y:S01]  /*0020*/  S2R R10, SR_TID.X ;  /* 0x00000000000a7919 */ /* 0x000ea20000002100 */
[----:B------:R-:W-:Y:S06]  /*0030*/  BSSY.RECONVERGENT B0, `(.L_x_1019) ;  /* 0x0000042000007945 */ /* 0x000fec0003800200 */
[----:B------:R-:W3:Y:S08]  /*0040*/  LDC R8, c[0x0][0x370] ;  /* 0x0000dc00ff087b82 */ /* 0x000ef00000000800 */
[----:B------:R-:W4:Y:S01]  /*0050*/  LDC R21, c[0x0][0x390] ;  /* 0x0000e400ff157b82 */ /* 0x000f220000000800 */
[----:B-1----:R-:W1:Y:S01]  /*0060*/  I2F.U32.RP R4, R11 ;  /* 0x0000000b00047306 */ /* 0x002e620000209000 */
[----:B---3--:R-:W-:-:S02]  /*0070*/  IMAD R9, R11, R8, RZ ;  /* 0x000000080b097224 */ /* 0x008fc400078e02ff */
[----:B--2---:R-:W-:-:S03]  /*0080*/  IMAD.IADD R0, R11, 0x1, R10 ;  /* 0x000000010b007824 */ /* 0x004fc600078e020a */
[----:B------:R-:W-:Y:S02]  /*0090*/  IABS R12, R9 ;  /* 0x00000009000c7213 */ /* 0x000fe40000000000 */
[----:B-1----:R-:W1:Y:S01]  /*00a0*/  MUFU.RCP R4, R4 ;  /* 0x0000000400047308 */ /* 0x002e620000001000 */
[C---:B------:R-:W-:Y:S02]  /*00b0*/  ISETP.GE.U32.AND P0, PT, R0.reuse, 0x400, PT ;  /* 0x000004000000780c */ /* 0x040fe40003f06070 */
[----:B------:R-:W-:Y:S02]  /*00c0*/  VIMNMX.U32 R7, PT, PT, R0, 0x400, !PT ;  /* 0x0000040000077848 */ /* 0x000fe40007fe0000 */
[----:B----4-:R-:W-:-:S04]  /*00d0*/  IADD3 R16, PT, PT, R9, -0x1, R21 ;  /* 0xffffffff09107810 */ /* 0x010fc80007ffe015 */
[----:B------:R-:W-:Y:S01]  /*00e0*/  IABS R18, R16 ;  /* 0x0000001000127213 */ /* 0x000fe20000000000 */
[----:B-1----:R-:W-:Y:S01]  /*00f0*/  VIADD R2, R4, 0xffffffe ;  /* 0x0ffffffe04027836 */ /* 0x002fe20000000000 */
[----:B------:R-:W-:-:S03]  /*0100*/  SEL R4, RZ, 0x1, P0 ;  /* 0x00000001ff047807 */ /* 0x000fc60000000000 */
[----:B------:R1:W2:Y:S01]  /*0110*/  F2I.FTZ.U32.TRUNC.NTZ R3, R2 ;  /* 0x0000000200037305 */ /* 0x0002a2000021f000 */
[----:B------:R-:W-:Y:S02]  /*0120*/  IADD3 R0, PT, PT, R7, -R0, -R4 ;  /* 0x8000000007007210 */ /* 0x000fe40007ffe804 */
[----:B------:R-:W3:Y:S01]  /*0130*/  S2R R7, SR_CTAID.X ;  /* 0x0000000000077919 */ /* 0x000ee20000002500 */
[----:B-1----:R-:W-:Y:S02]  /*0140*/  IMAD.MOV.U32 R2, RZ, RZ, RZ ;  /* 0x000000ffff027224 */ /* 0x002fe400078e00ff */
[----:B--2---:R-:W-:-:S04]  /*0150*/  IMAD.MOV R6, RZ, RZ, -R3 ;  /* 0x000000ffff067224 */ /* 0x004fc800078e0a03 */
[----:B------:R-:W-:Y:S02]  /*0160*/  IMAD R5, R6, R11, RZ ;  /* 0x0000000b06057224 */ /* 0x000fe400078e02ff */
[----:B------:R-:W1:Y:S02]  /*0170*/  I2F.RP R6, R12 ;  /* 0x0000000c00067306 */ /* 0x000e640000209400 */
[----:B------:R-:W-:-:S06]  /*0180*/  IMAD.HI.U32 R5, R3, R5, R2 ;  /* 0x0000000503057227 */ /* 0x000fcc00078e0002 */
[----:B------:R-:W-:-:S05]  /*0190*/  IMAD.HI.U32 R13, R5, R0, RZ ;  /* 0x00000000050d7227 */ /* 0x000fca00078e00ff */
[----:B------:R-:W-:Y:S01]  /*01a0*/  IADD3 R2, PT, PT, -R13, RZ, RZ ;  /* 0x000000ff0d027210 */ /* 0x000fe20007ffe1ff */
[----:B-1----:R-:W1:Y:S04]  /*01b0*/  MUFU.RCP R6, R6 ;  /* 0x0000000600067308 */ /* 0x002e680000001000 */
[----:B------:R-:W-:-:S05]  /*01c0*/  IMAD R0, R11, R2, R0 ;  /* 0x000000020b007224 */ /* 0x000fca00078e0200 */
[----:B------:R-:W-:Y:S01]  /*01d0*/  ISETP.GE.U32.AND P0, PT, R0, R11, PT ;  /* 0x0000000b0000720c */ /* 0x000fe20003f06070 */
[----:B-1----:R-:W-:Y:S02]  /*01e0*/  VIADD R2, R6, 0xffffffe ;  /* 0x0ffffffe06027836 */ /* 0x002fe40000000000 */
[----:B---3--:R-:W-:-:S10]  /*01f0*/  IMAD R6, R11, R7, R10 ;  /* 0x000000070b067224 */ /* 0x008fd400078e020a */
[----:B------:R-:W-:Y:S01]  /*0200*/  @P0 IMAD.IADD R0, R0, 0x1, -R11 ;  /* 0x0000000100000824 */ /* 0x000fe200078e0a0b */
[----:B------:R1:W2:Y:S01]  /*0210*/  F2I.FTZ.U32.TRUNC.NTZ R3, R2 ;  /* 0x0000000200037305 */ /* 0x0002a2000021f000 */
[----:B------:R-:W-:Y:S01]  /*0220*/  @P0 VIADD R13, R13, 0x1 ;  /* 0x000000010d0d0836 */ /* 0x000fe20000000000 */
[----:B------:R-:W-:Y:S02]  /*0230*/  ISETP.NE.U32.AND P0, PT, R11, RZ, PT ;  /* 0x000000ff0b00720c */ /* 0x000fe40003f05070 */
[-C--:B------:R-:W-:Y:S02]  /*0240*/  ISETP.GE.U32.AND P1, PT, R0, R11.reuse, PT ;  /* 0x0000000b0000720c */ /* 0x080fe40003f26070 */
[----:B------:R-:W-:Y:S02]  /*0250*/  LOP3.LUT R0, RZ, R11, RZ, 0x33, !PT ;  /* 0x0000000bff007212 */ /* 0x000fe400078e33ff */
[----:B------:R-:W-:Y:S01]  /*0260*/  ISETP.GE.AND P5, PT, R6, R21, PT ;  /* 0x000000150600720c */ /* 0x000fe20003fa6270 */
[----:B-1----:R-:W-:Y:S01]  /*0270*/  IMAD.MOV.U32 R2, RZ, RZ, RZ ;  /* 0x000000ffff027224 */ /* 0x002fe200078e00ff */
[----:B--2---:R-:W-:-:S07]  /*0280*/  IADD3 R15, PT, PT, RZ, -R3, RZ ;  /* 0x80000003ff0f7210 */ /* 0x004fce0007ffe0ff */
[----:B------:R-:W-:-:S05]  /*0290*/  @P1 VIADD R13, R13, 0x1 ;  /* 0x000000010d0d1836 */ /* 0x000fca0000000000 */
[----:B------:R-:W-:-:S05]  /*02a0*/  SEL R13, R0, R13, !P0 ;  /* 0x0000000d000d7207 */ /* 0x000fca0004000000 */
[----:B------:R-:W-:Y:S02]  /*02b0*/  IMAD.IADD R4, R4, 0x1, R13 ;  /* 0x0000000104047824 */ /* 0x000fe400078e020d */
[----:B------:R-:W-:-:S03]  /*02c0*/  IMAD R13, R15, R12, RZ ;  /* 0x0000000c0f0d7224 */ /* 0x000fc600078e02ff */
[----:B------:R-:W-:Y:S01]  /*02d0*/  LOP3.LUT R14, R4, 0x3, RZ, 0xc0, !PT ;  /* 0x00000003040e7812 */ /* 0x000fe200078ec0ff */
[----:B------:R-:W-:Y:S01]  /*02e0*/  IMAD.HI.U32 R2, R3, R13, R2 ;  /* 0x0000000d03027227 */ /* 0x000fe200078e0002 */
[----:B------:R-:W-:Y:S02]  /*02f0*/  IABS R3, R9 ;  /* 0x0000000900037213 */ /* 0x000fe40000000000 */
[----:B------:R-:W-:Y:S01]  /*0300*/  ISETP.NE.AND P1, PT, R14, 0x3, PT ;  /* 0x000000030e00780c */ /* 0x000fe20003f25270 */
[----:B------:R-:W-:Y:S01]  /*0310*/  IMAD.IADD R14, R6, 0x1, R9 ;  /* 0x00000001060e7824 */ /* 0x000fe200078e0209 */
[----:B------:R-:W-:Y:S01]  /*0320*/  ISETP.GE.U32.AND P2, PT, R4, 0x3, PT ;  /* 0x000000030400780c */ /* 0x000fe20003f46070 */
[----:B------:R-:W-:Y:S01]  /*0330*/  IMAD.HI.U32 R13, R2, R18, RZ ;  /* 0x00000012020d7227 */ /* 0x000fe200078e00ff */
[----:B------:R-:W-:Y:S02]  /*0340*/  MOV R2, R10 ;  /* 0x0000000a00027202 */ /* 0x000fe40000000f00 */
[----:B------:R-:W-:Y:S01]  /*0350*/  ISETP.GE.AND P4, PT, R14, R21, PT ;  /* 0x000000150e00720c */ /* 0x000fe20003f86270 */
[----:B------:R-:W-:-:S06]  /*0360*/  IMAD.MOV R19, RZ, RZ, -R3 ;  /* 0x000000ffff137224 */ /* 0x000fcc00078e0a03 */
[----:B------:R-:W-:Y:S06]  /*0370*/  @!P1 BRA `(.L_x_1020) ;  /* 0x0000000000349947 */ /* 0x000fec0003800000 */
        /* <DEDUP_REMOVED lines=8> */
.L_x_1021:
[----:B------:R-:W-:Y:S01]  /*0400*/  VIADD R3, R3, 0x1 ;  /* 0x0000000103037836 */ /* 0x000fe20000000000 */
[----:B------:R1:W-:Y:S04]  /*0410*/  STS [R4], RZ ;  /* 0x000000ff04007388 */ /* 0x0003e80000000800 */
[----:B------:R-:W-:Y:S01]  /*0420*/  ISETP.NE.AND P1, PT, R3, RZ, PT ;  /* 0x000000ff0300720c */ /* 0x000fe20003f25270 */
[----:B-1----:R-:W-:-:S12]  /*0430*/  IMAD R4, R11, 0x4, R4 ;  /* 0x000000040b047824 */ /* 0x002fd800078e0204 */
[----:B------:R-:W-:Y:S05]  /*0440*/  @P1 BRA `(.L_x_1021) ;  /* 0xfffffffc00ec1947 */ /* 0x000fea000383ffff */
.L_x_1020:
[----:B------:R-:W-:Y:S05]  /*0450*/  BSYNC.RECONVERGENT B0 ;  /* 0x0000000000007941 */ /* 0x000fea0003800200 */
.L_x_1019:
[----:B------:R-:W-:Y:S04]  /*0460*/  BSSY.RECONVERGENT B0, `(.L_x_1022) ;  /* 0x0000011000007945 */ /* 0x000fe80003800200 */
[----:B------:R-:W-:Y:S05]  /*0470*/  @!P2 BRA `(.L_x_1023) ;  /* 0x00000000003ca947 */ /* 0x000fea0003800000 */
[----:B------:R-:W1:Y:S01]  /*0480*/  S2UR UR5, SR_CgaCtaId ;  /* 0x00000000000579c3 */ /* 0x000e620000008800 */
[----:B------:R-:W-:Y:S02]  /*0490*/  UMOV UR4, 0x400 ;  /* 0x0000040000047882 */ /* 0x000fe40000000000 */
[----:B-1----:R-:W-:-:S06]  /*04a0*/  ULEA UR4, UR5, UR4, 0x18 ;  /* 0x0000000405047291 */ /* 0x002fcc000f8ec0ff */
[----:B------:R-:W-:-:S07]  /*04b0*/  LEA R4, R2, UR4, 0x2 ;  /* 0x0000000402047c11 */ /* 0x000fce000f8e10ff */
.L_x_1024:
        /* <DEDUP_REMOVED lines=11> */
.L_x_1023:
[----:B------:R-:W-:Y:S05]  /*0570*/  BSYNC.RECONVERGENT B0 ;  /* 0x0000000000007941 */ /* 0x000fea0003800200 */
.L_x_1022:
[----:B------:R-:W-:Y:S01]  /*0580*/  IMAD R15, R13, R19, R18 ;  /* 0x000000130d0f7224 */ /* 0x000fe200078e0212 */
[----:B------:R-:W1:Y:S01]  /*0590*/  @!P4 LDC.64 R2, c[0x0][0x380] ;  /* 0x0000e000ff02cb82 */ /* 0x000e620000000a00 */
[----:B------:R-:W-:Y:S01]  /*05a0*/  IMAD.HI.U32 R19, R5, R10, RZ ;  /* 0x0000000a05137227 */ /* 0x000fe200078e00ff */
[----:B------:R-:W-:Y:S01]  /*05b0*/  LOP3.LUT R16, R16, R9, RZ, 0x3c, !PT ;  /* 0x0000000910107212 */ /* 0x000fe200078e3cff */
[----:B------:R-:W-:Y:S01]  /*05c0*/  UMOV UR5, 0x400 ;  /* 0x0000040000057882 */ /* 0x000fe20000000000 */
[----:B------:R-:W-:Y:S01]  /*05d0*/  ISETP.GT.U32.AND P1, PT, R12, R15, PT ;  /* 0x0000000f0c00720c */ /* 0x000fe20003f24070 */
[----:B------:R-:W-:Y:S01]  /*05e0*/  IMAD.MOV R18, RZ, RZ, -R19 ;  /* 0x000000ffff127224 */ /* 0x000fe200078e0a13 */
[----:B------:R-:W-:Y:S01]  /*05f0*/  ISETP.GE.AND P3, PT, R16, RZ, PT ;  /* 0x000000ff1000720c */ /* 0x000fe20003f66270 */
[----:B------:R-:W2:Y:S01]  /*0600*/  LDCU.64 UR8, c[0x0][0x358] ;  /* 0x00006b00ff0877ac */ /* 0x000ea20008000a00 */
[----:B------:R-:W3:Y:S01]  /*0610*/  S2UR UR6, SR_CgaCtaId ;  /* 0x00000000000679c3 */ /* 0x000ee20000008800 */
[----:B------:R-:W-:Y:S01]  /*0620*/  IMAD R18, R11, R18, R10 ;  /* 0x000000120b127224 */ /* 0x000fe200078e020a */
[----:B------:R-:W-:-:S04]  /*0630*/  UIADD3 UR4, UPT, UPT, UR5, 0x1000, URZ ;  /* 0x0000100005047890 */ /* 0x000fc8000fffe0ff */
[----:B------:R-:W-:Y:S02]  /*0640*/  ISETP.GE.U32.AND P2, PT, R18, R11, PT ;  /* 0x0000000b1200720c */ /* 0x000fe40003f46070 */
[----:B------:R-:W4:Y:S01]  /*0650*/  @!P5 LDC.64 R4, c[0x0][0x380] ;  /* 0x0000e000ff04db82 */ /* 0x000f220000000a00 */
[-C--:B------:R-:W-:Y:S01]  /*0660*/  @!P1 IADD3 R15, PT, PT, R15, -R12.reuse, RZ ;  /* 0x8000000c0f0f9210 */ /* 0x080fe20007ffe0ff */
[----:B------:R-:W-:Y:S01]  /*0670*/  @!P1 VIADD R13, R13, 0x1 ;  /* 0x000000010d0d9836 */ /* 0x000fe20000000000 */
[----:B------:R-:W-:Y:S02]  /*0680*/  ISETP.NE.AND P1, PT, R9, RZ, PT ;  /* 0x000000ff0900720c */ /* 0x000fe40003f25270 */
[----:B------:R-:W-:Y:S01]  /*0690*/  ISETP.GE.U32.AND P6, PT, R15, R12, PT ;  /* 0x0000000c0f00720c */ /* 0x000fe20003fc6070 */
[----:B-1----:R-:W-:-:S05]  /*06a0*/  @!P4 IMAD.WIDE R14, R14, 0x4, R2 ;  /* 0x000000040e0ec825 */ /* 0x002fca00078e0202 */
[----:B------:R-:W-:Y:S02]  /*06b0*/  @P2 IMAD.IADD R18, R18, 0x1, -R11 ;  /* 0x0000000112122824 */ /* 0x000fe400078e0a0b */
[----:B------:R-:W-:Y:S01]  /*06c0*/  @P2 VIADD R19, R19, 0x1 ;  /* 0x0000000113132836 */ /* 0x000fe20000000000 */
[----:B---3--:R-:W-:-:S04]  /*06d0*/  ULEA UR4, UR6, UR4, 0x18 ;  /* 0x0000000406047291 */ /* 0x008fc8000f8ec0ff */
[----:B------:R-:W-:Y:S01]  /*06e0*/  @P6 VIADD R13, R13, 0x1 ;  /* 0x000000010d0d6836 */ /* 0x000fe20000000000 */
[----:B------:R-:W-:Y:S01]  /*06f0*/  ISETP.GE.U32.AND P6, PT, R18, R11, PT ;  /* 0x0000000b1200720c */ /* 0x000fe20003fc6070 */
[----:B------:R-:W-:-:S03]  /*0700*/  ULEA UR5, UR6, UR5, 0x18 ;  /* 0x0000000506057291 */ /* 0x000fc6000f8ec0ff */
[----:B------:R-:W-:Y:S01]  /*0710*/  MOV R3, R13 ;  /* 0x0000000d00037202 */ /* 0x000fe20000000f00 */
[----:B----4-:R-:W-:Y:S01]  /*0720*/  @!P5 IMAD.WIDE R16, R6, 0x4, R4 ;  /* 0x000000040610d825 */ /* 0x010fe200078e0204 */
[----:B------:R-:W-:-:S03]  /*0730*/  LEA R5, R10, UR4, 0x2 ;  /* 0x000000040a057c11 */ /* 0x000fc6000f8e10ff */
[----:B------:R-:W-:Y:S01]  /*0740*/  @!P3 IMAD.MOV R3, RZ, RZ, -R3 ;  /* 0x000000ffff03b224 */ /* 0x000fe200078e0a03 */
[----:B------:R-:W-:Y:S01]  /*0750*/  @!P1 LOP3.LUT R3, RZ, R9, RZ, 0x33, !PT ;  /* 0x00000009ff039212 */ /* 0x000fe200078e33ff */
[----:B------:R-:W-:Y:S01]  /*0760*/  IMAD R4, R11, 0x4, R5 ;  /* 0x000000040b047824 */ /* 0x000fe200078e0205 */
[----:B------:R-:W-:Y:S01]  /*0770*/  @!PT LDS RZ, [RZ] ;  /* 0x00000000fffff984 */ /* 0x000fe20000000800 */
[----:B------:R-:W-:Y:S01]  /*0780*/  @!PT LDS RZ, [RZ] ;  /* 0x00000000fffff984 */ /* 0x000fe20000000800 */
[----:B------:R-:W-:Y:S01]  /*0790*/  @!PT LDS RZ, [RZ] ;  /* 0x00000000fffff984 */ /* 0x000fe20000000800 */
[----:B--2---:R1:W-:Y:S01]  /*07a0*/  @!P5 LDGSTS.E [R5], desc[UR8][R16.64] ;  /* 0x000000001005dfae */ /* 0x0043e2000b9a1008 */
[----:B------:R-:W-:Y:S01]  /*07b0*/  @P6 VIADD R19, R19, 0x1 ;  /* 0x0000000113136836 */ /* 0x000fe20000000000 */
[----:B------:R-:W-:Y:S02]  /*07c0*/  ISETP.GE.AND P1, PT, R3, 0x3, PT ;  /* 0x000000030300780c */ /* 0x000fe40003f26270 */
[----:B------:R-:W0:Y:S02]  /*07d0*/  LDGDEPBAR ;  /* 0x00000000000079af */ /* 0x000e240000000000 */
[----:B------:R-:W-:Y:S02]  /*07e0*/  SEL R2, R0, R19, !P0 ;  /* 0x0000001300027207 */ /* 0x000fe40004000000 */
[----:B------:R1:W-:Y:S02]  /*07f0*/  @!P4 LDGSTS.E [R4], desc[UR8][R14.64] ;  /* 0x000000000e04cfae */ /* 0x0003e4000b9a1008 */
[----:B------:R-:W-:-:S02]  /*0800*/  LEA R2, R2, UR5, 0xc ;  /* 0x0000000502027c11 */ /* 0x000fc4000f8e60ff */
[----:B------:R-:W0:Y:S01]  /*0810*/  LDGDEPBAR ;  /* 0x00000000000079af */ /* 0x000e220000000000 */
[----:B------:R-:W-:Y:S06]  /*0820*/  BAR.SYNC.DEFER_BLOCKING 0x0 ;  /* 0x0000000000007b1d */ /* 0x000fec0000010000 */
[----:B------:R-:W-:Y:S05]  /*0830*/  @!P1 BRA `(.L_x_1025) ;  /* 0x0000000c00489947 */ /* 0x000fea0003800000 */
[C---:B------:R-:W-:Y:S01]  /*0840*/  VIADD R0, R3.reuse, 0xfffffffd ;  /* 0xfffffffd03007836 */ /* 0x040fe20000000000 */
[----:B------:R-:W-:Y:S01]  /*0850*/  IADD3 R13, PT, PT, R3, -0x2, RZ ;  /* 0xfffffffe030d7810 */ /* 0x000fe20007ffe0ff */
[----:B-1----:R-:W-:-:S03]  /*0860*/  IMAD.MOV.U32 R16, RZ, RZ, 0x2 ;  /* 0x00000002ff107424 */ /* 0x002fc600078e00ff */
        /* <DEDUP_REMOVED lines=17> */
.L_x_1041:
        /* <DEDUP_REMOVED lines=22> */
.L_x_1028:
[----:B------:R-:W-:Y:S05]  /*0ae0*/  BSYNC.RECONVERGENT B0 ;  /* 0x0000000000007941 */ /* 0x000fea0003800200 */
.L_x_1027:
        /* <DEDUP_REMOVED lines=8> */
.L_x_1030:
[----:B------:R-:W-:Y:S05]  /*0b70*/  BSYNC.RECONVERGENT B0 ;  /* 0x0000000000007941 */ /* 0x000fea0003800200 */
.L_x_1029:
        /* <DEDUP_REMOVED lines=23> */
.L_x_1032:
[----:B------:R-:W-:Y:S05]  /*0cf0*/  BSYNC.RECONVERGENT B0 ;  /* 0x0000000000007941 */ /* 0x000fea0003800200 */
.L_x_1031:
        /* <DEDUP_REMOVED lines=8> */
.L_x_1034:
[----:B------:R-:W-:Y:S05]  /*0d80*/  BSYNC.RECONVERGENT B0 ;  /* 0x0000000000007941 */ /* 0x000fea0003800200 */
.L_x_1033:
        /* <DEDUP_REMOVED lines=22> */
.L_x_1036:
[----:B------:R-:W-:Y:S05]  /*0ef0*/  BSYNC.RECONVERGENT B0 ;  /* 0x0000000000007941 */ /* 0x000fea0003800200 */
.L_x_1035:
        /* <DEDUP_REMOVED lines=8> */
.L_x_1038:
[----:B------:R-:W-:Y:S05]  /*0f80*/  BSYNC.RECONVERGENT B0 ;  /* 0x0000000000007941 */ /* 0x000fea0003800200 */
.L_x_1037:
        /* <DEDUP_REMOVED lines=21> */
.L_x_1040:
[----:B------:R-:W-:Y:S05]  /*10e0*/  BSYNC.RECONVERGENT B0 ;  /* 0x0000000000007941 */ /* 0x000fea0003800200 */
.L_x_1039:
[----:B------:R-:W-:Y:S01]  /*10f0*/  ISETP.GE.AND P0, PT, R19, R21, PT ;  /* 0x000000151300720c */ /* 0x000fe20003f06270 */
[----:B------:R-:W-:Y:S01]  /*1100*/  VIADD R13, R13, 0x4 ;  /* 0x000000040d0d7836 */ /* 0x000fe20000000000 */
[C---:B------:R-:W-:Y:S01]  /*1110*/  LEA R6, R9.reuse, R6, 0x2 ;  /* 0x0000000609067211 */ /* 0x040fe200078e10ff */
        /* <DEDUP_REMOVED lines=16> */
.L_x_1026:
        /* <DEDUP_REMOVED lines=10> */
.L_x_1046:
        /* <DEDUP_REMOVED lines=28> */
.L_x_1043:
[----:B------:R-:W-:Y:S05]  /*1480*/  BSYNC.RECONVERGENT B0 ;  /* 0x0000000000007941 */ /* 0x000fea0003800200 */
.L_x_1042:
[----:B------:R-:W-:Y:S04]  /*1490*/  BSSY.RECONVERGENT B0, `(.L_x_1044) ;  /* 0x0000007000007945 */ /* 0x000fe80003800200 */
[----:B------:R-:W-:Y:S05]  /*14a0*/  @P2 BRA `(.L_x_1045) ;  /* 0x0000000000142947 */ /* 0x000fea0003800000 */
[----:B-12---:R-:W-:-:S05]  /*14b0*/  IMAD.WIDE R14, R4, 0x4, R12 ;  /* 0x00000004040e7825 */ /* 0x006fca00078e020c */
[----:B------:R-:W-:Y:S01]  /*14c0*/  @!PT LDS RZ, [RZ] ;  /* 0x00000000fffff984 */ /* 0x000fe20000000800 */
[----:B------:R-:W-:Y:S01]  /*14d0*/  @!PT LDS RZ, [RZ] ;  /* 0x00000000fffff984 */ /* 0x000fe20000000800 */
[----:B------:R-:W-:Y:S01]  /*14e0*/  @!PT LDS RZ, [RZ] ;  /* 0x00000000fffff984 */ /* 0x000fe20000000800 */
[----:B------:R3:W-:Y:S02]  /*14f0*/  LDGSTS.E [R17], desc[UR8][R14.64] ;  /* 0x000000000e117fae */ /* 0x0007e4000b9a1008 */
.L_x_1045:
[----:B------:R-:W-:Y:S05]  /*1500*/  BSYNC.RECONVERGENT B0 ;  /* 0x0000000000007941 */ /* 0x000fea0003800200 */
.L_x_1044:
[----:B------:R-:W0:Y:S01]  /*1510*/  LDGDEPBAR ;  /* 0x00000000000079af */ /* 0x000e220000000000 */
[----:B------:R-:W-:Y:S01]  /*1520*/  IADD3 R16, PT, PT, R16, 0x1, RZ ;  /* 0x0000000110107810 */ /* 0x000fe20007ffe0ff */
[C---:B------:R-:W-:Y:S02]  /*1530*/  IMAD.IADD R6, R9.reuse, 0x1, R6 ;  /* 0x0000000109067824 */ /* 0x040fe400078e0206 */
[----:B------:R-:W-:Y:S01]  /*1540*/  IMAD.IADD R4, R9, 0x1, R4 ;  /* 0x0000000109047824 */ /* 0x000fe200078e0204 */
[----:B------:R-:W-:Y:S06]  /*1550*/  @P3 BRA `(.L_x_1046) ;  /* 0xfffffffc00583947 */ /* 0x000fec000383ffff */
.L_x_1025:
[----:B------:R-:W-:Y:S01]  /*1560*/  VIMNMX R3, PT, PT, R3, 0x2, !PT ;  /* 0x0000000203037848 */ /* 0x000fe20007fe0100 */
[----:B------:R-:W-:-:S04]  /*1570*/  DEPBAR.LE SB0, 0x0 ;  /* 0x000080000000791a */ /* 0x000fc80000000000 */
[C---:B------:R-:W-:Y:S01]  /*1580*/  VIADD R0, R3.reuse, 0xfffffffe ;  /* 0xfffffffe03007836 */ /* 0x040fe20000000000 */
[----:B------:R-:W-:Y:S01]  /*1590*/  LOP3.LUT R3, R3, 0x1, RZ, 0xc0, !PT ;  /* 0x0000000103037812 */ /* 0x000fe200078ec0ff */
[----:B------:R-:W-:Y:S01]  /*15a0*/  BSSY.RECONVERGENT B0, `(.L_x_1047) ;  /* 0x000001d000007945 */ /* 0x000fe20003800200 */
[----:B------:R-:W-:Y:S01]  /*15b0*/  ISETP.GT.U32.AND P2, PT, R10, 0x7f, PT ;  /* 0x0000007f0a00780c */ /* 0x000fe20003f44070 */
[----:B------:R-:W-:Y:S01]  /*15c0*/  IMAD R0, R0, R8, R7 ;  /* 0x0000000800007224 */ /* 0x000fe200078e0207 */
[----:B------:R-:W-:-:S03]  /*15d0*/  ISETP.NE.U32.AND P3, PT, R3, 0x1, PT ;  /* 0x000000010300780c */ /* 0x000fc60003f65070 */
[----:B-1----:R-:W-:Y:S01]  /*15e0*/  IMAD R4, R0, R11, R10 ;  /* 0x0000000b00047224 */ /* 0x002fe200078e020a */
[----:B--2---:R-:W-:-:S03]  /*15f0*/  SEL R12, R11, RZ, P3 ;  /* 0x000000ff0b0c7207 */ /* 0x004fc60001800000 */
[----:B------:R-:W-:Y:S01]  /*1600*/  IMAD.IADD R0, R9, 0x1, R4 ;  /* 0x0000000109007824 */ /* 0x000fe200078e0204 */
[----:B------:R-:W-:-:S04]  /*1610*/  ISETP.GE.AND P0, PT, R4, R21, PT ;  /* 0x000000150400720c */ /* 0x000fc80003f06270 */
[----:B------:R-:W-:-:S09]  /*1620*/  ISETP.GE.AND P1, PT, R0, R21, PT ;  /* 0x000000150000720c */ /* 0x000fd20003f26270 */
[----:B------:R-:W-:Y:S05]  /*1630*/  @P0 BRA `(.L_x_1048) ;  /* 0x00000000004c0947 */ /* 0x000fea0003800000 */
[----:B------:R-:W-:-:S04]  /*1640*/  SEL R0, R11, RZ, !P3 ;  /* 0x000000ff0b007207 */ /* 0x000fc80005800000 */
        /* <DEDUP_REMOVED lines=18> */
.L_x_1048:
[----:B------:R-:W-:Y:S05]  /*1770*/  BSYNC.RECONVERGENT B0 ;  /* 0x0000000000007941 */ /* 0x000fea0003800200 */
.L_x_1047:
[----:B------:R-:W-:Y:S04]  /*1780*/  BSSY.RECONVERGENT B0, `(.L_x_1049) ;  /* 0x0000014000007945 */ /* 0x000fe80003800200 */
[----:B------:R-:W-:Y:S05]  /*1790*/  @P1 BRA `(.L_x_1050) ;  /* 0x0000000000481947 */ /* 0x000fea0003800000 */
[----:B------:R-:W-:-:S06]  /*17a0*/  IMAD R5, R12, 0x4, R5 ;  /* 0x000000040c057824 */ /* 0x000fcc00078e0205 */
[----:B------:R-:W2:Y:S02]  /*17b0*/  LDS R5, [R5] ;  /* 0x0000000005057984 */ /* 0x000ea40000000800 */
[----:B--2---:R-:W-:Y:S01]  /*17c0*/  IMAD.SHL.U32 R0, R5, 0x4, RZ ;  /* 0x0000000405007824 */ /* 0x004fe200078e00ff */
[--C-:B------:R-:W-:Y:S02]  /*17d0*/  SHF.R.U32.HI R4, RZ, 0x6, R5.reuse ;  /* 0x00000006ff047819 */ /* 0x100fe40000011605 */
[--C-:B------:R-:W-:Y:S02]  /*17e0*/  SHF.R.U32.HI R6, RZ, 0xe, R5.reuse ;  /* 0x0000000eff067819 */ /* 0x100fe40000011605 */
[----:B------:R-:W-:Y:S02]  /*17f0*/  SHF.R.U32.HI R8, RZ, 0x16, R5 ;  /* 0x00000016ff087819 */ /* 0x000fe40000011605 */
[----:B-1----:R-:W-:Y:S02]  /*1800*/  LOP3.LUT R3, R0, 0x3fc, RZ, 0xc0, !PT ;  /* 0x000003fc00037812 */ /* 0x002fe400078ec0ff */
        /* <DEDUP_REMOVED lines=11> */
.L_x_1050:
[----:B------:R-:W-:Y:S05]  /*18c0*/  BSYNC.RECONVERGENT B0 ;  /* 0x0000000000007941 */ /* 0x000fea0003800200 */
.L_x_1049:
[----:B------:R-:W-:Y:S06]  /*18d0*/  BAR.SYNC.DEFER_BLOCKING 0x0 ;  /* 0x0000000000007b1d */ /* 0x000fec0000010000 */
[----:B------:R-:W-:Y:S05]  /*18e0*/  @P2 EXIT ;  /* 0x000000000000294d */ /* 0x000fea0003800000 */
[----:B------:R-:W4:Y:S01]  /*18f0*/  S2R R0, SR_LANEID ;  /* 0x0000000000007919 */ /* 0x000f220000000000 */
[----:B------:R-:W5:Y:S01]  /*1900*/  LDCU UR4, c[0x0][0x394] ;  /* 0x00007280ff0477ac */ /* 0x000f620008000800 */
[----:B------:R-:W1:Y:S01]  /*1910*/  LDCU.64 UR6, c[0x0][0x388] ;  /* 0x00007100ff0677ac */ /* 0x000e620008000a00 */
[C---:B----4-:R-:W-:Y:S02]  /*1920*/  ISETP.NE.AND P0, PT, R0.reuse, RZ, PT ;  /* 0x000000ff0000720c */ /* 0x050fe40003f05270 */
[C---:B------:R-:W-:Y:S02]  /*1930*/  ISETP.GE.U32.AND P1, PT, R0.reuse, 0x2, PT ;  /* 0x000000020000780c */ /* 0x040fe40003f26070 */
[C---:B------:R-:W-:Y:S02]  /*1940*/  ISETP.GE.U32.AND P2, PT, R0.reuse, 0x4, PT ;  /* 0x000000040000780c */ /* 0x040fe40003f46070 */
[C---:B------:R-:W-:Y:S02]  /*1950*/  ISETP.GE.U32.AND P3, PT, R0.reuse, 0x8, PT ;  /* 0x000000080000780c */ /* 0x040fe40003f66070 */
[----:B------:R-:W-:-:S02]  /*1960*/  ISETP.GE.U32.AND P4, PT, R0, 0x10, PT ;  /* 0x000000100000780c */ /* 0x000fc40003f86070 */
[----:B------:R-:W-:Y:S02]  /*1970*/  LOP3.LUT R0, R10, 0x1f, RZ, 0xc0, !PT ;  /* 0x0000001f0a007812 */ /* 0x000fe400078ec0ff */
[----:B-1---5:R-:W-:-:S09]  /*1980*/  SHF.R.U32.HI R10, RZ, 0x5, R10 ;  /* 0x00000005ff0a7819 */ /* 0x022fd2000001160a */
.L_x_1053:
[C---:B--2---:R-:W-:Y:S01]  /*1990*/  LEA R7, R10.reuse, UR5, 0xa ;  /* 0x000000050a077c11 */ /* 0x044fe2000f8e50ff */
[----:B------:R-:W-:Y:S01]  /*19a0*/  UMOV UR10, 0xffffffff ;  /* 0xffffffff000a7882 */ /* 0x000fe20000000000 */
[----:B------:R-:W-:-:S03]  /*19b0*/  IMAD R3, R10, UR4, RZ ;  /* 0x000000040a037c24 */ /* 0x000fc6000f8e02ff */
[----:B-1----:R-:W-:Y:S01]  /*19c0*/  IMAD R5, R0, 0x4, R7 ;  /* 0x0000000400057824 */ /* 0x002fe200078e0207 */
[----:B------:R1:W2:Y:S04]  /*19d0*/  LDS R4, [R7] ;  /* 0x0000000007047984 */ /* 0x0002a80000000800 */
[----:B------:R1:W4:Y:S01]  /*19e0*/  LDS R26, [R5] ;  /* 0x00000000051a7984 */ /* 0x0003220000000800 */
[----:B------:R-:W-:Y:S05]  /*19f0*/  BRA.DIV UR10, `(.L_x_1051) ;  /* 0x0000000a0a9c7947 */ /* 0x000fea000b800000 */
[----:B------:R-:W5:Y:S04]  /*1a00*/  LDS R18, [R5+0x80] ;  /* 0x0000800005127984 */ /* 0x000f680000000800 */
[----:B---3--:R-:W3:Y:S04]  /*1a10*/  LDS R14, [R5+0x100] ;  /* 0x00010000050e7984 */ /* 0x008ee80000000800 */
[----:B------:R-:W-:Y:S04]  /*1a20*/  LDS R17, [R5+0x180] ;  /* 0x0001800005117984 */ /* 0x000fe80000000800 */
[----:B------:R-:W-:Y:S04]  /*1a30*/  LDS R8, [R5+0x200] ;  /* 0x0002000005087984 */ /* 0x000fe80000000800 */
[----:B------:R-:W-:Y:S04]  /*1a40*/  LDS R6, [R5+0x280] ;  /* 0x0002800005067984 */ /* 0x000fe80000000800 */
[----:B----4-:R-:W4:Y:S04]  /*1a50*/  SHFL.UP PT, R2, R26, 0x1, RZ ;  /* 0x042000001a027989 */ /* 0x010f2800000e00ff */
[----:B-1----:R-:W-:Y:S04]  /*1a60*/  LDS R7, [R5+0x300] ;  /* 0x0003000005077984 */ /* 0x002fe80000000800 */
[----:B------:R-:W-:Y:S04]  /*1a70*/  LDS R5, [R5+0x380] ;  /* 0x0003800005057984 */ /* 0x000fe80000000800 */
[----:B-----5:R-:W1:Y:S04]  /*1a80*/  SHFL.UP PT, R16, R18, 0x1, RZ ;  /* 0x0420000012107989 */ /* 0x020e6800000e00ff */
[----:B---3--:R-:W3:Y:S01]  /*1a90*/  SHFL.UP PT, R19, R14, 0x1, RZ ;  /* 0x042000000e137989 */ /* 0x008ee200000e00ff */
[----:B----4-:R-:W-:-:S03]  /*1aa0*/  SEL R9, R2, RZ, P0 ;  /* 0x000000ff02097207 */ /* 0x010fc60000000000 */
[----:B------:R-:W4:Y:S02]  /*1ab0*/  SHFL.UP PT, R20, R17, 0x1, RZ ;  /* 0x0420000011147989 */ /* 0x000f2400000e00ff */
[----:B------:R-:W-:Y:S02]  /*1ac0*/  IMAD.IADD R2, R26, 0x1, R9 ;  /* 0x000000011a027824 */ /* 0x000fe400078e0209 */
[----:B------:R-:W5:Y:S04]  /*1ad0*/  SHFL.UP PT, R21, R8, 0x1, RZ ;  /* 0x0420000008157989 */ /* 0x000f6800000e00ff */
[----:B------:R-:W2:Y:S04]  /*1ae0*/  SHFL.UP PT, R15, R6, 0x1, RZ ;  /* 0x04200000060f7989 */ /* 0x000ea800000e00ff */
[----:B------:R-:W2:Y:S01]  /*1af0*/  SHFL.UP PT, R24, R2, 0x2, RZ ;  /* 0x0440000002187989 */ /* 0x000ea200000e00ff */
[----:B-1----:R-:W-:-:S02]  /*1b00*/  SEL R13, R16, RZ, P0 ;  /* 0x000000ff100d7207 */ /* 0x002fc40000000000 */
[----:B---3--:R-:W-:-:S03]  /*1b10*/  SEL R19, R19, RZ, P0 ;  /* 0x000000ff13137207 */ /* 0x008fc60000000000 */
[----:B------:R-:W-:Y:S01]  /*1b20*/  IMAD.IADD R16, R18, 0x1, R13 ;  /* 0x0000000112107824 */ /* 0x000fe200078e020d */
[----:B----4-:R-:W-:Y:S02]  /*1b30*/  SEL R20, R20, RZ, P0 ;  /* 0x000000ff14147207 */ /* 0x010fe40000000000 */
[----:B------:R-:W-:Y:S02]  /*1b40*/  IADD3 R14, PT, PT, R14, R19, RZ ;  /* 0x000000130e0e7210 */ /* 0x000fe40007ffe0ff */
[----:B------:R-:W1:Y:S01]  /*1b50*/  SHFL.UP PT, R23, R16, 0x2, RZ ;  /* 0x0440000010177989 */ /* 0x000e6200000e00ff */
[----:B-----5:R-:W-:Y:S01]  /*1b60*/  SEL R21, R21, RZ, P0 ;  /* 0x000000ff15157207 */ /* 0x020fe20000000000 */
[----:B------:R-:W-:Y:S02]  /*1b70*/  IMAD.IADD R17, R17, 0x1, R20 ;  /* 0x0000000111117824 */ /* 0x000fe400078e0214 */
[----:B------:R-:W3:Y:S01]  /*1b80*/  SHFL.UP PT, R19, R14, 0x2, RZ ;  /* 0x044000000e137989 */ /* 0x000ee200000e00ff */
[----:B--2---:R-:W-:Y:S01]  /*1b90*/  SEL R15, R15, RZ, P0 ;  /* 0x000000ff0f0f7207 */ /* 0x004fe20000000000 */
[----:B------:R-:W-:-:S02]  /*1ba0*/  IMAD.IADD R8, R8, 0x1, R21 ;  /* 0x0000000108087824 */ /* 0x000fc400078e0215 */
[----:B------:R-:W2:Y:S01]  /*1bb0*/  SHFL.UP PT, R20, R17, 0x2, RZ ;  /* 0x0440000011147989 */ /* 0x000ea200000e00ff */
[----:B------:R-:W-:Y:S01]  /*1bc0*/  SEL R9, R24, RZ, P1 ;  /* 0x000000ff18097207 */ /* 0x000fe20000800000 */
[----:B------:R-:W-:Y:S02]  /*1bd0*/  IMAD.IADD R18, R6, 0x1, R15 ;  /* 0x0000000106127824 */ /* 0x000fe400078e020f */
[----:B------:R-:W4:Y:S02]  /*1be0*/  SHFL.UP PT, R21, R7, 0x1, RZ ;  /* 0x0420000007157989 */ /* 0x000f2400000e00ff */
[----:B------:R-:W-:Y:S02]  /*1bf0*/  IMAD.IADD R2, R2, 0x1, R9 ;  /* 0x0000000102027824 */ /* 0x000fe400078e0209 */
[----:B------:R-:W5:Y:S04]  /*1c00*/  SHFL.UP PT, R22, R8, 0x2, RZ ;  /* 0x0440000008167989 */ /* 0x000f6800000e00ff */
[----:B------:R-:W5:Y:S01]  /*1c10*/  SHFL.UP PT, R15, R18, 0x2, RZ ;  /* 0x04400000120f7989 */ /* 0x000f6200000e00ff */
[----:B-1----:R-:W-:-:S04]  /*1c20*/  SEL R23, R23, RZ, P1 ;  /* 0x000000ff17177207 */ /* 0x002fc80000800000 */
[----:B------:R-:W-:Y:S02]  /*1c30*/  IADD3 R16, PT, PT, R16, R23, RZ ;  /* 0x0000001710107210 */ /* 0x000fe40007ffe0ff */
[----:B---3--:R-:W-:Y:S02]  /*1c40*/  SEL R19, R19, RZ, P1 ;  /* 0x000000ff13137207 */ /* 0x008fe40000800000 */
[----:B--2---:R-:W-:Y:S01]  /*1c50*/  SEL R20, R20, RZ, P1 ;  /* 0x000000ff14147207 */ /* 0x004fe20000800000 */
[----:B------:R-:W1:Y:S02]  /*1c60*/  SHFL.UP PT, R23, R16, 0x4, RZ ;  /* 0x0480000010177989 */ /* 0x000e6400000e00ff */
[----:B------:R-:W-:Y:S01]  /*1c70*/  IMAD.IADD R14, R14, 0x1, R19 ;  /* 0x000000010e0e7824 */ /* 0x000fe200078e0213 */
[----:B----4-:R-:W-:Y:S01]  /*1c80*/  SEL R6, R21, RZ, P0 ;  /* 0x000000ff15067207 */ /* 0x010fe20000000000 */
[----:B------:R-:W-:Y:S01]  /*1c90*/  IMAD.IADD R17, R17, 0x1, R20 ;  /* 0x0000000111117824 */ /* 0x000fe200078e0214 */
[----:B------:R-:W2:Y:S01]  /*1ca0*/  SHFL.UP PT, R21, R2, 0x4, RZ ;  /* 0x0480000002157989 */ /* 0x000ea200000e00ff */
[----:B-----5:R-:W-:-:S02]  /*1cb0*/  SEL R9, R22, RZ, P1 ;  /* 0x000000ff16097207 */ /* 0x020fc40000800000 */
[----:B------:R-:W-:Y:S01]  /*1cc0*/  IMAD.IADD R7, R7, 0x1, R6 ;  /* 0x0000000107077824 */ /* 0x000fe200078e0206 */
[----:B------:R-:W3:Y:S01]  /*1cd0*/  SHFL.UP PT, R22, R14, 0x4, RZ ;  /* 0x048000000e167989 */ /* 0x000ee200000e00ff */
[----:B------:R-:W-:Y:S01]  /*1ce0*/  SEL R15, R15, RZ, P1 ;  /* 0x000000ff0f0f7207 */ /* 0x000fe20000800000 */
[----:B------:R-:W-:Y:S02]  /*1cf0*/  IMAD.IADD R6, R8, 0x1, R9 ;  /* 0x0000000108067824 */ /* 0x000fe400078e0209 */
        /* <DEDUP_REMOVED lines=11> */
[----:B----4-:R-:W-:Y:S01]  /*1db0*/  SEL R20, R20, RZ, P2 ;  /* 0x000000ff14147207 */ /* 0x010fe20001000000 */
[----:B------:R-:W-:Y:S02]  /*1dc0*/  IMAD.IADD R14, R14, 0x1, R9 ;  /* 0x000000010e0e7824 */ /* 0x000fe400078e0209 */
[----:B------:R-:W3:Y:S01]  /*1dd0*/  SHFL.UP PT, R23, R2, 0x8, RZ ;  /* 0x0500000002177989 */ /* 0x000ee200000e00ff */
[----:B-----5:R-:W-:Y:S01]  /*1de0*/  SEL R12, R19, RZ, P1 ;  /* 0x000000ff130c7207 */ /* 0x020fe20000800000 */
[----:B------:R-:W-:Y:S02]  /*1df0*/  IMAD.IADD R17, R17, 0x1, R20 ;  /* 0x0000000111117824 */ /* 0x000fe400078e0214 */
[----:B------:R-:W4:Y:S01]  /*1e00*/  SHFL.UP PT, R22, R14, 0x8, RZ ;  /* 0x050000000e167989 */ /* 0x000f2200000e00ff */
[----:B------:R-:W-:-:S02]  /*1e10*/  SEL R9, R8, RZ, P2 ;  /* 0x000000ff08097207 */ /* 0x000fc40001000000 */
[----:B------:R-:W-:Y:S01]  /*1e20*/  IADD3 R7, PT, PT, R7, R12, RZ ;  /* 0x0000000c07077210 */ /* 0x000fe20007ffe0ff */
[----:B------:R-:W5:Y:S01]  /*1e30*/  SHFL.UP PT, R21, R17, 0x8, RZ ;  /* 0x0500000011157989 */ /* 0x000f6200000e00ff */
[----:B-1----:R-:W-:Y:S01]  /*1e40*/  SEL R15, R15, RZ, P2 ;  /* 0x000000ff0f0f7207 */ /* 0x002fe20001000000 */
[----:B------:R-:W-:Y:S02]  /*1e50*/  IMAD.IADD R6, R6, 0x1, R9 ;  /* 0x0000000106067824 */ /* 0x000fe400078e0209 */
[----:B------:R-:W1:Y:S02]  /*1e60*/  SHFL.UP PT, R20, R7, 0x4, RZ ;  /* 0x0480000007147989 */ /* 0x000e6400000e00ff */
[----:B------:R-:W-:Y:S02]  /*1e70*/  IMAD.IADD R19, R18, 0x1, R15 ;  /* 0x0000000112137824 */ /* 0x000fe400078e020f */
        /* <DEDUP_REMOVED lines=11> */
[----:B-1----:R-:W-:-:S03]  /*1f30*/  SEL R18, R20, RZ, P2 ;  /* 0x000000ff14127207 */ /* 0x002fc60001000000 */
[----:B------:R-:W-:Y:S01]  /*1f40*/  IMAD.IADD R17, R17, 0x1, R12 ;  /* 0x0000000111117824 */ /* 0x000fe200078e020c */
[----:B------:R-:W1:Y:S01]  /*1f50*/  SHFL.UP PT, R20, R14, 0x10, RZ ;  /* 0x060000000e147989 */ /* 0x000e6200000e00ff */
[----:B------:R-:W-:Y:S01]  /*1f60*/  SEL R9, R8, RZ, P3 ;  /* 0x000000ff08097207 */ /* 0x000fe20001800000 */
[----:B------:R-:W-:Y:S02]  /*1f70*/  IMAD.IADD R18, R7, 0x1, R18 ;  /* 0x0000000107127824 */ /* 0x000fe400078e0212 */
[----:B------:R-:W5:Y:S01]  /*1f80*/  SHFL.UP PT, R7, R17, 0x10, RZ ;  /* 0x0600000011077989 */ /* 0x000f6200000e00ff */
[----:B--2---:R-:W-:Y:S01]  /*1f90*/  SEL R12, R15, RZ, P3 ;  /* 0x000000ff0f0c7207 */ /* 0x004fe20001800000 */
[----:B------:R-:W-:Y:S02]  /*1fa0*/  IMAD.IADD R8, R6, 0x1, R9 ;  /* 0x0000000106087824 */ /* 0x000fe400078e0209 */
[----:B------:R-:W2:Y:S02]  /*1fb0*/  SHFL.UP PT, R21, R18, 0x8, RZ ;  /* 0x0500000012157989 */ /* 0x000ea400000e00ff */
[----:B------:R-:W-:-:S02]  /*1fc0*/  IMAD.IADD R6, R19, 0x1, R12 ;  /* 0x0000000113067824 */ /* 0x000fc400078e020c */
[----:B------:R-:W2:Y:S01]  /*1fd0*/  SHFL.UP PT, R22, R8, 0x10, RZ ;  /* 0x0600000008167989 */ /* 0x000ea200000e00ff */
[----:B---3--:R-:W-:-:S03]  /*1fe0*/  SEL R9, R24, RZ, P4 ;  /* 0x000000ff18097207 */ /* 0x008fc60002000000 */
[----:B------:R-:W3:Y:S01]  /*1ff0*/  SHFL.UP PT, R19, R6, 0x10, RZ ;  /* 0x0600000006137989 */ /* 0x000ee200000e00ff */
[----:B----4-:R-:W-:-:S04]  /*2000*/  SEL R2, R2, RZ, P4 ;  /* 0x000000ff02027207 */ /* 0x010fc80002000000 */
[----:B------:R-:W-:Y:S02]  /*2010*/  IADD3 R23, PT, PT, R23, R2, RZ ;  /* 0x0000000217177210 */ /* 0x000fe40007ffe0ff */
[----:B-1----:R-:W-:Y:S01]  /*2020*/  SEL R15, R20, RZ, P4 ;  /* 0x000000ff140f7207 */ /* 0x002fe20002000000 */
[----:B------:R-:W-:Y:S01]  /*2030*/  IMAD.IADD R20, R16, 0x1, R9 ;  /* 0x0000000110147824 */ /* 0x000fe200078e0209 */
[----:B-----5:R-:W-:-:S03]  /*2040*/  SEL R2, R7, RZ, P4 ;  /* 0x000000ff07027207 */ /* 0x020fc60002000000 */
[----:B------:R-:W-:Y:S01]  /*2050*/  IMAD.IADD R15, R14, 0x1, R15 ;  /* 0x000000010e0f7824 */ /* 0x000fe200078e020f */
[----:B------:R-:W1:Y:S01]  /*2060*/  SHFL.IDX PT, R7, R23, 0x1f, 0x1f ;  /* 0x03e01f0017077f89 */ /* 0x000e6200000e0000 */
[----:B--2---:R-:W-:Y:S01]  /*2070*/  SEL R13, R21, RZ, P3 ;  /* 0x000000ff150d7207 */ /* 0x004fe20001800000 */
[----:B------:R-:W-:Y:S01]  /*2080*/  IMAD.IADD R21, R17, 0x1, R2 ;  /* 0x0000000111157824 */ /* 0x000fe200078e0202 */
[----:B------:R-:W-:Y:S01]  /*2090*/  IADD3 R2, P5, PT, R0, R3, RZ ;  /* 0x0000000300027210 */ /* 0x000fe20007fbe0ff */
[----:B------:R-:W2:Y:S01]  /*20a0*/  SHFL.IDX PT, R16, R20, 0x1f, 0x1f ;  /* 0x03e01f0014107f89 */ /* 0x000ea200000e0000 */
[----:B------:R-:W-:Y:S01]  /*20b0*/  SEL R9, R22, RZ, P4 ;  /* 0x000000ff16097207 */ /* 0x000fe20002000000 */
[----:B------:R-:W-:Y:S01]  /*20c0*/  IMAD.IADD R18, R18, 0x1, R13 ;  /* 0x0000000112127824 */ /* 0x000fe200078e020d */
[----:B------:R-:W-:Y:S01]  /*20d0*/  LEA.HI.X.SX32 R3, R3, RZ, 0x1, P5 ;  /* 0x000000ff03037211 */ /* 0x000fe200028f0eff */
[----:B------:R-:W4:Y:S01]  /*20e0*/  SHFL.IDX PT, R14, R15, 0x1f, 0x1f ;  /* 0x03e01f000f0e7f89 */ /* 0x000f2200000e0000 */
[----:B---3--:R-:W-:-:S02]  /*20f0*/  SEL R19, R19, RZ, P4 ;  /* 0x000000ff13137207 */ /* 0x008fc40002000000 */
[----:B------:R-:W-:Y:S01]  /*2100*/  IADD3 R22, PT, PT, R8, R9, RZ ;  /* 0x0000000908167210 */ /* 0x000fe20007ffe0ff */
[----:B------:R-:W3:Y:S01]  /*2110*/  SHFL.IDX PT, R17, R21, 0x1f, 0x1f ;  /* 0x03e01f0015117f89 */ /* 0x000ee200000e0000 */
[----:B------:R-:W-:Y:S01]  /*2120*/  LEA R12, P5, R2, UR6, 0x2 ;  /* 0x00000006020c7c11 */ /* 0x000fe2000f8a10ff */
[----:B------:R-:W-:Y:S02]  /*2130*/  IMAD.IADD R24, R6, 0x1, R19 ;  /* 0x0000000106187824 */ /* 0x000fe400078e0213 */
[----:B------:R-:W5:Y:S01]  /*2140*/  SHFL.UP PT, R25, R18, 0x10, RZ ;  /* 0x0600000012197989 */ /* 0x000f6200000e00ff */
[----:B------:R-:W-:Y:S01]  /*2150*/  IMAD.IADD R9, R23, 0x1, -R4 ;  /* 0x0000000117097824 */ /* 0x000fe200078e0a04 */
[----:B------:R-:W-:Y:S01]  /*2160*/  LEA.HI.X R3, R2, UR7, R3, 0x2, P5 ;  /* 0x0000000702037c11 */ /* 0x000fe2000a8f1403 */
[----:B------:R-:W-:Y:S01]  /*2170*/  IMAD.MOV.U32 R2, RZ, RZ, R12 ;  /* 0x000000ffff027224 */ /* 0x000fe200078e000c */
[----:B------:R-:W5:Y:S04]  /*2180*/  SHFL.IDX PT, R8, R22, 0x1f, 0x1f ;  /* 0x03e01f0016087f89 */ /* 0x000f6800000e0000 */
[----:B------:R-:W5:Y:S01]  /*2190*/  SHFL.IDX PT, R6, R24, 0x1f, 0x1f ;  /* 0x03e01f0018067f89 */ /* 0x000f6200000e0000 */
[----:B-1----:R-:W-:Y:S01]  /*21a0*/  IADD3 R13, PT, PT, R20, R7, -R4 ;  /* 0x00000007140d7210 */ /* 0x002fe20007ffe804 */
[----:B--2---:R-:W-:-:S02]  /*21b0*/  IMAD.IADD R19, R7, 0x1, R16 ;  /* 0x0000000107137824 */ /* 0x004fc400078e0210 */
[----:B------:R-:W-:Y:S02]  /*21c0*/  REDG.E.ADD.STRONG.GPU desc[UR8][R2.64], R9 ;  /* 0x000000090200798e */ /* 0x000fe4000c12e108 */
[----:B----4-:R-:W-:Y:S01]  /*21d0*/  IMAD.IADD R14, R19, 0x1, R14 ;  /* 0x00000001130e7824 */ /* 0x010fe200078e020e */
[----:B------:R-:W-:Y:S01]  /*21e0*/  IADD3 R15, PT, PT, R15, R19, -R4 ;  /* 0x000000130f0f7210 */ /* 0x000fe20007ffe804 */
[----:B------:R-:W-:Y:S03]  /*21f0*/  REDG.E.ADD.STRONG.GPU desc[UR8][R2.64+0x80], R13 ;  /* 0x0000800d0200798e */ /* 0x000fe6000c12e108 */
[----:B---3--:R-:W-:Y:S01]  /*2200*/  IADD3 R17, PT, PT, R14, R17, RZ ;  /* 0x000000110e117210 */ /* 0x008fe20007ffe0ff */
[----:B------:R-:W-:Y:S01]  /*2210*/  REDG.E.ADD.STRONG.GPU desc[UR8][R2.64+0x100], R15 ;  /* 0x0001000f0200798e */ /* 0x000fe2000c12e108 */
[----:B-----5:R-:W-:-:S03]  /*2220*/  SEL R25, R25, RZ, P4 ;  /* 0x000000ff19197207 */ /* 0x020fc60002000000 */
[----:B------:R-:W-:Y:S02]  /*2230*/  IMAD.IADD R23, R17, 0x1, R8 ;  /* 0x0000000111177824 */ /* 0x000fe400078e0208 */
[----:B------:R-:W-:Y:S02]  /*2240*/  IMAD.IADD R18, R18, 0x1, R25 ;  /* 0x0000000112127824 */ /* 0x000fe400078e0219 */
[----:B------:R-:W-:Y:S01]  /*2250*/  IMAD.IADD R7, R23, 0x1, R6 ;  /* 0x0000000117077824 */ /* 0x000fe200078e0206 */
        /* <DEDUP_REMOVED lines=22> */
.L_x_1102:
[----:B---3--:R-:W-:Y:S02]  /*23c0*/  SEL R6, R15, RZ, P4 ;  /* 0x000000ff0f067207 */ /* 0x008fe40002000000 */
[----:B------:R-:W-:-:S03]  /*23d0*/  IADD3 R7, PT, PT, -R4, R18, R7 ;  /* 0x0000001204077210 */ /* 0x000fc60007ffe107 */
[----:B------:R-:W-:Y:S01]  /*23e0*/  IMAD.IADD R6, R5, 0x1, R6 ;  /* 0x0000000105067824 */ /* 0x000fe200078e0206 */
[----:B------:R-:W-:-:S04]  /*23f0*/  UMOV UR10, 0xffffffff ;  /* 0xffffffff000a7882 */ /* 0x000fc80000000000 */
[----:B------:R-:W-:-:S05]  /*2400*/  IADD3 R7, PT, PT, R6, R7, RZ ;  /* 0x0000000706077210 */ /* 0x000fca0007ffe0ff */
[----:B------:R2:W-:Y:S01]  /*2410*/  REDG.E.ADD.STRONG.GPU desc[UR8][R2.64+0x380], R7 ;  /* 0x000380070200798e */ /* 0x0005e2000c12e108 */
[----:B------:R-:W-:Y:S05]  /*2420*/  BRA.DIV UR10, `(.L_x_1052) ;  /* 0x0000001a0a147947 */ /* 0x000fea000b800000 */
.L_x_1105:
[----:B------:R-:W-:-:S04]  /*2430*/  LEA.HI R10, R11, R10, RZ, 0x1b ;  /* 0x0000000a0b0a7211 */ /* 0x000fc800078fd8ff */
[----:B------:R-:W-:-:S13]  /*2440*/  ISETP.GE.U32.AND P5, PT, R10, 0x4, PT ;  /* 0x000000040a00780c */ /* 0x000fda0003fa6070 */
[----:B------:R-:W-:Y:S05]  /*2450*/  @!P5 BRA `(.L_x_1053) ;  /* 0xfffffff4004cd947 */ /* 0x000fea000383ffff */
[----:B------:R-:W-:Y:S05]  /*2460*/  EXIT ;  /* 0x000000000000794d */ /* 0x000fea0003800000 */
.L_x_1051:
[----:B------:R-:W-:Y:S01]  /*2470*/  BSSY B0, `(.L_x_1054) ;  /* 0x0000007000007945 */ /* 0x000fe20003800000 */
[----:B------:R-:W-:Y:S02]  /*2480*/  IMAD.MOV.U32 R13, RZ, RZ, 0x1 ;  /* 0x00000001ff0d7424 */ /* 0x000fe400078e00ff */
[----:B------:R-:W-:Y:S02]  /*2490*/  IMAD.MOV.U32 R12, RZ, RZ, RZ ;  /* 0x000000ffff0c7224 */ /* 0x000fe400078e00ff */
[----:B------:R-:W-:-:S07]  /*24a0*/  IMAD.MOV.U32 R9, RZ, RZ, -0x1 ;  /* 0xffffffffff097424 */ /* 0x000fce00078e00ff */
[----:B-1234-:R-:W-:Y:S05]  /*24b0*/  WARPSYNC.COLLECTIVE R9, `(.L_x_1055) ;  /* 0x0000000009087348 */ /* 0x01efea0003c00000 */
[----:B---34-:R3:W4:Y:S02]  /*24c0*/  SHFL.UP P5, R15, R26, R13, R12 ;  /* 0x0400000d1a0f7389 */ /* 0x01872400000a000c */
[----:B-1234-:R-:W-:Y:S05]  /*24d0*/  ENDCOLLECTIVE ;  /* 0x000000000000791b */ /* 0x01efea0003800000 */
.L_x_1055:
[----:B------:R-:W-:Y:S05]  /*24e0*/  BSYNC B0 ;  /* 0x0000000000007941 */ /* 0x000fea0003800000 */
.L_x_1054:
[----:B------:R-:W-:Y:S01]  /*24f0*/  IMAD.MOV.U32 R2, RZ, RZ, R15 ;  /* 0x000000ffff027224 */ /* 0x000fe200078e000f */
[----:B------:R1:W2:Y:S01]  /*2500*/  LDS R18, [R5+0x80] ;  /* 0x0000800005127984 */ /* 0x0002a20000000800 */
[----:B------:R-:W-:Y:S02]  /*2510*/  IMAD.MOV.U32 R13, RZ, RZ, 0x2 ;  /* 0x00000002ff0d7424 */ /* 0x000fe400078e00ff */
[----:B------:R-:W-:Y:S01]  /*2520*/  IMAD.MOV.U32 R12, RZ, RZ, RZ ;  /* 0x000000ffff0c7224 */ /* 0x000fe200078e00ff */
[----:B------:R-:W-:Y:S01]  /*2530*/  SEL R7, R2, RZ, P0 ;  /* 0x000000ff02077207 */ /* 0x000fe20000000000 */
[----:B------:R-:W-:Y:S01]  /*2540*/  IMAD.MOV.U32 R9, RZ, RZ, -0x1 ;  /* 0xffffffffff097424 */ /* 0x000fe200078e00ff */
[----:B------:R1:W3:Y:S02]  /*2550*/  LDS R14, [R5+0x100] ;  /* 0x00010000050e7984 */ /* 0x0002e40000000800 */
[----:B------:R-:W-:Y:S01]  /*2560*/  IADD3 R2, PT, PT, R26, R7, RZ ;  /* 0x000000071a027210 */ /* 0x000fe20007ffe0ff */
[----:B------:R-:W-:Y:S01]  /*2570*/  IMAD.MOV.U32 R25, RZ, RZ, 0x1f ;  /* 0x0000001fff197424 */ /* 0x000fe200078e00ff */
[----:B------:R1:W4:Y:S03]  /*2580*/  LDS R17, [R5+0x180] ;  /* 0x0001800005117984 */ /* 0x0003260000000800 */
[----:B------:R-:W-:-:S07]  /*2590*/  IMAD.MOV.U32 R26, RZ, RZ, R2 ;  /* 0x000000ffff1a7224 */ /* 0x000fce00078e0002 */
[----:B-1234-:R-:W-:Y:S05]  /*25a0*/  WARPSYNC.COLLECTIVE R9, `(.L_x_1056) ;  /* 0x0000000009087348 */ /* 0x01efea0003c00000 */
[----:B------:R5:W1:Y:S02]  /*25b0*/  SHFL.UP P5, R15, R26, R13, R12 ;  /* 0x0400000d1a0f7389 */ /* 0x000a6400000a000c */
[----:B-12345:R-:W-:Y:S05]  /*25c0*/  ENDCOLLECTIVE ;  /* 0x000000000000791b */ /* 0x03efea0003800000 */
.L_x_1056:
        /* <DEDUP_REMOVED lines=8> */
.L_x_1057:
        /* <DEDUP_REMOVED lines=8> */
.L_x_1058:
        /* <DEDUP_REMOVED lines=8> */
.L_x_1059:
        /* <DEDUP_REMOVED lines=11> */
[----:B------:R1:W2:Y:S01]  /*2800*/  LDS R8, [R5+0x200] ;  /* 0x0002000005087984 */ /* 0x0002a20000000800 */
[----:B------:R-:W-:-:S03]  /*2810*/  IMAD.MOV.U32 R13, RZ, RZ, 0x1 ;  /* 0x00000001ff0d7424 */ /* 0x000fc600078e00ff */
[----:B------:R1:W-:Y:S04]  /*2820*/  REDG.E.ADD.STRONG.GPU desc[UR8][R2.64], R15 ;  /* 0x0000000f0200798e */ /* 0x0003e8000c12e108 */
[----:B-12---:R-:W-:Y:S05]  /*2830*/  WARPSYNC.COLLECTIVE R9, `(.L_x_1060) ;  /* 0x0000000009087348 */ /* 0x006fea0003c00000 */
[----:B------:R3:W4:Y:S02]  /*2840*/  SHFL.IDX P5, R16, R22, R24, R25 ;  /* 0x0000001816107389 */ /* 0x00072400000a0019 */
[----:B-1234-:R-:W-:Y:S05]  /*2850*/  ENDCOLLECTIVE ;  /* 0x000000000000791b */ /* 0x01efea0003800000 */
.L_x_1060:
[----:B------:R-:W-:Y:S05]  /*2860*/  WARPSYNC.COLLECTIVE R9, `(.L_x_1061) ;  /* 0x0000000009087348 */ /* 0x000fea0003c00000 */
[----:B------:R1:W2:Y:S02]  /*2870*/  SHFL.UP P5, R15, R26, R13, R12 ;  /* 0x0400000d1a0f7389 */ /* 0x0002a400000a000c */
[----:B-12---:R-:W-:Y:S05]  /*2880*/  ENDCOLLECTIVE ;  /* 0x000000000000791b */ /* 0x006fea0003800000 */
.L_x_1061:
[----:B------:R-:W-:Y:S01]  /*2890*/  IMAD.MOV.U32 R13, RZ, RZ, 0x2 ;  /* 0x00000002ff0d7424 */ /* 0x000fe200078e00ff */
[----:B------:R-:W-:Y:S01]  /*28a0*/  MOV R7, R16 ;  /* 0x0000001000077202 */ /* 0x000fe20000000f00 */
[----:B------:R-:W-:-:S05]  /*28b0*/  IMAD.MOV.U32 R16, RZ, RZ, R15 ;  /* 0x000000ffff107224 */ /* 0x000fca00078e000f */
[----:B------:R-:W-:-:S04]  /*28c0*/  SEL R15, R16, RZ, P0 ;  /* 0x000000ff100f7207 */ /* 0x000fc80000000000 */
[----:B------:R-:W-:-:S05]  /*28d0*/  IADD3 R16, PT, PT, R18, R15, RZ ;  /* 0x0000000f12107210 */ /* 0x000fca0007ffe0ff */
[----:B------:R-:W-:-:S07]  /*28e0*/  IMAD.MOV.U32 R26, RZ, RZ, R16 ;  /* 0x000000ffff1a7224 */ /* 0x000fce00078e0010 */
[----:B------:R-:W-:Y:S05]  /*28f0*/  WARPSYNC.COLLECTIVE R9, `(.L_x_1062) ;  /* 0x0000000009087348 */ /* 0x000fea0003c00000 */
[----:B------:R1:W2:Y:S02]  /*2900*/  SHFL.UP P5, R15, R26, R13, R12 ;  /* 0x0400000d1a0f7389 */ /* 0x0002a400000a000c */
[----:B-12---:R-:W-:Y:S05]  /*2910*/  ENDCOLLECTIVE ;  /* 0x000000000000791b */ /* 0x006fea0003800000 */
.L_x_1062:
        /* <DEDUP_REMOVED lines=8> */
.L_x_1063:
        /* <DEDUP_REMOVED lines=8> */
.L_x_1064:
        /* <DEDUP_REMOVED lines=8> */
.L_x_1065:
[----:B------:R-:W-:-:S05]  /*2aa0*/  IMAD.MOV.U32 R24, RZ, RZ, R15 ;  /* 0x000000ffff187224 */ /* 0x000fca00078e000f */
[----:B------:R-:W-:-:S04]  /*2ab0*/  SEL R15, R24, RZ, P4 ;  /* 0x000000ff180f7207 */ /* 0x000fc80002000000 */
[----:B------:R-:W-:Y:S01]  /*2ac0*/  IADD3 R20, PT, PT, R16, R15, RZ ;  /* 0x0000000f10147210 */ /* 0x000fe20007ffe0ff */
[----:B------:R-:W-:Y:S02]  /*2ad0*/  HFMA2 R13, -RZ, RZ, 0, 5.9604644775390625e-08 ;  /* 0x00000001ff0d7431 */ /* 0x000fe400000001ff */
[----:B------:R-:W-:Y:S01]  /*2ae0*/  IMAD.MOV.U32 R24, RZ, RZ, 0x1f ;  /* 0x0000001fff187424 */ /* 0x000fe200078e00ff */
[----:B------:R-:W-:Y:S01]  /*2af0*/  IADD3 R15, PT, PT, R20, R7, -R4 ;  /* 0x00000007140f7210 */ /* 0x000fe20007ffe804 */
[----:B------:R-:W-:Y:S02]  /*2b00*/  IMAD.MOV.U32 R22, RZ, RZ, R20 ;  /* 0x000000ffff167224 */ /* 0x000fe400078e0014 */
[----:B------:R-:W-:Y:S02]  /*2b10*/  IMAD.MOV.U32 R26, RZ, RZ, R14 ;  /* 0x000000ffff1a7224 */ /* 0x000fe400078e000e */
[----:B------:R1:W-:Y:S05]  /*2b20*/  REDG.E.ADD.STRONG.GPU desc[UR8][R2.64+0x80], R15 ;  /* 0x0000800f0200798e */ /* 0x0003ea000c12e108 */
[----:B-1----:R-:W-:Y:S05]  /*2b30*/  WARPSYNC.COLLECTIVE R9, `(.L_x_1066) ;  /* 0x0000000009087348 */ /* 0x002fea0003c00000 */
[----:B------:R2:W3:Y:S02]  /*2b40*/  SHFL.IDX P5, R16, R22, R24, R25 ;  /* 0x0000001816107389 */ /* 0x0004e400000a0019 */
[----:B-123--:R-:W-:Y:S05]  /*2b50*/  ENDCOLLECTIVE ;  /* 0x000000000000791b */ /* 0x00efea0003800000 */
.L_x_1066:
[----:B------:R-:W-:Y:S05]  /*2b60*/  WARPSYNC.COLLECTIVE R9, `(.L_x_1067) ;  /* 0x0000000009087348 */ /* 0x000fea0003c00000 */
[----:B------:R1:W2:Y:S02]  /*2b70*/  SHFL.UP P5, R15, R26, R13, R12 ;  /* 0x0400000d1a0f7389 */ /* 0x0002a400000a000c */
[----:B-12---:R-:W-:Y:S05]  /*2b80*/  ENDCOLLECTIVE ;  /* 0x000000000000791b */ /* 0x006fea0003800000 */
.L_x_1067:
        /* <DEDUP_REMOVED lines=8> */
.L_x_1068:
[----:B------:R-:W-:Y:S02]  /*2c10*/  HFMA2 R13, -RZ, RZ, 0, 2.384185791015625e-07 ;  /* 0x00000004ff0d7431 */ /* 0x000fe400000001ff */
        /* <DEDUP_REMOVED lines=8> */
.L_x_1069:
        /* <DEDUP_REMOVED lines=8> */
.L_x_1070:
        /* <DEDUP_REMOVED lines=8> */
.L_x_1071:
        /* <DEDUP_REMOVED lines=11> */
.L_x_1072:
[----:B------:R-:W-:Y:S05]  /*2e50*/  WARPSYNC.COLLECTIVE R9, `(.L_x_1073) ;  /* 0x0000000009087348 */ /* 0x000fea0003c00000 */
[----:B------:R1:W2:Y:S02]  /*2e60*/  SHFL.UP P5, R15, R26, R13, R12 ;  /* 0x0400000d1a0f7389 */ /* 0x0002a400000a000c */
[----:B-12---:R-:W-:Y:S05]  /*2e70*/  ENDCOLLECTIVE ;  /* 0x000000000000791b */ /* 0x006fea0003800000 */
.L_x_1073:
        /* <DEDUP_REMOVED lines=10> */
.L_x_1074:
        /* <DEDUP_REMOVED lines=8> */
.L_x_1075:
        /* <DEDUP_REMOVED lines=8> */
.L_x_1076:
        /* <DEDUP_REMOVED lines=8> */
.L_x_1077:
        /* <DEDUP_REMOVED lines=11> */
.L_x_1078:
[----:B------:R-:W-:Y:S05]  /*3150*/  WARPSYNC.COLLECTIVE R9, `(.L_x_1079) ;  /* 0x0000000009087348 */ /* 0x000fea0003c00000 */
[----:B------:R1:W2:Y:S02]  /*3160*/  SHFL.UP P5, R15, R26, R13, R12 ;  /* 0x0400000d1a0f7389 */ /* 0x0002a400000a000c */
[----:B-12---:R-:W-:Y:S05]  /*3170*/  ENDCOLLECTIVE ;  /* 0x000000000000791b */ /* 0x006fea0003800000 */
.L_x_1079:
        /* <DEDUP_REMOVED lines=10> */
.L_x_1080:
        /* <DEDUP_REMOVED lines=8> */
.L_x_1081:
        /* <DEDUP_REMOVED lines=8> */
.L_x_1082:
        /* <DEDUP_REMOVED lines=9> */
.L_x_1083:
        /* <DEDUP_REMOVED lines=10> */
.L_x_1084:
[----:B------:R-:W-:Y:S05]  /*3450*/  WARPSYNC.COLLECTIVE R9, `(.L_x_1085) ;  /* 0x0000000009087348 */ /* 0x000fea0003c00000 */
[----:B------:R1:W2:Y:S02]  /*3460*/  SHFL.UP P5, R15, R26, R13, R12 ;  /* 0x0400000d1a0f7389 */ /* 0x0002a400000a000c */
[----:B-12---:R-:W-:Y:S05]  /*3470*/  ENDCOLLECTIVE ;  /* 0x000000000000791b */ /* 0x006fea0003800000 */
.L_x_1085:
        /* <DEDUP_REMOVED lines=11> */
.L_x_1086:
[----:B------:R-:W-:Y:S01]  /*3530*/  IMAD.MOV.U32 R13, RZ, RZ, 0x4 ;  /* 0x00000004ff0d7424 */ /* 0x000fe200078e00ff */
[----:B------:R-:W-:-:S04]  /*3540*/  SEL R15, R15, RZ, P1 ;  /* 0x000000ff0f0f7207 */ /* 0x000fc80000800000 */
[----:B------:R-:W-:-:S05]  /*3550*/  IADD3 R18, PT, PT, R18, R15, RZ ;  /* 0x0000000f12127210 */ /* 0x000fca0007ffe0ff */
[----:B------:R-:W-:-:S07]  /*3560*/  IMAD.MOV.U32 R26, RZ, RZ, R18 ;  /* 0x000000ffff1a7224 */ /* 0x000fce00078e0012 */
[----:B------:R-:W-:Y:S05]  /*3570*/  WARPSYNC.COLLECTIVE R9, `(.L_x_1087) ;  /* 0x0000000009087348 */ /* 0x000fea0003c00000 */
[----:B------:R1:W2:Y:S02]  /*3580*/  SHFL.UP P5, R15, R26, R13, R12 ;  /* 0x0400000d1a0f7389 */ /* 0x0002a400000a000c */
[----:B-12---:R-:W-:Y:S05]  /*3590*/  ENDCOLLECTIVE ;  /* 0x000000000000791b */ /* 0x006fea0003800000 */
.L_x_1087:
[----:B------:R-:W-:Y:S01]  /*35a0*/  IMAD.MOV.U32 R13, RZ, RZ, 0x8 ;  /* 0x00000008ff0d7424 */ /* 0x000fe200078e00ff */
[----:B------:R-:W-:-:S05]  /*35b0*/  SEL R15, R15, RZ, P2 ;  /* 0x000000ff0f0f7207 */ /* 0x000fca0001000000 */
[----:B------:R-:W-:-:S05]  /*35c0*/  IMAD.IADD R19, R18, 0x1, R15 ;  /* 0x0000000112137824 */ /* 0x000fca00078e020f */
[----:B------:R-:W-:-:S07]  /*35d0*/  MOV R26, R19 ;  /* 0x00000013001a7202 */ /* 0x000fce0000000f00 */
[----:B------:R-:W-:Y:S05]  /*35e0*/  WARPSYNC.COLLECTIVE R9, `(.L_x_1088) ;  /* 0x0000000009087348 */ /* 0x000fea0003c00000 */
[----:B------:R1:W2:Y:S02]  /*35f0*/  SHFL.UP P5, R15, R26, R13, R12 ;  /* 0x0400000d1a0f7389 */ /* 0x0002a400000a000c */
[----:B-12---:R-:W-:Y:S05]  /*3600*/  ENDCOLLECTIVE ;  /* 0x000000000000791b */ /* 0x006fea0003800000 */
.L_x_1088:
[----:B------:R-:W-:Y:S01]  /*3610*/  HFMA2 R13, -RZ, RZ, 0, 9.5367431640625e-07 ;  /* 0x00000010ff0d7431 */ /* 0x000fe200000001ff */
[----:B------:R-:W-:-:S05]  /*3620*/  SEL R6, R15, RZ, P3 ;  /* 0x000000ff0f067207 */ /* 0x000fca0001800000 */
[----:B------:R-:W-:-:S04]  /*3630*/  IMAD.IADD R6, R19, 0x1, R6 ;  /* 0x0000000113067824 */ /* 0x000fc800078e0206 */
[----:B------:R-:W-:-:S07]  /*3640*/  IMAD.MOV.U32 R26, RZ, RZ, R6 ;  /* 0x000000ffff1a7224 */ /* 0x000fce00078e0006 */
[----:B------:R-:W-:Y:S05]  /*3650*/  WARPSYNC.COLLECTIVE R9, `(.L_x_1089) ;  /* 0x0000000009087348 */ /* 0x000fea0003c00000 */
[----:B------:R1:W2:Y:S02]  /*3660*/  SHFL.UP P5, R15, R26, R13, R12 ;  /* 0x0400000d1a0f7389 */ /* 0x0002a400000a000c */
[----:B-12---:R-:W-:Y:S05]  /*3670*/  ENDCOLLECTIVE ;  /* 0x000000000000791b */ /* 0x006fea0003800000 */
.L_x_1089:
[----:B------:R-:W-:-:S05]  /*3680*/  IMAD.MOV.U32 R19, RZ, RZ, R15 ;  /* 0x000000ffff137224 */ /* 0x000fca00078e000f */
[----:B------:R-:W-:-:S05]  /*3690*/  SEL R19, R19, RZ, P4 ;  /* 0x000000ff13137207 */ /* 0x000fca0002000000 */
[----:B------:R-:W-:Y:S02]  /*36a0*/  IMAD.IADD R24, R6, 0x1, R19 ;  /* 0x0000000106187824 */ /* 0x000fe400078e0213 */
[----:B------:R-:W-:Y:S02]  /*36b0*/  HFMA2 R13, -RZ, RZ, 0, 5.9604644775390625e-08 ;  /* 0x00000001ff0d7431 */ /* 0x000fe400000001ff */
[----:B------:R-:W-:Y:S01]  /*36c0*/  IMAD.MOV.U32 R26, RZ, RZ, R7 ;  /* 0x000000ffff1a7224 */ /* 0x000fe200078e0007 */
[----:B------:R-:W-:Y:S02]  /*36d0*/  IADD3 R15, PT, PT, R24, R23, -R4 ;  /* 0x00000017180f7210 */ /* 0x000fe40007ffe804 */
[----:B------:R-:W-:Y:S01]  /*36e0*/  MOV R22, R24 ;  /* 0x0000001800167202 */ /* 0x000fe20000000f00 */
[----:B------:R-:W-:Y:S02]  /*36f0*/  IMAD.MOV.U32 R24, RZ, RZ, 0x1f ;  /* 0x0000001fff187424 */ /* 0x000fe400078e00ff */
[----:B------:R1:W-:Y:S05]  /*3700*/  REDG.E.ADD.STRONG.GPU desc[UR8][R2.64+0x280], R15 ;  /* 0x0002800f0200798e */ /* 0x0003ea000c12e108 */
[----:B-1----:R-:W-:Y:S05]  /*3710*/  WARPSYNC.COLLECTIVE R9, `(.L_x_1090) ;  /* 0x0000000009087348 */ /* 0x002fea0003c00000 */
[----:B------:R2:W3:Y:S02]  /*3720*/  SHFL.IDX P5, R16, R22, R24, R25 ;  /* 0x0000001816107389 */ /* 0x0004e400000a0019 */
[----:B-123--:R-:W-:Y:S05]  /*3730*/  ENDCOLLECTIVE ;  /* 0x000000000000791b */ /* 0x00efea0003800000 */
.L_x_1090:
[----:B------:R-:W-:Y:S05]  /*3740*/  WARPSYNC.COLLECTIVE R9, `(.L_x_1091) ;  /* 0x0000000009087348 */ /* 0x000fea0003c00000 */
[----:B------:R1:W2:Y:S02]  /*3750*/  SHFL.UP P5, R15, R26, R13, R12 ;  /* 0x0400000d1a0f7389 */ /* 0x0002a400000a000c */
[----:B-12---:R-:W-:Y:S05]  /*3760*/  ENDCOLLECTIVE ;  /* 0x000000000000791b */ /* 0x006fea0003800000 */
.L_x_1091:
        /* <DEDUP_REMOVED lines=9> */
.L_x_1092:
        /* <DEDUP_REMOVED lines=8> */
.L_x_1093:
[----:B------:R-:W-:Y:S01]  /*3880*/  MOV R13, 0x8 ;  /* 0x00000008000d7802 */ /* 0x000fe20000000f00 */
        /* <DEDUP_REMOVED lines=8> */
.L_x_1094:
        /* <DEDUP_REMOVED lines=8> */
.L_x_1095:
        /* <DEDUP_REMOVED lines=12> */
.L_x_1096:
[----:B------:R-:W-:Y:S05]  /*3a50*/  WARPSYNC.COLLECTIVE R9, `(.L_x_1097) ;  /* 0x0000000009087348 */ /* 0x000fea0003c00000 */
[----:B------:R1:W2:Y:S02]  /*3a60*/  SHFL.UP P5, R15, R26, R13, R12 ;  /* 0x0400000d1a0f7389 */ /* 0x0002a400000a000c */
[----:B-12---:R-:W-:Y:S05]  /*3a70*/  ENDCOLLECTIVE ;  /* 0x000000000000791b */ /* 0x006fea0003800000 */
.L_x_1097:
        /* <DEDUP_REMOVED lines=9> */
.L_x_1098:
        /* <DEDUP_REMOVED lines=8> */
.L_x_1099:
[----:B------:R-:W-:Y:S01]  /*3b90*/  IMAD.MOV.U32 R13, RZ, RZ, 0x8 ;  /* 0x00000008ff0d7424 */ /* 0x000fe200078e00ff */
[----:B------:R-:W-:-:S05]  /*3ba0*/  SEL R15, R15, RZ, P2 ;  /* 0x000000ff0f0f7207 */ /* 0x000fca0001000000 */
[----:B------:R-:W-:-:S04]  /*3bb0*/  IMAD.IADD R14, R8, 0x1, R15 ;  /* 0x00000001080e7824 */ /* 0x000fc800078e020f */
[----:B------:R-:W-:-:S07]  /*3bc0*/  IMAD.MOV.U32 R26, RZ, RZ, R14 ;  /* 0x000000ffff1a7224 */ /* 0x000fce00078e000e */
[----:B------:R-:W-:Y:S05]  /*3bd0*/  WARPSYNC.COLLECTIVE R9, `(.L_x_1100) ;  /* 0x0000000009087348 */ /* 0x000fea0003c00000 */
[----:B------:R1:W2:Y:S02]  /*3be0*/  SHFL.UP P5, R15, R26, R13, R12 ;  /* 0x0400000d1a0f7389 */ /* 0x0002a400000a000c */
[----:B-12---:R-:W-:Y:S05]  /*3bf0*/  ENDCOLLECTIVE ;  /* 0x000000000000791b */ /* 0x006fea0003800000 */
.L_x_1100:
[----:B------:R-:W-:Y:S01]  /*3c00*/  IMAD.MOV.U32 R13, RZ, RZ, 0x10 ;  /* 0x00000010ff0d7424 */ /* 0x000fe200078e00ff */
[----:B------:R-:W-:-:S04]  /*3c10*/  SEL R5, R15, RZ, P3 ;  /* 0x000000ff0f057207 */ /* 0x000fc80001800000 */
[----:B------:R-:W-:-:S05]  /*3c20*/  IADD3 R5, PT, PT, R14, R5, RZ ;  /* 0x000000050e057210 */ /* 0x000fca0007ffe0ff */
[----:B------:R-:W-:-:S07]  /*3c30*/  IMAD.MOV.U32 R26, RZ, RZ, R5 ;  /* 0x000000ffff1a7224 */ /* 0x000fce00078e0005 */
[----:B------:R-:W-:Y:S05]  /*3c40*/  WARPSYNC.COLLECTIVE R9, `(.L_x_1101) ;  /* 0x0000000009087348 */ /* 0x000fea0003c00000 */
[----:B------:R1:W2:Y:S02]  /*3c50*/  SHFL.UP P5, R15, R26, R13, R12 ;  /* 0x0400000d1a0f7389 */ /* 0x0002a400000a000c */
[----:B-12---:R-:W-:Y:S05]  /*3c60*/  ENDCOLLECTIVE ;  /* 0x000000000000791b */ /* 0x006fea0003800000 */
.L_x_1101:
[----:B------:R-:W-:Y:S05]  /*3c70*/  BRA `(.L_x_1102) ;  /* 0xffffffe400d07947 */ /* 0x000fea000383ffff */
.L_x_1052:
        /* <DEDUP_REMOVED lines=8> */
.L_x_1104:
[----:B------:R-:W-:Y:S05]  /*3d00*/  BSYNC B0 ;  /* 0x0000000000007941 */ /* 0x000fea0003800000 */
.L_x_1103:
[----:B------:R-:W-:Y:S05]  /*3d10*/  BRA `(.L_x_1105) ;  /* 0xffffffe400c47947 */ /* 0x000fea000383ffff */
.L_x_1106:
        /* <DEDUP_REMOVED lines=14> */
.L_x_3593:


//--------------------- .text._Z28compute_histograms_pipelinedIjLi4ELi8ELi256ELi4ELb1EEvPKT_Pji --------------------------
	.section	.text._Z28compute_histograms_pipelinedIjLi4ELi8ELi256ELi4ELb1EEvPKT_Pji,"ax",@progbits
	.align	128
        .global         _Z28compute_histograms_pipelinedIjLi4ELi8ELi256ELi4ELb1EEvPKT_Pji
        .type           _Z28compute_histograms_pipelinedIjLi4ELi8ELi256ELi4ELb1EEvPKT_Pji,@function
        .size           _Z28compute_histograms_pipelinedIjLi4ELi8ELi256ELi4ELb1EEvPKT_Pji,(.L_x_3594 - _Z28compute_histograms_pipelinedIjLi4ELi8ELi256ELi4ELb1EEvPKT_Pji)
        .other          _Z28compute_histograms_pipelinedIjLi4ELi8ELi256ELi4ELb1EEvPKT_Pji,@"STO_CUDA_ENTRY STV_DEFAULT"
_Z28compute_histograms_pipelinedIjLi4ELi8ELi256ELi4ELb1EEvPKT_Pji:
.text._Z28compute_histograms_pipelinedIjLi4ELi8ELi256ELi4ELb1EEvPKT_Pji:
[----:B------:R-:W-:Y:S01]  /*0000*/  LDC R1, c[0x0][0x37c] ;  /* 0x0000df00ff017b82 */ /* 0x000fe20000000800 */
[----:B------:R-:W1:Y:S07]  /*0010*/  S2R R0, SR_TID.X ;  /* 0x0000000000007919 */ /* 0x000e6e0000002100 */
[----:B------:R-:W2:Y:S01]  /*0020*/  S2UR UR6, SR_CgaCtaId ;  /* 0x00000000000679c3 */ /* 0x000ea20000008800 */
[----:B------:R-:W3:Y:S01]  /*0030*/  LDCU.64 UR8, c[0x0][0x358] ;  /* 0x00006b00ff0877ac */ /* 0x000ee20008000a00 */
[----:B------:R-:W-:Y:S01]  /*0040*/  BSSY.RECONVERGENT B0, `(.L_x_1107) ;  /* 0x000000e000007945 */ /* 0x000fe20003800200 */
[----:B------:R-:W1:Y:S01]  /*0050*/  S2R R3, SR_CTAID.X ;  /* 0x0000000000037919 */ /* 0x000e620000002500 */
[----:B------:R-:W-:Y:S01]  /*0060*/  UMOV UR4, 0x400 ;  /* 0x0000040000047882 */ /* 0x000fe20000000000 */
[----:B-1----:R-:W-:-:S05]  /*0070*/  IMAD R2, R3, 0x100, R0 ;  /* 0x0000010003027824 */ /* 0x002fca00078e0200 */
[----:B------:R-:W-:-:S13]  /*0080*/  ISETP.GT.AND P0, PT, R2, 0x3ff, PT ;  /* 0x000003ff0200780c */ /* 0x000fda0003f04270 */
[----:B--23--:R-:W-:Y:S05]  /*0090*/  @P0 BRA `(.L_x_1108) ;  /* 0x0000000000200947 */ /* 0x00cfea0003800000 */
[----:B------:R-:W1:Y:S01]  /*00a0*/  LDC R8, c[0x0][0x370] ;  /* 0x0000dc00ff087b82 */ /* 0x000e620000000800 */
[----:B------:R-:W-:-:S07]  /*00b0*/  IMAD.MOV.U32 R9, RZ, RZ, R2 ;  /* 0x000000ffff097224 */ /* 0x000fce00078e0002 */
[----:B------:R-:W2:Y:S02]  /*00c0*/  LDC.64 R6, c[0x0][0x388] ;  /* 0x0000e200ff067b82 */ /* 0x000ea40000000a00 */
.L_x_1109:
[----:B--2---:R-:W-:-:S04]  /*00d0*/  IMAD.WIDE R4, R9, 0x4, R6 ;  /* 0x0000000409047825 */ /* 0x004fc800078e0206 */
[----:B-1----:R-:W-:Y:S01]  /*00e0*/  IMAD R9, R8, 0x100, R9 ;  /* 0x0000010008097824 */ /* 0x002fe200078e0209 */
[----:B------:R3:W-:Y:S04]  /*00f0*/  STG.E desc[UR8][R4.64], RZ ;  /* 0x000000ff04007986 */ /* 0x0007e8000c101908 */
[----:B------:R-:W-:-:S13]  /*0100*/  ISETP.GE.AND P0, PT, R9, 0x400, PT ;  /* 0x000004000900780c */ /* 0x000fda0003f06270 */
[----:B---3--:R-:W-:Y:S05]  /*0110*/  @!P0 BRA `(.L_x_1109) ;  /* 0xfffffffc00ec8947 */ /* 0x008fea000383ffff */
.L_x_1108:
[----:B------:R-:W-:Y:S05]  /*0120*/  BSYNC.RECONVERGENT B0 ;  /* 0x0000000000007941 */ /* 0x000fea0003800200 */
.L_x_1107:
[----:B------:R-:W-:Y:S01]  /*0130*/  UIADD3 UR5, UPT, UPT, UR4, 0x1000, URZ ;  /* 0x0000100004057890 */ /* 0x000fe2000fffe0ff */
[----:B------:R-:W-:Y:S01]  /*0140*/  BSSY.RECONVERGENT B0, `(.L_x_1110) ;  /* 0x0000009000007945 */ /* 0x000fe20003800200 */
[----:B------:R-:W-:Y:S02]  /*0150*/  IMAD.MOV.U32 R5, RZ, RZ, R0 ;  /* 0x000000ffff057224 */ /* 0x000fe400078e0000 */
[----:B------:R-:W-:-:S06]  /*0160*/  ULEA UR5, UR6, UR5, 0x18 ;  /* 0x0000000506057291 */ /* 0x000fcc000f8ec0ff */
[----:B------:R-:W-:-:S07]  /*0170*/  LEA R4, R0, UR5, 0x2 ;  /* 0x0000000500047c11 */ /* 0x000fce000f8e10ff */
.L_x_1111:
[C---:B------:R-:W-:Y:S01]  /*0180*/  ISETP.GE.U32.AND P0, PT, R5.reuse, 0x300, PT ;  /* 0x000003000500780c */ /* 0x040fe20003f06070 */
[----:B------:R1:W-:Y:S01]  /*0190*/  STS [R4], RZ ;  /* 0x000000ff04007388 */ /* 0x0003e20000000800 */
[----:B------:R-:W-:Y:S02]  /*01a0*/  VIADD R5, R5, 0x100 ;  /* 0x0000010005057836 */ /* 0x000fe40000000000 */
[----:B-1----:R-:W-:-:S09]  /*01b0*/  VIADD R4, R4, 0x400 ;  /* 0x0000040004047836 */ /* 0x002fd20000000000 */
[----:B------:R-:W-:Y:S05]  /*01c0*/  @!P0 BRA `(.L_x_1111) ;  /* 0xfffffffc00ec8947 */ /* 0x000fea000383ffff */
[----:B------:R-:W-:Y:S05]  /*01d0*/  BSYNC.RECONVERGENT B0 ;  /* 0x0000000000007941 */ /* 0x000fea0003800200 */
.L_x_1110:
[----:B------:R-:W1:Y:S01]  /*01e0*/  LDC R4, c[0x0][0x370] ;  /* 0x0000dc00ff047b82 */ /* 0x000e620000000800 */
[----:B------:R-:W-:-:S07]  /*01f0*/  ULEA UR4, UR6, UR4, 0x18 ;  /* 0x0000000406047291 */ /* 0x000fce000f8ec0ff */
[----:B------:R-:W2:Y:S01]  /*0200*/  LDC R10, c[0x0][0x390] ;  /* 0x0000e400ff0a7b82 */ /* 0x000ea20000000800 */
[C---:B-1----:R-:W-:Y:S02]  /*0210*/  IMAD.SHL.U32 R5, R4.reuse, 0x100, RZ ;  /* 0x0000010004057824 */ /* 0x042fe400078e00ff */
[----:B------:R-:W-:Y:S02]  /*0220*/  IMAD.IADD R19, R3, 0x1, R4 ;  /* 0x0000000103137824 */ /* 0x000fe400078e0204 */
[----:B------:R-:W-:Y:S01]  /*0230*/  IMAD R18, R4, 0x200, R2 ;  /* 0x0000020004127824 */ /* 0x000fe200078e0202 */
[----:B------:R-:W-:Y:S01]  /*0240*/  IABS R7, R5 ;  /* 0x0000000500077213 */ /* 0x000fe20000000000 */
[----:B------:R-:W-:Y:S01]  /*0250*/  IMAD R19, R19, 0x100, R0 ;  /* 0x0000010013137824 */ /* 0x000fe200078e0200 */
[----:B--2---:R-:W-:Y:S02]  /*0260*/  IADD3 R20, PT, PT, R5, -0x1, R10 ;  /* 0xffffffff05147810 */ /* 0x004fe40007ffe00a */
[----:B------:R-:W1:Y:S01]  /*0270*/  I2F.RP R6, R7 ;  /* 0x0000000700067306 */ /* 0x000e620000209400 */
[----:B------:R-:W-:Y:S01]  /*0280*/  ISETP.GE.AND P3, PT, R2, R10, PT ;  /* 0x0000000a0200720c */ /* 0x000fe20003f66270 */
[----:B------:R-:W-:Y:S01]  /*0290*/  IMAD.IADD R17, R18, 0x1, R5 ;  /* 0x0000000112117824 */ /* 0x000fe200078e0205 */
[----:B------:R-:W-:-:S02]  /*02a0*/  IABS R22, R20 ;  /* 0x0000001400167213 */ /* 0x000fc40000000000 */
[-C--:B------:R-:W-:Y:S02]  /*02b0*/  ISETP.GE.AND P4, PT, R19, R10.reuse, PT ;  /* 0x0000000a1300720c */ /* 0x080fe40003f86270 */
[-C--:B------:R-:W-:Y:S02]  /*02c0*/  ISETP.GE.AND P5, PT, R18, R10.reuse, PT ;  /* 0x0000000a1200720c */ /* 0x080fe40003fa6270 */
[----:B------:R-:W-:Y:S02]  /*02d0*/  ISETP.GE.AND P0, PT, R17, R10, PT ;  /* 0x0000000a1100720c */ /* 0x000fe40003f06270 */
[----:B------:R-:W-:-:S03]  /*02e0*/  LOP3.LUT R20, R20, R5, RZ, 0x3c, !PT ;  /* 0x0000000514147212 */ /* 0x000fc600078e3cff */
[----:B------:R-:W2:Y:S01]  /*02f0*/  @!P3 LDC.64 R14, c[0x0][0x380] ;  /* 0x0000e000ff0ebb82 */ /* 0x000ea20000000a00 */
[----:B-1----:R-:W1:Y:S01]  /*0300*/  MUFU.RCP R6, R6 ;  /* 0x0000000600067308 */ /* 0x002e620000001000 */
[----:B------:R-:W-:Y:S01]  /*0310*/  ISETP.GE.AND P2, PT, R20, RZ, PT ;  /* 0x000000ff1400720c */ /* 0x000fe20003f46270 */
[----:B-1----:R-:W-:Y:S01]  /*0320*/  VIADD R8, R6, 0xffffffe ;  /* 0x0ffffffe06087836 */ /* 0x002fe20000000000 */
[----:B------:R-:W-:-:S05]  /*0330*/  IABS R6, R5 ;  /* 0x0000000500067213 */ /* 0x000fca0000000000 */
[----:B------:R1:W3:Y:S01]  /*0340*/  F2I.FTZ.U32.TRUNC.NTZ R9, R8 ;  /* 0x0000000800097305 */ /* 0x0002e2000021f000 */
[----:B--2---:R-:W-:-:S04]  /*0350*/  @!P3 IMAD.WIDE R14, R2, 0x4, R14 ;  /* 0x00000004020eb825 */ /* 0x004fc800078e020e */
[----:B-1----:R-:W-:Y:S02]  /*0360*/  IMAD.MOV.U32 R8, RZ, RZ, RZ ;  /* 0x000000ffff087224 */ /* 0x002fe400078e00ff */
[----:B---3--:R-:W-:-:S04]  /*0370*/  IMAD.MOV R12, RZ, RZ, -R9 ;  /* 0x000000ffff0c7224 */ /* 0x008fc800078e0a09 */
[----:B------:R-:W-:Y:S02]  /*0380*/  IMAD R11, R12, R7, RZ ;  /* 0x000000070c0b7224 */ /* 0x000fe400078e02ff */
[----:B------:R-:W1:Y:S02]  /*0390*/  @!P4 LDC.64 R12, c[0x0][0x380] ;  /* 0x0000e000ff0ccb82 */ /* 0x000e640000000a00 */
[----:B------:R-:W-:-:S04]  /*03a0*/  IMAD.HI.U32 R9, R9, R11, R8 ;  /* 0x0000000b09097227 */ /* 0x000fc800078e0008 */
[----:B------:R-:W-:Y:S01]  /*03b0*/  IMAD.MOV R11, RZ, RZ, -R6 ;  /* 0x000000ffff0b7224 */ /* 0x000fe200078e0a06 */
[----:B------:R-:W-:Y:S01]  /*03c0*/  LEA R6, R0, UR4, 0x2 ;  /* 0x0000000400067c11 */ /* 0x000fe2000f8e10ff */
[----:B------:R-:W-:Y:S02]  /*03d0*/  IMAD.HI.U32 R16, R9, R22, RZ ;  /* 0x0000001609107227 */ /* 0x000fe400078e00ff */
[----:B------:R-:W2:Y:S02]  /*03e0*/  @!P5 LDC.64 R8, c[0x0][0x380] ;  /* 0x0000e000ff08db82 */ /* 0x000ea40000000a00 */
[----:B------:R-:W-:Y:S01]  /*03f0*/  IMAD R22, R16, R11, R22 ;  /* 0x0000000b10167224 */ /* 0x000fe200078e0216 */
[----:B------:R-:W-:Y:S01]  /*0400*/  @!PT LDS RZ, [RZ] ;  /* 0x00000000fffff984 */ /* 0x000fe20000000800 */
[----:B------:R-:W-:Y:S01]  /*0410*/  @!PT LDS RZ, [RZ] ;  /* 0x00000000fffff984 */ /* 0x000fe20000000800 */
[----:B------:R-:W-:Y:S01]  /*0420*/  @!PT LDS RZ, [RZ] ;  /* 0x00000000fffff984 */ /* 0x000fe20000000800 */
[----:B------:R3:W-:Y:S01]  /*0430*/  @!P3 LDGSTS.E [R6], desc[UR8][R14.64] ;  /* 0x000000000e06bfae */ /* 0x0007e2000b9a1008 */
[----:B------:R-:W-:-:S03]  /*0440*/  ISETP.NE.AND P3, PT, R5, RZ, PT ;  /* 0x000000ff0500720c */ /* 0x000fc60003f65270 */
[----:B------:R-:W-:Y:S01]  /*0450*/  ISETP.GT.U32.AND P6, PT, R7, R22, PT ;  /* 0x000000160700720c */ /* 0x000fe20003fc4070 */
[----:B------:R-:W4:Y:S01]  /*0460*/  @!P0 LDC.64 R10, c[0x0][0x380] ;  /* 0x0000e000ff0a8b82 */ /* 0x000f220000000a00 */
[----:B------:R-:W0:Y:S01]  /*0470*/  LDGDEPBAR ;  /* 0x00000000000079af */ /* 0x000e220000000000 */
[----:B-1----:R-:W-:-:S05]  /*0480*/  @!P4 IMAD.WIDE R12, R19, 0x4, R12 ;  /* 0x00000004130cc825 */ /* 0x002fca00078e020c */
[----:B------:R3:W-:Y:S05]  /*0490*/  @!P4 LDGSTS.E [R6+0x400], desc[UR8][R12.64] ;  /* 0x004000000c06cfae */ /* 0x0007ea000b9a1008 */
[----:B------:R-:W-:Y:S02]  /*04a0*/  @!P6 IMAD.IADD R22, R22, 0x1, -R7 ;  /* 0x000000011616e824 */ /* 0x000fe400078e0a07 */
[----:B------:R-:W-:Y:S01]  /*04b0*/  @!P6 VIADD R16, R16, 0x1 ;  /* 0x000000011010e836 */ /* 0x000fe20000000000 */
[----:B------:R-:W0:Y:S01]  /*04c0*/  LDGDEPBAR ;  /* 0x00000000000079af */ /* 0x000e220000000000 */
[----:B--2---:R-:W-:Y:S01]  /*04d0*/  @!P5 IMAD.WIDE R8, R18, 0x4, R8 ;  /* 0x000000041208d825 */ /* 0x004fe200078e0208 */
[----:B------:R-:W-:-:S04]  /*04e0*/  ISETP.GE.U32.AND P1, PT, R22, R7, PT ;  /* 0x000000071600720c */ /* 0x000fc80003f26070 */
[----:B------:R3:W-:Y:S01]  /*04f0*/  @!P5 LDGSTS.E [R6+0x800], desc[UR8][R8.64] ;  /* 0x008000000806dfae */ /* 0x0007e2000b9a1008 */
[----:B----4-:R-:W-:-:S03]  /*0500*/  @!P0 IMAD.WIDE R10, R17, 0x4, R10 ;  /* 0x00000004110a8825 */ /* 0x010fc600078e020a */
[----:B------:R-:W0:Y:S04]  /*0510*/  LDGDEPBAR ;  /* 0x00000000000079af */ /* 0x000e280000000000 */
[----:B------:R3:W-:Y:S01]  /*0520*/  @!P0 LDGSTS.E [R6+0xc00], desc[UR8][R10.64] ;  /* 0x00c000000a068fae */ /* 0x0007e2000b9a1008 */
[----:B------:R-:W-:-:S03]  /*0530*/  @P1 VIADD R16, R16, 0x1 ;  /* 0x0000000110101836 */ /* 0x000fc60000000000 */
[----:B------:R-:W0:Y:S01]  /*0540*/  LDGDEPBAR ;  /* 0x00000000000079af */ /* 0x000e220000000000 */
[----:B------:R-:W-:-:S04]  /*0550*/  IMAD.MOV.U32 R7, RZ, RZ, R16 ;  /* 0x000000ffff077224 */ /* 0x000fc800078e0010 */
[----:B------:R-:W-:Y:S01]  /*0560*/  @!P2 IMAD.MOV R7, RZ, RZ, -R7 ;  /* 0x000000ffff07a224 */ /* 0x000fe200078e0a07 */
[----:B------:R-:W-:Y:S01]  /*0570*/  @!P3 LOP3.LUT R7, RZ, R5, RZ, 0x33, !PT ;  /* 0x00000005ff07b212 */ /* 0x000fe200078e33ff */
[----:B------:R-:W-:Y:S03]  /*0580*/  BAR.SYNC.DEFER_BLOCKING 0x0 ;  /* 0x0000000000007b1d */ /* 0x000fe60000010000 */
[----:B------:R-:W-:-:S13]  /*0590*/  ISETP.GE.AND P0, PT, R7, 0x5, PT ;  /* 0x000000050700780c */ /* 0x000fda0003f06270 */
[----:B---3--:R-:W-:Y:S05]  /*05a0*/  @!P0 BRA `(.L_x_1112) ;  /* 0x00000010006c8947 */ /* 0x008fea0003800000 */
[----:B------:R-:W1:Y:S01]  /*05b0*/  S2R R10, SR_LTMASK ;  /* 0x00000000000a7919 */ /* 0x000e620000003900 */
[----:B------:R-:W2:Y:S01]  /*05c0*/  LDC.64 R8, c[0x0][0x380] ;  /* 0x0000e000ff087b82 */ /* 0x000ea20000000a00 */
[----:B------:R-:W-:Y:S01]  /*05d0*/  IMAD.SHL.U32 R11, R4, 0x400, RZ ;  /* 0x00000400040b7824 */ /* 0x000fe200078e00ff */
[----:B------:R-:W3:Y:S01]  /*05e0*/  LDCU UR7, c[0x0][0x390] ;  /* 0x00007200ff0777ac */ /* 0x000ee20008000800 */
[----:B------:R-:W-:-:S03]  /*05f0*/  IMAD.MOV R18, RZ, RZ, -R7 ;  /* 0x000000ffff127224 */ /* 0x000fc600078e0a07 */
[----:B------:R-:W-:Y:S01]  /*0600*/  LOP3.LUT R12, R0, R11, RZ, 0xfc, !PT ;  /* 0x0000000b000c7212 */ /* 0x000fe200078efcff */
[----:B------:R-:W-:-:S04]  /*0610*/  UMOV UR4, URZ ;  /* 0x000000ff00047c82 */ /* 0x000fc80008000000 */
[----:B------:R-:W-:-:S07]  /*0620*/  IMAD R11, R3, 0x100, R12 ;  /* 0x00000100030b7824 */ /* 0x000fce00078e020c */
.L_x_1123:
[----:B------:R-:W-:Y:S01]  /*0630*/  ULEA UR5, UR4, 0x1000, 0xa ;  /* 0x0000100004057891 */ /* 0x000fe2000f8e50ff */
[----:B------:R-:W-:-:S04]  /*0640*/  DEPBAR.LE SB0, 0x3 ;  /* 0x000080c00000791a */ /* 0x000fc80000000000 */
[----:B------:R-:W-:Y:S01]  /*0650*/  ULOP3.LUT UR5, UR5, 0xc00, URZ, 0xc0, !UPT ;  /* 0x00000c0005057892 */ /* 0x000fe2000f8ec0ff */
[----:B---3--:R-:W-:Y:S01]  /*0660*/  ISETP.GE.AND P1, PT, R2, UR7, PT ;  /* 0x0000000702007c0c */ /* 0x008fe2000bf26270 */
[----:B------:R-:W-:Y:S07]  /*0670*/  BSSY.RECONVERGENT B0, `(.L_x_1113) ;  /* 0x0000048000007945 */ /* 0x000fee0003800200 */
[----:B-1----:R-:W3:Y:S02]  /*0680*/  LDS R13, [R6+UR5] ;  /* 0x00000005060d7984 */ /* 0x002ee40008000800 */
[----:B---3--:R-:W-:-:S02]  /*0690*/  LOP3.LUT R14, R13, 0x1, RZ, 0xc0, !PT ;  /* 0x000000010d0e7812 */ /* 0x008fc400078ec0ff */
[--C-:B------:R-:W-:Y:S02]  /*06a0*/  SHF.R.U32.HI R12, RZ, 0x1, R13.reuse ;  /* 0x00000001ff0c7819 */ /* 0x100fe4000001160d */
[C---:B------:R-:W-:Y:S01]  /*06b0*/  ISETP.NE.U32.AND P0, PT, R14.reuse, 0x1, PT ;  /* 0x000000010e00780c */ /* 0x040fe20003f05070 */
[----:B------:R-:W-:Y:S01]  /*06c0*/  VIADD R15, R14, 0xffffffff ;  /* 0xffffffff0e0f7836 */ /* 0x000fe20000000000 */
[----:B------:R-:W-:Y:S02]  /*06d0*/  LOP3.LUT R16, R12, 0x1, RZ, 0xc0, !PT ;  /* 0x000000010c107812 */ /* 0x000fe400078ec0ff */
[----:B------:R-:W-:Y:S02]  /*06e0*/  SHF.R.U32.HI R12, RZ, 0x2, R13 ;  /* 0x00000002ff0c7819 */ /* 0x000fe4000001160d */
[----:B------:R-:W-:Y:S02]  /*06f0*/  ISETP.NE.U32.AND P2, PT, R16, 0x1, PT ;  /* 0x000000011000780c */ /* 0x000fe40003f45070 */
[----:B------:R-:W-:-:S02]  /*0700*/  LOP3.LUT R17, R12, 0x1, RZ, 0xc0, !PT ;  /* 0x000000010c117812 */ /* 0x000fc400078ec0ff */
[----:B------:R-:W-:Y:S02]  /*0710*/  VOTE.ANY R12, PT, !P1 ;  /* 0x00000000000c7806 */ /* 0x000fe400048e0100 */
[C---:B------:R-:W-:Y:S01]  /*0720*/  ISETP.NE.U32.AND P3, PT, R17.reuse, 0x1, PT ;  /* 0x000000011100780c */ /* 0x040fe20003f65070 */
[----:B------:R-:W-:Y:S01]  /*0730*/  VIADD R17, R17, 0xffffffff ;  /* 0xffffffff11117836 */ /* 0x000fe20000000000 */
[----:B------:R-:W-:Y:S02]  /*0740*/  VOTE.ANY R14, PT, !P0 ;  /* 0x00000000000e7806 */ /* 0x000fe400040e0100 */
[----:B------:R-:W-:Y:S02]  /*0750*/  SHF.R.U32.HI R19, RZ, 0x3, R13 ;  /* 0x00000003ff137819 */ /* 0x000fe4000001160d */
[----:B------:R-:W-:Y:S01]  /*0760*/  LOP3.LUT R12, R12, R14, R15, 0x60, !PT ;  /* 0x0000000e0c0c7212 */ /* 0x000fe200078e600f */
[----:B------:R-:W-:Y:S01]  /*0770*/  VIADD R15, R16, 0xffffffff ;  /* 0xffffffff100f7836 */ /* 0x000fe20000000000 */
[----:B------:R-:W-:-:S02]  /*0780*/  LOP3.LUT R19, R19, 0x1, RZ, 0xc0, !PT ;  /* 0x0000000113137812 */ /* 0x000fc400078ec0ff */
[----:B------:R-:W-:Y:S02]  /*0790*/  SHF.R.U32.HI R16, RZ, 0x4, R13 ;  /* 0x00000004ff107819 */ /* 0x000fe4000001160d */
[----:B------:R-:W-:Y:S02]  /*07a0*/  VOTE.ANY R14, PT, !P2 ;  /* 0x00000000000e7806 */ /* 0x000fe400050e0100 */
[C---:B------:R-:W-:Y:S01]  /*07b0*/  ISETP.NE.U32.AND P0, PT, R19.reuse, 0x1, PT ;  /* 0x000000011300780c */ /* 0x040fe20003f05070 */
[----:B------:R-:W-:Y:S01]  /*07c0*/  VIADD R19, R19, 0xffffffff ;  /* 0xffffffff13137836 */ /* 0x000fe20000000000 */
[----:B------:R-:W-:Y:S02]  /*07d0*/  LOP3.LUT R16, R16, 0x1, RZ, 0xc0, !PT ;  /* 0x0000000110107812 */ /* 0x000fe400078ec0ff */
[----:B------:R-:W-:Y:S02]  /*07e0*/  LOP3.LUT R12, R12, R14, R15, 0x60, !PT ;  /* 0x0000000e0c0c7212 */ /* 0x000fe400078e600f */
[----:B------:R-:W-:-:S02]  /*07f0*/  VOTE.ANY R14, PT, !P3 ;  /* 0x00000000000e7806 */ /* 0x000fc400058e0100 */
[----:B------:R-:W-:Y:S02]  /*0800*/  ISETP.NE.U32.AND P2, PT, R16, 0x1, PT ;  /* 0x000000011000780c */ /* 0x000fe40003f45070 */
[----:B------:R-:W-:Y:S02]  /*0810*/  SHF.R.U32.HI R15, RZ, 0x5, R13 ;  /* 0x00000005ff0f7819 */ /* 0x000fe4000001160d */
[----:B------:R-:W-:Y:S02]  /*0820*/  LOP3.LUT R12, R12, R14, R17, 0x60, !PT ;  /* 0x0000000e0c0c7212 */ /* 0x000fe400078e6011 */
[----:B------:R-:W-:Y:S02]  /*0830*/  LOP3.LUT R17, R15, 0x1, RZ, 0xc0, !PT ;  /* 0x000000010f117812 */ /* 0x000fe400078ec0ff */
[--C-:B------:R-:W-:Y:S02]  /*0840*/  SHF.R.U32.HI R20, RZ, 0x6, R13.reuse ;  /* 0x00000006ff147819 */ /* 0x100fe4000001160d */
[----:B------:R-:W-:-:S02]  /*0850*/  SHF.R.U32.HI R15, RZ, 0x7, R13 ;  /* 0x00000007ff0f7819 */ /* 0x000fc4000001160d */
[----:B------:R-:W-:Y:S02]  /*0860*/  VOTE.ANY R14, PT, !P0 ;  /* 0x00000000000e7806 */ /* 0x000fe400040e0100 */
[C---:B------:R-:W-:Y:S01]  /*0870*/  ISETP.NE.U32.AND P0, PT, R17.reuse, 0x1, PT ;  /* 0x000000011100780c */ /* 0x040fe20003f05070 */
[----:B------:R-:W-:Y:S01]  /*0880*/  VIADD R17, R17, 0xffffffff ;  /* 0xffffffff11117836 */ /* 0x000fe20000000000 */
[----:B------:R-:W-:Y:S01]  /*0890*/  LOP3.LUT R21, R15, 0x1, RZ, 0xc0, !PT ;  /* 0x000000010f157812 */ /* 0x000fe200078ec0ff */
[----:B------:R-:W-:Y:S01]  /*08a0*/  VIADD R15, R16, 0xffffffff ;  /* 0xffffffff100f7836 */ /* 0x000fe20000000000 */
[----:B------:R-:W-:Y:S02]  /*08b0*/  LOP3.LUT R20, R20, 0x1, RZ, 0xc0, !PT ;  /* 0x0000000114147812 */ /* 0x000fe400078ec0ff */
[----:B------:R-:W-:Y:S02]  /*08c0*/  LOP3.LUT R12, R12, R14, R19, 0x60, !PT ;  /* 0x0000000e0c0c7212 */ /* 0x000fe400078e6013 */
[----:B------:R-:W-:-:S02]  /*08d0*/  VOTE.ANY R14, PT, !P2 ;  /* 0x00000000000e7806 */ /* 0x000fc400050e0100 */
[C---:B------:R-:W-:Y:S01]  /*08e0*/  ISETP.NE.U32.AND P3, PT, R21.reuse, 0x1, PT ;  /* 0x000000011500780c */ /* 0x040fe20003f65070 */
[----:B------:R-:W-:Y:S01]  /*08f0*/  VIADD R21, R21, 0xffffffff ;  /* 0xffffffff15157836 */ /* 0x000fe20000000000 */
[----:B------:R-:W-:Y:S02]  /*0900*/  ISETP.NE.U32.AND P2, PT, R20, 0x1, PT ;  /* 0x000000011400780c */ /* 0x000fe40003f45070 */
[----:B------:R-:W-:Y:S01]  /*0910*/  LOP3.LUT R12, R12, R14, R15, 0x60, !PT ;  /* 0x0000000e0c0c7212 */ /* 0x000fe200078e600f */
[----:B------:R-:W-:Y:S01]  /*0920*/  VIADD R15, R20, 0xffffffff ;  /* 0xffffffff140f7836 */ /* 0x000fe20000000000 */
[----:B------:R-:W-:-:S04]  /*0930*/  VOTE.ANY R14, PT, !P0 ;  /* 0x00000000000e7806 */ /* 0x000fc800040e0100 */
[----:B------:R-:W-:-:S03]  /*0940*/  LOP3.LUT R12, R12, R14, R17, 0x60, !PT ;  /* 0x0000000e0c0c7212 */ /* 0x000fc600078e6011 */
[----:B------:R-:W-:Y:S02]  /*0950*/  VOTE.ANY R16, PT, !P3 ;  /* 0x0000000000107806 */ /* 0x000fe400058e0100 */
[----:B------:R-:W-:Y:S02]  /*0960*/  VOTE.ANY R14, PT, !P2 ;  /* 0x00000000000e7806 */ /* 0x000fe400050e0100 */
[----:B------:R-:W-:Y:S02]  /*0970*/  LOP3.LUT R21, R16, R21, RZ, 0x3c, !PT ;  /* 0x0000001510157212 */ /* 0x000fe400078e3cff */
[----:B------:R-:W-:Y:S02]  /*0980*/  LOP3.LUT R12, R12, R14, R15, 0x60, !PT ;  /* 0x0000000e0c0c7212 */ /* 0x000fe400078e600f */
[----:B------:R-:W-:Y:S02]  /*0990*/  SHF.R.U32.HI R15, RZ, 0x9, R13 ;  /* 0x00000009ff0f7819 */ /* 0x000fe4000001160d */
[----:B------:R-:W-:-:S02]  /*09a0*/  LOP3.LUT R23, R21, R12, RZ, 0xc0, !PT ;  /* 0x0000000c15177212 */ /* 0x000fc400078ec0ff */
[----:B------:R-:W-:Y:S01]  /*09b0*/  LOP3.LUT P2, RZ, R21, R12, RZ, 0xc0, !PT ;  /* 0x0000000c15ff7212 */ /* 0x000fe2000784c0ff */
[----:B------:R-:W-:Y:S01]  /*09c0*/  VIADD R12, R6, UR5 ;  /* 0x00000005060c7c36 */ /* 0x000fe20008000000 */
[----:B-1----:R-:W-:Y:S02]  /*09d0*/  LOP3.LUT P0, RZ, R10, R23, RZ, 0xc0, !PT ;  /* 0x000000170aff7212 */ /* 0x002fe4000780c0ff */
[----:B------:R-:W-:Y:S02]  /*09e0*/  SHF.R.U32.HI R14, RZ, 0x8, R13 ;  /* 0x00000008ff0e7819 */ /* 0x000fe4000001160d */
[----:B------:R-:W-:Y:S02]  /*09f0*/  PLOP3.LUT P0, PT, P2, P0, PT, 0x8f, 0xf8 ;  /* 0x0000000000f8781c */ /* 0x000fe40001701177 */
[----:B------:R-:W-:Y:S02]  /*0a00*/  LOP3.LUT R20, R15, 0x1, RZ, 0xc0, !PT ;  /* 0x000000010f147812 */ /* 0x000fe400078ec0ff */
[----:B------:R-:W-:-:S02]  /*0a10*/  LOP3.LUT R19, R14, 0x1, RZ, 0xc0, !PT ;  /* 0x000000010e137812 */ /* 0x000fc400078ec0ff */
[----:B------:R-:W-:Y:S02]  /*0a20*/  SHF.R.U32.HI R15, RZ, 0xa, R13 ;  /* 0x0000000aff0f7819 */ /* 0x000fe4000001160d */
[----:B------:R-:W-:Y:S02]  /*0a30*/  ISETP.NE.U32.AND P3, PT, R19, 0x1, PT ;  /* 0x000000011300780c */ /* 0x000fe40003f65070 */
[----:B------:R-:W-:Y:S02]  /*0a40*/  ISETP.NE.U32.AND P2, PT, R20, 0x1, PT ;  /* 0x000000011400780c */ /* 0x000fe40003f45070 */
[----:B------:R-:W-:Y:S01]  /*0a50*/  LOP3.LUT R15, R15, 0x1, RZ, 0xc0, !PT ;  /* 0x000000010f0f7812 */ /* 0x000fe200078ec0ff */
[----:B------:R-:W-:Y:S10]  /*0a60*/  @P0 BRA `(.L_x_1114) ;  /* 0x0000000000200947 */ /* 0x000ff40003800000 */
[----:B------:R-:W1:Y:S01]  /*0a70*/  S2UR UR6, SR_CgaCtaId ;  /* 0x00000000000679c3 */ /* 0x000e620000008800 */
[----:B------:R-:W3:Y:S01]  /*0a80*/  POPC R16, R23 ;  /* 0x0000001700107309 */ /* 0x000ee20000000000 */
[----:B------:R-:W-:Y:S01]  /*0a90*/  UMOV UR5, 0x400 ;  /* 0x0000040000057882 */ /* 0x000fe20000000000 */
[----:B------:R-:W-:Y:S01]  /*0aa0*/  IMAD.SHL.U32 R17, R13, 0x4, RZ ;  /* 0x000000040d117824 */ /* 0x000fe200078e00ff */
[----:B------:R-:W-:-:S04]  /*0ab0*/  UIADD3 UR5, UPT, UPT, UR5, 0x1000, URZ ;  /* 0x0000100005057890 */ /* 0x000fc8000fffe0ff */
[----:B------:R-:W-:Y:S01]  /*0ac0*/  LOP3.LUT R17, R17, 0x3fc, RZ, 0xc0, !PT ;  /* 0x000003fc11117812 */ /* 0x000fe200078ec0ff */
[----:B-1----:R-:W-:-:S09]  /*0ad0*/  ULEA UR5, UR6, UR5, 0x18 ;  /* 0x0000000506057291 */ /* 0x002fd2000f8ec0ff */
[----:B---3--:R1:W-:Y:S03]  /*0ae0*/  ATOMS.ADD RZ, [R17+UR5], R16 ;  /* 0x0000001011ff798c */ /* 0x0083e60008000005 */
.L_x_1114:
[----:B------:R-:W-:Y:S05]  /*0af0*/  BSYNC.RECONVERGENT B0 ;  /* 0x0000000000007941 */ /* 0x000fea0003800200 */
.L_x_1113:
[----:B------:R-:W-:Y:S01]  /*0b00*/  VIADD R19, R19, 0xffffffff ;  /* 0xffffffff13137836 */ /* 0x000fe20000000000 */
[----:B-1----:R-:W-:Y:S01]  /*0b10*/  VOTE.ANY R17, PT, !P3 ;  /* 0x0000000000117806 */ /* 0x002fe200058e0100 */
[----:B------:R-:W-:Y:S01]  /*0b20*/  VIADD R20, R20, 0xffffffff ;  /* 0xffffffff14147836 */ /* 0x000fe20000000000 */
[----:B------:R-:W-:Y:S01]  /*0b30*/  VOTE.ANY R16, PT, !P1 ;  /* 0x0000000000107806 */ /* 0x000fe200048e0100 */
[----:B------:R-:W-:Y:S01]  /*0b40*/  BSSY.RECONVERGENT B0, `(.L_x_1115) ;  /* 0x000003b000007945 */ /* 0x000fe20003800200 */
[----:B------:R-:W-:Y:S02]  /*0b50*/  ISETP.NE.U32.AND P0, PT, R15, 0x1, PT ;  /* 0x000000010f00780c */ /* 0x000fe40003f05070 */
[----:B------:R-:W-:Y:S02]  /*0b60*/  SHF.R.U32.HI R21, RZ, 0xb, R13 ;  /* 0x0000000bff157819 */ /* 0x000fe4000001160d */
[----:B------:R-:W-:Y:S02]  /*0b70*/  LOP3.LUT R17, R16, R17, R19, 0x60, !PT ;  /* 0x0000001110117212 */ /* 0x000fe400078e6013 */
[----:B------:R-:W-:-:S02]  /*0b80*/  LOP3.LUT R16, R21, 0x1, RZ, 0xc0, !PT ;  /* 0x0000000115107812 */ /* 0x000fc400078ec0ff */
[----:B------:R-:W-:Y:S02]  /*0b90*/  VOTE.ANY R19, PT, !P2 ;  /* 0x0000000000137806 */ /* 0x000fe400050e0100 */
[----:B------:R-:W-:Y:S02]  /*0ba0*/  SHF.R.U32.HI R21, RZ, 0xc, R13 ;  /* 0x0000000cff157819 */ /* 0x000fe4000001160d */
[C---:B------:R-:W-:Y:S01]  /*0bb0*/  ISETP.NE.U32.AND P2, PT, R16.reuse, 0x1, PT ;  /* 0x000000011000780c */ /* 0x040fe20003f45070 */
[----:B------:R-:W-:Y:S01]  /*0bc0*/  VIADD R16, R16, 0xffffffff ;  /* 0xffffffff10107836 */ /* 0x000fe20000000000 */
[----:B------:R-:W-:Y:S01]  /*0bd0*/  LOP3.LUT R19, R17, R19, R20, 0x60, !PT ;  /* 0x0000001311137212 */ /* 0x000fe200078e6014 */
[----:B------:R-:W-:Y:S01]  /*0be0*/  VIADD R20, R15, 0xffffffff ;  /* 0xffffffff0f147836 */ /* 0x000fe20000000000 */
[----:B------:R-:W-:Y:S02]  /*0bf0*/  LOP3.LUT R17, R21, 0x1, RZ, 0xc0, !PT ;  /* 0x0000000115117812 */ /* 0x000fe400078ec0ff */
[----:B------:R-:W-:-:S02]  /*0c00*/  VOTE.ANY R15, PT, !P0 ;  /* 0x00000000000f7806 */ /* 0x000fc400040e0100 */
[--C-:B------:R-:W-:Y:S02]  /*0c10*/  SHF.R.U32.HI R21, RZ, 0xd, R13.reuse ;  /* 0x0000000dff157819 */ /* 0x100fe4000001160d */
[C---:B------:R-:W-:Y:S01]  /*0c20*/  ISETP.NE.U32.AND P0, PT, R17.reuse, 0x1, PT ;  /* 0x000000011100780c */ /* 0x040fe20003f05070 */
[----:B------:R-:W-:Y:S01]  /*0c30*/  VIADD R17, R17, 0xffffffff ;  /* 0xffffffff11117836 */ /* 0x000fe20000000000 */
[----:B------:R-:W-:Y:S02]  /*0c40*/  LOP3.LUT R21, R21, 0x1, RZ, 0xc0, !PT ;  /* 0x0000000115157812 */ /* 0x000fe400078ec0ff */
[----:B------:R-:W-:Y:S02]  /*0c50*/  LOP3.LUT R19, R19, R15, R20, 0x60, !PT ;  /* 0x0000000f13137212 */ /* 0x000fe400078e6014 */
[--C-:B------:R-:W-:Y:S02]  /*0c60*/  SHF.R.U32.HI R22, RZ, 0xe, R13.reuse ;  /* 0x0000000eff167819 */ /* 0x100fe4000001160d */
[----:B------:R-:W-:-:S02]  /*0c70*/  SHF.R.U32.HI R15, RZ, 0xf, R13 ;  /* 0x0000000fff0f7819 */ /* 0x000fc4000001160d */
[----:B------:R-:W-:Y:S02]  /*0c80*/  VOTE.ANY R20, PT, !P2 ;  /* 0x0000000000147806 */ /* 0x000fe400050e0100 */
[C---:B------:R-:W-:Y:S01]  /*0c90*/  ISETP.NE.U32.AND P2, PT, R21.reuse, 0x1, PT ;  /* 0x000000011500780c */ /* 0x040fe20003f45070 */
[----:B------:R-:W-:Y:S01]  /*0ca0*/  VIADD R21, R21, 0xffffffff ;  /* 0xffffffff15157836 */ /* 0x000fe20000000000 */
[----:B------:R-:W-:Y:S02]  /*0cb0*/  LOP3.LUT R15, R15, 0x1, RZ, 0xc0, !PT ;  /* 0x000000010f0f7812 */ /* 0x000fe400078ec0ff */
[----:B------:R-:W-:Y:S02]  /*0cc0*/  LOP3.LUT R22, R22, 0x1, RZ, 0xc0, !PT ;  /* 0x0000000116167812 */ /* 0x000fe400078ec0ff */
[----:B------:R-:W-:Y:S02]  /*0cd0*/  LOP3.LUT R16, R19, R20, R16, 0x60, !PT ;  /* 0x0000001413107212 */ /* 0x000fe400078e6010 */
[----:B------:R-:W-:-:S02]  /*0ce0*/  VOTE.ANY R19, PT, !P0 ;  /* 0x0000000000137806 */ /* 0x000fc400040e0100 */
[C---:B------:R-:W-:Y:S02]  /*0cf0*/  ISETP.NE.U32.AND P3, PT, R15.reuse, 0x1, PT ;  /* 0x000000010f00780c */ /* 0x040fe40003f65070 */
[----:B------:R-:W-:Y:S02]  /*0d00*/  ISETP.NE.U32.AND P0, PT, R22, 0x1, PT ;  /* 0x000000011600780c */ /* 0x000fe40003f05070 */
[----:B------:R-:W-:Y:S01]  /*0d10*/  LOP3.LUT R16, R16, R19, R17, 0x60, !PT ;  /* 0x0000001310107212 */ /* 0x000fe200078e6011 */
[----:B------:R-:W-:Y:S01]  /*0d20*/  VIADD R19, R15, 0xffffffff ;  /* 0xffffffff0f137836 */ /* 0x000fe20000000000 */
[----:B------:R-:W-:-:S04]  /*0d30*/  VOTE.ANY R17, PT, !P2 ;  /* 0x0000000000117806 */ /* 0x000fc800050e0100 */
[----:B------:R-:W-:Y:S01]  /*0d40*/  LOP3.LUT R16, R16, R17, R21, 0x60, !PT ;  /* 0x0000001110107212 */ /* 0x000fe200078e6015 */
[----:B------:R-:W-:Y:S02]  /*0d50*/  VIADD R17, R22, 0xffffffff ;  /* 0xffffffff16117836 */ /* 0x000fe40000000000 */
[----:B------:R-:W-:Y:S02]  /*0d60*/  VOTE.ANY R20, PT, !P3 ;  /* 0x0000000000147806 */ /* 0x000fe400058e0100 */
[----:B------:R-:W-:Y:S02]  /*0d70*/  VOTE.ANY R15, PT, !P0 ;  /* 0x00000000000f7806 */ /* 0x000fe400040e0100 */
[----:B------:R-:W-:Y:S02]  /*0d80*/  LOP3.LUT R19, R20, R19, RZ, 0x3c, !PT ;  /* 0x0000001314137212 */ /* 0x000fe400078e3cff */
[----:B------:R-:W-:Y:S02]  /*0d90*/  LOP3.LUT R16, R16, R15, R17, 0x60, !PT ;  /* 0x0000000f10107212 */ /* 0x000fe400078e6011 */
[----:B------:R-:W-:-:S02]  /*0da0*/  SHF.R.U32.HI R15, RZ, 0x10, R13 ;  /* 0x00000010ff0f7819 */ /* 0x000fc4000001160d */
[CC--:B------:R-:W-:Y:S02]  /*0db0*/  LOP3.LUT R21, R19.reuse, R16.reuse, RZ, 0xc0, !PT ;  /* 0x0000001013157212 */ /* 0x0c0fe400078ec0ff */
[----:B------:R-:W-:Y:S02]  /*0dc0*/  LOP3.LUT P2, RZ, R19, R16, RZ, 0xc0, !PT ;  /* 0x0000001013ff7212 */ /* 0x000fe4000784c0ff */
[----:B------:R-:W-:Y:S02]  /*0dd0*/  LOP3.LUT P0, RZ, R10, R21, RZ, 0xc0, !PT ;  /* 0x000000150aff7212 */ /* 0x000fe4000780c0ff */
[----:B------:R-:W-:Y:S02]  /*0de0*/  SHF.R.U32.HI R17, RZ, 0x11, R13 ;  /* 0x00000011ff117819 */ /* 0x000fe4000001160d */
[----:B------:R-:W-:Y:S02]  /*0df0*/  PLOP3.LUT P0, PT, P2, P0, PT, 0x8f, 0xf8 ;  /* 0x0000000000f8781c */ /* 0x000fe40001701177 */
[----:B------:R-:W-:-:S02]  /*0e00*/  LOP3.LUT R20, R15, 0x1, RZ, 0xc0, !PT ;  /* 0x000000010f147812 */ /* 0x000fc400078ec0ff */
[----:B------:R-:W-:Y:S02]  /*0e10*/  LOP3.LUT R17, R17, 0x1, RZ, 0xc0, !PT ;  /* 0x0000000111117812 */ /* 0x000fe400078ec0ff */
        /* <DEDUP_REMOVED lines=12> */
[----:B---3--:R1:W-:Y:S03]  /*0ee0*/  ATOMS.ADD RZ, [R14+UR5+0x400], R19 ;  /* 0x000400130eff798c */ /* 0x0083e60008000005 */
.L_x_1116:
[----:B------:R-:W-:Y:S05]  /*0ef0*/  BSYNC.RECONVERGENT B0 ;  /* 0x0000000000007941 */ /* 0x000fea0003800200 */
.L_x_1115:
[----:B-1----:R-:W-:Y:S01]  /*0f00*/  VIADD R19, R20, 0xffffffff ;  /* 0xffffffff14137836 */ /* 0x002fe20000000000 */
[----:B------:R-:W-:Y:S01]  /*0f10*/  VOTE.ANY R20, PT, !P3 ;  /* 0x0000000000147806 */ /* 0x000fe200058e0100 */
[----:B------:R-:W-:Y:S01]  /*0f20*/  BSSY.RECONVERGENT B0, `(.L_x_1117) ;  /* 0x000003c000007945 */ /* 0x000fe20003800200 */
[----:B------:R-:W-:Y:S02]  /*0f30*/  VOTE.ANY R14, PT, !P1 ;  /* 0x00000000000e7806 */ /* 0x000fe400048e0100 */
[----:B------:R-:W-:Y:S02]  /*0f40*/  ISETP.NE.U32.AND P0, PT, R16, 0x1, PT ;  /* 0x000000011000780c */ /* 0x000fe40003f05070 */
[----:B------:R-:W-:Y:S02]  /*0f50*/  SHF.R.U32.HI R21, RZ, 0x13, R13 ;  /* 0x00000013ff157819 */ /* 0x000fe4000001160d */
[----:B------:R-:W-:Y:S01]  /*0f60*/  LOP3.LUT R19, R14, R20, R19, 0x60, !PT ;  /* 0x000000140e137212 */ /* 0x000fe200078e6013 */
[----:B------:R-:W-:Y:S01]  /*0f70*/  VIADD R20, R17, 0xffffffff ;  /* 0xffffffff11147836 */ /* 0x000fe20000000000 */
[----:B------:R-:W-:-:S02]  /*0f80*/  LOP3.LUT R14, R21, 0x1, RZ, 0xc0, !PT ;  /* 0x00000001150e7812 */ /* 0x000fc400078ec0ff */
[----:B------:R-:W-:Y:S02]  /*0f90*/  VOTE.ANY R17, PT, !P2 ;  /* 0x0000000000117806 */ /* 0x000fe400050e0100 */
[----:B------:R-:W-:Y:S02]  /*0fa0*/  SHF.R.U32.HI R21, RZ, 0x14, R13 ;  /* 0x00000014ff157819 */ /* 0x000fe4000001160d */
[----:B------:R-:W-:Y:S02]  /*0fb0*/  ISETP.NE.U32.AND P2, PT, R14, 0x1, PT ;  /* 0x000000010e00780c */ /* 0x000fe40003f45070 */
        /* <DEDUP_REMOVED lines=8> */
[----:B------:R-:W-:Y:S01]  /*1040*/  LOP3.LUT R17, R17, R19, R20, 0x60, !PT ;  /* 0x0000001311117212 */ /* 0x000fe200078e6014 */
[----:B------:R-:W-:Y:S01]  /*1050*/  VIADD R20, R14, 0xffffffff ;  /* 0xffffffff0e147836 */ /* 0x000fe20000000000 */
        /* <DEDUP_REMOVED lines=9> */
[----:B------:R-:W-:Y:S02]  /*10f0*/  ISETP.NE.U32.AND P3, PT, R14, 0x1, PT ;  /* 0x000000010e00780c */ /* 0x000fe40003f65070 */
[----:B------:R-:W-:Y:S02]  /*1100*/  ISETP.NE.U32.AND P0, PT, R22, 0x1, PT ;  /* 0x000000011600780c */ /* 0x000fe40003f05070 */
[----:B------:R-:W-:Y:S01]  /*1110*/  LOP3.LUT R16, R17, R19, R16, 0x60, !PT ;  /* 0x0000001311107212 */ /* 0x000fe200078e6010 */
[----:B------:R-:W-:Y:S01]  /*1120*/  VIADD R19, R14, 0xffffffff ;  /* 0xffffffff0e137836 */ /* 0x000fe20000000000 */
[----:B------:R-:W-:-:S04]  /*1130*/  VOTE.ANY R17, PT, !P2 ;  /* 0x0000000000117806 */ /* 0x000fc800050e0100 */
[----:B------:R-:W-:Y:S01]  /*1140*/  LOP3.LUT R16, R16, R17, R21, 0x60, !PT ;  /* 0x0000001110107212 */ /* 0x000fe200078e6015 */
[----:B------:R-:W-:Y:S01]  /*1150*/  VIADD R17, R22, 0xffffffff ;  /* 0xffffffff16117836 */ /* 0x000fe20000000000 */
[----:B------:R-:W-:Y:S02]  /*1160*/  SHF.R.U32.HI R21, RZ, 0x1a, R13 ;  /* 0x0000001aff157819 */ /* 0x000fe4000001160d */
[----:B------:R-:W-:Y:S02]  /*1170*/  VOTE.ANY R20, PT, !P3 ;  /* 0x0000000000147806 */ /* 0x000fe400058e0100 */
[----:B------:R-:W-:Y:S02]  /*1180*/  VOTE.ANY R14, PT, !P0 ;  /* 0x00000000000e7806 */ /* 0x000fe400040e0100 */
[----:B------:R-:W-:Y:S02]  /*1190*/  LOP3.LUT R19, R20, R19, RZ, 0x3c, !PT ;  /* 0x0000001314137212 */ /* 0x000fe400078e3cff */
[----:B------:R-:W-:-:S02]  /*11a0*/  LOP3.LUT R16, R16, R14, R17, 0x60, !PT ;  /* 0x0000000e10107212 */ /* 0x000fc400078e6011 */
[--C-:B------:R-:W-:Y:S02]  /*11b0*/  SHF.R.U32.HI R14, RZ, 0x18, R13.reuse ;  /* 0x00000018ff0e7819 */ /* 0x100fe4000001160d */
[CC--:B------:R-:W-:Y:S02]  /*11c0*/  LOP3.LUT R23, R19.reuse, R16.reuse, RZ, 0xc0, !PT ;  /* 0x0000001013177212 */ /* 0x0c0fe400078ec0ff */
[----:B------:R-:W-:Y:S02]  /*11d0*/  LOP3.LUT P2, RZ, R19, R16, RZ, 0xc0, !PT ;  /* 0x0000001013ff7212 */ /* 0x000fe4000784c0ff */
[----:B------:R-:W-:Y:S02]  /*11e0*/  LOP3.LUT P0, RZ, R10, R23, RZ, 0xc0, !PT ;  /* 0x000000170aff7212 */ /* 0x000fe4000780c0ff */
[----:B------:R-:W-:Y:S02]  /*11f0*/  SHF.R.U32.HI R17, RZ, 0x19, R13 ;  /* 0x00000019ff117819 */ /* 0x000fe4000001160d */
[----:B------:R-:W-:-:S02]  /*1200*/  PLOP3.LUT P0, PT, P2, P0, PT, 0x8f, 0xf8 ;  /* 0x0000000000f8781c */ /* 0x000fc40001701177 */
[----:B------:R-:W-:Y:S02]  /*1210*/  LOP3.LUT R19, R14, 0x1, RZ, 0xc0, !PT ;  /* 0x000000010e137812 */ /* 0x000fe400078ec0ff */
[----:B------:R-:W-:Y:S02]  /*1220*/  LOP3.LUT R16, R17, 0x1, RZ, 0xc0, !PT ;  /* 0x0000000111107812 */ /* 0x000fe400078ec0ff */
[----:B------:R-:W-:Y:S02]  /*1230*/  ISETP.NE.U32.AND P3, PT, R19, 0x1, PT ;  /* 0x000000011300780c */ /* 0x000fe40003f65070 */
[----:B------:R-:W-:-:S05]  /*1240*/  ISETP.NE.U32.AND P2, PT, R16, 0x1, PT ;  /* 0x000000011000780c */ /* 0x000fca0003f45070 */
[----:B------:R-:W-:Y:S08]  /*1250*/  @P0 BRA `(.L_x_1118) ;  /* 0x0000000000200947 */ /* 0x000ff00003800000 */
        /* <DEDUP_REMOVED lines=8> */
.L_x_1118:
[----:B------:R-:W-:Y:S05]  /*12e0*/  BSYNC.RECONVERGENT B0 ;  /* 0x0000000000007941 */ /* 0x000fea0003800200 */
.L_x_1117:
[----:B------:R-:W-:Y:S01]  /*12f0*/  LOP3.LUT R21, R21, 0x1, RZ, 0xc0, !PT ;  /* 0x0000000115157812 */ /* 0x000fe200078ec0ff */
[----:B-1----:R-:W-:Y:S01]  /*1300*/  VIADD R20, R19, 0xffffffff ;  /* 0xffffffff13147836 */ /* 0x002fe20000000000 */
[----:B------:R-:W-:Y:S01]  /*1310*/  VOTE.ANY R15, PT, !P1 ;  /* 0x00000000000f7806 */ /* 0x000fe200048e0100 */
[----:B------:R-:W-:Y:S01]  /*1320*/  VIADD R16, R16, 0xffffffff ;  /* 0xffffffff10107836 */ /* 0x000fe20000000000 */
[----:B------:R-:W-:Y:S01]  /*1330*/  VOTE.ANY R17, PT, !P3 ;  /* 0x0000000000117806 */ /* 0x000fe200058e0100 */
[----:B------:R-:W-:Y:S01]  /*1340*/  VIADD R18, R18, 0x1 ;  /* 0x0000000112127836 */ /* 0x000fe20000000000 */
[----:B------:R-:W-:Y:S01]  /*1350*/  SHF.R.U32.HI R22, RZ, 0x1b, R13 ;  /* 0x0000001bff167819 */ /* 0x000fe2000001160d */
[----:B------:R-:W-:Y:S01]  /*1360*/  BSSY.RECONVERGENT B0, `(.L_x_1119) ;  /* 0x0000032000007945 */ /* 0x000fe20003800200 */
[C---:B------:R-:W-:Y:S01]  /*1370*/  ISETP.NE.U32.AND P0, PT, R21.reuse, 0x1, PT ;  /* 0x000000011500780c */ /* 0x040fe20003f05070 */
[----:B------:R-:W-:Y:S01]  /*1380*/  VIADD R21, R21, 0xffffffff ;  /* 0xffffffff15157836 */ /* 0x000fe20000000000 */
[----:B------:R-:W-:-:S02]  /*1390*/  LOP3.LUT R17, R15, R17, R20, 0x60, !PT ;  /* 0x000000110f117212 */ /* 0x000fc400078e6014 */
[----:B------:R-:W-:Y:S02]  /*13a0*/  LOP3.LUT R15, R22, 0x1, RZ, 0xc0, !PT ;  /* 0x00000001160f7812 */ /* 0x000fe400078ec0ff */
[----:B------:R-:W-:Y:S02]  /*13b0*/  SHF.R.U32.HI R20, RZ, 0x1c, R13 ;  /* 0x0000001cff147819 */ /* 0x000fe4000001160d */
[----:B------:R-:W-:Y:S02]  /*13c0*/  VOTE.ANY R19, PT, !P2 ;  /* 0x0000000000137806 */ /* 0x000fe400050e0100 */
[C---:B------:R-:W-:Y:S01]  /*13d0*/  ISETP.NE.U32.AND P1, PT, R15.reuse, 0x1, PT ;  /* 0x000000010f00780c */ /* 0x040fe20003f25070 */
[----:B------:R-:W-:Y:S01]  /*13e0*/  VIADD R15, R15, 0xffffffff ;  /* 0xffffffff0f0f7836 */ /* 0x000fe20000000000 */
[----:B------:R-:W-:Y:S02]  /*13f0*/  LOP3.LUT R20, R20, 0x1, RZ, 0xc0, !PT ;  /* 0x0000000114147812 */ /* 0x000fe400078ec0ff */
[----:B------:R-:W-:-:S02]  /*1400*/  LOP3.LUT R16, R17, R19, R16, 0x60, !PT ;  /* 0x0000001311107212 */ /* 0x000fc400078e6010 */
[----:B------:R-:W-:Y:S02]  /*1410*/  VOTE.ANY R17, PT, !P0 ;  /* 0x0000000000117806 */ /* 0x000fe400040e0100 */
[----:B------:R-:W-:Y:S02]  /*1420*/  SHF.R.U32.HI R19, RZ, 0x1d, R13 ;  /* 0x0000001dff137819 */ /* 0x000fe4000001160d */
[C---:B------:R-:W-:Y:S01]  /*1430*/  ISETP.NE.U32.AND P0, PT, R20.reuse, 0x1, PT ;  /* 0x000000011400780c */ /* 0x040fe20003f05070 */
[----:B------:R-:W-:Y:S01]  /*1440*/  VIADD R20, R20, 0xffffffff ;  /* 0xffffffff14147836 */ /* 0x000fe20000000000 */
[----:B------:R-:W-:Y:S02]  /*1450*/  LOP3.LUT R19, R19, 0x1, RZ, 0xc0, !PT ;  /* 0x0000000113137812 */ /* 0x000fe400078ec0ff */
[----:B------:R-:W-:Y:S02]  /*1460*/  LOP3.LUT R16, R16, R17, R21, 0x60, !PT ;  /* 0x0000001110107212 */ /* 0x000fe400078e6015 */
[----:B------:R-:W-:-:S02]  /*1470*/  SHF.R.U32.HI R21, RZ, 0x1e, R13 ;  /* 0x0000001eff157819 */ /* 0x000fc4000001160d */
[----:B------:R-:W-:Y:S02]  /*1480*/  VOTE.ANY R17, PT, !P1 ;  /* 0x0000000000117806 */ /* 0x000fe400048e0100 */
[----:B------:R-:W-:Y:S02]  /*1490*/  ISETP.NE.U32.AND P1, PT, R19, 0x1, PT ;  /* 0x000000011300780c */ /* 0x000fe40003f25070 */
[----:B------:R-:W-:Y:S02]  /*14a0*/  LOP3.LUT R21, R21, 0x1, RZ, 0xc0, !PT ;  /* 0x0000000115157812 */ /* 0x000fe400078ec0ff */
[----:B------:R-:W-:Y:S02]  /*14b0*/  LOP3.LUT R15, R16, R17, R15, 0x60, !PT ;  /* 0x00000011100f7212 */ /* 0x000fe400078e600f */
[----:B------:R-:W-:Y:S02]  /*14c0*/  VOTE.ANY R16, PT, !P0 ;  /* 0x0000000000107806 */ /* 0x000fe400040e0100 */
[----:B------:R-:W-:-:S02]  /*14d0*/  ISETP.GE.AND P2, PT, R13, RZ, PT ;  /* 0x000000ff0d00720c */ /* 0x000fc40003f46270 */
[----:B------:R-:W-:Y:S02]  /*14e0*/  ISETP.NE.U32.AND P0, PT, R21, 0x1, PT ;  /* 0x000000011500780c */ /* 0x000fe40003f05070 */
[----:B------:R-:W-:Y:S01]  /*14f0*/  LOP3.LUT R15, R15, R16, R20, 0x60, !PT ;  /* 0x000000100f0f7212 */ /* 0x000fe200078e6014 */
[----:B------:R-:W-:Y:S01]  /*1500*/  VIADD R16, R19, 0xffffffff ;  /* 0xffffffff13107836 */ /* 0x000fe20000000000 */
[----:B------:R-:W-:Y:S02]  /*1510*/  VOTE.ANY R17, PT, !P1 ;  /* 0x0000000000117806 */ /* 0x000fe400048e0100 */
[----:B------:R-:W-:Y:S02]  /*1520*/  LOP3.LUT R13, RZ, R13, RZ, 0x33, !PT ;  /* 0x0000000dff0d7212 */ /* 0x000fe400078e33ff */
[----:B------:R-:W-:Y:S01]  /*1530*/  LOP3.LUT R15, R15, R17, R16, 0x60, !PT ;  /* 0x000000110f0f7212 */ /* 0x000fe200078e6010 */
[----:B------:R-:W-:Y:S01]  /*1540*/  VIADD R16, R21, 0xffffffff ;  /* 0xffffffff15107836 */ /* 0x000fe20000000000 */
[----:B------:R-:W-:-:S02]  /*1550*/  SHF.R.S32.HI R17, RZ, 0x1f, R13 ;  /* 0x0000001fff117819 */ /* 0x000fc4000001140d */
[----:B------:R-:W-:Y:S02]  /*1560*/  VOTE.ANY R20, PT, !P2 ;  /* 0x0000000000147806 */ /* 0x000fe400050e0100 */
[----:B------:R-:W-:Y:S02]  /*1570*/  VOTE.ANY R13, PT, !P0 ;  /* 0x00000000000d7806 */ /* 0x000fe400040e0100 */
[----:B------:R-:W-:Y:S02]  /*1580*/  LOP3.LUT R20, R20, R17, RZ, 0x3c, !PT ;  /* 0x0000001114147212 */ /* 0x000fe400078e3cff */
[----:B------:R-:W-:Y:S02]  /*1590*/  LOP3.LUT R13, R15, R13, R16, 0x60, !PT ;  /* 0x0000000d0f0d7212 */ /* 0x000fe400078e6010 */
[----:B------:R-:W-:Y:S02]  /*15a0*/  ISETP.GE.AND P2, PT, R11, UR7, PT ;  /* 0x000000070b007c0c */ /* 0x000fe4000bf46270 */
[----:B------:R-:W-:-:S02]  /*15b0*/  LOP3.LUT R15, R20, R13, RZ, 0xc0, !PT ;  /* 0x0000000d140f7212 */ /* 0x000fc400078ec0ff */
[----:B------:R-:W-:Y:S02]  /*15c0*/  LOP3.LUT P1, RZ, R20, R13, RZ, 0xc0, !PT ;  /* 0x0000000d14ff7212 */ /* 0x000fe4000782c0ff */
[----:B------:R-:W-:-:S04]  /*15d0*/  LOP3.LUT P0, RZ, R10, R15, RZ, 0xc0, !PT ;  /* 0x0000000f0aff7212 */ /* 0x000fc8000780c0ff */
[----:B------:R-:W-:Y:S02]  /*15e0*/  PLOP3.LUT P0, PT, P1, P0, PT, 0x8f, 0xf8 ;  /* 0x0000000000f8781c */ /* 0x000fe40000f01177 */
[----:B------:R-:W-:-:S11]  /*15f0*/  ISETP.NE.AND P1, PT, R18, -0x4, PT ;  /* 0xfffffffc1200780c */ /* 0x000fd60003f25270 */
[----:B------:R-:W-:Y:S05]  /*1600*/  @P0 BRA `(.L_x_1120) ;  /* 0x00000000001c0947 */ /* 0x000fea0003800000 */
[----:B------:R-:W1:Y:S01]  /*1610*/  S2UR UR6, SR_CgaCtaId ;  /* 0x00000000000679c3 */ /* 0x000e620000008800 */
[----:B------:R-:W-:Y:S01]  /*1620*/  UMOV UR5, 0x400 ;  /* 0x0000040000057882 */ /* 0x000fe20000000000 */
[----:B------:R-:W3:Y:S01]  /*1630*/  POPC R13, R15 ;  /* 0x0000000f000d7309 */ /* 0x000ee20000000000 */
[----:B------:R-:W-:-:S04]  /*1640*/  UIADD3 UR5, UPT, UPT, UR5, 0x1000, URZ ;  /* 0x0000100005057890 */ /* 0x000fc8000fffe0ff */
[----:B-1----:R-:W-:-:S06]  /*1650*/  ULEA UR5, UR6, UR5, 0x18 ;  /* 0x0000000506057291 */ /* 0x002fcc000f8ec0ff */
[----:B------:R-:W-:-:S05]  /*1660*/  LEA R14, R14, UR5, 0x2 ;  /* 0x000000050e0e7c11 */ /* 0x000fca000f8e10ff */
[----:B---3--:R1:W-:Y:S02]  /*1670*/  ATOMS.ADD RZ, [R14+0xc00], R13 ;  /* 0x000c000d0eff738c */ /* 0x0083e40000000000 */
.L_x_1120:
[----:B------:R-:W-:Y:S05]  /*1680*/  BSYNC.RECONVERGENT B0 ;  /* 0x0000000000007941 */ /* 0x000fea0003800200 */
.L_x_1119:
[----:B------:R-:W-:Y:S04]  /*1690*/  BSSY.RECONVERGENT B0, `(.L_x_1121) ;  /* 0x0000007000007945 */ /* 0x000fe80003800200 */
[----:B------:R-:W-:Y:S05]  /*16a0*/  @P2 BRA `(.L_x_1122) ;  /* 0x0000000000142947 */ /* 0x000fea0003800000 */
[----:B-12---:R-:W-:-:S05]  /*16b0*/  IMAD.WIDE R14, R11, 0x4, R8 ;  /* 0x000000040b0e7825 */ /* 0x006fca00078e0208 */
[----:B------:R-:W-:Y:S01]  /*16c0*/  @!PT LDS RZ, [RZ] ;  /* 0x00000000fffff984 */ /* 0x000fe20000000800 */
[----:B------:R-:W-:Y:S01]  /*16d0*/  @!PT LDS RZ, [RZ] ;  /* 0x00000000fffff984 */ /* 0x000fe20000000800 */
[----:B------:R-:W-:Y:S01]  /*16e0*/  @!PT LDS RZ, [RZ] ;  /* 0x00000000fffff984 */ /* 0x000fe20000000800 */
[----:B------:R3:W-:Y:S02]  /*16f0*/  LDGSTS.E [R12], desc[UR8][R14.64] ;  /* 0x000000000e0c7fae */ /* 0x0007e4000b9a1008 */
.L_x_1122:
[----:B------:R-:W-:Y:S05]  /*1700*/  BSYNC.RECONVERGENT B0 ;  /* 0x0000000000007941 */ /* 0x000fea0003800200 */
.L_x_1121:
[----:B------:R-:W0:Y:S01]  /*1710*/  LDGDEPBAR ;  /* 0x00000000000079af */ /* 0x000e220000000000 */
[----:B------:R-:W-:Y:S01]  /*1720*/  UIADD3 UR4, UPT, UPT, UR4, 0x1, URZ ;  /* 0x0000000104047890 */ /* 0x000fe2000fffe0ff */
[C---:B------:R-:W-:Y:S02]  /*1730*/  IMAD.IADD R2, R5.reuse, 0x1, R2 ;  /* 0x0000000105027824 */ /* 0x040fe400078e0202 */
[----:B------:R-:W-:Y:S01]  /*1740*/  IMAD.IADD R11, R5, 0x1, R11 ;  /* 0x00000001050b7824 */ /* 0x000fe200078e020b */
[----:B------:R-:W-:Y:S08]  /*1750*/  @P1 BRA `(.L_x_1123) ;  /* 0xffffffec00b41947 */ /* 0x000ff0000383ffff */
.L_x_1112:
[----:B------:R-:W4:Y:S01]  /*1760*/  S2R R2, SR_LTMASK ;  /* 0x0000000000027919 */ /* 0x000f220000003900 */
[----:B------:R-:W-:Y:S01]  /*1770*/  VIMNMX R7, PT, PT, R7, 0x4, !PT ;  /* 0x0000000407077848 */ /* 0x000fe20007fe0100 */
[----:B------:R-:W-:-:S04]  /*1780*/  DEPBAR.LE SB0, 0x0 ;  /* 0x000080000000791a */ /* 0x000fc80000000000 */
[C---:B--2---:R-:W-:Y:S01]  /*1790*/  VIADD R9, R7.reuse, 0xfffffffc ;  /* 0xfffffffc07097836 */ /* 0x044fe20000000000 */
[----:B------:R-:W-:Y:S01]  /*17a0*/  R2UR UR7, R7 ;  /* 0x00000000070772ca */ /* 0x000fe200000e0000 */
[----:B------:R-:W2:Y:S02]  /*17b0*/  LDCU UR10, c[0x0][0x390] ;  /* 0x00007200ff0a77ac */ /* 0x000ea40008000800 */
[----:B------:R-:W-:Y:S01]  /*17c0*/  IMAD R9, R9, R4, RZ ;  /* 0x0000000409097224 */ /* 0x000fe200078e02ff */
[----:B------:R-:W-:-:S03]  /*17d0*/  UMOV UR4, URZ ;  /* 0x000000ff00047c82 */ /* 0x000fc60008000000 */
[----:B------:R-:W-:-:S04]  /*17e0*/  IMAD R8, R9, 0x100, R0 ;  /* 0x0000010009087824 */ /* 0x000fc800078e0200 */
[----:B------:R-:W-:-:S07]  /*17f0*/  IMAD R8, R3, 0x100, R8 ;  /* 0x0000010003087824 */ /* 0x000fce00078e0208 */
.L_x_1132:
[----:B------:R-:W-:Y:S01]  /*1800*/  ULEA UR5, UR7, 0xfffff000, 0xa ;  /* 0xfffff00007057891 */ /* 0x000fe2000f8e50ff */
[----:B--2---:R-:W-:Y:S01]  /*1810*/  ISETP.GE.AND P1, PT, R8, UR10, PT ;  /* 0x0000000a08007c0c */ /* 0x004fe2000bf26270 */
[----:B------:R-:W-:Y:S02]  /*1820*/  BSSY.RECONVERGENT B0, `(.L_x_1124) ;  /* 0x0000048000007945 */ /* 0x000fe40003800200 */
[----:B------:R-:W-:-:S09]  /*1830*/  ULOP3.LUT UR5, UR5, 0xc00, URZ, 0xc0, !UPT ;  /* 0x00000c0005057892 */ /* 0x000fd2000f8ec0ff */
[----:B-1----:R-:W2:Y:S02]  /*1840*/  LDS R7, [R6+UR5] ;  /* 0x0000000506077984 */ /* 0x002ea40008000800 */
[----:B--2---:R-:W-:Y:S02]  /*1850*/  LOP3.LUT R10, R7, 0x1, RZ, 0xc0, !PT ;  /* 0x00000001070a7812 */ /* 0x004fe400078ec0ff */
[--C-:B------:R-:W-:Y:S02]  /*1860*/  SHF.R.U32.HI R9, RZ, 0x1, R7.reuse ;  /* 0x00000001ff097819 */ /* 0x100fe40000011607 */
[C---:B------:R-:W-:Y:S01]  /*1870*/  ISETP.NE.U32.AND P0, PT, R10.reuse, 0x1, PT ;  /* 0x000000010a00780c */ /* 0x040fe20003f05070 */
[----:B------:R-:W-:Y:S01]  /*1880*/  VIADD R10, R10, 0xffffffff ;  /* 0xffffffff0a0a7836 */ /* 0x000fe20000000000 */
[----:B---3--:R-:W-:Y:S02]  /*1890*/  LOP3.LUT R12, R9, 0x1, RZ, 0xc0, !PT ;  /* 0x00000001090c7812 */ /* 0x008fe400078ec0ff */
[----:B------:R-:W-:-:S02]  /*18a0*/  SHF.R.U32.HI R9, RZ, 0x2, R7 ;  /* 0x00000002ff097819 */ /* 0x000fc40000011607 */
[C---:B------:R-:W-:Y:S01]  /*18b0*/  ISETP.NE.U32.AND P2, PT, R12.reuse, 0x1, PT ;  /* 0x000000010c00780c */ /* 0x040fe20003f45070 */
[----:B------:R-:W-:Y:S01]  /*18c0*/  VIADD R12, R12, 0xffffffff ;  /* 0xffffffff0c0c7836 */ /* 0x000fe20000000000 */
[----:B-1----:R-:W-:Y:S02]  /*18d0*/  LOP3.LUT R13, R9, 0x1, RZ, 0xc0, !PT ;  /* 0x00000001090d7812 */ /* 0x002fe400078ec0ff */
[----:B------:R-:W-:Y:S02]  /*18e0*/  SHF.R.U32.HI R14, RZ, 0x3, R7 ;  /* 0x00000003ff0e7819 */ /* 0x000fe40000011607 */
[----:B------:R-:W-:Y:S02]  /*18f0*/  ISETP.NE.U32.AND P3, PT, R13, 0x1, PT ;  /* 0x000000010d00780c */ /* 0x000fe40003f65070 */
[----:B------:R-:W-:Y:S02]  /*1900*/  VOTE.ANY R9, PT, !P1 ;  /* 0x0000000000097806 */ /* 0x000fe400048e0100 */
[----:B------:R-:W-:-:S02]  /*1910*/  VOTE.ANY R11, PT, !P0 ;  /* 0x00000000000b7806 */ /* 0x000fc400040e0100 */
[----:B------:R-:W-:Y:S02]  /*1920*/  LOP3.LUT R14, R14, 0x1, RZ, 0xc0, !PT ;  /* 0x000000010e0e7812 */ /* 0x000fe400078ec0ff */
[----:B------:R-:W-:Y:S02]  /*1930*/  SHF.R.U32.HI R15, RZ, 0x4, R7 ;  /* 0x00000004ff0f7819 */ /* 0x000fe40000011607 */
[----:B------:R-:W-:Y:S02]  /*1940*/  LOP3.LUT R9, R9, R11, R10, 0x60, !PT ;  /* 0x0000000b09097212 */ /* 0x000fe400078e600a */
[C---:B------:R-:W-:Y:S01]  /*1950*/  ISETP.NE.U32.AND P0, PT, R14.reuse, 0x1, PT ;  /* 0x000000010e00780c */ /* 0x040fe20003f05070 */
[----:B------:R-:W-:Y:S01]  /*1960*/  VIADD R14, R14, 0xffffffff ;  /* 0xffffffff0e0e7836 */ /* 0x000fe20000000000 */
[----:B------:R-:W-:Y:S02]  /*1970*/  VOTE.ANY R10, PT, !P2 ;  /* 0x00000000000a7806 */ /* 0x000fe400050e0100 */
[----:B------:R-:W-:-:S02]  /*1980*/  LOP3.LUT R15, R15, 0x1, RZ, 0xc0, !PT ;  /* 0x000000010f0f7812 */ /* 0x000fc400078ec0ff */
[----:B------:R-:W-:Y:S01]  /*1990*/  LOP3.LUT R9, R9, R10, R12, 0x60, !PT ;  /* 0x0000000a09097212 */ /* 0x000fe200078e600c */
[----:B------:R-:W-:Y:S01]  /*19a0*/  VIADD R10, R13, 0xffffffff ;  /* 0xffffffff0d0a7836 */ /* 0x000fe20000000000 */
[----:B------:R-:W-:Y:S02]  /*19b0*/  SHF.R.U32.HI R12, RZ, 0x5, R7 ;  /* 0x00000005ff0c7819 */ /* 0x000fe40000011607 */
[----:B------:R-:W-:Y:S02]  /*19c0*/  ISETP.NE.U32.AND P2, PT, R15, 0x1, PT ;  /* 0x000000010f00780c */ /* 0x000fe40003f45070 */
[----:B------:R-:W-:Y:S02]  /*19d0*/  VOTE.ANY R11, PT, !P3 ;  /* 0x00000000000b7806 */ /* 0x000fe400058e0100 */
[----:B------:R-:W-:Y:S02]  /*19e0*/  LOP3.LUT R12, R12, 0x1, RZ, 0xc0, !PT ;  /* 0x000000010c0c7812 */ /* 0x000fe400078ec0ff */
[----:B------:R-:W-:-:S02]  /*19f0*/  LOP3.LUT R9, R9, R11, R10, 0x60, !PT ;  /* 0x0000000b09097212 */ /* 0x000fc400078e600a */
[--C-:B------:R-:W-:Y:S02]  /*1a00*/  SHF.R.U32.HI R13, RZ, 0x7, R7.reuse ;  /* 0x00000007ff0d7819 */ /* 0x100fe40000011607 */
[----:B------:R-:W-:Y:S02]  /*1a10*/  SHF.R.U32.HI R11, RZ, 0x6, R7 ;  /* 0x00000006ff0b7819 */ /* 0x000fe40000011607 */
[----:B------:R-:W-:Y:S02]  /*1a20*/  VOTE.ANY R10, PT, !P0 ;  /* 0x00000000000a7806 */ /* 0x000fe400040e0100 */
[C---:B------:R-:W-:Y:S01]  /*1a30*/  ISETP.NE.U32.AND P0, PT, R12.reuse, 0x1, PT ;  /* 0x000000010c00780c */ /* 0x040fe20003f05070 */
[----:B------:R-:W-:Y:S01]  /*1a40*/  VIADD R12, R12, 0xffffffff ;  /* 0xffffffff0c0c7836 */ /* 0x000fe20000000000 */
[----:B------:R-:W-:Y:S02]  /*1a50*/  LOP3.LUT R16, R13, 0x1, RZ, 0xc0, !PT ;  /* 0x000000010d107812 */ /* 0x000fe400078ec0ff */
[----:B------:R-:W-:-:S02]  /*1a60*/  LOP3.LUT R13, R11, 0x1, RZ, 0xc0, !PT ;  /* 0x000000010b0d7812 */ /* 0x000fc400078ec0ff */
[----:B------:R-:W-:Y:S02]  /*1a70*/  VOTE.ANY R11, PT, !P2 ;  /* 0x00000000000b7806 */ /* 0x000fe400050e0100 */
[----:B------:R-:W-:Y:S01]  /*1a80*/  LOP3.LUT R9, R9, R10, R14, 0x60, !PT ;  /* 0x0000000a09097212 */ /* 0x000fe200078e600e */
[----:B------:R-:W-:Y:S01]  /*1a90*/  VIADD R10, R15, 0xffffffff ;  /* 0xffffffff0f0a7836 */ /* 0x000fe20000000000 */
[C---:B------:R-:W-:Y:S01]  /*1aa0*/  ISETP.NE.U32.AND P3, PT, R16.reuse, 0x1, PT ;  /* 0x000000011000780c */ /* 0x040fe20003f65070 */
[----:B------:R-:W-:Y:S01]  /*1ab0*/  VIADD R16, R16, 0xffffffff ;  /* 0xffffffff10107836 */ /* 0x000fe20000000000 */
[----:B------:R-:W-:Y:S02]  /*1ac0*/  ISETP.NE.U32.AND P2, PT, R13, 0x1, PT ;  /* 0x000000010d00780c */ /* 0x000fe40003f45070 */
[----:B------:R-:W-:Y:S02]  /*1ad0*/  LOP3.LUT R9, R9, R11, R10, 0x60, !PT ;  /* 0x0000000b09097212 */ /* 0x000fe400078e600a */
        /* <DEDUP_REMOVED lines=10> */
[----:B----4-:R-:W-:Y:S02]  /*1b80*/  LOP3.LUT P0, RZ, R2, R15, RZ, 0xc0, !PT ;  /* 0x0000000f02ff7212 */ /* 0x010fe4000780c0ff */
        /* <DEDUP_REMOVED lines=10> */
[----:B------:R-:W2:Y:S01]  /*1c30*/  POPC R10, R15 ;  /* 0x0000000f000a7309 */ /* 0x000ea20000000000 */
[----:B------:R-:W-:Y:S01]  /*1c40*/  UMOV UR5, 0x400 ;  /* 0x0000040000057882 */ /* 0x000fe20000000000 */
[----:B------:R-:W-:Y:S01]  /*1c50*/  IMAD.SHL.U32 R11, R7, 0x4, RZ ;  /* 0x00000004070b7824 */ /* 0x000fe200078e00ff */
[----:B------:R-:W-:-:S04]  /*1c60*/  UIADD3 UR5, UPT, UPT, UR5, 0x1000, URZ ;  /* 0x0000100005057890 */ /* 0x000fc8000fffe0ff */
[----:B------:R-:W-:Y:S01]  /*1c70*/  LOP3.LUT R11, R11, 0x3fc, RZ, 0xc0, !PT ;  /* 0x000003fc0b0b7812 */ /* 0x000fe200078ec0ff */
[----:B-1----:R-:W-:-:S09]  /*1c80*/  ULEA UR5, UR6, UR5, 0x18 ;  /* 0x0000000506057291 */ /* 0x002fd2000f8ec0ff */
[----:B--2---:R1:W-:Y:S03]  /*1c90*/  ATOMS.ADD RZ, [R11+UR5], R10 ;  /* 0x0000000a0bff798c */ /* 0x0043e60008000005 */
.L_x_1125:
[----:B------:R-:W-:Y:S05]  /*1ca0*/  BSYNC.RECONVERGENT B0 ;  /* 0x0000000000007941 */ /* 0x000fea0003800200 */
.L_x_1124:
[----:B------:R-:W-:Y:S01]  /*1cb0*/  ISETP.NE.U32.AND P0, PT, R14, 0x1, PT ;  /* 0x000000010e00780c */ /* 0x000fe20003f05070 */
[----:B-1----:R-:W-:Y:S01]  /*1cc0*/  VIADD R11, R12, 0xffffffff ;  /* 0xffffffff0c0b7836 */ /* 0x002fe20000000000 */
[----:B------:R-:W-:Y:S01]  /*1cd0*/  SHF.R.U32.HI R15, RZ, 0xb, R7 ;  /* 0x0000000bff0f7819 */ /* 0x000fe20000011607 */
[----:B------:R-:W-:Y:S01]  /*1ce0*/  VIADD R13, R13, 0xffffffff ;  /* 0xffffffff0d0d7836 */ /* 0x000fe20000000000 */
[----:B------:R-:W-:Y:S01]  /*1cf0*/  VOTE.ANY R12, PT, !P3 ;  /* 0x00000000000c7806 */ /* 0x000fe200058e0100 */
[----:B------:R-:W-:Y:S01]  /*1d00*/  BSSY.RECONVERGENT B0, `(.L_x_1126) ;  /* 0x000003a000007945 */ /* 0x000fe20003800200 */
[----:B------:R-:W-:Y:S02]  /*1d10*/  VOTE.ANY R10, PT, !P1 ;  /* 0x00000000000a7806 */ /* 0x000fe400048e0100 */
[----:B------:R-:W-:Y:S02]  /*1d20*/  LOP3.LUT R15, R15, 0x1, RZ, 0xc0, !PT ;  /* 0x000000010f0f7812 */ /* 0x000fe400078ec0ff */
[----:B------:R-:W-:-:S02]  /*1d30*/  LOP3.LUT R10, R10, R12, R11, 0x60, !PT ;  /* 0x0000000c0a0a7212 */ /* 0x000fc400078e600b */
[----:B------:R-:W-:Y:S02]  /*1d40*/  SHF.R.U32.HI R16, RZ, 0xc, R7 ;  /* 0x0000000cff107819 */ /* 0x000fe40000011607 */
[----:B------:R-:W-:Y:S02]  /*1d50*/  VOTE.ANY R11, PT, !P2 ;  /* 0x00000000000b7806 */ /* 0x000fe400050e0100 */
[C---:B------:R-:W-:Y:S01]  /*1d60*/  ISETP.NE.U32.AND P2, PT, R15.reuse, 0x1, PT ;  /* 0x000000010f00780c */ /* 0x040fe20003f45070 */
[----:B------:R-:W-:Y:S01]  /*1d70*/  VIADD R15, R15, 0xffffffff ;  /* 0xffffffff0f0f7836 */ /* 0x000fe20000000000 */
[----:B------:R-:W-:Y:S02]  /*1d80*/  LOP3.LUT R16, R16, 0x1, RZ, 0xc0, !PT ;  /* 0x0000000110107812 */ /* 0x000fe400078ec0ff */
[----:B------:R-:W-:Y:S01]  /*1d90*/  LOP3.LUT R10, R10, R11, R13, 0x60, !PT ;  /* 0x0000000b0a0a7212 */ /* 0x000fe200078e600d */
[----:B------:R-:W-:Y:S01]  /*1da0*/  VIADD R11, R14, 0xffffffff ;  /* 0xffffffff0e0b7836 */ /* 0x000fe20000000000 */
[----:B------:R-:W-:-:S02]  /*1db0*/  VOTE.ANY R12, PT, !P0 ;  /* 0x00000000000c7806 */ /* 0x000fc400040e0100 */
[----:B------:R-:W-:Y:S02]  /*1dc0*/  SHF.R.U32.HI R13, RZ, 0xd, R7 ;  /* 0x0000000dff0d7819 */ /* 0x000fe40000011607 */
[----:B------:R-:W-:Y:S02]  /*1dd0*/  ISETP.NE.U32.AND P0, PT, R16, 0x1, PT ;  /* 0x000000011000780c */ /* 0x000fe40003f05070 */
        /* <DEDUP_REMOVED lines=9> */
[----:B------:R-:W-:Y:S02]  /*1e70*/  VOTE.ANY R12, PT, !P0 ;  /* 0x00000000000c7806 */ /* 0x000fe400040e0100 */
[----:B------:R-:W-:Y:S01]  /*1e80*/  LOP3.LUT R10, R10, R11, R15, 0x60, !PT ;  /* 0x0000000b0a0a7212 */ /* 0x000fe200078e600f */
[----:B------:R-:W-:Y:S01]  /*1e90*/  VIADD R11, R16, 0xffffffff ;  /* 0xffffffff100b7836 */ /* 0x000fe20000000000 */
[C---:B------:R-:W-:Y:S01]  /*1ea0*/  ISETP.NE.U32.AND P3, PT, R17.reuse, 0x1, PT ;  /* 0x000000011100780c */ /* 0x040fe20003f65070 */
[----:B------:R-:W-:Y:S01]  /*1eb0*/  VIADD R17, R17, 0xffffffff ;  /* 0xffffffff11117836 */ /* 0x000fe20000000000 */
[----:B------:R-:W-:-:S02]  /*1ec0*/  ISETP.NE.U32.AND P0, PT, R14, 0x1, PT ;  /* 0x000000010e00780c */ /* 0x000fc40003f05070 */
        /* <DEDUP_REMOVED lines=28> */
[----:B--2---:R1:W-:Y:S03]  /*2090*/  ATOMS.ADD RZ, [R12+UR5+0x400], R11 ;  /* 0x0004000b0cff798c */ /* 0x0043e60008000005 */
.L_x_1127:
[----:B------:R-:W-:Y:S05]  /*20a0*/  BSYNC.RECONVERGENT B0 ;  /* 0x0000000000007941 */ /* 0x000fea0003800200 */
.L_x_1126:
[----:B-1----:R-:W-:Y:S01]  /*20b0*/  VIADD R12, R13, 0xffffffff ;  /* 0xffffffff0d0c7836 */ /* 0x002fe20000000000 */
[----:B------:R-:W-:Y:S01]  /*20c0*/  ISETP.NE.U32.AND P0, PT, R15, 0x1, PT ;  /* 0x000000010f00780c */ /* 0x000fe20003f05070 */
[----:B------:R-:W-:Y:S01]  /*20d0*/  VIADD R14, R14, 0xffffffff ;  /* 0xffffffff0e0e7836 */ /* 0x000fe20000000000 */
[--C-:B------:R-:W-:Y:S01]  /*20e0*/  SHF.R.U32.HI R13, RZ, 0x13, R7.reuse ;  /* 0x00000013ff0d7819 */ /* 0x100fe20000011607 */
[----:B------:R-:W-:Y:S01]  /*20f0*/  BSSY.RECONVERGENT B0, `(.L_x_1128) ;  /* 0x000003a000007945 */ /* 0x000fe20003800200 */
[----:B------:R-:W-:Y:S02]  /*2100*/  VOTE.ANY R11, PT, !P3 ;  /* 0x00000000000b7806 */ /* 0x000fe400058e0100 */
[----:B------:R-:W-:Y:S02]  /*2110*/  VOTE.ANY R9, PT, !P1 ;  /* 0x0000000000097806 */ /* 0x000fe400048e0100 */
[----:B------:R-:W-:Y:S02]  /*2120*/  LOP3.LUT R13, R13, 0x1, RZ, 0xc0, !PT ;  /* 0x000000010d0d7812 */ /* 0x000fe400078ec0ff */
[----:B------:R-:W-:-:S02]  /*2130*/  SHF.R.U32.HI R16, RZ, 0x14, R7 ;  /* 0x00000014ff107819 */ /* 0x000fc40000011607 */
[----:B------:R-:W-:Y:S01]  /*2140*/  LOP3.LUT R9, R9, R11, R12, 0x60, !PT ;  /* 0x0000000b09097212 */ /* 0x000fe200078e600c */
[----:B------:R-:W-:Y:S01]  /*2150*/  VIADD R12, R15, 0xffffffff ;  /* 0xffffffff0f0c7836 */ /* 0x000fe20000000000 */
[----:B------:R-:W-:Y:S02]  /*2160*/  VOTE.ANY R11, PT, !P2 ;  /* 0x00000000000b7806 */ /* 0x000fe400050e0100 */
[----:B------:R-:W-:Y:S02]  /*2170*/  ISETP.NE.U32.AND P2, PT, R13, 0x1, PT ;  /* 0x000000010d00780c */ /* 0x000fe40003f45070 */
[----:B------:R-:W-:Y:S02]  /*2180*/  LOP3.LUT R16, R16, 0x1, RZ, 0xc0, !PT ;  /* 0x0000000110107812 */ /* 0x000fe400078ec0ff */
[----:B------:R-:W-:Y:S02]  /*2190*/  LOP3.LUT R9, R9, R11, R14, 0x60, !PT ;  /* 0x0000000b09097212 */ /* 0x000fe400078e600e */
[----:B------:R-:W-:-:S02]  /*21a0*/  VOTE.ANY R11, PT, !P0 ;  /* 0x00000000000b7806 */ /* 0x000fc400040e0100 */
[C---:B------:R-:W-:Y:S01]  /*21b0*/  ISETP.NE.U32.AND P0, PT, R16.reuse, 0x1, PT ;  /* 0x000000011000780c */ /* 0x040fe20003f05070 */
[----:B------:R-:W-:Y:S01]  /*21c0*/  VIADD R16, R16, 0xffffffff ;  /* 0xffffffff10107836 */ /* 0x000fe20000000000 */
[--C-:B------:R-:W-:Y:S02]  /*21d0*/  SHF.R.U32.HI R14, RZ, 0x15, R7.reuse ;  /* 0x00000015ff0e7819 */ /* 0x100fe40000011607 */
[----:B------:R-:W-:Y:S01]  /*21e0*/  LOP3.LUT R9, R9, R11, R12, 0x60, !PT ;  /* 0x0000000b09097212 */ /* 0x000fe200078e600c */
[----:B------:R-:W-:Y:S01]  /*21f0*/  VIADD R12, R13, 0xffffffff ;  /* 0xffffffff0d0c7836 */ /* 0x000fe20000000000 */
[----:B------:R-:W-:Y:S02]  /*2200*/  LOP3.LUT R14, R14, 0x1, RZ, 0xc0, !PT ;  /* 0x000000010e0e7812 */ /* 0x000fe400078ec0ff */
        /* <DEDUP_REMOVED lines=8> */
[----:B------:R-:W-:Y:S01]  /*2290*/  VOTE.ANY R11, PT, !P0 ;  /* 0x00000000000b7806 */ /* 0x000fe200040e0100 */
[----:B------:R-:W-:Y:S01]  /*22a0*/  VIADD R12, R15, 0xffffffff ;  /* 0xffffffff0f0c7836 */ /* 0x000fe20000000000 */
[C---:B------:R-:W-:Y:S01]  /*22b0*/  ISETP.NE.U32.AND P3, PT, R17.reuse, 0x1, PT ;  /* 0x000000011100780c */ /* 0x040fe20003f65070 */
[----:B------:R-:W-:Y:S01]  /*22c0*/  VIADD R17, R17, 0xffffffff ;  /* 0xffffffff11117836 */ /* 0x000fe20000000000 */
[----:B------:R-:W-:-:S02]  /*22d0*/  ISETP.NE.U32.AND P0, PT, R15, 0x1, PT ;  /* 0x000000010f00780c */ /* 0x000fc40003f05070 */
[----:B------:R-:W-:Y:S02]  /*22e0*/  LOP3.LUT R9, R9, R11, R16, 0x60, !PT ;  /* 0x0000000b09097212 */ /* 0x000fe400078e6010 */
[----:B------:R-:W-:Y:S02]  /*22f0*/  VOTE.ANY R11, PT, !P2 ;  /* 0x00000000000b7806 */ /* 0x000fe400050e0100 */
[----:B------:R-:W-:Y:S02]  /*2300*/  SHF.R.U32.HI R13, RZ, 0x19, R7 ;  /* 0x00000019ff0d7819 */ /* 0x000fe40000011607 */
[----:B------:R-:W-:Y:S02]  /*2310*/  LOP3.LUT R9, R9, R11, R14, 0x60, !PT ;  /* 0x0000000b09097212 */ /* 0x000fe400078e600e */
[----:B------:R-:W-:Y:S02]  /*2320*/  LOP3.LUT R13, R13, 0x1, RZ, 0xc0, !PT ;  /* 0x000000010d0d7812 */ /* 0x000fe400078ec0ff */
[----:B------:R-:W-:-:S02]  /*2330*/  VOTE.ANY R14, PT, !P3 ;  /* 0x00000000000e7806 */ /* 0x000fc400058e0100 */
[----:B------:R-:W-:Y:S02]  /*2340*/  VOTE.ANY R11, PT, !P0 ;  /* 0x00000000000b7806 */ /* 0x000fe400040e0100 */
[----:B------:R-:W-:Y:S02]  /*2350*/  LOP3.LUT R14, R14, R17, RZ, 0x3c, !PT ;  /* 0x000000110e0e7212 */ /* 0x000fe400078e3cff */
[----:B------:R-:W-:Y:S02]  /*2360*/  LOP3.LUT R11, R9, R11, R12, 0x60, !PT ;  /* 0x0000000b090b7212 */ /* 0x000fe400078e600c */
[----:B------:R-:W-:Y:S02]  /*2370*/  SHF.R.U32.HI R9, RZ, 0x18, R7 ;  /* 0x00000018ff097819 */ /* 0x000fe40000011607 */
[CC--:B------:R-:W-:Y:S02]  /*2380*/  LOP3.LUT R15, R14.reuse, R11.reuse, RZ, 0xc0, !PT ;  /* 0x0000000b0e0f7212 */ /* 0x0c0fe400078ec0ff */
[----:B------:R-:W-:-:S02]  /*2390*/  LOP3.LUT P2, RZ, R14, R11, RZ, 0xc0, !PT ;  /* 0x0000000b0eff7212 */ /* 0x000fc4000784c0ff */
[----:B------:R-:W-:Y:S02]  /*23a0*/  LOP3.LUT P0, RZ, R2, R15, RZ, 0xc0, !PT ;  /* 0x0000000f02ff7212 */ /* 0x000fe4000780c0ff */
[----:B------:R-:W-:Y:S02]  /*23b0*/  LOP3.LUT R12, R9, 0x1, RZ, 0xc0, !PT ;  /* 0x00000001090c7812 */ /* 0x000fe400078ec0ff */
[----:B------:R-:W-:Y:S02]  /*23c0*/  PLOP3.LUT P0, PT, P2, P0, PT, 0x8f, 0xf8 ;  /* 0x0000000000f8781c */ /* 0x000fe40001701177 */
[----:B------:R-:W-:Y:S02]  /*23d0*/  ISETP.NE.U32.AND P3, PT, R12, 0x1, PT ;  /* 0x000000010c00780c */ /* 0x000fe40003f65070 */
[----:B------:R-:W-:Y:S02]  /*23e0*/  ISETP.NE.U32.AND P2, PT, R13, 0x1, PT ;  /* 0x000000010d00780c */ /* 0x000fe40003f45070 */
[----:B------:R-:W-:-:S07]  /*23f0*/  SHF.R.U32.HI R14, RZ, 0x1a, R7 ;  /* 0x0000001aff0e7819 */ /* 0x000fce0000011607 */
[----:B------:R-:W-:Y:S05]  /*2400*/  @P0 BRA `(.L_x_1129) ;  /* 0x0000000000200947 */ /* 0x000fea0003800000 */
        /* <DEDUP_REMOVED lines=8> */
.L_x_1129:
[----:B------:R-:W-:Y:S05]  /*2490*/  BSYNC.RECONVERGENT B0 ;  /* 0x0000000000007941 */ /* 0x000fea0003800200 */
.L_x_1128:
[----:B------:R-:W-:Y:S01]  /*24a0*/  LOP3.LUT R14, R14, 0x1, RZ, 0xc0, !PT ;  /* 0x000000010e0e7812 */ /* 0x000fe200078ec0ff */
[----:B-1----:R-:W-:Y:S01]  /*24b0*/  VIADD R11, R12, 0xffffffff ;  /* 0xffffffff0c0b7836 */ /* 0x002fe20000000000 */
[----:B------:R-:W-:Y:S01]  /*24c0*/  SHF.R.U32.HI R15, RZ, 0x1b, R7 ;  /* 0x0000001bff0f7819 */ /* 0x000fe20000011607 */
[----:B------:R-:W-:Y:S01]  /*24d0*/  VIADD R13, R13, 0xffffffff ;  /* 0xffffffff0d0d7836 */ /* 0x000fe20000000000 */
[----:B------:R-:W-:Y:S01]  /*24e0*/  VOTE.ANY R10, PT, !P1 ;  /* 0x00000000000a7806 */ /* 0x000fe200048e0100 */
[----:B------:R-:W-:Y:S01]  /*24f0*/  UIADD3 UR4, UPT, UPT, UR4, 0x1, URZ ;  /* 0x0000000104047890 */ /* 0x000fe2000fffe0ff */
[----:B------:R-:W-:Y:S01]  /*2500*/  VOTE.ANY R12, PT, !P3 ;  /* 0x00000000000c7806 */ /* 0x000fe200058e0100 */
[----:B------:R-:W-:Y:S01]  /*2510*/  BSSY.RECONVERGENT B0, `(.L_x_1130) ;  /* 0x0000031000007945 */ /* 0x000fe20003800200 */
[----:B------:R-:W-:Y:S01]  /*2520*/  ISETP.NE.U32.AND P0, PT, R14, 0x1, PT ;  /* 0x000000010e00780c */ /* 0x000fe20003f05070 */
[----:B------:R-:W-:Y:S01]  /*2530*/  UISETP.NE.AND UP0, UPT, UR4, 0x4, UPT ;  /* 0x000000040400788c */ /* 0x000fe2000bf05270 */
[----:B------:R-:W-:-:S02]  /*2540*/  LOP3.LUT R15, R15, 0x1, RZ, 0xc0, !PT ;  /* 0x000000010f0f7812 */ /* 0x000fc400078ec0ff */
[----:B------:R-:W-:Y:S02]  /*2550*/  LOP3.LUT R10, R10, R12, R11, 0x60, !PT ;  /* 0x0000000c0a0a7212 */ /* 0x000fe400078e600b */
[----:B------:R-:W-:Y:S02]  /*2560*/  VOTE.ANY R11, PT, !P2 ;  /* 0x00000000000b7806 */ /* 0x000fe400050e0100 */
[----:B------:R-:W-:Y:S02]  /*2570*/  SHF.R.U32.HI R12, RZ, 0x1c, R7 ;  /* 0x0000001cff0c7819 */ /* 0x000fe40000011607 */
[C---:B------:R-:W-:Y:S01]  /*2580*/  ISETP.NE.U32.AND P1, PT, R15.reuse, 0x1, PT ;  /* 0x000000010f00780c */ /* 0x040fe20003f25070 */
[----:B------:R-:W-:Y:S01]  /*2590*/  VIADD R15, R15, 0xffffffff ;  /* 0xffffffff0f0f7836 */ /* 0x000fe20000000000 */
[----:B------:R-:W-:Y:S01]  /*25a0*/  LOP3.LUT R10, R10, R11, R13, 0x60, !PT ;  /* 0x0000000b0a0a7212 */ /* 0x000fe200078e600d */
[----:B------:R-:W-:Y:S01]  /*25b0*/  VIADD R11, R14, 0xffffffff ;  /* 0xffffffff0e0b7836 */ /* 0x000fe20000000000 */
[----:B------:R-:W-:-:S02]  /*25c0*/  LOP3.LUT R13, R12, 0x1, RZ, 0xc0, !PT ;  /* 0x000000010c0d7812 */ /* 0x000fc400078ec0ff */
[----:B------:R-:W-:Y:S02]  /*25d0*/  VOTE.ANY R12, PT, !P0 ;  /* 0x00000000000c7806 */ /* 0x000fe400040e0100 */
[----:B------:R-:W-:Y:S02]  /*25e0*/  SHF.R.U32.HI R14, RZ, 0x1d, R7 ;  /* 0x0000001dff0e7819 */ /* 0x000fe40000011607 */
[C---:B------:R-:W-:Y:S01]  /*25f0*/  ISETP.NE.U32.AND P0, PT, R13.reuse, 0x1, PT ;  /* 0x000000010d00780c */ /* 0x040fe20003f05070 */
[----:B------:R-:W-:Y:S01]  /*2600*/  VIADD R13, R13, 0xffffffff ;  /* 0xffffffff0d0d7836 */ /* 0x000fe20000000000 */
[----:B------:R-:W-:Y:S02]  /*2610*/  LOP3.LUT R10, R10, R12, R11, 0x60, !PT ;  /* 0x0000000c0a0a7212 */ /* 0x000fe400078e600b */
[----:B------:R-:W-:Y:S02]  /*2620*/  LOP3.LUT R14, R14, 0x1, RZ, 0xc0, !PT ;  /* 0x000000010e0e7812 */ /* 0x000fe400078ec0ff */
[----:B------:R-:W-:-:S02]  /*2630*/  VOTE.ANY R11, PT, !P1 ;  /* 0x00000000000b7806 */ /* 0x000fc400048e0100 */
[----:B------:R-:W-:Y:S02]  /*2640*/  SHF.R.U32.HI R12, RZ, 0x1e, R7 ;  /* 0x0000001eff0c7819 */ /* 0x000fe40000011607 */
[----:B------:R-:W-:Y:S02]  /*2650*/  ISETP.NE.U32.AND P1, PT, R14, 0x1, PT ;  /* 0x000000010e00780c */ /* 0x000fe40003f25070 */
[----:B------:R-:W-:Y:S02]  /*2660*/  LOP3.LUT R10, R10, R11, R15, 0x60, !PT ;  /* 0x0000000b0a0a7212 */ /* 0x000fe400078e600f */
[----:B------:R-:W-:Y:S02]  /*2670*/  LOP3.LUT R15, R12, 0x1, RZ, 0xc0, !PT ;  /* 0x000000010c0f7812 */ /* 0x000fe400078ec0ff */
[----:B------:R-:W-:Y:S02]  /*2680*/  VOTE.ANY R11, PT, !P0 ;  /* 0x00000000000b7806 */ /* 0x000fe400040e0100 */
[----:B------:R-:W-:-:S02]  /*2690*/  ISETP.GE.AND P2, PT, R7, RZ, PT ;  /* 0x000000ff0700720c */ /* 0x000fc40003f46270 */
[C---:B------:R-:W-:Y:S01]  /*26a0*/  ISETP.NE.U32.AND P0, PT, R15.reuse, 0x1, PT ;  /* 0x000000010f00780c */ /* 0x040fe20003f05070 */
[----:B------:R-:W-:Y:S01]  /*26b0*/  VIADD R15, R15, 0xffffffff ;  /* 0xffffffff0f0f7836 */ /* 0x000fe20000000000 */
[----:B------:R-:W-:Y:S01]  /*26c0*/  LOP3.LUT R10, R10, R11, R13, 0x60, !PT ;  /* 0x0000000b0a0a7212 */ /* 0x000fe200078e600d */
[----:B------:R-:W-:Y:S01]  /*26d0*/  VIADD R11, R14, 0xffffffff ;  /* 0xffffffff0e0b7836 */ /* 0x000fe20000000000 */
[----:B------:R-:W-:Y:S02]  /*26e0*/  VOTE.ANY R12, PT, !P1 ;  /* 0x00000000000c7806 */ /* 0x000fe400048e0100 */
[----:B------:R-:W-:Y:S02]  /*26f0*/  LOP3.LUT R7, RZ, R7, RZ, 0x33, !PT ;  /* 0x00000007ff077212 */ /* 0x000fe400078e33ff */
[----:B------:R-:W-:Y:S02]  /*2700*/  LOP3.LUT R10, R10, R12, R11, 0x60, !PT ;  /* 0x0000000c0a0a7212 */ /* 0x000fe400078e600b */
[----:B------:R-:W-:-:S02]  /*2710*/  SHF.R.S32.HI R11, RZ, 0x1f, R7 ;  /* 0x0000001fff0b7819 */ /* 0x000fc40000011407 */
[----:B------:R-:W-:Y:S02]  /*2720*/  VOTE.ANY R12, PT, !P2 ;  /* 0x00000000000c7806 */ /* 0x000fe400050e0100 */
[----:B------:R-:W-:Y:S02]  /*2730*/  VOTE.ANY R7, PT, !P0 ;  /* 0x0000000000077806 */ /* 0x000fe400040e0100 */
[----:B------:R-:W-:Y:S02]  /*2740*/  LOP3.LUT R12, R12, R11, RZ, 0x3c, !PT ;  /* 0x0000000b0c0c7212 */ /* 0x000fe400078e3cff */
[----:B------:R-:W-:-:S04]  /*2750*/  LOP3.LUT R7, R10, R7, R15, 0x60, !PT ;  /* 0x000000070a077212 */ /* 0x000fc800078e600f */
[CC--:B------:R-:W-:Y:S02]  /*2760*/  LOP3.LUT R11, R12.reuse, R7.reuse, RZ, 0xc0, !PT ;  /* 0x000000070c0b7212 */ /* 0x0c0fe400078ec0ff */
[----:B------:R-:W-:Y:S02]  /*2770*/  LOP3.LUT P1, RZ, R12, R7, RZ, 0xc0, !PT ;  /* 0x000000070cff7212 */ /* 0x000fe4000782c0ff */
[----:B------:R-:W-:-:S04]  /*2780*/  LOP3.LUT P0, RZ, R2, R11, RZ, 0xc0, !PT ;  /* 0x0000000b02ff7212 */ /* 0x000fc8000780c0ff */
[----:B------:R-:W-:-:S13]  /*2790*/  PLOP3.LUT P0, PT, P1, P0, PT, 0x8f, 0xf8 ;  /* 0x0000000000f8781c */ /* 0x000fda0000f01177 */
[----:B------:R-:W-:Y:S05]  /*27a0*/  @P0 BRA `(.L_x_1131) ;  /* 0x00000000001c0947 */ /* 0x000fea0003800000 */
[----:B------:R-:W1:Y:S01]  /*27b0*/  S2UR UR6, SR_CgaCtaId ;  /* 0x00000000000679c3 */ /* 0x000e620000008800 */
[----:B------:R-:W-:Y:S01]  /*27c0*/  UMOV UR5, 0x400 ;  /* 0x0000040000057882 */ /* 0x000fe20000000000 */
[----:B------:R-:W2:Y:S01]  /*27d0*/  POPC R7, R11 ;  /* 0x0000000b00077309 */ /* 0x000ea20000000000 */
[----:B------:R-:W-:-:S04]  /*27e0*/  UIADD3 UR5, UPT, UPT, UR5, 0x1000, URZ ;  /* 0x0000100005057890 */ /* 0x000fc8000fffe0ff */
[----:B-1----:R-:W-:-:S06]  /*27f0*/  ULEA UR5, UR6, UR5, 0x18 ;  /* 0x0000000506057291 */ /* 0x002fcc000f8ec0ff */
[----:B------:R-:W-:-:S05]  /*2800*/  LEA R10, R9, UR5, 0x2 ;  /* 0x00000005090a7c11 */ /* 0x000fca000f8e10ff */
[----:B--2---:R1:W-:Y:S02]  /*2810*/  ATOMS.ADD RZ, [R10+0xc00], R7 ;  /* 0x000c00070aff738c */ /* 0x0043e40000000000 */
.L_x_1131:
[----:B------:R-:W-:Y:S05]  /*2820*/  BSYNC.RECONVERGENT B0 ;  /* 0x0000000000007941 */ /* 0x000fea0003800200 */
.L_x_1130:
[----:B------:R-:W-:Y:S01]  /*2830*/  IMAD.IADD R8, R5, 0x1, R8 ;  /* 0x0000000105087824 */ /* 0x000fe200078e0208 */
[----:B------:R-:W-:Y:S01]  /*2840*/  UIADD3 UR7, UPT, UPT, UR7, 0x1, URZ ;  /* 0x0000000107077890 */ /* 0x000fe2000fffe0ff */
[----:B------:R-:W-:Y:S11]  /*2850*/  BRA.U UP0, `(.L_x_1132) ;  /* 0xffffffed00e87547 */ /* 0x000ff6000b83ffff */
[----:B------:R-:W-:-:S06]  /*2860*/  RPCMOV.32 Rpc.LO, R2 ;  /* 0x0000000200007352 */ /* 0x000fcc0000000000 */
[----:B------:R-:W-:-:S05]  /*2870*/  CS2R.32 R2, SR_CgaSize ;  /* 0x0000000000027805 */ /* 0x000fca0000008a00 */
[----:B------:R-:W-:-:S05]  /*2880*/  IMAD R2, R2, -0xa0, RZ ;  /* 0xffffff6002027824 */ /* 0x000fca00078e02ff */
[----:B------:R-:W-:Y:S02]  /*2890*/  R2UR UR4, R2 ;  /* 0x00000000020472ca */ /* 0x000fe400000e0000 */
[----:B------:R-:W-:-:S12]  /*28a0*/  RPCMOV.32 R2, Rpc.LO ;  /* 0x0000000000027353 */ /* 0x000fd80000000000 */
[----:B------:R-:W2:Y:S01]  /*28b0*/  LDCU UR4, c[0x0][UR4+0x258] ;  /* 0x00004b00040477ac */ /* 0x000ea20008000800 */
[----:B------:R-:W-:Y:S01]  /*28c0*/  BAR.SYNC.DEFER_BLOCKING 0x0 ;  /* 0x0000000000007b1d */ /* 0x000fe20000010000 */
[----:B------:R-:W-:-:S06]  /*28d0*/  RPCMOV.32 Rpc.LO, R2 ;  /* 0x0000000200007352 */ /* 0x000fcc0000000000 */
[----:B------:R-:W-:-:S05]  /*28e0*/  CS2R.32 R2, SR_CgaSize ;  /* 0x0000000000027805 */ /* 0x000fca0000008a00 */
[----:B------:R-:W-:-:S05]  /*28f0*/  IMAD R2, R2, -0xa0, RZ ;  /* 0xffffff6002027824 */ /* 0x000fca00078e02ff */
[----:B------:R-:W-:Y:S02]  /*2900*/  R2UR UR5, R2 ;  /* 0x00000000020572ca */ /* 0x000fe400000e0000 */
[----:B------:R-:W-:-:S12]  /*2910*/  RPCMOV.32 R2, Rpc.LO ;  /* 0x0000000000027353 */ /* 0x000fd80000000000 */
[----:B------:R-:W3:Y:S01]  /*2920*/  LDCU UR5, c[0x0][UR5+0x254] ;  /* 0x00004a80050577ac */ /* 0x000ee20008000800 */
[----:B--2---:R-:W-:-:S04]  /*2930*/  UISETP.NE.U32.AND UP0, UPT, UR4, URZ, UPT ;  /* 0x000000ff0400728c */ /* 0x004fc8000bf05070 */
[----:B---3--:R-:W-:-:S09]  /*2940*/  UISETP.NE.AND.EX UP0, UPT, UR5, URZ, UPT, UP0 ;  /* 0x000000ff0500728c */ /* 0x008fd2000bf05300 */
[----:B------:R-:W-:Y:S05]  /*2950*/  BRA.U UP0, `(.L_x_1133) ;  /* 0x0000000100047547 */ /* 0x000fea000b800000 */
[----:B------:R-:W-:Y:S05]  /*2960*/  BPT.TRAP 0x1 ;  /* 0x000000040000795c */ /* 0x000fea0000300000 */
.L_x_1133:
[----:B------:R-:W2:Y:S01]  /*2970*/  S2R R5, SR_TID.Y ;  /* 0x0000000000057919 */ /* 0x000ea20000002200 */
[----:B------:R-:W-:Y:S01]  /*2980*/  BAR.SYNC.DEFER_BLOCKING 0x0 ;  /* 0x0000000000007b1d */ /* 0x000fe20000010000 */
[----:B------:R-:W-:-:S05]  /*2990*/  ISETP.GT.U32.AND P1, PT, R0, 0x7f, PT ;  /* 0x0000007f0000780c */ /* 0x000fca0003f24070 */
[----:B-1----:R-:W1:Y:S01]  /*29a0*/  S2R R7, SR_TID.Z ;  /* 0x0000000000077919 */ /* 0x002e620000002300 */
[----:B--2---:R-:W-:-:S05]  /*29b0*/  IMAD.IADD R2, R0, 0x1, R5 ;  /* 0x0000000100027824 */ /* 0x004fca00078e0205 */
[----:B-1----:R-:W-:-:S13]  /*29c0*/  LOP3.LUT P0, RZ, R2, R7, RZ, 0xfc, !PT ;  /* 0x0000000702ff7212 */ /* 0x002fda000780fcff */
[----:B------:R-:W-:Y:S05]  /*29d0*/  @P0 BRA `(.L_x_1134) ;  /* 0x0000000000980947 */ /* 0x000fea0003800000 */
[----:B------:R-:W1:Y:S01]  /*29e0*/  S2R R6, SR_CTAID.Y ;  /* 0x0000000000067919 */ /* 0x000e620000002600 */
[----:B------:R-:W2:Y:S01]  /*29f0*/  LDCU UR6, c[0x0][0x374] ;  /* 0x00006e80ff0677ac */ /* 0x000ea20008000800 */
[----:B------:R-:W3:Y:S01]  /*2a00*/  LDC R2, c[0x0][0x378] ;  /* 0x0000de00ff027b82 */ /* 0x000ee20000000800 */
[----:B------:R-:W-:Y:S01]  /*2a10*/  IMAD.MOV R9, RZ, RZ, -R4 ;  /* 0x000000ffff097224 */ /* 0x000fe200078e0a04 */
[----:B------:R-:W4:Y:S01]  /*2a20*/  S2R R5, SR_CTAID.Z ;  /* 0x0000000000057919 */ /* 0x000f220000002700 */
[----:B------:R-:W-:Y:S02]  /*2a30*/  VOTEU.ANY UR7, UPT, PT ;  /* 0x0000000000077886 */ /* 0x000fe400038e0100 */
[----:B------:R-:W5:Y:S01]  /*2a40*/  FLO.U32 R7, UR7 ;  /* 0x0000000700077d00 */ /* 0x000f6200080e0000 */
[----:B------:R-:W5:Y:S01]  /*2a50*/  S2R R8, SR_LANEID ;  /* 0x0000000000087919 */ /* 0x000f620000000000 */
[----:B--2---:R-:W-:Y:S01]  /*2a60*/  IMAD R9, R9, UR6, RZ ;  /* 0x0000000609097c24 */ /* 0x004fe2000f8e02ff */
[----:B------:R-:W-:-:S03]  /*2a70*/  UPOPC UR6, UR7 ;  /* 0x00000007000672bf */ /* 0x000fc60008000000 */
[----:B---3--:R-:W-:Y:S02]  /*2a80*/  IMAD R2, R2, R9, -0x7fffffff ;  /* 0x8000000102027424 */ /* 0x008fe400078e0209 */
[----:B-1----:R-:W-:Y:S02]  /*2a90*/  IMAD.IADD R3, R3, 0x1, R6 ;  /* 0x0000000103037824 */ /* 0x002fe400078e0206 */
[----:B----4-:R-:W-:Y:S01]  /*2aa0*/  IMAD.MOV R4, RZ, RZ, -R5 ;  /* 0x000000ffff047224 */ /* 0x010fe200078e0a05 */
[----:B-----5:R-:W-:-:S04]  /*2ab0*/  ISETP.EQ.U32.AND P2, PT, R7, R8, PT ;  /* 0x000000080700720c */ /* 0x020fc80003f42070 */
[----:B------:R-:W-:Y:S01]  /*2ac0*/  ISETP.NE.AND P0, PT, R3, R4, PT ;  /* 0x000000040300720c */ /* 0x000fe20003f05270 */
[----:B------:R-:W-:-:S03]  /*2ad0*/  IMAD.U32 R3, RZ, RZ, UR5 ;  /* 0x00000005ff037e24 */ /* 0x000fc6000f8e00ff */
[----:B------:R-:W-:Y:S01]  /*2ae0*/  SEL R4, R2, 0x1, !P0 ;  /* 0x0000000102047807 */ /* 0x000fe20004000000 */
[----:B------:R-:W-:-:S04]  /*2af0*/  IMAD.U32 R2, RZ, RZ, UR4 ;  /* 0x00000004ff027e24 */ /* 0x000fc8000f8e00ff */
[----:B------:R-:W-:Y:S01]  /*2b00*/  IMAD R5, R4, UR6, RZ ;  /* 0x0000000604057c24 */ /* 0x000fe2000f8e02ff */
[----:B------:R-:W-:Y:S01]  /*2b10*/  @!PT LDS RZ, [RZ] ;  /* 0x00000000fffff984 */ /* 0x000fe20000000800 */
[----:B------:R-:W-:Y:S01]  /*2b20*/  @!PT LDS RZ, [RZ] ;  /* 0x00000000fffff984 */ /* 0x000fe20000000800 */
[----:B------:R-:W-:Y:S01]  /*2b30*/  @!PT LDS RZ, [RZ] ;  /* 0x00000000fffff984 */ /* 0x000fe20000000800 */
[----:B------:R-:W-:Y:S01]  /*2b40*/  @!PT LDS RZ, [RZ] ;  /* 0x00000000fffff984 */ /* 0x000fe20000000800 */
[----:B------:R-:W-:Y:S06]  /*2b50*/  @P2 MEMBAR.ALL.GPU ;  /* 0x0000000000002992 */ /* 0x000fec000000a000 */
[----:B------:R-:W-:-:S00]  /*2b60*/  @P2 ERRBAR ;  /* 0x00000000000029ab */ /* 0x000fc00000000000 */
[----:B------:R-:W-:Y:S06]  /*2b70*/  @P2 CGAERRBAR ;  /* 0x00000000000025ab */ /* 0x000fec0000000000 */
[----:B------:R-:W2:Y:S01]  /*2b80*/  @P2 ATOM.E.ADD.STRONG.GPU PT, R6, desc[UR8][R2.64+0x4], R5 ;  /* 0x800004050206298a */ /* 0x000ea200081ef108 */
[----:B------:R-:W1:Y:S02]  /*2b90*/  S2R R8, SR_LTMASK ;  /* 0x0000000000087919 */ /* 0x000e640000003900 */
[----:B-1----:R-:W-:-:S06]  /*2ba0*/  LOP3.LUT R8, R8, UR7, RZ, 0xc0, !PT ;  /* 0x0000000708087c12 */ /* 0x002fcc000f8ec0ff */
[----:B------:R-:W1:Y:S01]  /*2bb0*/  POPC R8, R8 ;  /* 0x0000000800087309 */ /* 0x000e620000000000 */
[----:B--2---:R-:W1:Y:S02]  /*2bc0*/  SHFL.IDX PT, R7, R6, R7, 0x1f ;  /* 0x00001f0706077589 */ /* 0x004e6400000e0000 */
[----:B-1----:R-:W-:-:S07]  /*2bd0*/  IMAD R4, R4, R8, R7 ;  /* 0x0000000804047224 */ /* 0x002fce00078e0207 */
.L_x_1135:
[----:B------:R-:W2:Y:S04]  /*2be0*/  LD.E.STRONG.GPU R5, desc[UR8][R2.64+0x4] ;  /* 0x0000040802057980 */ /* 0x000ea8000c10f900 */
[----:B--2---:R-:W-:Y:S01]  /*2bf0*/  CCTL.IVALL ;  /* 0x00000000ff00798f */ /* 0x004fe20002000000 */
[----:B------:R-:W-:Y:S05]  /*2c00*/  YIELD ;  /* 0x0000000000007946 */ /* 0x000fea0003800000 */
[----:B------:R-:W-:-:S04]  /*2c10*/  LOP3.LUT R5, R5, R4, RZ, 0x3c, !PT ;  /* 0x0000000405057212 */ /* 0x000fc800078e3cff */
[----:B------:R-:W-:-:S13]  /*2c20*/  ISETP.GT.AND P0, PT, R5, -0x1, PT ;  /* 0xffffffff0500780c */ /* 0x000fda0003f04270 */
[----:B------:R-:W-:Y:S05]  /*2c30*/  @P0 BRA `(.L_x_1135) ;  /* 0xfffffffc00e80947 */ /* 0x000fea000383ffff */
.L_x_1134:
[----:B------:R-:W-:Y:S05]  /*2c40*/  WARPSYNC.ALL ;  /* 0x0000000000007948 */ /* 0x000fea0003800000 */
[----:B------:R-:W-:Y:S06]  /*2c50*/  BAR.SYNC.DEFER_BLOCKING 0x0 ;  /* 0x0000000000007b1d */ /* 0x000fec0000010000 */
[----:B------:R-:W-:Y:S05]  /*2c60*/  @P1 EXIT ;  /* 0x000000000000194d */ /* 0x000fea0003800000 */
[----:B------:R-:W1:Y:S01]  /*2c70*/  S2UR UR5, SR_CgaCtaId ;  /* 0x00000000000579c3 */ /* 0x000e620000008800 */
[----:B------:R-:W2:Y:S01]  /*2c80*/  S2R R8, SR_LANEID ;  /* 0x0000000000087919 */ /* 0x000ea20000000000 */
[----:B------:R-:W-:Y:S01]  /*2c90*/  UMOV UR4, 0x400 ;  /* 0x0000040000047882 */ /* 0x000fe20000000000 */
[----:B------:R-:W-:Y:S01]  /*2ca0*/  SHF.R.U32.HI R6, RZ, 0x5, R0 ;  /* 0x00000005ff067819 */ /* 0x000fe20000011600 */
[----:B------:R-:W-:Y:S01]  /*2cb0*/  UIADD3 UR4, UPT, UPT, UR4, 0x1000, URZ ;  /* 0x0000100004047890 */ /* 0x000fe2000fffe0ff */
[C---:B------:R-:W-:Y:S01]  /*2cc0*/  LOP3.LUT R3, R0.reuse, 0x1f, RZ, 0xc0, !PT ;  /* 0x0000001f00037812 */ /* 0x040fe200078ec0ff */
[----:B------:R-:W-:Y:S02]  /*2cd0*/  IMAD.SHL.U32 R0, R0, 0x4, RZ ;  /* 0x0000000400007824 */ /* 0x000fe400078e00ff */
[----:B------:R-:W3:Y:S01]  /*2ce0*/  LDC.64 R4, c[0x0][0x388] ;  /* 0x0000e200ff047b82 */ /* 0x000ee20000000a00 */
[C---:B------:R-:W-:Y:S02]  /*2cf0*/  IMAD.SHL.U32 R7, R6.reuse, 0x400, RZ ;  /* 0x0000040006077824 */ /* 0x040fe400078e00ff */
[----:B------:R-:W-:-:S03]  /*2d00*/  IMAD R9, R6, 0x100, R3 ;  /* 0x0000010006097824 */ /* 0x000fc600078e0203 */
[----:B------:R-:W-:Y:S01]  /*2d10*/  LOP3.LUT R6, R7, 0x7c, R0, 0xf8, !PT ;  /* 0x0000007c07067812 */ /* 0x000fe200078ef800 */
[----:B-1----:R-:W-:Y:S01]  /*2d20*/  ULEA UR4, UR5, UR4, 0x18 ;  /* 0x0000000405047291 */ /* 0x002fe2000f8ec0ff */
[----:B---3--:R-:W-:-:S08]  /*2d30*/  IMAD.WIDE.U32 R4, R9, 0x4, R4 ;  /* 0x0000000409047825 */ /* 0x008fd000078e0004 */
[----:B------:R1:W3:Y:S01]  /*2d40*/  LDS R2, [R7+UR4] ;  /* 0x0000000407027984 */ /* 0x0002e20008000800 */
[C---:B--2---:R-:W-:Y:S01]  /*2d50*/  ISETP.NE.AND P4, PT, R8.reuse, RZ, PT ;  /* 0x000000ff0800720c */ /* 0x044fe20003f85270 */
[----:B------:R-:W-:Y:S01]  /*2d60*/  IMAD.MOV.U32 R0, RZ, RZ, R4 ;  /* 0x000000ffff007224 */ /* 0x000fe200078e0004 */
[----:B------:R-:W-:Y:S01]  /*2d70*/  ISETP.GE.U32.AND P3, PT, R8, 0x2, PT ;  /* 0x000000020800780c */ /* 0x000fe20003f66070 */
[----:B------:R-:W-:Y:S01]  /*2d80*/  VIADD R4, R6, UR4 ;  /* 0x0000000406047c36 */ /* 0x000fe20008000000 */
[C---:B------:R-:W-:Y:S02]  /*2d90*/  ISETP.GE.U32.AND P2, PT, R8.reuse, 0x4, PT ;  /* 0x000000040800780c */ /* 0x040fe40003f46070 */
[C---:B------:R-:W-:Y:S01]  /*2da0*/  ISETP.GE.U32.AND P1, PT, R8.reuse, 0x8, PT ;  /* 0x000000080800780c */ /* 0x040fe20003f26070 */
[----:B-1----:R-:W-:Y:S01]  /*2db0*/  IMAD.MOV.U32 R7, RZ, RZ, RZ ;  /* 0x000000ffff077224 */ /* 0x002fe200078e00ff */
[----:B------:R-:W-:-:S13]  /*2dc0*/  ISETP.GE.U32.AND P0, PT, R8, 0x10, PT ;  /* 0x000000100800780c */ /* 0x000fda0003f06070 */
.L_x_1137:
[----:B------:R1:W2:Y:S01]  /*2dd0*/  LDS R6, [R4] ;  /* 0x0000000004067984 */ /* 0x0002a20000000800 */
[----:B------:R-:W-:-:S03]  /*2de0*/  UMOV UR4, 0xffffffff ;  /* 0xffffffff00047882 */ /* 0x000fc60000000000 */
[----:B------:R-:W-:Y:S05]  /*2df0*/  BRA.DIV UR4, `(.L_x_1136) ;  /* 0x0000000204747947 */ /* 0x000fea000b800000 */
[----:B--2---:R-:W2:Y:S02]  /*2e00*/  SHFL.UP PT, R8, R6, 0x1, RZ ;  /* 0x0420000006087989 */ /* 0x004ea400000e00ff */
[----:B--2---:R-:W-:-:S05]  /*2e10*/  SEL R9, R8, RZ, P4 ;  /* 0x000000ff08097207 */ /* 0x004fca0002000000 */
[----:B------:R-:W-:-:S05]  /*2e20*/  IMAD.IADD R9, R6, 0x1, R9 ;  /* 0x0000000106097824 */ /* 0x000fca00078e0209 */
[----:B------:R-:W2:Y:S02]  /*2e30*/  SHFL.UP PT, R8, R9, 0x2, RZ ;  /* 0x0440000009087989 */ /* 0x000ea400000e00ff */
        /* <DEDUP_REMOVED lines=8> */
[----:B------:R2:W4:Y:S02]  /*2ec0*/  SHFL.UP PT, R6, R10, 0x10, RZ ;  /* 0x060000000a067989 */ /* 0x00052400000e00ff */
.L_x_1143:
[----:B----4-:R-:W-:Y:S01]  /*2ed0*/  SEL R9, R6, RZ, P0 ;  /* 0x000000ff06097207 */ /* 0x010fe20000000000 */
[----:B------:R-:W-:-:S04]  /*2ee0*/  IMAD.MOV.U32 R8, RZ, RZ, R0 ;  /* 0x000000ffff087224 */ /* 0x000fc800078e0000 */
[----:B--2---:R-:W-:Y:S02]  /*2ef0*/  IMAD.IADD R10, R10, 0x1, R9 ;  /* 0x000000010a0a7824 */ /* 0x004fe400078e0209 */
[----:B------:R-:W-:-:S03]  /*2f00*/  IMAD.MOV.U32 R9, RZ, RZ, R5 ;  /* 0x000000ffff097224 */ /* 0x000fc600078e0005 */
[----:B---3--:R-:W-:-:S05]  /*2f10*/  IADD3 R11, PT, PT, R10, R7, -R2 ;  /* 0x000000070a0b7210 */ /* 0x008fca0007ffe802 */
[----:B------:R-:W-:Y:S01]  /*2f20*/  REDG.E.ADD.STRONG.GPU desc[UR8][R8.64], R11 ;  /* 0x0000000b0800798e */ /* 0x000fe2000c12e108 */
[----:B------:R-:W-:Y:S05]  /*2f30*/  WARPSYNC.ALL ;  /* 0x0000000000007948 */ /* 0x000fea0003800000 */
[----:B------:R-:W2:Y:S01]  /*2f40*/  SHFL.IDX PT, R10, R10, 0x1f, 0x1f ;  /* 0x03e01f000a0a7f89 */ /* 0x000ea200000e0000 */
[C---:B------:R-:W-:Y:S01]  /*2f50*/  ISETP.GE.U32.AND P5, PT, R3.reuse, 0xe0, PT ;  /* 0x000000e00300780c */ /* 0x040fe20003fa6070 */
[----:B------:R-:W-:Y:S01]  /*2f60*/  VIADD R3, R3, 0x20 ;  /* 0x0000002003037836 */ /* 0x000fe20000000000 */
[----:B------:R-:W-:Y:S01]  /*2f70*/  IADD3 R0, P6, PT, R0, 0x80, RZ ;  /* 0x0000008000007810 */ /* 0x000fe20007fde0ff */
[----:B-1----:R-:W-:-:S04]  /*2f80*/  VIADD R4, R4, 0x80 ;  /* 0x0000008004047836 */ /* 0x002fc80000000000 */
[----:B------:R-:W-:Y:S02]  /*2f90*/  IMAD.X R5, RZ, RZ, R5, P6 ;  /* 0x000000ffff057224 */ /* 0x000fe400030e0605 */
[----:B--2---:R-:W-:-:S04]  /*2fa0*/  IMAD.IADD R7, R10, 0x1, R7 ;  /* 0x000000010a077824 */ /* 0x004fc800078e0207 */
[----:B------:R-:W-:Y:S05]  /*2fb0*/  @!P5 BRA `(.L_x_1137) ;  /* 0xfffffffc0084d947 */ /* 0x000fea000383ffff */
[----:B------:R-:W-:Y:S05]  /*2fc0*/  EXIT ;  /* 0x000000000000794d */ /* 0x000fea0003800000 */
.L_x_1136:
[----:B--2---:R-:W-:Y:S02]  /*2fd0*/  IMAD.MOV.U32 R15, RZ, RZ, R6 ;  /* 0x000000ffff0f7224 */ /* 0x004fe400078e0006 */
[----:B------:R-:W-:Y:S02]  /*2fe0*/  IMAD.MOV.U32 R14, RZ, RZ, 0x1 ;  /* 0x00000001ff0e7424 */ /* 0x000fe400078e00ff */
[----:B------:R-:W-:Y:S02]  /*2ff0*/  IMAD.MOV.U32 R17, RZ, RZ, RZ ;  /* 0x000000ffff117224 */ /* 0x000fe400078e00ff */
[----:B------:R-:W-:-:S07]  /*3000*/  IMAD.MOV.U32 R12, RZ, RZ, -0x1 ;  /* 0xffffffffff0c7424 */ /* 0x000fce00078e00ff */
[----:B-1-3--:R-:W-:Y:S05]  /*3010*/  WARPSYNC.COLLECTIVE R12, `(.L_x_1138) ;  /* 0x000000000c087348 */ /* 0x00afea0003c00000 */
[----:B------:R2:W4:Y:S02]  /*3020*/  SHFL.UP P5, R13, R15, R14, R17 ;  /* 0x0400000e0f0d7389 */ /* 0x00052400000a0011 */
[----:B-1234-:R-:W-:Y:S05]  /*3030*/  ENDCOLLECTIVE ;  /* 0x000000000000791b */ /* 0x01efea0003800000 */
.L_x_1138:
        /* <DEDUP_REMOVED lines=8> */
.L_x_1139:
        /* <DEDUP_REMOVED lines=8> */
.L_x_1140:
        /* <DEDUP_REMOVED lines=8> */
.L_x_1141:
        /* <DEDUP_REMOVED lines=8> */
.L_x_1142:
[----:B------:R-:W-:Y:S01]  /*3240*/  IMAD.MOV.U32 R6, RZ, RZ, R13 ;  /* 0x000000ffff067224 */ /* 0x000fe200078e000d */
[----:B------:R-:W-:Y:S06]  /*3250*/  BRA `(.L_x_1143) ;  /* 0xfffffffc001c7947 */ /* 0x000fec000383ffff */
.L_x_1144:
        /* <DEDUP_REMOVED lines=10> */
.L_x_3594:


//--------------------- .text._Z28compute_histograms_pipelinedIjLi4ELi8ELi256ELi4ELb0EEvPKT_Pji --------------------------
	.section	.text._Z28compute_histograms_pipelinedIjLi4ELi8ELi256ELi4ELb0EEvPKT_Pji,"ax",@progbits
	.align	128
        .global         _Z28compute_histograms_pipelinedIjLi4ELi8ELi256ELi4ELb0EEvPKT_Pji
        .type           _Z28compute_histograms_pipelinedIjLi4ELi8ELi256ELi4ELb0EEvPKT_Pji,@function
        .size           _Z28compute_histograms_pipelinedIjLi4ELi8ELi256ELi4ELb0EEvPKT_Pji,(.L_x_3595 - _Z28compute_histograms_pipelinedIjLi4ELi8ELi256ELi4ELb0EEvPKT_Pji)
        .other          _Z28compute_histograms_pipelinedIjLi4ELi8ELi256ELi4ELb0EEvPKT_Pji,@"STO_CUDA_ENTRY STV_DEFAULT"
_Z28compute_histograms_pipelinedIjLi4ELi8ELi256ELi4ELb0EEvPKT_Pji:
.text._Z28compute_histograms_pipelinedIjLi4ELi8ELi256ELi4ELb0EEvPKT_Pji:
[----:B------:R-:W-:Y:S01]  /*0000*/  LDC R1, c[0x0][0x37c] ;  /* 0x0000df00ff017b82 */ /* 0x000fe20000000800 */
[----:B------:R-:W1:Y:S07]  /*0010*/  S2R R0, SR_TID.X ;  /* 0x0000000000007919 */ /* 0x000e6e0000002100 */
[----:B------:R-:W2:Y:S01]  /*0020*/  S2UR UR6, SR_CgaCtaId ;  /* 0x00000000000679c3 */ /* 0x000ea20000008800 */
[----:B------:R-:W-:Y:S01]  /*0030*/  UMOV UR4, 0x400 ;  /* 0x0000040000047882 */ /* 0x000fe20000000000 */
[----:B------:R-:W-:Y:S01]  /*0040*/  BSSY.RECONVERGENT B0, `(.L_x_1145) ;  /* 0x000000b000007945 */ /* 0x000fe20003800200 */
[----:B------:R-:W-:Y:S01]  /*0050*/  UIADD3 UR5, UPT, UPT, UR4, 0x1000, URZ ;  /* 0x0000100004057890 */ /* 0x000fe2000fffe0ff */
[----:B------:R-:W3:Y:S03]  /*0060*/  LDCU.64 UR8, c[0x0][0x358] ;  /* 0x00006b00ff0877ac */ /* 0x000ee60008000a00 */
[----:B--2---:R-:W-:Y:S01]  /*0070*/  ULEA UR5, UR6, UR5, 0x18 ;  /* 0x0000000506057291 */ /* 0x004fe2000f8ec0ff */
[----:B-1----:R-:W-:-:S05]  /*0080*/  IMAD.MOV.U32 R3, RZ, RZ, R0 ;  /* 0x000000ffff037224 */ /* 0x002fca00078e0000 */
[----:B---3--:R-:W-:-:S07]  /*0090*/  LEA R2, R0, UR5, 0x2 ;  /* 0x0000000500027c11 */ /* 0x008fce000f8e10ff */
.L_x_1146:
[C---:B------:R-:W-:Y:S01]  /*00a0*/  ISETP.GE.U32.AND P0, PT, R3.reuse, 0x300, PT ;  /* 0x000003000300780c */ /* 0x040fe20003f06070 */
[----:B------:R1:W-:Y:S01]  /*00b0*/  STS [R2], RZ ;  /* 0x000000ff02007388 */ /* 0x0003e20000000800 */
[----:B------:R-:W-:Y:S02]  /*00c0*/  VIADD R3, R3, 0x100 ;  /* 0x0000010003037836 */ /* 0x000fe40000000000 */
[----:B-1----:R-:W-:-:S09]  /*00d0*/  VIADD R2, R2, 0x400 ;  /* 0x0000040002027836 */ /* 0x002fd20000000000 */
[----:B------:R-:W-:Y:S05]  /*00e0*/  @!P0 BRA `(.L_x_1146) ;  /* 0xfffffffc00ec8947 */ /* 0x000fea000383ffff */
[----:B------:R-:W-:Y:S05]  /*00f0*/  BSYNC.RECONVERGENT B0 ;  /* 0x0000000000007941 */ /* 0x000fea0003800200 */
.L_x_1145:
[----:B------:R-:W1:Y:S01]  /*0100*/  LDC R4, c[0x0][0x370] ;  /* 0x0000dc00ff047b82 */ /* 0x000e620000000800 */
[----:B------:R-:W-:-:S07]  /*0110*/  ULEA UR4, UR6, UR4, 0x18 ;  /* 0x0000000406047291 */ /* 0x000fce000f8ec0ff */
[----:B------:R-:W2:Y:S08]  /*0120*/  S2UR UR5, SR_CTAID.X ;  /* 0x00000000000579c3 */ /* 0x000eb00000002500 */
[----:B------:R-:W3:Y:S01]  /*0130*/  LDC R8, c[0x0][0x390] ;  /* 0x0000e400ff087b82 */ /* 0x000ee20000000800 */
[----:B-1----:R-:W-:-:S05]  /*0140*/  IMAD.SHL.U32 R5, R4, 0x100, RZ ;  /* 0x0000010004057824 */ /* 0x002fca00078e00ff */
[----:B------:R-:W-:Y:S01]  /*0150*/  IABS R14, R5 ;  /* 0x00000005000e7213 */ /* 0x000fe20000000000 */
[----:B--2---:R-:W-:-:S03]  /*0160*/  USHF.L.U32 UR7, UR5, 0x8, URZ ;  /* 0x0000000805077899 */ /* 0x004fc600080006ff */
[----:B------:R-:W1:Y:S01]  /*0170*/  I2F.RP R7, R14 ;  /* 0x0000000e00077306 */ /* 0x000e620000209400 */
[----:B------:R-:W-:-:S04]  /*0180*/  VIADD R6, R4, UR5 ;  /* 0x0000000504067c36 */ /* 0x000fc80008000000 */
[----:B------:R-:W-:Y:S01]  /*0190*/  IMAD.SHL.U32 R19, R6, 0x100, RZ ;  /* 0x0000010006137824 */ /* 0x000fe200078e00ff */
[----:B------:R-:W-:Y:S02]  /*01a0*/  LOP3.LUT R6, R0, UR7, RZ, 0xfc, !PT ;  /* 0x0000000700067c12 */ /* 0x000fe4000f8efcff */
[----:B---3--:R-:W-:Y:S02]  /*01b0*/  IADD3 R18, PT, PT, R5, -0x1, R8 ;  /* 0xffffffff05127810 */ /* 0x008fe40007ffe008 */
[----:B------:R-:W-:Y:S01]  /*01c0*/  ISETP.GE.AND P3, PT, R6, R8, PT ;  /* 0x000000080600720c */ /* 0x000fe20003f66270 */
[----:B------:R-:W-:Y:S01]  /*01d0*/  IMAD R16, R4, 0x200, R6 ;  /* 0x0000020004107824 */ /* 0x000fe200078e0206 */
[----:B------:R-:W-:Y:S01]  /*01e0*/  LOP3.LUT R19, R19, R0, RZ, 0xfc, !PT ;  /* 0x0000000013137212 */ /* 0x000fe200078efcff */
[----:B-1----:R-:W1:Y:S03]  /*01f0*/  MUFU.RCP R7, R7 ;  /* 0x0000000700077308 */ /* 0x002e660000001000 */
[-C--:B------:R-:W-:Y:S01]  /*0200*/  ISETP.GE.AND P4, PT, R19, R8.reuse, PT ;  /* 0x000000081300720c */ /* 0x080fe20003f86270 */
[C---:B------:R-:W-:Y:S01]  /*0210*/  IMAD.IADD R17, R16.reuse, 0x1, R5 ;  /* 0x0000000110117824 */ /* 0x040fe200078e0205 */
[----:B------:R-:W-:-:S04]  /*0220*/  ISETP.GE.AND P5, PT, R16, R8, PT ;  /* 0x000000081000720c */ /* 0x000fc80003fa6270 */
[----:B------:R-:W-:Y:S01]  /*0230*/  ISETP.GE.AND P0, PT, R17, R8, PT ;  /* 0x000000081100720c */ /* 0x000fe20003f06270 */
[----:B------:R-:W2:Y:S01]  /*0240*/  @!P3 LDC.64 R12, c[0x0][0x380] ;  /* 0x0000e000ff0cbb82 */ /* 0x000ea20000000a00 */
[----:B-1----:R-:W-:Y:S01]  /*0250*/  VIADD R2, R7, 0xffffffe ;  /* 0x0ffffffe07027836 */ /* 0x002fe20000000000 */
[----:B------:R-:W-:-:S10]  /*0260*/  LEA R7, R0, UR4, 0x2 ;  /* 0x0000000400077c11 */ /* 0x000fd4000f8e10ff */
[----:B------:R-:W1:Y:S01]  /*0270*/  @!P0 LDC.64 R10, c[0x0][0x380] ;  /* 0x0000e000ff0a8b82 */ /* 0x000e620000000a00 */
[----:B------:R3:W4:Y:S02]  /*0280*/  F2I.FTZ.U32.TRUNC.NTZ R3, R2 ;  /* 0x0000000200037305 */ /* 0x000724000021f000 */
[----:B---3--:R-:W-:Y:S02]  /*0290*/  IMAD.MOV.U32 R2, RZ, RZ, RZ ;  /* 0x000000ffff027224 */ /* 0x008fe400078e00ff */
[----:B--2---:R-:W-:-:S04]  /*02a0*/  @!P3 IMAD.WIDE R12, R6, 0x4, R12 ;  /* 0x00000004060cb825 */ /* 0x004fc800078e020c */
[--C-:B----4-:R-:W-:Y:S01]  /*02b0*/  IMAD.MOV R9, RZ, RZ, -R3.reuse ;  /* 0x000000ffff097224 */ /* 0x110fe200078e0a03 */
[----:B------:R-:W-:Y:S01]  /*02c0*/  @!PT LDS RZ, [RZ] ;  /* 0x00000000fffff984 */ /* 0x000fe20000000800 */
[----:B------:R-:W-:Y:S01]  /*02d0*/  @!PT LDS RZ, [RZ] ;  /* 0x00000000fffff984 */ /* 0x000fe20000000800 */
[----:B------:R-:W-:Y:S01]  /*02e0*/  @!PT LDS RZ, [RZ] ;  /* 0x00000000fffff984 */ /* 0x000fe20000000800 */
[----:B------:R2:W-:Y:S01]  /*02f0*/  @!P3 LDGSTS.E [R7], desc[UR8][R12.64] ;  /* 0x000000000c07bfae */ /* 0x0005e2000b9a1008 */
[----:B------:R-:W-:Y:S02]  /*0300*/  ISETP.NE.AND P3, PT, R5, RZ, PT ;  /* 0x000000ff0500720c */ /* 0x000fe40003f65270 */
[----:B------:R-:W-:Y:S01]  /*0310*/  IMAD R9, R9, R14, RZ ;  /* 0x0000000e09097224 */ /* 0x000fe200078e02ff */
[----:B------:R-:W0:Y:S03]  /*0320*/  LDGDEPBAR ;  /* 0x00000000000079af */ /* 0x000e260000000000 */
[----:B------:R-:W-:Y:S01]  /*0330*/  IMAD.HI.U32 R3, R3, R9, R2 ;  /* 0x0000000903037227 */ /* 0x000fe200078e0002 */
[----:B------:R-:W-:Y:S01]  /*0340*/  IABS R2, R5 ;  /* 0x0000000500027213 */ /* 0x000fe20000000000 */
[----:B------:R-:W3:Y:S02]  /*0350*/  @!P5 LDC.64 R8, c[0x0][0x380] ;  /* 0x0000e000ff08db82 */ /* 0x000ee40000000a00 */
[----:B-1----:R-:W-:-:S04]  /*0360*/  @!P0 IMAD.WIDE R10, R17, 0x4, R10 ;  /* 0x00000004110a8825 */ /* 0x002fc800078e020a */
[----:B------:R-:W-:Y:S01]  /*0370*/  IMAD.MOV R21, RZ, RZ, -R2 ;  /* 0x000000ffff157224 */ /* 0x000fe200078e0a02 */
[----:B------:R-:W-:Y:S02]  /*0380*/  IABS R2, R18 ;  /* 0x0000001200027213 */ /* 0x000fe40000000000 */
[----:B------:R-:W-:-:S03]  /*0390*/  LOP3.LUT R18, R18, R5, RZ, 0x3c, !PT ;  /* 0x0000000512127212 */ /* 0x000fc600078e3cff */
[----:B------:R-:W-:Y:S01]  /*03a0*/  IMAD.HI.U32 R15, R3, R2, RZ ;  /* 0x00000002030f7227 */ /* 0x000fe200078e00ff */
[----:B------:R-:W-:-:S03]  /*03b0*/  ISETP.GE.AND P2, PT, R18, RZ, PT ;  /* 0x000000ff1200720c */ /* 0x000fc60003f46270 */
[----:B------:R-:W-:Y:S02]  /*03c0*/  IMAD R21, R15, R21, R2 ;  /* 0x000000150f157224 */ /* 0x000fe400078e0202 */
[----:B------:R-:W1:Y:S03]  /*03d0*/  @!P4 LDC.64 R2, c[0x0][0x380] ;  /* 0x0000e000ff02cb82 */ /* 0x000e660000000a00 */
[----:B------:R-:W-:-:S13]  /*03e0*/  ISETP.GT.U32.AND P6, PT, R14, R21, PT ;  /* 0x000000150e00720c */ /* 0x000fda0003fc4070 */
[----:B------:R-:W-:Y:S02]  /*03f0*/  @!P6 IMAD.IADD R21, R21, 0x1, -R14 ;  /* 0x000000011515e824 */ /* 0x000fe400078e0a0e */
[----:B------:R-:W-:-:S03]  /*0400*/  @!P6 VIADD R15, R15, 0x1 ;  /* 0x000000010f0fe836 */ /* 0x000fc60000000000 */
[----:B------:R-:W-:Y:S01]  /*0410*/  ISETP.GE.U32.AND P1, PT, R21, R14, PT ;  /* 0x0000000e1500720c */ /* 0x000fe20003f26070 */
[----:B-1----:R-:W-:-:S04]  /*0420*/  @!P4 IMAD.WIDE R2, R19, 0x4, R2 ;  /* 0x000000041302c825 */ /* 0x002fc800078e0202 */
[----:B---3--:R-:W-:Y:S01]  /*0430*/  @!P5 IMAD.WIDE R18, R16, 0x4, R8 ;  /* 0x000000041012d825 */ /* 0x008fe200078e0208 */
[----:B------:R2:W-:Y:S04]  /*0440*/  @!P4 LDGSTS.E [R7+0x400], desc[UR8][R2.64] ;  /* 0x004000000207cfae */ /* 0x0005e8000b9a1008 */
[----:B------:R-:W0:Y:S03]  /*0450*/  LDGDEPBAR ;  /* 0x00000000000079af */ /* 0x000e260000000000 */
[----:B------:R-:W-:Y:S01]  /*0460*/  @P1 VIADD R15, R15, 0x1 ;  /* 0x000000010f0f1836 */ /* 0x000fe20000000000 */
[----:B------:R2:W-:Y:S03]  /*0470*/  @!P5 LDGSTS.E [R7+0x800], desc[UR8][R18.64] ;  /* 0x008000001207dfae */ /* 0x0005e6000b9a1008 */
[----:B------:R-:W-:Y:S01]  /*0480*/  IMAD.MOV.U32 R8, RZ, RZ, R15 ;  /* 0x000000ffff087224 */ /* 0x000fe200078e000f */
[----:B------:R-:W0:Y:S03]  /*0490*/  LDGDEPBAR ;  /* 0x00000000000079af */ /* 0x000e260000000000 */
[----:B------:R-:W-:Y:S01]  /*04a0*/  @!P2 IMAD.MOV R8, RZ, RZ, -R8 ;  /* 0x000000ffff08a224 */ /* 0x000fe200078e0a08 */
[----:B------:R-:W-:Y:S01]  /*04b0*/  @!P3 LOP3.LUT R8, RZ, R5, RZ, 0x33, !PT ;  /* 0x00000005ff08b212 */ /* 0x000fe200078e33ff */
[----:B------:R2:W-:Y:S03]  /*04c0*/  @!P0 LDGSTS.E [R7+0xc00], desc[UR8][R10.64] ;  /* 0x00c000000a078fae */ /* 0x0005e6000b9a1008 */
[----:B------:R-:W-:Y:S01]  /*04d0*/  ISETP.GE.AND P0, PT, R8, 0x5, PT ;  /* 0x000000050800780c */ /* 0x000fe20003f06270 */
[----:B------:R-:W0:Y:S01]  /*04e0*/  LDGDEPBAR ;  /* 0x00000000000079af */ /* 0x000e220000000000 */
[----:B------:R-:W-:Y:S11]  /*04f0*/  BAR.SYNC.DEFER_BLOCKING 0x0 ;  /* 0x0000000000007b1d */ /* 0x000ff60000010000 */
[----:B--2---:R-:W-:Y:S05]  /*0500*/  @!P0 BRA `(.L_x_1147) ;  /* 0x00000010006c8947 */ /* 0x004fea0003800000 */
[----:B------:R-:W1:Y:S01]  /*0510*/  S2R R9, SR_LTMASK ;  /* 0x0000000000097919 */ /* 0x000e620000003900 */
[----:B------:R-:W2:Y:S01]  /*0520*/  LDC.64 R2, c[0x0][0x380] ;  /* 0x0000e000ff027b82 */ /* 0x000ea20000000a00 */
[----:B------:R-:W-:Y:S01]  /*0530*/  IMAD.SHL.U32 R11, R4, 0x400, RZ ;  /* 0x00000400040b7824 */ /* 0x000fe200078e00ff */
[----:B------:R-:W3:Y:S01]  /*0540*/  LDCU UR10, c[0x0][0x390] ;  /* 0x00007200ff0a77ac */ /* 0x000ee20008000800 */
[----:B------:R-:W-:-:S03]  /*0550*/  IMAD.MOV R16, RZ, RZ, -R8 ;  /* 0x000000ffff107224 */ /* 0x000fc600078e0a08 */
[----:B------:R-:W-:Y:S01]  /*0560*/  LOP3.LUT R11, R0, R11, RZ, 0xfc, !PT ;  /* 0x0000000b000b7212 */ /* 0x000fe200078efcff */
[----:B------:R-:W-:-:S04]  /*0570*/  UMOV UR4, URZ ;  /* 0x000000ff00047c82 */ /* 0x000fc80008000000 */
[----:B------:R-:W-:-:S07]  /*0580*/  VIADD R10, R11, UR7 ;  /* 0x000000070b0a7c36 */ /* 0x000fce0008000000 */
.L_x_1158:
        /* <DEDUP_REMOVED lines=12> */
[C---:B------:R-:W-:Y:S01]  /*0650*/  ISETP.NE.U32.AND P2, PT, R15.reuse, 0x1, PT ;  /* 0x000000010f00780c */ /* 0x040fe20003f45070 */
[----:B------:R-:W-:Y:S01]  /*0660*/  VIADD R15, R15, 0xffffffff ;  /* 0xffffffff0f0f7836 */ /* 0x000fe20000000000 */
[----:B------:R-:W-:-:S02]  /*0670*/  LOP3.LUT R17, R12, 0x1, RZ, 0xc0, !PT ;  /* 0x000000010c117812 */ /* 0x000fc400078ec0ff */
[----:B------:R-:W-:Y:S02]  /*0680*/  VOTE.ANY R12, PT, !P1 ;  /* 0x00000000000c7806 */ /* 0x000fe400048e0100 */
[C---:B------:R-:W-:Y:S01]  /*0690*/  ISETP.NE.U32.AND P3, PT, R17.reuse, 0x1, PT ;  /* 0x000000011100780c */ /* 0x040fe20003f65070 */
[----:B------:R-:W-:Y:S01]  /*06a0*/  VIADD R17, R17, 0xffffffff ;  /* 0xffffffff11117836 */ /* 0x000fe20000000000 */
[----:B------:R-:W-:Y:S02]  /*06b0*/  VOTE.ANY R14, PT, !P0 ;  /* 0x00000000000e7806 */ /* 0x000fe400040e0100 */
[----:B------:R-:W-:Y:S02]  /*06c0*/  SHF.R.U32.HI R18, RZ, 0x3, R11 ;  /* 0x00000003ff127819 */ /* 0x000fe4000001160b */
[----:B------:R-:W-:Y:S02]  /*06d0*/  LOP3.LUT R12, R12, R14, R13, 0x60, !PT ;  /* 0x0000000e0c0c7212 */ /* 0x000fe400078e600d */
[----:B------:R-:W-:-:S02]  /*06e0*/  LOP3.LUT R18, R18, 0x1, RZ, 0xc0, !PT ;  /* 0x0000000112127812 */ /* 0x000fc400078ec0ff */
[----:B------:R-:W-:Y:S02]  /*06f0*/  VOTE.ANY R13, PT, !P2 ;  /* 0x00000000000d7806 */ /* 0x000fe400050e0100 */
[----:B------:R-:W-:Y:S02]  /*0700*/  SHF.R.U32.HI R14, RZ, 0x4, R11 ;  /* 0x00000004ff0e7819 */ /* 0x000fe4000001160b */
[----:B------:R-:W-:Y:S02]  /*0710*/  ISETP.NE.U32.AND P0, PT, R18, 0x1, PT ;  /* 0x000000011200780c */ /* 0x000fe40003f05070 */
[----:B------:R-:W-:Y:S02]  /*0720*/  LOP3.LUT R12, R12, R13, R15, 0x60, !PT ;  /* 0x0000000d0c0c7212 */ /* 0x000fe400078e600f */
[----:B------:R-:W-:Y:S02]  /*0730*/  LOP3.LUT R15, R14, 0x1, RZ, 0xc0, !PT ;  /* 0x000000010e0f7812 */ /* 0x000fe400078ec0ff */
[----:B------:R-:W-:-:S02]  /*0740*/  VOTE.ANY R13, PT, !P3 ;  /* 0x00000000000d7806 */ /* 0x000fc400058e0100 */
[C---:B------:R-:W-:Y:S01]  /*0750*/  ISETP.NE.U32.AND P2, PT, R15.reuse, 0x1, PT ;  /* 0x000000010f00780c */ /* 0x040fe20003f45070 */
[----:B------:R-:W-:Y:S01]  /*0760*/  VIADD R15, R15, 0xffffffff ;  /* 0xffffffff0f0f7836 */ /* 0x000fe20000000000 */
[----:B------:R-:W-:Y:S02]  /*0770*/  SHF.R.U32.HI R14, RZ, 0x5, R11 ;  /* 0x00000005ff0e7819 */ /* 0x000fe4000001160b */
        /* <DEDUP_REMOVED lines=12> */
[C---:B------:R-:W-:Y:S01]  /*0840*/  ISETP.NE.U32.AND P3, PT, R20.reuse, 0x1, PT ;  /* 0x000000011400780c */ /* 0x040fe20003f65070 */
[----:B------:R-:W-:Y:S01]  /*0850*/  VIADD R20, R20, 0xffffffff ;  /* 0xffffffff14147836 */ /* 0x000fe20000000000 */
[C---:B------:R-:W-:Y:S01]  /*0860*/  ISETP.NE.U32.AND P2, PT, R19.reuse, 0x1, PT ;  /* 0x000000011300780c */ /* 0x040fe20003f45070 */
[----:B------:R-:W-:Y:S01]  /*0870*/  VIADD R19, R19, 0xffffffff ;  /* 0xffffffff13137836 */ /* 0x000fe20000000000 */
[----:B------:R-:W-:Y:S02]  /*0880*/  LOP3.LUT R12, R12, R13, R15, 0x60, !PT ;  /* 0x0000000d0c0c7212 */ /* 0x000fe400078e600f */
[----:B------:R-:W-:Y:S02]  /*0890*/  VOTE.ANY R13, PT, !P0 ;  /* 0x00000000000d7806 */ /* 0x000fe400040e0100 */
[----:B------:R-:W-:Y:S02]  /*08a0*/  SHF.R.U32.HI R14, RZ, 0x9, R11 ;  /* 0x00000009ff0e7819 */ /* 0x000fe4000001160b */
        /* <DEDUP_REMOVED lines=10> */
[----:B------:R-:W-:Y:S02]  /*0950*/  LOP3.LUT R20, R14, 0x1, RZ, 0xc0, !PT ;  /* 0x000000010e147812 */ /* 0x000fe400078ec0ff */
[----:B------:R-:W-:Y:S02]  /*0960*/  PLOP3.LUT P0, PT, P2, P0, PT, 0x8f, 0xf8 ;  /* 0x0000000000f8781c */ /* 0x000fe40001701177 */
[----:B------:R-:W-:Y:S02]  /*0970*/  LOP3.LUT R19, R13, 0x1, RZ, 0xc0, !PT ;  /* 0x000000010d137812 */ /* 0x000fe400078ec0ff */
[----:B------:R-:W-:-:S02]  /*0980*/  SHF.R.U32.HI R14, RZ, 0xa, R11 ;  /* 0x0000000aff0e7819 */ /* 0x000fc4000001160b */
[----:B------:R-:W-:Y:S02]  /*0990*/  ISETP.NE.U32.AND P3, PT, R19, 0x1, PT ;  /* 0x000000011300780c */ /* 0x000fe40003f65070 */
[----:B------:R-:W-:Y:S02]  /*09a0*/  ISETP.NE.U32.AND P2, PT, R20, 0x1, PT ;  /* 0x000000011400780c */ /* 0x000fe40003f45070 */
[----:B------:R-:W-:-:S03]  /*09b0*/  LOP3.LUT R14, R14, 0x1, RZ, 0xc0, !PT ;  /* 0x000000010e0e7812 */ /* 0x000fc600078ec0ff */
        /* <DEDUP_REMOVED lines=9> */
.L_x_1149:
[----:B------:R-:W-:Y:S05]  /*0a50*/  BSYNC.RECONVERGENT B0 ;  /* 0x0000000000007941 */ /* 0x000fea0003800200 */
.L_x_1148:
[----:B-1----:R-:W-:Y:S01]  /*0a60*/  VIADD R18, R19, 0xffffffff ;  /* 0xffffffff13127836 */ /* 0x002fe20000000000 */
[----:B------:R-:W-:Y:S01]  /*0a70*/  VOTE.ANY R17, PT, !P3 ;  /* 0x0000000000117806 */ /* 0x000fe200058e0100 */
[----:B------:R-:W-:Y:S01]  /*0a80*/  VIADD R20, R20, 0xffffffff ;  /* 0xffffffff14147836 */ /* 0x000fe20000000000 */
[----:B------:R-:W-:Y:S01]  /*0a90*/  VOTE.ANY R15, PT, !P1 ;  /* 0x00000000000f7806 */ /* 0x000fe200048e0100 */
[----:B------:R-:W-:Y:S01]  /*0aa0*/  BSSY.RECONVERGENT B0, `(.L_x_1150) ;  /* 0x000003b000007945 */ /* 0x000fe20003800200 */
[C---:B------:R-:W-:Y:S01]  /*0ab0*/  ISETP.NE.U32.AND P0, PT, R14.reuse, 0x1, PT ;  /* 0x000000010e00780c */ /* 0x040fe20003f05070 */
[----:B------:R-:W-:Y:S01]  /*0ac0*/  VIADD R14, R14, 0xffffffff ;  /* 0xffffffff0e0e7836 */ /* 0x000fe20000000000 */
[----:B------:R-:W-:Y:S02]  /*0ad0*/  SHF.R.U32.HI R19, RZ, 0xb, R11 ;  /* 0x0000000bff137819 */ /* 0x000fe4000001160b */
[----:B------:R-:W-:Y:S02]  /*0ae0*/  LOP3.LUT R17, R15, R17, R18, 0x60, !PT ;  /* 0x000000110f117212 */ /* 0x000fe400078e6012 */
[----:B------:R-:W-:-:S02]  /*0af0*/  LOP3.LUT R15, R19, 0x1, RZ, 0xc0, !PT ;  /* 0x00000001130f7812 */ /* 0x000fc400078ec0ff */
[----:B------:R-:W-:Y:S02]  /*0b00*/  SHF.R.U32.HI R19, RZ, 0xc, R11 ;  /* 0x0000000cff137819 */ /* 0x000fe4000001160b */
[----:B------:R-:W-:Y:S02]  /*0b10*/  VOTE.ANY R18, PT, !P2 ;  /* 0x0000000000127806 */ /* 0x000fe400050e0100 */
[----:B------:R-:W-:Y:S02]  /*0b20*/  ISETP.NE.U32.AND P2, PT, R15, 0x1, PT ;  /* 0x000000010f00780c */ /* 0x000fe40003f45070 */
[----:B------:R-:W-:Y:S02]  /*0b30*/  LOP3.LUT R19, R19, 0x1, RZ, 0xc0, !PT ;  /* 0x0000000113137812 */ /* 0x000fe400078ec0ff */
[----:B------:R-:W-:Y:S02]  /*0b40*/  LOP3.LUT R17, R17, R18, R20, 0x60, !PT ;  /* 0x0000001211117212 */ /* 0x000fe400078e6014 */
[----:B------:R-:W-:-:S02]  /*0b50*/  VOTE.ANY R18, PT, !P0 ;  /* 0x0000000000127806 */ /* 0x000fc400040e0100 */
[--C-:B------:R-:W-:Y:S02]  /*0b60*/  SHF.R.U32.HI R20, RZ, 0xd, R11.reuse ;  /* 0x0000000dff147819 */ /* 0x100fe4000001160b */
[----:B------:R-:W-:Y:S02]  /*0b70*/  ISETP.NE.U32.AND P0, PT, R19, 0x1, PT ;  /* 0x000000011300780c */ /* 0x000fe40003f05070 */
        /* <DEDUP_REMOVED lines=10> */
[----:B------:R-:W-:Y:S01]  /*0c20*/  LOP3.LUT R15, R17, R15, R18, 0x60, !PT ;  /* 0x0000000f110f7212 */ /* 0x000fe200078e6012 */
[----:B------:R-:W-:Y:S01]  /*0c30*/  VIADD R18, R19, 0xffffffff ;  /* 0xffffffff13127836 */ /* 0x000fe20000000000 */
[----:B------:R-:W-:-:S02]  /*0c40*/  VOTE.ANY R17, PT, !P0 ;  /* 0x0000000000117806 */ /* 0x000fc400040e0100 */
[----:B------:R-:W-:Y:S02]  /*0c50*/  ISETP.NE.U32.AND P3, PT, R14, 0x1, PT ;  /* 0x000000010e00780c */ /* 0x000fe40003f65070 */
        /* <DEDUP_REMOVED lines=31> */
.L_x_1151:
[----:B------:R-:W-:Y:S05]  /*0e50*/  BSYNC.RECONVERGENT B0 ;  /* 0x0000000000007941 */ /* 0x000fea0003800200 */
.L_x_1150:
[----:B-1----:R-:W-:Y:S01]  /*0e60*/  VIADD R18, R19, 0xffffffff ;  /* 0xffffffff13127836 */ /* 0x002fe20000000000 */
[----:B------:R-:W-:Y:S01]  /*0e70*/  VOTE.ANY R17, PT, !P3 ;  /* 0x0000000000117806 */ /* 0x000fe200058e0100 */
[----:B------:R-:W-:Y:S01]  /*0e80*/  VIADD R20, R20, 0xffffffff ;  /* 0xffffffff14147836 */ /* 0x000fe20000000000 */
[----:B------:R-:W-:Y:S01]  /*0e90*/  VOTE.ANY R13, PT, !P1 ;  /* 0x00000000000d7806 */ /* 0x000fe200048e0100 */
[----:B------:R-:W-:Y:S01]  /*0ea0*/  BSSY.RECONVERGENT B0, `(.L_x_1152) ;  /* 0x000003a000007945 */ /* 0x000fe20003800200 */
[----:B------:R-:W-:Y:S02]  /*0eb0*/  ISETP.NE.U32.AND P0, PT, R15, 0x1, PT ;  /* 0x000000010f00780c */ /* 0x000fe40003f05070 */
[----:B------:R-:W-:Y:S02]  /*0ec0*/  SHF.R.U32.HI R19, RZ, 0x13, R11 ;  /* 0x00000013ff137819 */ /* 0x000fe4000001160b */
[----:B------:R-:W-:Y:S02]  /*0ed0*/  LOP3.LUT R17, R13, R17, R18, 0x60, !PT ;  /* 0x000000110d117212 */ /* 0x000fe400078e6012 */
[----:B------:R-:W-:-:S02]  /*0ee0*/  LOP3.LUT R13, R19, 0x1, RZ, 0xc0, !PT ;  /* 0x00000001130d7812 */ /* 0x000fc400078ec0ff */
[----:B------:R-:W-:Y:S02]  /*0ef0*/  SHF.R.U32.HI R19, RZ, 0x14, R11 ;  /* 0x00000014ff137819 */ /* 0x000fe4000001160b */
[----:B------:R-:W-:Y:S02]  /*0f00*/  VOTE.ANY R18, PT, !P2 ;  /* 0x0000000000127806 */ /* 0x000fe400050e0100 */
[----:B------:R-:W-:Y:S02]  /*0f10*/  ISETP.NE.U32.AND P2, PT, R13, 0x1, PT ;  /* 0x000000010d00780c */ /* 0x000fe40003f45070 */
[----:B------:R-:W-:Y:S02]  /*0f20*/  LOP3.LUT R19, R19, 0x1, RZ, 0xc0, !PT ;  /* 0x0000000113137812 */ /* 0x000fe400078ec0ff */
[----:B------:R-:W-:Y:S01]  /*0f30*/  LOP3.LUT R17, R17, R18, R20, 0x60, !PT ;  /* 0x0000001211117212 */ /* 0x000fe200078e6014 */
[----:B------:R-:W-:Y:S01]  /*0f40*/  VIADD R18, R15, 0xffffffff ;  /* 0xffffffff0f127836 */ /* 0x000fe20000000000 */
        /* <DEDUP_REMOVED lines=20> */
[----:B------:R-:W-:Y:S02]  /*1090*/  VOTE.ANY R17, PT, !P2 ;  /* 0x0000000000117806 */ /* 0x000fe400050e0100 */
[----:B------:R-:W-:Y:S02]  /*10a0*/  SHF.R.U32.HI R19, RZ, 0x1a, R11 ;  /* 0x0000001aff137819 */ /* 0x000fe4000001160b */
[----:B------:R-:W-:Y:S01]  /*10b0*/  LOP3.LUT R15, R15, R17, R20, 0x60, !PT ;  /* 0x000000110f0f7212 */ /* 0x000fe200078e6014 */
[----:B------:R-:W-:-:S02]  /*10c0*/  VIADD R17, R13, 0xffffffff ;  /* 0xffffffff0d117836 */ /* 0x000fc40000000000 */
[----:B------:R-:W-:Y:S02]  /*10d0*/  VOTE.ANY R20, PT, !P3 ;  /* 0x0000000000147806 */ /* 0x000fe400058e0100 */
[----:B------:R-:W-:Y:S02]  /*10e0*/  VOTE.ANY R13, PT, !P0 ;  /* 0x00000000000d7806 */ /* 0x000fe400040e0100 */
[----:B------:R-:W-:Y:S02]  /*10f0*/  LOP3.LUT R20, R20, R17, RZ, 0x3c, !PT ;  /* 0x0000001114147212 */ /* 0x000fe400078e3cff */
[----:B------:R-:W-:Y:S02]  /*1100*/  LOP3.LUT R15, R15, R13, R18, 0x60, !PT ;  /* 0x0000000d0f0f7212 */ /* 0x000fe400078e6012 */
[----:B------:R-:W-:Y:S02]  /*1110*/  SHF.R.U32.HI R13, RZ, 0x18, R11 ;  /* 0x00000018ff0d7819 */ /* 0x000fe4000001160b */
[----:B------:R-:W-:-:S02]  /*1120*/  LOP3.LUT R22, R20, R15, RZ, 0xc0, !PT ;  /* 0x0000000f14167212 */ /* 0x000fc400078ec0ff */
[----:B------:R-:W-:Y:S02]  /*1130*/  LOP3.LUT P2, RZ, R20, R15, RZ, 0xc0, !PT ;  /* 0x0000000f14ff7212 */ /* 0x000fe4000784c0ff */
[----:B------:R-:W-:Y:S02]  /*1140*/  LOP3.LUT P0, RZ, R9, R22, RZ, 0xc0, !PT ;  /* 0x0000001609ff7212 */ /* 0x000fe4000780c0ff */
[----:B------:R-:W-:Y:S02]  /*1150*/  SHF.R.U32.HI R18, RZ, 0x19, R11 ;  /* 0x00000019ff127819 */ /* 0x000fe4000001160b */
[----:B------:R-:W-:Y:S02]  /*1160*/  PLOP3.LUT P0, PT, P2, P0, PT, 0x8f, 0xf8 ;  /* 0x0000000000f8781c */ /* 0x000fe40001701177 */
[----:B------:R-:W-:Y:S02]  /*1170*/  LOP3.LUT R17, R13, 0x1, RZ, 0xc0, !PT ;  /* 0x000000010d117812 */ /* 0x000fe400078ec0ff */
[----:B------:R-:W-:-:S02]  /*1180*/  LOP3.LUT R18, R18, 0x1, RZ, 0xc0, !PT ;  /* 0x0000000112127812 */ /* 0x000fc400078ec0ff */
        /* <DEDUP_REMOVED lines=11> */
.L_x_1153:
[----:B------:R-:W-:Y:S05]  /*1240*/  BSYNC.RECONVERGENT B0 ;  /* 0x0000000000007941 */ /* 0x000fea0003800200 */
.L_x_1152:
[----:B------:R-:W-:Y:S01]  /*1250*/  LOP3.LUT R19, R19, 0x1, RZ, 0xc0, !PT ;  /* 0x0000000113137812 */ /* 0x000fe200078ec0ff */
[----:B------:R-:W-:Y:S01]  /*1260*/  VIADD R17, R17, 0xffffffff ;  /* 0xffffffff11117836 */ /* 0x000fe20000000000 */
[----:B------:R-:W-:Y:S01]  /*1270*/  SHF.R.U32.HI R20, RZ, 0x1b, R11 ;  /* 0x0000001bff147819 */ /* 0x000fe2000001160b */
[----:B------:R-:W-:Y:S01]  /*1280*/  VIADD R16, R16, 0x1 ;  /* 0x0000000110107836 */ /* 0x000fe20000000000 */
[----:B-1----:R-:W-:Y:S01]  /*1290*/  VOTE.ANY R14, PT, !P1 ;  /* 0x00000000000e7806 */ /* 0x002fe200048e0100 */
[----:B------:R-:W-:Y:S01]  /*12a0*/  BSSY.RECONVERGENT B0, `(.L_x_1154) ;  /* 0x0000034000007945 */ /* 0x000fe20003800200 */
[----:B------:R-:W-:Y:S02]  /*12b0*/  VOTE.ANY R15, PT, !P3 ;  /* 0x00000000000f7806 */ /* 0x000fe400058e0100 */
[C---:B------:R-:W-:Y:S01]  /*12c0*/  ISETP.NE.U32.AND P0, PT, R19.reuse, 0x1, PT ;  /* 0x000000011300780c */ /* 0x040fe20003f05070 */
[----:B------:R-:W-:Y:S01]  /*12d0*/  VIADD R19, R19, 0xffffffff ;  /* 0xffffffff13137836 */ /* 0x000fe20000000000 */
[----:B------:R-:W-:Y:S01]  /*12e0*/  LOP3.LUT R14, R14, R15, R17, 0x60, !PT ;  /* 0x0000000f0e0e7212 */ /* 0x000fe200078e6011 */
[----:B------:R-:W-:Y:S01]  /*12f0*/  VIADD R15, R18, 0xffffffff ;  /* 0xffffffff120f7836 */ /* 0x000fe20000000000 */
[----:B------:R-:W-:-:S02]  /*1300*/  LOP3.LUT R20, R20, 0x1, RZ, 0xc0, !PT ;  /* 0x0000000114147812 */ /* 0x000fc400078ec0ff */
[----:B------:R-:W-:Y:S02]  /*1310*/  SHF.R.U32.HI R18, RZ, 0x1c, R11 ;  /* 0x0000001cff127819 */ /* 0x000fe4000001160b */
[----:B------:R-:W-:Y:S02]  /*1320*/  VOTE.ANY R17, PT, !P2 ;  /* 0x0000000000117806 */ /* 0x000fe400050e0100 */
[----:B------:R-:W-:Y:S02]  /*1330*/  ISETP.NE.U32.AND P1, PT, R20, 0x1, PT ;  /* 0x000000011400780c */ /* 0x000fe40003f25070 */
[----:B------:R-:W-:Y:S02]  /*1340*/  LOP3.LUT R18, R18, 0x1, RZ, 0xc0, !PT ;  /* 0x0000000112127812 */ /* 0x000fe400078ec0ff */
[----:B------:R-:W-:Y:S02]  /*1350*/  LOP3.LUT R14, R14, R17, R15, 0x60, !PT ;  /* 0x000000110e0e7212 */ /* 0x000fe400078e600f */
[----:B------:R-:W-:-:S02]  /*1360*/  VOTE.ANY R15, PT, !P0 ;  /* 0x00000000000f7806 */ /* 0x000fc400040e0100 */
[----:B------:R-:W-:Y:S02]  /*1370*/  SHF.R.U32.HI R17, RZ, 0x1d, R11 ;  /* 0x0000001dff117819 */ /* 0x000fe4000001160b */
[----:B------:R-:W-:Y:S02]  /*1380*/  ISETP.NE.U32.AND P0, PT, R18, 0x1, PT ;  /* 0x000000011200780c */ /* 0x000fe40003f05070 */
[----:B------:R-:W-:Y:S01]  /*1390*/  LOP3.LUT R14, R14, R15, R19, 0x60, !PT ;  /* 0x0000000f0e0e7212 */ /* 0x000fe200078e6013 */
[----:B------:R-:W-:Y:S01]  /*13a0*/  VIADD R15, R20, 0xffffffff ;  /* 0xffffffff140f7836 */ /* 0x000fe20000000000 */
[----:B------:R-:W-:Y:S02]  /*13b0*/  LOP3.LUT R19, R17, 0x1, RZ, 0xc0, !PT ;  /* 0x0000000111137812 */ /* 0x000fe400078ec0ff */
[----:B------:R-:W-:Y:S02]  /*13c0*/  SHF.R.U32.HI R21, RZ, 0x1e, R11 ;  /* 0x0000001eff157819 */ /* 0x000fe4000001160b */
[----:B------:R-:W-:-:S02]  /*13d0*/  VOTE.ANY R17, PT, !P1 ;  /* 0x0000000000117806 */ /* 0x000fc400048e0100 */
[C---:B------:R-:W-:Y:S01]  /*13e0*/  ISETP.NE.U32.AND P1, PT, R19.reuse, 0x1, PT ;  /* 0x000000011300780c */ /* 0x040fe20003f25070 */
[----:B------:R-:W-:Y:S01]  /*13f0*/  VIADD R19, R19, 0xffffffff ;  /* 0xffffffff13137836 */ /* 0x000fe20000000000 */
[----:B------:R-:W-:Y:S02]  /*1400*/  LOP3.LUT R21, R21, 0x1, RZ, 0xc0, !PT ;  /* 0x0000000115157812 */ /* 0x000fe400078ec0ff */
[----:B------:R-:W-:Y:S01]  /*1410*/  LOP3.LUT R14, R14, R17, R15, 0x60, !PT ;  /* 0x000000110e0e7212 */ /* 0x000fe200078e600f */
[----:B------:R-:W-:Y:S01]  /*1420*/  VIADD R15, R18, 0xffffffff ;  /* 0xffffffff120f7836 */ /* 0x000fe20000000000 */
[----:B------:R-:W-:Y:S02]  /*1430*/  VOTE.ANY R17, PT, !P0 ;  /* 0x0000000000117806 */ /* 0x000fe400040e0100 */
[----:B------:R-:W-:Y:S02]  /*1440*/  ISETP.GE.AND P2, PT, R11, RZ, PT ;  /* 0x000000ff0b00720c */ /* 0x000fe40003f46270 */
[C---:B------:R-:W-:Y:S01]  /*1450*/  ISETP.NE.U32.AND P0, PT, R21.reuse, 0x1, PT ;  /* 0x000000011500780c */ /* 0x040fe20003f05070 */
[----:B------:R-:W-:Y:S01]  /*1460*/  VIADD R21, R21, 0xffffffff ;  /* 0xffffffff15157836 */ /* 0x000fe20000000000 */
[----:B------:R-:W-:-:S02]  /*1470*/  LOP3.LUT R14, R14, R17, R15, 0x60, !PT ;  /* 0x000000110e0e7212 */ /* 0x000fc400078e600f */
[----:B------:R-:W-:Y:S02]  /*1480*/  VOTE.ANY R15, PT, !P1 ;  /* 0x00000000000f7806 */ /* 0x000fe400048e0100 */
[----:B------:R-:W-:Y:S02]  /*1490*/  LOP3.LUT R11, RZ, R11, RZ, 0x33, !PT ;  /* 0x0000000bff0b7212 */ /* 0x000fe400078e33ff */
[----:B------:R-:W-:Y:S02]  /*14a0*/  LOP3.LUT R14, R14, R15, R19, 0x60, !PT ;  /* 0x0000000f0e0e7212 */ /* 0x000fe400078e6013 */
[----:B------:R-:W-:Y:S02]  /*14b0*/  SHF.R.S32.HI R15, RZ, 0x1f, R11 ;  /* 0x0000001fff0f7819 */ /* 0x000fe4000001140b */
[----:B------:R-:W-:Y:S02]  /*14c0*/  VOTE.ANY R18, PT, !P2 ;  /* 0x0000000000127806 */ /* 0x000fe400050e0100 */
[----:B------:R-:W-:-:S02]  /*14d0*/  VOTE.ANY R11, PT, !P0 ;  /* 0x00000000000b7806 */ /* 0x000fc400040e0100 */
[----:B------:R-:W-:Y:S02]  /*14e0*/  LOP3.LUT R18, R18, R15, RZ, 0x3c, !PT ;  /* 0x0000000f12127212 */ /* 0x000fe400078e3cff */
[----:B------:R-:W-:Y:S02]  /*14f0*/  LOP3.LUT R11, R14, R11, R21, 0x60, !PT ;  /* 0x0000000b0e0b7212 */ /* 0x000fe400078e6015 */
[----:B------:R-:W-:Y:S02]  /*1500*/  ISETP.GE.AND P2, PT, R10, UR10, PT ;  /* 0x0000000a0a007c0c */ /* 0x000fe4000bf46270 */
[CC--:B------:R-:W-:Y:S02]  /*1510*/  LOP3.LUT R20, R18.reuse, R11.reuse, RZ, 0xc0, !PT ;  /* 0x0000000b12147212 */ /* 0x0c0fe400078ec0ff */
        /* <DEDUP_REMOVED lines=12> */
.L_x_1155:
[----:B------:R-:W-:Y:S05]  /*15e0*/  BSYNC.RECONVERGENT B0 ;  /* 0x0000000000007941 */ /* 0x000fea0003800200 */
.L_x_1154:
[----:B------:R-:W-:Y:S04]  /*15f0*/  BSSY.RECONVERGENT B0, `(.L_x_1156) ;  /* 0x0000007000007945 */ /* 0x000fe80003800200 */
[----:B------:R-:W-:Y:S05]  /*1600*/  @P2 BRA `(.L_x_1157) ;  /* 0x0000000000142947 */ /* 0x000fea0003800000 */
[----:B-12---:R-:W-:-:S05]  /*1610*/  IMAD.WIDE R14, R10, 0x4, R2 ;  /* 0x000000040a0e7825 */ /* 0x006fca00078e0202 */
[----:B------:R-:W-:Y:S01]  /*1620*/  @!PT LDS RZ, [RZ] ;  /* 0x00000000fffff984 */ /* 0x000fe20000000800 */
[----:B------:R-:W-:Y:S01]  /*1630*/  @!PT LDS RZ, [RZ] ;  /* 0x00000000fffff984 */ /* 0x000fe20000000800 */
[----:B------:R-:W-:Y:S01]  /*1640*/  @!PT LDS RZ, [RZ] ;  /* 0x00000000fffff984 */ /* 0x000fe20000000800 */
[----:B------:R3:W-:Y:S02]  /*1650*/  LDGSTS.E [R12], desc[UR8][R14.64] ;  /* 0x000000000e0c7fae */ /* 0x0007e4000b9a1008 */
.L_x_1157:
[----:B------:R-:W-:Y:S05]  /*1660*/  BSYNC.RECONVERGENT B0 ;  /* 0x0000000000007941 */ /* 0x000fea0003800200 */
.L_x_1156:
[----:B------:R-:W0:Y:S01]  /*1670*/  LDGDEPBAR ;  /* 0x00000000000079af */ /* 0x000e220000000000 */
[----:B------:R-:W-:Y:S01]  /*1680*/  UIADD3 UR4, UPT, UPT, UR4, 0x1, URZ ;  /* 0x0000000104047890 */ /* 0x000fe2000fffe0ff */
[C---:B------:R-:W-:Y:S02]  /*1690*/  IMAD.IADD R6, R5.reuse, 0x1, R6 ;  /* 0x0000000105067824 */ /* 0x040fe400078e0206 */
[----:B------:R-:W-:Y:S01]  /*16a0*/  IMAD.IADD R10, R5, 0x1, R10 ;  /* 0x00000001050a7824 */ /* 0x000fe200078e020a */
[----:B------:R-:W-:Y:S08]  /*16b0*/  @P1 BRA `(.L_x_1158) ;  /* 0xffffffec00b41947 */ /* 0x000ff0000383ffff */
.L_x_1147:
[----:B------:R-:W-:Y:S01]  /*16c0*/  VIMNMX R8, PT, PT, R8, 0x4, !PT ;  /* 0x0000000408087848 */ /* 0x000fe20007fe0100 */
[----:B--2---:R-:W2:Y:S01]  /*16d0*/  S2R R2, SR_LTMASK ;  /* 0x0000000000027919 */ /* 0x004ea20000003900 */
[----:B------:R-:W-:-:S04]  /*16e0*/  DEPBAR.LE SB0, 0x0 ;  /* 0x000080000000791a */ /* 0x000fc80000000000 */
[C---:B------:R-:W-:Y:S01]  /*16f0*/  VIADD R3, R8.reuse, 0xfffffffc ;  /* 0xfffffffc08037836 */ /* 0x040fe20000000000 */
[----:B------:R-:W-:Y:S01]  /*1700*/  R2UR UR10, R8 ;  /* 0x00000000080a72ca */ /* 0x000fe200000e0000 */
[----:B------:R-:W4:Y:S02]  /*1710*/  LDCU UR11, c[0x0][0x390] ;  /* 0x00007200ff0b77ac */ /* 0x000f240008000800 */
[----:B------:R-:W-:Y:S01]  /*1720*/  IMAD R3, R3, R4, RZ ;  /* 0x0000000403037224 */ /* 0x000fe200078e02ff */
[----:B------:R-:W-:-:S03]  /*1730*/  UMOV UR4, URZ ;  /* 0x000000ff00047c82 */ /* 0x000fc60008000000 */
[----:B------:R-:W-:-:S05]  /*1740*/  IMAD.SHL.U32 R3, R3, 0x100, RZ ;  /* 0x0000010003037824 */ /* 0x000fca00078e00ff */
[----:B------:R-:W-:-:S05]  /*1750*/  LOP3.LUT R3, R0, R3, RZ, 0xfc, !PT ;  /* 0x0000000300037212 */ /* 0x000fca00078efcff */
[----:B------:R-:W-:-:S07]  /*1760*/  VIADD R4, R3, UR7 ;  /* 0x0000000703047c36 */ /* 0x000fce0008000000 */
.L_x_1167:
[----:B------:R-:W-:Y:S01]  /*1770*/  ULEA UR5, UR10, 0xfffff000, 0xa ;  /* 0xfffff0000a057891 */ /* 0x000fe2000f8e50ff */
[----:B----4-:R-:W-:Y:S01]  /*1780*/  ISETP.GE.AND P1, PT, R4, UR11, PT ;  /* 0x0000000b04007c0c */ /* 0x010fe2000bf26270 */
[----:B------:R-:W-:Y:S02]  /*1790*/  BSSY.RECONVERGENT B0, `(.L_x_1159) ;  /* 0x0000048000007945 */ /* 0x000fe40003800200 */
[----:B------:R-:W-:-:S09]  /*17a0*/  ULOP3.LUT UR5, UR5, 0xc00, URZ, 0xc0, !UPT ;  /* 0x00000c0005057892 */ /* 0x000fd2000f8ec0ff */
[----:B-1----:R-:W4:Y:S02]  /*17b0*/  LDS R3, [R7+UR5] ;  /* 0x0000000507037984 */ /* 0x002f240008000800 */
[----:B----4-:R-:W-:Y:S02]  /*17c0*/  LOP3.LUT R8, R3, 0x1, RZ, 0xc0, !PT ;  /* 0x0000000103087812 */ /* 0x010fe400078ec0ff */
[--C-:B------:R-:W-:Y:S02]  /*17d0*/  SHF.R.U32.HI R6, RZ, 0x1, R3.reuse ;  /* 0x00000001ff067819 */ /* 0x100fe40000011603 */
[C---:B------:R-:W-:Y:S01]  /*17e0*/  ISETP.NE.U32.AND P0, PT, R8.reuse, 0x1, PT ;  /* 0x000000010800780c */ /* 0x040fe20003f05070 */
[----:B------:R-:W-:Y:S01]  /*17f0*/  VIADD R9, R8, 0xffffffff ;  /* 0xffffffff08097836 */ /* 0x000fe20000000000 */
[----:B------:R-:W-:Y:S02]  /*1800*/  LOP3.LUT R10, R6, 0x1, RZ, 0xc0, !PT ;  /* 0x00000001060a7812 */ /* 0x000fe400078ec0ff */
[----:B------:R-:W-:-:S02]  /*1810*/  SHF.R.U32.HI R6, RZ, 0x2, R3 ;  /* 0x00000002ff067819 */ /* 0x000fc40000011603 */
[----:B------:R-:W-:Y:S02]  /*1820*/  ISETP.NE.U32.AND P2, PT, R10, 0x1, PT ;  /* 0x000000010a00780c */ /* 0x000fe40003f45070 */
[----:B-1----:R-:W-:Y:S02]  /*1830*/  LOP3.LUT R11, R6, 0x1, RZ, 0xc0, !PT ;  /* 0x00000001060b7812 */ /* 0x002fe400078ec0ff */
[----:B------:R-:W-:Y:S02]  /*1840*/  VOTE.ANY R6, PT, !P1 ;  /* 0x0000000000067806 */ /* 0x000fe400048e0100 */
[C---:B------:R-:W-:Y:S01]  /*1850*/  ISETP.NE.U32.AND P3, PT, R11.reuse, 0x1, PT ;  /* 0x000000010b00780c */ /* 0x040fe20003f65070 */
[----:B------:R-:W-:Y:S01]  /*1860*/  VIADD R11, R11, 0xffffffff ;  /* 0xffffffff0b0b7836 */ /* 0x000fe20000000000 */
[----:B------:R-:W-:Y:S02]  /*1870*/  VOTE.ANY R8, PT, !P0 ;  /* 0x0000000000087806 */ /* 0x000fe400040e0100 */
[----:B---3--:R-:W-:-:S02]  /*1880*/  SHF.R.U32.HI R12, RZ, 0x3, R3 ;  /* 0x00000003ff0c7819 */ /* 0x008fc40000011603 */
[----:B------:R-:W-:Y:S01]  /*1890*/  LOP3.LUT R6, R6, R8, R9, 0x60, !PT ;  /* 0x0000000806067212 */ /* 0x000fe200078e6009 */
[----:B------:R-:W-:Y:S01]  /*18a0*/  VIADD R9, R10, 0xffffffff ;  /* 0xffffffff0a097836 */ /* 0x000fe20000000000 */
[----:B------:R-:W-:Y:S02]  /*18b0*/  LOP3.LUT R12, R12, 0x1, RZ, 0xc0, !PT ;  /* 0x000000010c0c7812 */ /* 0x000fe400078ec0ff */
[----:B------:R-:W-:Y:S02]  /*18c0*/  SHF.R.U32.HI R10, RZ, 0x4, R3 ;  /* 0x00000004ff0a7819 */ /* 0x000fe40000011603 */
[----:B------:R-:W-:Y:S02]  /*18d0*/  VOTE.ANY R8, PT, !P2 ;  /* 0x0000000000087806 */ /* 0x000fe400050e0100 */
[----:B------:R-:W-:Y:S02]  /*18e0*/  ISETP.NE.U32.AND P0, PT, R12, 0x1, PT ;  /* 0x000000010c00780c */ /* 0x000fe40003f05070 */
[----:B------:R-:W-:-:S02]  /*18f0*/  LOP3.LUT R10, R10, 0x1, RZ, 0xc0, !PT ;  /* 0x000000010a0a7812 */ /* 0x000fc400078ec0ff */
[----:B------:R-:W-:Y:S02]  /*1900*/  LOP3.LUT R6, R6, R8, R9, 0x60, !PT ;  /* 0x0000000806067212 */ /* 0x000fe400078e6009 */
[----:B------:R-:W-:Y:S02]  /*1910*/  VOTE.ANY R8, PT, !P3 ;  /* 0x0000000000087806 */ /* 0x000fe400058e0100 */
[----:B------:R-:W-:Y:S02]  /*1920*/  ISETP.NE.U32.AND P2, PT, R10, 0x1, PT ;  /* 0x000000010a00780c */ /* 0x000fe40003f45070 */
[----:B------:R-:W-:Y:S02]  /*1930*/  SHF.R.U32.HI R9, RZ, 0x5, R3 ;  /* 0x00000005ff097819 */ /* 0x000fe40000011603 */
[----:B------:R-:W-:Y:S02]  /*1940*/  LOP3.LUT R6, R6, R8, R11, 0x60, !PT ;  /* 0x0000000806067212 */ /* 0x000fe400078e600b */
[----:B------:R-:W-:Y:S01]  /*1950*/  LOP3.LUT R11, R9, 0x1, RZ, 0xc0, !PT ;  /* 0x00000001090b7812 */ /* 0x000fe200078ec0ff */
[----:B------:R-:W-:Y:S01]  /*1960*/  VIADD R9, R12, 0xffffffff ;  /* 0xffffffff0c097836 */ /* 0x000fe20000000000 */
[----:B------:R-:W-:-:S02]  /*1970*/  SHF.R.U32.HI R13, RZ, 0x6, R3 ;  /* 0x00000006ff0d7819 */ /* 0x000fc40000011603 */
[----:B------:R-:W-:Y:S02]  /*1980*/  SHF.R.U32.HI R14, RZ, 0x7, R3 ;  /* 0x00000007ff0e7819 */ /* 0x000fe40000011603 */
        /* <DEDUP_REMOVED lines=8> */
[C---:B------:R-:W-:Y:S01]  /*1a10*/  ISETP.NE.U32.AND P3, PT, R14.reuse, 0x1, PT ;  /* 0x000000010e00780c */ /* 0x040fe20003f65070 */
[----:B------:R-:W-:Y:S01]  /*1a20*/  VIADD R14, R14, 0xffffffff ;  /* 0xffffffff0e0e7836 */ /* 0x000fe20000000000 */
[C---:B------:R-:W-:Y:S01]  /*1a30*/  ISETP.NE.U32.AND P2, PT, R13.reuse, 0x1, PT ;  /* 0x000000010d00780c */ /* 0x040fe20003f45070 */
[----:B------:R-:W-:Y:S01]  /*1a40*/  VIADD R13, R13, 0xffffffff ;  /* 0xffffffff0d0d7836 */ /* 0x000fe20000000000 */
[----:B------:R-:W-:Y:S02]  /*1a50*/  LOP3.LUT R6, R6, R8, R9, 0x60, !PT ;  /* 0x0000000806067212 */ /* 0x000fe400078e6009 */
[----:B------:R-:W-:-:S04]  /*1a60*/  VOTE.ANY R8, PT, !P0 ;  /* 0x0000000000087806 */ /* 0x000fc800040e0100 */
[----:B------:R-:W-:Y:S02]  /*1a70*/  LOP3.LUT R6, R6, R8, R11, 0x60, !PT ;  /* 0x0000000806067212 */ /* 0x000fe400078e600b */
[----:B------:R-:W-:Y:S02]  /*1a80*/  SHF.R.U32.HI R11, RZ, 0x9, R3 ;  /* 0x00000009ff0b7819 */ /* 0x000fe40000011603 */
[----:B------:R-:W-:Y:S02]  /*1a90*/  VOTE.ANY R9, PT, !P3 ;  /* 0x0000000000097806 */ /* 0x000fe400058e0100 */
[----:B------:R-:W-:Y:S02]  /*1aa0*/  VOTE.ANY R8, PT, !P2 ;  /* 0x0000000000087806 */ /* 0x000fe400050e0100 */
[----:B------:R-:W-:Y:S02]  /*1ab0*/  LOP3.LUT R9, R9, R14, RZ, 0x3c, !PT ;  /* 0x0000000e09097212 */ /* 0x000fe400078e3cff */
[----:B------:R-:W-:-:S02]  /*1ac0*/  LOP3.LUT R8, R6, R8, R13, 0x60, !PT ;  /* 0x0000000806087212 */ /* 0x000fc400078e600d */
[----:B------:R-:W-:Y:S02]  /*1ad0*/  SHF.R.U32.HI R6, RZ, 0x8, R3 ;  /* 0x00000008ff067819 */ /* 0x000fe40000011603 */
[CC--:B------:R-:W-:Y:S02]  /*1ae0*/  LOP3.LUT R13, R9.reuse, R8.reuse, RZ, 0xc0, !PT ;  /* 0x00000008090d7212 */ /* 0x0c0fe400078ec0ff */
[----:B------:R-:W-:Y:S02]  /*1af0*/  LOP3.LUT P2, RZ, R9, R8, RZ, 0xc0, !PT ;  /* 0x0000000809ff7212 */ /* 0x000fe4000784c0ff */
[----:B--2---:R-:W-:Y:S02]  /*1b00*/  LOP3.LUT P0, RZ, R2, R13, RZ, 0xc0, !PT ;  /* 0x0000000d02ff7212 */ /* 0x004fe4000780c0ff */
[----:B------:R-:W-:Y:S02]  /*1b10*/  LOP3.LUT R10, R6, 0x1, RZ, 0xc0, !PT ;  /* 0x00000001060a7812 */ /* 0x000fe400078ec0ff */
[----:B------:R-:W-:-:S02]  /*1b20*/  PLOP3.LUT P0, PT, P2, P0, PT, 0x8f, 0xf8 ;  /* 0x0000000000f8781c */ /* 0x000fc40001701177 */
[----:B------:R-:W-:Y:S02]  /*1b30*/  LOP3.LUT R11, R11, 0x1, RZ, 0xc0, !PT ;  /* 0x000000010b0b7812 */ /* 0x000fe400078ec0ff */
[----:B------:R-:W-:Y:S02]  /*1b40*/  SHF.R.U32.HI R8, RZ, 0xa, R3 ;  /* 0x0000000aff087819 */ /* 0x000fe40000011603 */
[----:B------:R-:W-:Y:S02]  /*1b50*/  ISETP.NE.U32.AND P3, PT, R10, 0x1, PT ;  /* 0x000000010a00780c */ /* 0x000fe40003f65070 */
[----:B------:R-:W-:Y:S02]  /*1b60*/  ISETP.NE.U32.AND P2, PT, R11, 0x1, PT ;  /* 0x000000010b00780c */ /* 0x000fe40003f45070 */
[----:B------:R-:W-:-:S03]  /*1b70*/  LOP3.LUT R12, R8, 0x1, RZ, 0xc0, !PT ;  /* 0x00000001080c7812 */ /* 0x000fc600078ec0ff */
[----:B------:R-:W-:Y:S08]  /*1b80*/  @P0 BRA `(.L_x_1160) ;  /* 0x0000000000200947 */ /* 0x000ff00003800000 */
        /* <DEDUP_REMOVED lines=8> */
.L_x_1160:
[----:B------:R-:W-:Y:S05]  /*1c10*/  BSYNC.RECONVERGENT B0 ;  /* 0x0000000000007941 */ /* 0x000fea0003800200 */
.L_x_1159:
        /* <DEDUP_REMOVED lines=46> */
[----:B------:R-:W-:Y:S02]  /*1f00*/  LOP3.LUT P0, RZ, R2, R13, RZ, 0xc0, !PT ;  /* 0x0000000d02ff7212 */ /* 0x000fe4000780c0ff */
        /* <DEDUP_REMOVED lines=16> */
.L_x_1162:
[----:B------:R-:W-:Y:S05]  /*2010*/  BSYNC.RECONVERGENT B0 ;  /* 0x0000000000007941 */ /* 0x000fea0003800200 */
.L_x_1161:
        /* <DEDUP_REMOVED lines=50> */
[----:B------:R-:W-:Y:S02]  /*2340*/  ISETP.NE.U32.AND P3, PT, R10, 0x1, PT ;  /* 0x000000010a00780c */ /* 0x000fe40003f65070 */
[----:B------:R-:W-:Y:S02]  /*2350*/  ISETP.NE.U32.AND P2, PT, R11, 0x1, PT ;  /* 0x000000010b00780c */ /* 0x000fe40003f45070 */
[----:B------:R-:W-:-:S05]  /*2360*/  SHF.R.U32.HI R12, RZ, 0x1a, R3 ;  /* 0x0000001aff0c7819 */ /* 0x000fca0000011603 */
[----:B------:R-:W-:Y:S06]  /*2370*/  @P0 BRA `(.L_x_1164) ;  /* 0x0000000000200947 */ /* 0x000fec0003800000 */
        /* <DEDUP_REMOVED lines=8> */
.L_x_1164:
[----:B------:R-:W-:Y:S05]  /*2400*/  BSYNC.RECONVERGENT B0 ;  /* 0x0000000000007941 */ /* 0x000fea0003800200 */
.L_x_1163:
        /* <DEDUP_REMOVED lines=56> */
.L_x_1166:
[----:B------:R-:W-:Y:S05]  /*2790*/  BSYNC.RECONVERGENT B0 ;  /* 0x0000000000007941 */ /* 0x000fea0003800200 */
.L_x_1165:
[----:B------:R-:W-:Y:S01]  /*27a0*/  IMAD.IADD R4, R5, 0x1, R4 ;  /* 0x0000000105047824 */ /* 0x000fe200078e0204 */
[----:B------:R-:W-:Y:S01]  /*27b0*/  UIADD3 UR10, UPT, UPT, UR10, 0x1, URZ ;  /* 0x000000010a0a7890 */ /* 0x000fe2000fffe0ff */
[----:B------:R-:W-:Y:S11]  /*27c0*/  BRA.U UP0, `(.L_x_1167) ;  /* 0xffffffed00e87547 */ /* 0x000ff6000b83ffff */
[----:B------:R-:W-:Y:S01]  /*27d0*/  BAR.SYNC.DEFER_BLOCKING 0x0 ;  /* 0x0000000000007b1d */ /* 0x000fe20000010000 */
[----:B------:R-:W-:-:S13]  /*27e0*/  ISETP.GT.U32.AND P0, PT, R0, 0x7f, PT ;  /* 0x0000007f0000780c */ /* 0x000fda0003f04070 */
[----:B------:R-:W-:Y:S05]  /*27f0*/  @P0 EXIT ;  /* 0x000000000000094d */ /* 0x000fea0003800000 */
[----:B------:R-:W2:Y:S01]  /*2800*/  S2UR UR5, SR_CgaCtaId ;  /* 0x00000000000579c3 */ /* 0x000ea20000008800 */
[----:B------:R-:W3:Y:S01]  /*2810*/  S2R R8, SR_LANEID ;  /* 0x0000000000087919 */ /* 0x000ee20000000000 */
[----:B------:R-:W-:Y:S01]  /*2820*/  UMOV UR4, 0x400 ;  /* 0x0000040000047882 */ /* 0x000fe20000000000 */
[----:B-1----:R-:W-:Y:S01]  /*2830*/  SHF.R.U32.HI R6, RZ, 0x5, R0 ;  /* 0x00000005ff067819 */ /* 0x002fe20000011600 */
[----:B------:R-:W-:Y:S01]  /*2840*/  UIADD3 UR4, UPT, UPT, UR4, 0x1000, URZ ;  /* 0x0000100004047890 */ /* 0x000fe2000fffe0ff */
[C---:B------:R-:W-:Y:S01]  /*2850*/  LOP3.LUT R3, R0.reuse, 0x1f, RZ, 0xc0, !PT ;  /* 0x0000001f00037812 */ /* 0x040fe200078ec0ff */
[----:B------:R-:W-:Y:S02]  /*2860*/  IMAD.SHL.U32 R0, R0, 0x4, RZ ;  /* 0x0000000400007824 */ /* 0x000fe400078e00ff */
[----:B------:R-:W1:Y:S01]  /*2870*/  LDC.64 R4, c[0x0][0x388] ;  /* 0x0000e200ff047b82 */ /* 0x000e620000000a00 */
[C---:B------:R-:W-:Y:S02]  /*2880*/  IMAD.SHL.U32 R7, R6.reuse, 0x400, RZ ;  /* 0x0000040006077824 */ /* 0x040fe400078e00ff */
[----:B------:R-:W-:-:S03]  /*2890*/  IMAD R9, R6, 0x100, R3 ;  /* 0x0000010006097824 */ /* 0x000fc600078e0203 */
[----:B------:R-:W-:Y:S01]  /*28a0*/  LOP3.LUT R6, R7, 0x7c, R0, 0xf8, !PT ;  /* 0x0000007c07067812 */ /* 0x000fe200078ef800 */
[----:B--2---:R-:W-:Y:S01]  /*28b0*/  ULEA UR4, UR5, UR4, 0x18 ;  /* 0x0000000405047291 */ /* 0x004fe2000f8ec0ff */
[----:B-1----:R-:W-:-:S08]  /*28c0*/  IMAD.WIDE.U32 R4, R9, 0x4, R4 ;  /* 0x0000000409047825 */ /* 0x002fd000078e0004 */
[----:B------:R1:W2:Y:S01]  /*28d0*/  LDS R2, [R7+UR4] ;  /* 0x0000000407027984 */ /* 0x0002a20008000800 */
[C---:B---3--:R-:W-:Y:S01]  /*28e0*/  ISETP.NE.AND P4, PT, R8.reuse, RZ, PT ;  /* 0x000000ff0800720c */ /* 0x048fe20003f85270 */
[----:B------:R-:W-:Y:S01]  /*28f0*/  IMAD.MOV.U32 R0, RZ, RZ, R4 ;  /* 0x000000ffff007224 */ /* 0x000fe200078e0004 */
[----:B------:R-:W-:Y:S01]  /*2900*/  ISETP.GE.U32.AND P3, PT, R8, 0x2, PT ;  /* 0x000000020800780c */ /* 0x000fe20003f66070 */
[----:B------:R-:W-:Y:S01]  /*2910*/  VIADD R4, R6, UR4 ;  /* 0x0000000406047c36 */ /* 0x000fe20008000000 */
[C---:B------:R-:W-:Y:S02]  /*2920*/  ISETP.GE.U32.AND P2, PT, R8.reuse, 0x4, PT ;  /* 0x000000040800780c */ /* 0x040fe40003f46070 */
[C---:B------:R-:W-:Y:S01]  /*2930*/  ISETP.GE.U32.AND P1, PT, R8.reuse, 0x8, PT ;  /* 0x000000080800780c */ /* 0x040fe20003f26070 */
[----:B-1----:R-:W-:Y:S01]  /*2940*/  IMAD.MOV.U32 R7, RZ, RZ, RZ ;  /* 0x000000ffff077224 */ /* 0x002fe200078e00ff */
[----:B------:R-:W-:-:S13]  /*2950*/  ISETP.GE.U32.AND P0, PT, R8, 0x10, PT ;  /* 0x000000100800780c */ /* 0x000fda0003f06070 */
.L_x_1169:
[----:B------:R1:W3:Y:S01]  /*2960*/  LDS R6, [R4] ;  /* 0x0000000004067984 */ /* 0x0002e20000000800 */
[----:B------:R-:W-:-:S03]  /*2970*/  UMOV UR4, 0xffffffff ;  /* 0xffffffff00047882 */ /* 0x000fc60000000000 */
[----:B------:R-:W-:Y:S05]  /*2980*/  BRA.DIV UR4, `(.L_x_1168) ;  /* 0x0000000204747947 */ /* 0x000fea000b800000 */
[----:B---3--:R-:W3:Y:S02]  /*2990*/  SHFL.UP PT, R8, R6, 0x1, RZ ;  /* 0x0420000006087989 */ /* 0x008ee400000e00ff */
[----:B---3--:R-:W-:-:S05]  /*29a0*/  SEL R9, R8, RZ, P4 ;  /* 0x000000ff08097207 */ /* 0x008fca0002000000 */
[----:B------:R-:W-:-:S05]  /*29b0*/  IMAD.IADD R9, R6, 0x1, R9 ;  /* 0x0000000106097824 */ /* 0x000fca00078e0209 */
[----:B------:R-:W3:Y:S02]  /*29c0*/  SHFL.UP PT, R8, R9, 0x2, RZ ;  /* 0x0440000009087989 */ /* 0x000ee400000e00ff */
        /* <DEDUP_REMOVED lines=8> */
[----:B------:R3:W4:Y:S02]  /*2a50*/  SHFL.UP PT, R6, R10, 0x10, RZ ;  /* 0x060000000a067989 */ /* 0x00072400000e00ff */
.L_x_1175:
[----:B----4-:R-:W-:Y:S01]  /*2a60*/  SEL R9, R6, RZ, P0 ;  /* 0x000000ff06097207 */ /* 0x010fe20000000000 */
[----:B------:R-:W-:-:S04]  /*2a70*/  IMAD.MOV.U32 R8, RZ, RZ, R0 ;  /* 0x000000ffff087224 */ /* 0x000fc800078e0000 */
[----:B---3--:R-:W-:Y:S02]  /*2a80*/  IMAD.IADD R10, R10, 0x1, R9 ;  /* 0x000000010a0a7824 */ /* 0x008fe400078e0209 */
[----:B------:R-:W-:-:S03]  /*2a90*/  IMAD.MOV.U32 R9, RZ, RZ, R5 ;  /* 0x000000ffff097224 */ /* 0x000fc600078e0005 */
[----:B--2---:R-:W-:-:S05]  /*2aa0*/  IADD3 R11, PT, PT, R10, R7, -R2 ;  /* 0x000000070a0b7210 */ /* 0x004fca0007ffe802 */
        /* <DEDUP_REMOVED lines=11> */
.L_x_1168:
[----:B---3--:R-:W-:Y:S02]  /*2b60*/  IMAD.MOV.U32 R15, RZ, RZ, R6 ;  /* 0x000000ffff0f7224 */ /* 0x008fe400078e0006 */
[----:B------:R-:W-:Y:S02]  /*2b70*/  IMAD.MOV.U32 R14, RZ, RZ, 0x1 ;  /* 0x00000001ff0e7424 */ /* 0x000fe400078e00ff */
[----:B------:R-:W-:Y:S02]  /*2b80*/  IMAD.MOV.U32 R17, RZ, RZ, RZ ;  /* 0x000000ffff117224 */ /* 0x000fe400078e00ff */
[----:B------:R-:W-:-:S07]  /*2b90*/  IMAD.MOV.U32 R12, RZ, RZ, -0x1 ;  /* 0xffffffffff0c7424 */ /* 0x000fce00078e00ff */
[----:B-12---:R-:W-:Y:S05]  /*2ba0*/  WARPSYNC.COLLECTIVE R12, `(.L_x_1170) ;  /* 0x000000000c087348 */ /* 0x006fea0003c00000 */
[----:B------:R3:W4:Y:S02]  /*2bb0*/  SHFL.UP P5, R13, R15, R14, R17 ;  /* 0x0400000e0f0d7389 */ /* 0x00072400000a0011 */
[----:B-1234-:R-:W-:Y:S05]  /*2bc0*/  ENDCOLLECTIVE ;  /* 0x000000000000791b */ /* 0x01efea0003800000 */
.L_x_1170:
        /* <DEDUP_REMOVED lines=8> */
.L_x_1171:
        /* <DEDUP_REMOVED lines=8> */
.L_x_1172:
        /* <DEDUP_REMOVED lines=8> */
.L_x_1173:
        /* <DEDUP_REMOVED lines=8> */
.L_x_1174:
[----:B------:R-:W-:Y:S01]  /*2dd0*/  IMAD.MOV.U32 R6, RZ, RZ, R13 ;  /* 0x000000ffff067224 */ /* 0x000fe200078e000d */
[----:B------:R-:W-:Y:S06]  /*2de0*/  BRA `(.L_x_1175) ;  /* 0xfffffffc001c7947 */ /* 0x000fec000383ffff */
.L_x_1176:
        /* <DEDUP_REMOVED lines=9> */
.L_x_3595:


//--------------------- .text._Z28compute_histograms_pipelinedIjLi4ELi8ELi256ELi2ELb1EEvPKT_Pji --------------------------
	.section	.text._Z28compute_histograms_pipelinedIjLi4ELi8ELi256ELi2ELb1EEvPKT_Pji,"ax",@progbits
	.align	128
        .global         _Z28compute_histograms_pipelinedIjLi4ELi8ELi256ELi2ELb1EEvPKT_Pji
        .type           _Z28compute_histograms_pipelinedIjLi4ELi8ELi256ELi2ELb1EEvPKT_Pji,@function
        .size           _Z28compute_histograms_pipelinedIjLi4ELi8ELi256ELi2ELb1EEvPKT_Pji,(.L_x_3596 - _Z28compute_histograms_pipelinedIjLi4ELi8ELi256ELi2ELb1EEvPKT_Pji)
        .other          _Z28compute_histograms_pipelinedIjLi4ELi8ELi256ELi2ELb1EEvPKT_Pji,@"STO_CUDA_ENTRY STV_DEFAULT"
_Z28compute_histograms_pipelinedIjLi4ELi8ELi256ELi2ELb1EEvPKT_Pji:
.text._Z28compute_histograms_pipelinedIjLi4ELi8ELi256ELi2ELb1EEvPKT_Pji:
        /* <DEDUP_REMOVED lines=13> */
.L_x_1179:
[----:B--2---:R-:W-:-:S04]  /*00d0*/  IMAD.WIDE R2, R11, 0x4, R4 ;  /* 0x000000040b027825 */ /* 0x004fc800078e0204 */
[----:B-1----:R-:W-:Y:S01]  /*00e0*/  IMAD R11, R0, 0x100, R11 ;  /* 0x00000100000b7824 */ /* 0x002fe200078e020b */
[----:B------:R3:W-:Y:S04]  /*00f0*/  STG.E desc[UR8][R2.64], RZ ;  /* 0x000000ff02007986 */ /* 0x0007e8000c101908 */
[----:B------:R-:W-:-:S13]  /*0100*/  ISETP.GE.AND P0, PT, R11, 0x400, PT ;  /* 0x000004000b00780c */ /* 0x000fda0003f06270 */
[----:B---3--:R-:W-:Y:S05]  /*0110*/  @!P0 BRA `(.L_x_1179) ;  /* 0xfffffffc00ec8947 */ /* 0x008fea000383ffff */
.L_x_1178:
[----:B------:R-:W-:Y:S05]  /*0120*/  BSYNC.RECONVERGENT B0 ;  /* 0x0000000000007941 */ /* 0x000fea0003800200 */
.L_x_1177:
[----:B------:R-:W-:Y:S01]  /*0130*/  UIADD3 UR5, UPT, UPT, UR4, 0x800, URZ ;  /* 0x0000080004057890 */ /* 0x000fe2000fffe0ff */
[----:B------:R-:W-:Y:S01]  /*0140*/  BSSY.RECONVERGENT B0, `(.L_x_1180) ;  /* 0x0000009000007945 */ /* 0x000fe20003800200 */
[----:B------:R-:W-:Y:S02]  /*0150*/  IMAD.MOV.U32 R2, RZ, RZ, R7 ;  /* 0x000000ffff027224 */ /* 0x000fe400078e0007 */
[----:B------:R-:W-:-:S06]  /*0160*/  ULEA UR5, UR6, UR5, 0x18 ;  /* 0x0000000506057291 */ /* 0x000fcc000f8ec0ff */
[----:B------:R-:W-:-:S07]  /*0170*/  LEA R0, R7, UR5, 0x2 ;  /* 0x0000000507007c11 */ /* 0x000fce000f8e10ff */
.L_x_1181:
[C---:B------:R-:W-:Y:S01]  /*0180*/  ISETP.GE.U32.AND P0, PT, R2.reuse, 0x300, PT ;  /* 0x000003000200780c */ /* 0x040fe20003f06070 */
[----:B------:R1:W-:Y:S01]  /*0190*/  STS [R0], RZ ;  /* 0x000000ff00007388 */ /* 0x0003e20000000800 */
[----:B------:R-:W-:Y:S02]  /*01a0*/  VIADD R2, R2, 0x100 ;  /* 0x0000010002027836 */ /* 0x000fe40000000000 */
[----:B-1----:R-:W-:-:S09]  /*01b0*/  VIADD R0, R0, 0x400 ;  /* 0x0000040000007836 */ /* 0x002fd20000000000 */
[----:B------:R-:W-:Y:S05]  /*01c0*/  @!P0 BRA `(.L_x_1181) ;  /* 0xfffffffc00ec8947 */ /* 0x000fea000383ffff */
[----:B------:R-:W-:Y:S05]  /*01d0*/  BSYNC.RECONVERGENT B0 ;  /* 0x0000000000007941 */ /* 0x000fea0003800200 */
.L_x_1180:
[----:B------:R-:W1:Y:S01]  /*01e0*/  LDC R5, c[0x0][0x370] ;  /* 0x0000dc00ff057b82 */ /* 0x000e620000000800 */
[----:B------:R-:W-:-:S07]  /*01f0*/  ULEA UR4, UR6, UR4, 0x18 ;  /* 0x0000000406047291 */ /* 0x000fce000f8ec0ff */
[----:B------:R-:W2:Y:S01]  /*0200*/  LDC R12, c[0x0][0x390] ;  /* 0x0000e400ff0c7b82 */ /* 0x000ea20000000800 */
[----:B-1----:R-:W-:Y:S02]  /*0210*/  IMAD.SHL.U32 R4, R5, 0x100, RZ ;  /* 0x0000010005047824 */ /* 0x002fe400078e00ff */
[----:B------:R-:W-:-:S03]  /*0220*/  IMAD.IADD R8, R6, 0x1, R5 ;  /* 0x0000000106087824 */ /* 0x000fc600078e0205 */
[----:B------:R-:W-:Y:S01]  /*0230*/  IABS R0, R4 ;  /* 0x0000000400007213 */ /* 0x000fe20000000000 */
[----:B------:R-:W-:Y:S01]  /*0240*/  IMAD R13, R8, 0x100, R7 ;  /* 0x00000100080d7824 */ /* 0x000fe200078e0207 */
[----:B--2---:R-:W-:Y:S02]  /*0250*/  IADD3 R15, PT, PT, R4, -0x1, R12 ;  /* 0xffffffff040f7810 */ /* 0x004fe40007ffe00c */
[----:B------:R-:W1:Y:S01]  /*0260*/  I2F.RP R10, R0 ;  /* 0x00000000000a7306 */ /* 0x000e620000209400 */
[-C--:B------:R-:W-:Y:S02]  /*0270*/  ISETP.GE.AND P1, PT, R9, R12.reuse, PT ;  /* 0x0000000c0900720c */ /* 0x080fe40003f26270 */
[----:B------:R-:W-:Y:S02]  /*0280*/  IABS R17, R15 ;  /* 0x0000000f00117213 */ /* 0x000fe40000000000 */
[----:B------:R-:W-:Y:S02]  /*0290*/  ISETP.GE.AND P2, PT, R13, R12, PT ;  /* 0x0000000c0d00720c */ /* 0x000fe40003f46270 */
[----:B------:R-:W-:-:S04]  /*02a0*/  LOP3.LUT R15, R15, R4, RZ, 0x3c, !PT ;  /* 0x000000040f0f7212 */ /* 0x000fc800078e3cff */
[----:B------:R-:W-:Y:S01]  /*02b0*/  ISETP.GE.AND P4, PT, R15, RZ, PT ;  /* 0x000000ff0f00720c */ /* 0x000fe20003f86270 */
[----:B-1----:R-:W1:Y:S02]  /*02c0*/  MUFU.RCP R10, R10 ;  /* 0x0000000a000a7308 */ /* 0x002e640000001000 */
[----:B-1----:R-:W-:Y:S01]  /*02d0*/  VIADD R2, R10, 0xffffffe ;  /* 0x0ffffffe0a027836 */ /* 0x002fe20000000000 */
[----:B------:R-:W-:-:S05]  /*02e0*/  IABS R10, R4 ;  /* 0x00000004000a7213 */ /* 0x000fca0000000000 */
[----:B------:R1:W2:Y:S02]  /*02f0*/  F2I.FTZ.U32.TRUNC.NTZ R3, R2 ;  /* 0x0000000200037305 */ /* 0x0002a4000021f000 */
[----:B-1----:R-:W-:Y:S02]  /*0300*/  IMAD.MOV.U32 R2, RZ, RZ, RZ ;  /* 0x000000ffff027224 */ /* 0x002fe400078e00ff */
[----:B--2---:R-:W-:-:S04]  /*0310*/  IMAD.MOV R11, RZ, RZ, -R3 ;  /* 0x000000ffff0b7224 */ /* 0x004fc800078e0a03 */
[----:B------:R-:W-:-:S04]  /*0320*/  IMAD R11, R11, R0, RZ ;  /* 0x000000000b0b7224 */ /* 0x000fc800078e02ff */
[----:B------:R-:W-:-:S04]  /*0330*/  IMAD.HI.U32 R3, R3, R11, R2 ;  /* 0x0000000b03037227 */ /* 0x000fc800078e0002 */
[----:B------:R-:W-:Y:S02]  /*0340*/  IMAD.MOV R2, RZ, RZ, -R10 ;  /* 0x000000ffff027224 */ /* 0x000fe400078e0a0a */
[----:B------:R-:W-:Y:S01]  /*0350*/  IMAD.HI.U32 R8, R3, R17, RZ ;  /* 0x0000001103087227 */ /* 0x000fe200078e00ff */
[----:B------:R-:W1:Y:S03]  /*0360*/  @!P1 LDC.64 R10, c[0x0][0x380] ;  /* 0x0000e000ff0a9b82 */ /* 0x000e660000000a00 */
[----:B------:R-:W-:-:S05]  /*0370*/  IMAD R17, R8, R2, R17 ;  /* 0x0000000208117224 */ /* 0x000fca00078e0211 */
[----:B------:R-:W-:Y:S01]  /*0380*/  ISETP.GT.U32.AND P3, PT, R0, R17, PT ;  /* 0x000000110000720c */ /* 0x000fe20003f64070 */
[----:B------:R-:W2:-:S12]  /*0390*/  @!P2 LDC.64 R2, c[0x0][0x380] ;  /* 0x0000e000ff02ab82 */ /* 0x000e980000000a00 */
[----:B------:R-:W-:Y:S02]  /*03a0*/  @!P3 IMAD.IADD R17, R17, 0x1, -R0 ;  /* 0x000000011111b824 */ /* 0x000fe400078e0a00 */
[----:B------:R-:W-:Y:S02]  /*03b0*/  @!P3 VIADD R8, R8, 0x1 ;  /* 0x000000010808b836 */ /* 0x000fe40000000000 */
[----:B-1----:R-:W-:Y:S01]  /*03c0*/  @!P1 IMAD.WIDE R10, R9, 0x4, R10 ;  /* 0x00000004090a9825 */ /* 0x002fe200078e020a */
[----:B------:R-:W-:Y:S02]  /*03d0*/  ISETP.GE.U32.AND P0, PT, R17, R0, PT ;  /* 0x000000001100720c */ /* 0x000fe40003f06070 */
[----:B------:R-:W-:-:S05]  /*03e0*/  LEA R0, R7, UR4, 0x2 ;  /* 0x0000000407007c11 */ /* 0x000fca000f8e10ff */
[----:B------:R-:W-:Y:S01]  /*03f0*/  @!PT LDS RZ, [RZ] ;  /* 0x00000000fffff984 */ /* 0x000fe20000000800 */
[----:B------:R-:W-:Y:S01]  /*0400*/  @!PT LDS RZ, [RZ] ;  /* 0x00000000fffff984 */ /* 0x000fe20000000800 */
[----:B------:R-:W-:Y:S01]  /*0410*/  @!PT LDS RZ, [RZ] ;  /* 0x00000000fffff984 */ /* 0x000fe20000000800 */
[----:B------:R1:W-:Y:S01]  /*0420*/  @!P1 LDGSTS.E [R0], desc[UR8][R10.64] ;  /* 0x000000000a009fae */ /* 0x0003e2000b9a1008 */
[----:B------:R-:W-:Y:S01]  /*0430*/  ISETP.NE.AND P1, PT, R4, RZ, PT ;  /* 0x000000ff0400720c */ /* 0x000fe20003f25270 */
[----:B--2---:R-:W-:Y:S02]  /*0440*/  @!P2 IMAD.WIDE R2, R13, 0x4, R2 ;  /* 0x000000040d02a825 */ /* 0x004fe400078e0202 */
[----:B------:R-:W0:Y:S02]  /*0450*/  LDGDEPBAR ;  /* 0x00000000000079af */ /* 0x000e240000000000 */
[----:B------:R-:W-:Y:S02]  /*0460*/  @P0 VIADD R8, R8, 0x1 ;  /* 0x0000000108080836 */ /* 0x000fe40000000000 */
[----:B------:R1:W-:Y:S02]  /*0470*/  @!P2 LDGSTS.E [R0+0x400], desc[UR8][R2.64] ;  /* 0x004000000200afae */ /* 0x0003e4000b9a1008 */
[----:B------:R-:W-:-:S02]  /*0480*/  @!P4 IMAD.MOV R8, RZ, RZ, -R8 ;  /* 0x000000ffff08c224 */ /* 0x000fc400078e0a08 */
[----:B------:R-:W0:Y:S02]  /*0490*/  LDGDEPBAR ;  /* 0x00000000000079af */ /* 0x000e240000000000 */
[----:B------:R-:W-:Y:S01]  /*04a0*/  @!P1 LOP3.LUT R8, RZ, R4, RZ, 0x33, !PT ;  /* 0x00000004ff089212 */ /* 0x000fe200078e33ff */
[----:B------:R-:W-:Y:S03]  /*04b0*/  BAR.SYNC.DEFER_BLOCKING 0x0 ;  /* 0x0000000000007b1d */ /* 0x000fe60000010000 */
[----:B------:R-:W-:-:S13]  /*04c0*/  ISETP.GE.AND P0, PT, R8, 0x3, PT ;  /* 0x000000030800780c */ /* 0x000fda0003f06270 */
[----:B-1----:R-:W-:Y:S05]  /*04d0*/  @!P0 BRA `(.L_x_1182) ;  /* 0x0000001000688947 */ /* 0x002fea0003800000 */
[----:B------:R-:W1:Y:S01]  /*04e0*/  S2R R10, SR_LTMASK ;  /* 0x00000000000a7919 */ /* 0x000e620000003900 */
[----:B------:R-:W2:Y:S01]  /*04f0*/  LDC.64 R2, c[0x0][0x380] ;  /* 0x0000e000ff027b82 */ /* 0x000ea20000000a00 */
[----:B------:R-:W-:Y:S01]  /*0500*/  IMAD R11, R5, 0x200, R7 ;  /* 0x00000200050b7824 */ /* 0x000fe200078e0207 */
[----:B------:R-:W3:Y:S01]  /*0510*/  LDCU UR7, c[0x0][0x390] ;  /* 0x00007200ff0777ac */ /* 0x000ee20008000800 */
[----:B------:R-:W-:Y:S02]  /*0520*/  IMAD.MOV R18, RZ, RZ, -R8 ;  /* 0x000000ffff127224 */ /* 0x000fe400078e0a08 */
[----:B------:R-:W-:Y:S01]  /*0530*/  IMAD R11, R6, 0x100, R11 ;  /* 0x00000100060b7824 */ /* 0x000fe200078e020b */
[----:B------:R-:W-:-:S06]  /*0540*/  UMOV UR4, URZ ;  /* 0x000000ff00047c82 */ /* 0x000fcc0008000000 */
.L_x_1193:
        /* <DEDUP_REMOVED lines=76> */
.L_x_1184:
[----:B------:R-:W-:Y:S05]  /*0a10*/  BSYNC.RECONVERGENT B0 ;  /* 0x0000000000007941 */ /* 0x000fea0003800200 */
.L_x_1183:
        /* <DEDUP_REMOVED lines=63> */
.L_x_1186:
[----:B------:R-:W-:Y:S05]  /*0e10*/  BSYNC.RECONVERGENT B0 ;  /* 0x0000000000007941 */ /* 0x000fea0003800200 */
.L_x_1185:
        /* <DEDUP_REMOVED lines=62> */
.L_x_1188:
[----:B------:R-:W-:Y:S05]  /*1200*/  BSYNC.RECONVERGENT B0 ;  /* 0x0000000000007941 */ /* 0x000fea0003800200 */
.L_x_1187:
        /* <DEDUP_REMOVED lines=57> */
.L_x_1190:
[----:B------:R-:W-:Y:S05]  /*15a0*/  BSYNC.RECONVERGENT B0 ;  /* 0x0000000000007941 */ /* 0x000fea0003800200 */
.L_x_1189:
[----:B------:R-:W-:Y:S04]  /*15b0*/  BSSY.RECONVERGENT B0, `(.L_x_1191) ;  /* 0x0000007000007945 */ /* 0x000fe80003800200 */
[----:B------:R-:W-:Y:S05]  /*15c0*/  @P2 BRA `(.L_x_1192) ;  /* 0x0000000000142947 */ /* 0x000fea0003800000 */
[----:B-12---:R-:W-:-:S05]  /*15d0*/  IMAD.WIDE R14, R11, 0x4, R2 ;  /* 0x000000040b0e7825 */ /* 0x006fca00078e0202 */
[----:B------:R-:W-:Y:S01]  /*15e0*/  @!PT LDS RZ, [RZ] ;  /* 0x00000000fffff984 */ /* 0x000fe20000000800 */
[----:B------:R-:W-:Y:S01]  /*15f0*/  @!PT LDS RZ, [RZ] ;  /* 0x00000000fffff984 */ /* 0x000fe20000000800 */
[----:B------:R-:W-:Y:S01]  /*1600*/  @!PT LDS RZ, [RZ] ;  /* 0x00000000fffff984 */ /* 0x000fe20000000800 */
[----:B------:R3:W-:Y:S02]  /*1610*/  LDGSTS.E [R12], desc[UR8][R14.64] ;  /* 0x000000000e0c7fae */ /* 0x0007e4000b9a1008 */
.L_x_1192:
[----:B------:R-:W-:Y:S05]  /*1620*/  BSYNC.RECONVERGENT B0 ;  /* 0x0000000000007941 */ /* 0x000fea0003800200 */
.L_x_1191:
[----:B------:R-:W0:Y:S01]  /*1630*/  LDGDEPBAR ;  /* 0x00000000000079af */ /* 0x000e220000000000 */
[----:B------:R-:W-:Y:S01]  /*1640*/  UIADD3 UR4, UPT, UPT, UR4, 0x1, URZ ;  /* 0x0000000104047890 */ /* 0x000fe2000fffe0ff */
[C---:B------:R-:W-:Y:S02]  /*1650*/  IMAD.IADD R9, R4.reuse, 0x1, R9 ;  /* 0x0000000104097824 */ /* 0x040fe400078e0209 */
[----:B------:R-:W-:Y:S01]  /*1660*/  IMAD.IADD R11, R4, 0x1, R11 ;  /* 0x00000001040b7824 */ /* 0x000fe200078e020b */
[----:B------:R-:W-:Y:S08]  /*1670*/  @P1 BRA `(.L_x_1193) ;  /* 0xffffffec00b41947 */ /* 0x000ff0000383ffff */
.L_x_1182:
[----:B--2---:R-:W2:Y:S01]  /*1680*/  S2R R2, SR_LTMASK ;  /* 0x0000000000027919 */ /* 0x004ea20000003900 */
[----:B------:R-:W-:Y:S01]  /*1690*/  VIMNMX R8, PT, PT, R8, 0x2, !PT ;  /* 0x0000000208087848 */ /* 0x000fe20007fe0100 */
[----:B------:R-:W-:-:S04]  /*16a0*/  DEPBAR.LE SB0, 0x0 ;  /* 0x000080000000791a */ /* 0x000fc80000000000 */
[C---:B------:R-:W-:Y:S01]  /*16b0*/  VIADD R10, R8.reuse, 0xfffffffe ;  /* 0xfffffffe080a7836 */ /* 0x040fe20000000000 */
[----:B------:R-:W-:Y:S01]  /*16c0*/  R2UR UR7, R8 ;  /* 0x00000000080772ca */ /* 0x000fe200000e0000 */
[----:B------:R-:W4:Y:S02]  /*16d0*/  LDCU UR10, c[0x0][0x390] ;  /* 0x00007200ff0a77ac */ /* 0x000f240008000800 */
[----:B------:R-:W-:Y:S01]  /*16e0*/  IMAD R10, R10, R5, RZ ;  /* 0x000000050a0a7224 */ /* 0x000fe200078e02ff */
[----:B------:R-:W-:-:S03]  /*16f0*/  UMOV UR4, URZ ;  /* 0x000000ff00047c82 */ /* 0x000fc60008000000 */
[----:B------:R-:W-:-:S04]  /*1700*/  IMAD R3, R10, 0x100, R7 ;  /* 0x000001000a037824 */ /* 0x000fc800078e0207 */
[----:B------:R-:W-:-:S07]  /*1710*/  IMAD R3, R6, 0x100, R3 ;  /* 0x0000010006037824 */ /* 0x000fce00078e0203 */
.L_x_1202:
        /* <DEDUP_REMOVED lines=56> */
[----:B--2---:R-:W-:Y:S02]  /*1aa0*/  LOP3.LUT P0, RZ, R2, R15, RZ, 0xc0, !PT ;  /* 0x0000000f02ff7212 */ /* 0x004fe4000780c0ff */
        /* <DEDUP_REMOVED lines=17> */
.L_x_1195:
[----:B------:R-:W-:Y:S05]  /*1bc0*/  BSYNC.RECONVERGENT B0 ;  /* 0x0000000000007941 */ /* 0x000fea0003800200 */
.L_x_1194:
        /* <DEDUP_REMOVED lines=17> */
[--C-:B------:R-:W-:Y:S02]  /*1ce0*/  SHF.R.U32.HI R13, RZ, 0xd, R8.reuse ;  /* 0x0000000dff0d7819 */ /* 0x100fe40000011608 */
        /* <DEDUP_REMOVED lines=45> */
.L_x_1197:
[----:B------:R-:W-:Y:S05]  /*1fc0*/  BSYNC.RECONVERGENT B0 ;  /* 0x0000000000007941 */ /* 0x000fea0003800200 */
.L_x_1196:
        /* <DEDUP_REMOVED lines=62> */
.L_x_1199:
[----:B------:R-:W-:Y:S05]  /*23b0*/  BSYNC.RECONVERGENT B0 ;  /* 0x0000000000007941 */ /* 0x000fea0003800200 */
.L_x_1198:
        /* <DEDUP_REMOVED lines=56> */
.L_x_1201:
[----:B------:R-:W-:Y:S05]  /*2740*/  BSYNC.RECONVERGENT B0 ;  /* 0x0000000000007941 */ /* 0x000fea0003800200 */
.L_x_1200:
        /* <DEDUP_REMOVED lines=20> */
.L_x_1203:
[----:B------:R-:W2:Y:S01]  /*2890*/  S2R R0, SR_TID.Y ;  /* 0x0000000000007919 */ /* 0x000ea20000002200 */
[----:B------:R-:W-:Y:S01]  /*28a0*/  BAR.SYNC.DEFER_BLOCKING 0x0 ;  /* 0x0000000000007b1d */ /* 0x000fe20000010000 */
[----:B------:R-:W-:-:S05]  /*28b0*/  ISETP.GT.U32.AND P1, PT, R7, 0x7f, PT ;  /* 0x0000007f0700780c */ /* 0x000fca0003f24070 */
[----:B------:R-:W3:Y:S01]  /*28c0*/  S2R R3, SR_TID.Z ;  /* 0x0000000000037919 */ /* 0x000ee20000002300 */
[----:B--2---:R-:W-:-:S05]  /*28d0*/  IMAD.IADD R0, R7, 0x1, R0 ;  /* 0x0000000107007824 */ /* 0x004fca00078e0200 */
[----:B---3--:R-:W-:-:S13]  /*28e0*/  LOP3.LUT P0, RZ, R0, R3, RZ, 0xfc, !PT ;  /* 0x0000000300ff7212 */ /* 0x008fda000780fcff */
[----:B------:R-:W-:Y:S05]  /*28f0*/  @P0 BRA `(.L_x_1204) ;  /* 0x0000000000980947 */ /* 0x000fea0003800000 */
[----:B------:R-:W2:Y:S01]  /*2900*/  S2R R3, SR_CTAID.Y ;  /* 0x0000000000037919 */ /* 0x000ea20000002600 */
[----:B------:R-:W3:Y:S01]  /*2910*/  LDCU UR6, c[0x0][0x374] ;  /* 0x00006e80ff0677ac */ /* 0x000ee20008000800 */
[----:B------:R-:W4:Y:S01]  /*2920*/  LDC R0, c[0x0][0x378] ;  /* 0x0000de00ff007b82 */ /* 0x000f220000000800 */
[----:B------:R-:W-:Y:S01]  /*2930*/  IMAD.MOV R5, RZ, RZ, -R5 ;  /* 0x000000ffff057224 */ /* 0x000fe200078e0a05 */
[----:B------:R-:W5:Y:S01]  /*2940*/  S2R R2, SR_CTAID.Z ;  /* 0x0000000000027919 */ /* 0x000f620000002700 */
[----:B------:R-:W-:Y:S02]  /*2950*/  VOTEU.ANY UR7, UPT, PT ;  /* 0x0000000000077886 */ /* 0x000fe400038e0100 */
[----:B------:R-:W5:Y:S01]  /*2960*/  FLO.U32 R4, UR7 ;  /* 0x0000000700047d00 */ /* 0x000f6200080e0000 */
[----:B-1----:R-:W1:Y:S01]  /*2970*/  S2R R9, SR_LANEID ;  /* 0x0000000000097919 */ /* 0x002e620000000000 */
[----:B---3--:R-:W-:Y:S01]  /*2980*/  IMAD R5, R5, UR6, RZ ;  /* 0x0000000605057c24 */ /* 0x008fe2000f8e02ff */
[----:B------:R-:W-:-:S03]  /*2990*/  UPOPC UR6, UR7 ;  /* 0x00000007000672bf */ /* 0x000fc60008000000 */
[----:B----4-:R-:W-:Y:S02]  /*29a0*/  IMAD R0, R0, R5, -0x7fffffff ;  /* 0x8000000100007424 */ /* 0x010fe400078e0205 */
[----:B--2---:R-:W-:Y:S02]  /*29b0*/  IMAD.IADD R6, R6, 0x1, R3 ;  /* 0x0000000106067824 */ /* 0x004fe400078e0203 */
[----:B-----5:R-:W-:Y:S02]  /*29c0*/  IMAD.MOV R3, RZ, RZ, -R2 ;  /* 0x000000ffff037224 */ /* 0x020fe400078e0a02 */
[----:B------:R-:W-:Y:S01]  /*29d0*/  IMAD.U32 R2, RZ, RZ, UR4 ;  /* 0x00000004ff027e24 */ /* 0x000fe2000f8e00ff */
[----:B-1----:R-:W-:Y:S02]  /*29e0*/  ISETP.EQ.U32.AND P2, PT, R4, R9, PT ;  /* 0x000000090400720c */ /* 0x002fe40003f42070 */
[----:B------:R-:W-:Y:S01]  /*29f0*/  ISETP.NE.AND P0, PT, R6, R3, PT ;  /* 0x000000030600720c */ /* 0x000fe20003f05270 */
[----:B------:R-:W-:-:S03]  /*2a00*/  IMAD.U32 R3, RZ, RZ, UR5 ;  /* 0x00000005ff037e24 */ /* 0x000fc6000f8e00ff */
[----:B------:R-:W-:-:S05]  /*2a10*/  SEL R0, R0, 0x1, !P0 ;  /* 0x0000000100007807 */ /* 0x000fca0004000000 */
[----:B------:R-:W-:Y:S02]  /*2a20*/  IMAD R5, R0, UR6, RZ ;  /* 0x0000000600057c24 */ /* 0x000fe4000f8e02ff */
        /* <DEDUP_REMOVED lines=13> */
.L_x_1205:
[----:B------:R-:W2:Y:S04]  /*2b00*/  LD.E.STRONG.GPU R5, desc[UR8][R2.64+0x4] ;  /* 0x0000040802057980 */ /* 0x000ea8000c10f900 */
[----:B--2---:R-:W-:Y:S01]  /*2b10*/  CCTL.IVALL ;  /* 0x00000000ff00798f */ /* 0x004fe20002000000 */
[----:B------:R-:W-:Y:S05]  /*2b20*/  YIELD ;  /* 0x0000000000007946 */ /* 0x000fea0003800000 */
[----:B------:R-:W-:-:S04]  /*2b30*/  LOP3.LUT R5, R5, R0, RZ, 0x3c, !PT ;  /* 0x0000000005057212 */ /* 0x000fc800078e3cff */
[----:B------:R-:W-:-:S13]  /*2b40*/  ISETP.GT.AND P0, PT, R5, -0x1, PT ;  /* 0xffffffff0500780c */ /* 0x000fda0003f04270 */
[----:B------:R-:W-:Y:S05]  /*2b50*/  @P0 BRA `(.L_x_1205) ;  /* 0xfffffffc00e80947 */ /* 0x000fea000383ffff */
.L_x_1204:
[----:B------:R-:W-:Y:S05]  /*2b60*/  WARPSYNC.ALL ;  /* 0x0000000000007948 */ /* 0x000fea0003800000 */
[----:B------:R-:W-:Y:S06]  /*2b70*/  BAR.SYNC.DEFER_BLOCKING 0x0 ;  /* 0x0000000000007b1d */ /* 0x000fec0000010000 */
[----:B------:R-:W-:Y:S05]  /*2b80*/  @P1 EXIT ;  /* 0x000000000000194d */ /* 0x000fea0003800000 */
[----:B------:R-:W2:Y:S01]  /*2b90*/  S2UR UR5, SR_CgaCtaId ;  /* 0x00000000000579c3 */ /* 0x000ea20000008800 */
[----:B-1----:R-:W1:Y:S01]  /*2ba0*/  S2R R8, SR_LANEID ;  /* 0x0000000000087919 */ /* 0x002e620000000000 */
        /* <DEDUP_REMOVED lines=9> */
[----:B--2---:R-:W-:Y:S01]  /*2c40*/  ULEA UR4, UR5, UR4, 0x18 ;  /* 0x0000000405047291 */ /* 0x004fe2000f8ec0ff */
[----:B---3--:R-:W-:-:S08]  /*2c50*/  IMAD.WIDE.U32 R4, R3, 0x4, R4 ;  /* 0x0000000403047825 */ /* 0x008fd000078e0004 */
[----:B------:R2:W3:Y:S01]  /*2c60*/  LDS R0, [R6+UR4] ;  /* 0x0000000406007984 */ /* 0x0004e20008000800 */
[C---:B-1----:R-:W-:Y:S02]  /*2c70*/  ISETP.NE.AND P4, PT, R8.reuse, RZ, PT ;  /* 0x000000ff0800720c */ /* 0x042fe40003f85270 */
[C---:B------:R-:W-:Y:S01]  /*2c80*/  ISETP.GE.U32.AND P3, PT, R8.reuse, 0x2, PT ;  /* 0x000000020800780c */ /* 0x040fe20003f66070 */
[----:B------:R-:W-:Y:S01]  /*2c90*/  IMAD.MOV.U32 R3, RZ, RZ, RZ ;  /* 0x000000ffff037224 */ /* 0x000fe200078e00ff */
[C---:B------:R-:W-:Y:S02]  /*2ca0*/  ISETP.GE.U32.AND P2, PT, R8.reuse, 0x4, PT ;  /* 0x000000040800780c */ /* 0x040fe40003f46070 */
[C---:B------:R-:W-:Y:S01]  /*2cb0*/  ISETP.GE.U32.AND P1, PT, R8.reuse, 0x8, PT ;  /* 0x000000080800780c */ /* 0x040fe20003f26070 */
[----:B--2---:R-:W-:Y:S01]  /*2cc0*/  VIADD R6, R7, UR4 ;  /* 0x0000000407067c36 */ /* 0x004fe20008000000 */
[----:B------:R-:W-:-:S13]  /*2cd0*/  ISETP.GE.U32.AND P0, PT, R8, 0x10, PT ;  /* 0x000000100800780c */ /* 0x000fda0003f06070 */
.L_x_1207:
        /* <DEDUP_REMOVED lines=16> */
.L_x_1213:
        /* <DEDUP_REMOVED lines=16> */
.L_x_1206:
[----:B--2---:R-:W-:Y:S02]  /*2ee0*/  IMAD.MOV.U32 R15, RZ, RZ, R7 ;  /* 0x000000ffff0f7224 */ /* 0x004fe400078e0007 */
[----:B------:R-:W-:Y:S02]  /*2ef0*/  IMAD.MOV.U32 R14, RZ, RZ, 0x1 ;  /* 0x00000001ff0e7424 */ /* 0x000fe400078e00ff */
[----:B------:R-:W-:Y:S02]  /*2f00*/  IMAD.MOV.U32 R17, RZ, RZ, RZ ;  /* 0x000000ffff117224 */ /* 0x000fe400078e00ff */
[----:B------:R-:W-:-:S07]  /*2f10*/  IMAD.MOV.U32 R12, RZ, RZ, -0x1 ;  /* 0xffffffffff0c7424 */ /* 0x000fce00078e00ff */
[----:B-1-3--:R-:W-:Y:S05]  /*2f20*/  WARPSYNC.COLLECTIVE R12, `(.L_x_1208) ;  /* 0x000000000c087348 */ /* 0x00afea0003c00000 */
[----:B------:R2:W4:Y:S02]  /*2f30*/  SHFL.UP P5, R13, R15, R14, R17 ;  /* 0x0400000e0f0d7389 */ /* 0x00052400000a0011 */
[----:B-1234-:R-:W-:Y:S05]  /*2f40*/  ENDCOLLECTIVE ;  /* 0x000000000000791b */ /* 0x01efea0003800000 */
.L_x_1208:
        /* <DEDUP_REMOVED lines=8> */
.L_x_1209:
        /* <DEDUP_REMOVED lines=8> */
.L_x_1210:
        /* <DEDUP_REMOVED lines=8> */
.L_x_1211:
        /* <DEDUP_REMOVED lines=8> */
.L_x_1212:
[----:B------:R-:W-:Y:S01]  /*3150*/  IMAD.MOV.U32 R7, RZ, RZ, R13 ;  /* 0x000000ffff077224 */ /* 0x000fe200078e000d */
[----:B------:R-:W-:Y:S06]  /*3160*/  BRA `(.L_x_1213) ;  /* 0xfffffffc001c7947 */ /* 0x000fec000383ffff */
.L_x_1214:
        /* <DEDUP_REMOVED lines=9> */
.L_x_3596:


//--------------------- .text._Z28compute_histograms_pipelinedIjLi4ELi8ELi256ELi2ELb0EEvPKT_Pji --------------------------
	.section	.text._Z28compute_histograms_pipelinedIjLi4ELi8ELi256ELi2ELb0EEvPKT_Pji,"ax",@progbits
	.align	128
        .global         _Z28compute_histograms_pipelinedIjLi4ELi8ELi256ELi2ELb0EEvPKT_Pji
        .type           _Z28compute_histograms_pipelinedIjLi4ELi8ELi256ELi2ELb0EEvPKT_Pji,@function
        .size           _Z28compute_histograms_pipelinedIjLi4ELi8ELi256ELi2ELb0EEvPKT_Pji,(.L_x_3597 - _Z28compute_histograms_pipelinedIjLi4ELi8ELi256ELi2ELb0EEvPKT_Pji)
        .other          _Z28compute_histograms_pipelinedIjLi4ELi8ELi256ELi2ELb0EEvPKT_Pji,@"STO_CUDA_ENTRY STV_DEFAULT"
_Z28compute_histograms_pipelinedIjLi4ELi8ELi256ELi2ELb0EEvPKT_Pji:
.text._Z28compute_histograms_pipelinedIjLi4ELi8ELi256ELi2ELb0EEvPKT_Pji:
        /* <DEDUP_REMOVED lines=10> */
.L_x_1216:
[C---:B------:R-:W-:Y:S01]  /*00a0*/  ISETP.GE.U32.AND P0, PT, R3.reuse, 0x300, PT ;  /* 0x000003000300780c */ /* 0x040fe20003f06070 */
[----:B------:R1:W-:Y:S01]  /*00b0*/  STS [R2], RZ ;  /* 0x000000ff02007388 */ /* 0x0003e20000000800 */
[----:B------:R-:W-:Y:S02]  /*00c0*/  VIADD R3, R3, 0x100 ;  /* 0x0000010003037836 */ /* 0x000fe40000000000 */
[----:B-1----:R-:W-:-:S09]  /*00d0*/  VIADD R2, R2, 0x400 ;  /* 0x0000040002027836 */ /* 0x002fd20000000000 */
[----:B------:R-:W-:Y:S05]  /*00e0*/  @!P0 BRA `(.L_x_1216) ;  /* 0xfffffffc00ec8947 */ /* 0x000fea000383ffff */
[----:B------:R-:W-:Y:S05]  /*00f0*/  BSYNC.RECONVERGENT B0 ;  /* 0x0000000000007941 */ /* 0x000fea0003800200 */
.L_x_1215:
[----:B------:R-:W1:Y:S01]  /*0100*/  LDC R6, c[0x0][0x370] ;  /* 0x0000dc00ff067b82 */ /* 0x000e620000000800 */
[----:B------:R-:W-:-:S07]  /*0110*/  ULEA UR4, UR6, UR4, 0x18 ;  /* 0x0000000406047291 */ /* 0x000fce000f8ec0ff */
[----:B------:R-:W2:Y:S08]  /*0120*/  S2UR UR5, SR_CTAID.X ;  /* 0x00000000000579c3 */ /* 0x000eb00000002500 */
[----:B------:R-:W3:Y:S01]  /*0130*/  LDC R10, c[0x0][0x390] ;  /* 0x0000e400ff0a7b82 */ /* 0x000ee20000000800 */
[----:B-1----:R-:W-:-:S05]  /*0140*/  IMAD.SHL.U32 R4, R6, 0x100, RZ ;  /* 0x0000010006047824 */ /* 0x002fca00078e00ff */
[-C--:B------:R-:W-:Y:S02]  /*0150*/  IABS R2, R4.reuse ;  /* 0x0000000400027213 */ /* 0x080fe40000000000 */
[----:B------:R-:W-:Y:S01]  /*0160*/  IABS R11, R4 ;  /* 0x00000004000b7213 */ /* 0x000fe20000000000 */
[----:B--2---:R-:W-:Y:S01]  /*0170*/  USHF.L.U32 UR7, UR5, 0x8, URZ ;  /* 0x0000000805077899 */ /* 0x004fe200080006ff */
[----:B------:R-:W1:Y:S01]  /*0180*/  I2F.RP R5, R2 ;  /* 0x0000000200057306 */ /* 0x000e620000209400 */
[----:B------:R-:W-:Y:S02]  /*0190*/  VIADD R3, R6, UR5 ;  /* 0x0000000506037c36 */ /* 0x000fe40008000000 */
[----:B------:R-:W-:Y:S02]  /*01a0*/  IMAD.MOV R11, RZ, RZ, -R11 ;  /* 0x000000ffff0b7224 */ /* 0x000fe400078e0a0b */
[----:B------:R-:W-:-:S05]  /*01b0*/  IMAD.SHL.U32 R3, R3, 0x100, RZ ;  /* 0x0000010003037824 */ /* 0x000fca00078e00ff */
[----:B------:R-:W-:-:S04]  /*01c0*/  LOP3.LUT R13, R3, R0, RZ, 0xfc, !PT ;  /* 0x00000000030d7212 */ /* 0x000fc800078efcff */
[----:B---3--:R-:W-:Y:S01]  /*01d0*/  ISETP.GE.AND P2, PT, R13, R10, PT ;  /* 0x0000000a0d00720c */ /* 0x008fe20003f46270 */
[----:B-1----:R-:W1:Y:S02]  /*01e0*/  MUFU.RCP R5, R5 ;  /* 0x0000000500057308 */ /* 0x002e640000001000 */
[----:B-1----:R-:W-:Y:S01]  /*01f0*/  VIADD R8, R5, 0xffffffe ;  /* 0x0ffffffe05087836 */ /* 0x002fe20000000000 */
[----:B------:R-:W-:-:S05]  /*0200*/  IADD3 R5, PT, PT, R4, -0x1, R10 ;  /* 0xffffffff04057810 */ /* 0x000fca0007ffe00a */
[----:B------:R1:W2:Y:S01]  /*0210*/  F2I.FTZ.U32.TRUNC.NTZ R9, R8 ;  /* 0x0000000800097305 */ /* 0x0002a2000021f000 */
[----:B------:R-:W-:-:S04]  /*0220*/  LOP3.LUT R14, R5, R4, RZ, 0x3c, !PT ;  /* 0x00000004050e7212 */ /* 0x000fc800078e3cff */
[----:B------:R-:W-:Y:S01]  /*0230*/  ISETP.GE.AND P4, PT, R14, RZ, PT ;  /* 0x000000ff0e00720c */ /* 0x000fe20003f86270 */
[----:B-1----:R-:W-:Y:S02]  /*0240*/  IMAD.MOV.U32 R8, RZ, RZ, RZ ;  /* 0x000000ffff087224 */ /* 0x002fe400078e00ff */
[----:B--2---:R-:W-:-:S04]  /*0250*/  IMAD.MOV R7, RZ, RZ, -R9 ;  /* 0x000000ffff077224 */ /* 0x004fc800078e0a09 */
[----:B------:R-:W-:-:S04]  /*0260*/  IMAD R7, R7, R2, RZ ;  /* 0x0000000207077224 */ /* 0x000fc800078e02ff */
[----:B------:R-:W-:Y:S01]  /*0270*/  IMAD.HI.U32 R9, R9, R7, R8 ;  /* 0x0000000709097227 */ /* 0x000fe200078e0008 */
[C---:B------:R-:W-:Y:S02]  /*0280*/  LOP3.LUT R7, R0.reuse, UR7, RZ, 0xfc, !PT ;  /* 0x0000000700077c12 */ /* 0x040fe4000f8efcff */
[----:B------:R-:W-:Y:S02]  /*0290*/  IABS R8, R5 ;  /* 0x0000000500087213 */ /* 0x000fe40000000000 */
[----:B------:R-:W-:Y:S02]  /*02a0*/  ISETP.GE.AND P1, PT, R7, R10, PT ;  /* 0x0000000a0700720c */ /* 0x000fe40003f26270 */
[----:B------:R-:W-:Y:S01]  /*02b0*/  LEA R5, R0, UR4, 0x2 ;  /* 0x0000000400057c11 */ /* 0x000fe2000f8e10ff */
[----:B------:R-:W-:Y:S02]  /*02c0*/  IMAD.MOV.U32 R3, RZ, RZ, R8 ;  /* 0x000000ffff037224 */ /* 0x000fe400078e0008 */
[----:B------:R-:W-:-:S02]  /*02d0*/  IMAD.MOV.U32 R8, RZ, RZ, R11 ;  /* 0x000000ffff087224 */ /* 0x000fc400078e000b */
[----:B------:R-:W-:Y:S01]  /*02e0*/  IMAD.HI.U32 R12, R9, R3, RZ ;  /* 0x00000003090c7227 */ /* 0x000fe200078e00ff */
[----:B------:R-:W1:Y:S03]  /*02f0*/  @!P2 LDC.64 R10, c[0x0][0x380] ;  /* 0x0000e000ff0aab82 */ /* 0x000e660000000a00 */
[----:B------:R-:W-:-:S05]  /*0300*/  IMAD R3, R12, R8, R3 ;  /* 0x000000080c037224 */ /* 0x000fca00078e0203 */
[----:B------:R-:W2:Y:S01]  /*0310*/  @!P1 LDC.64 R8, c[0x0][0x380] ;  /* 0x0000e000ff089b82 */ /* 0x000ea20000000a00 */
[----:B------:R-:W-:-:S13]  /*0320*/  ISETP.GT.U32.AND P3, PT, R2, R3, PT ;  /* 0x000000030200720c */ /* 0x000fda0003f64070 */
[----:B------:R-:W-:Y:S02]  /*0330*/  @!P3 IMAD.IADD R3, R3, 0x1, -R2 ;  /* 0x000000010303b824 */ /* 0x000fe400078e0a02 */
[----:B------:R-:W-:Y:S02]  /*0340*/  @!P3 VIADD R12, R12, 0x1 ;  /* 0x000000010c0cb836 */ /* 0x000fe40000000000 */
[----:B-1----:R-:W-:Y:S01]  /*0350*/  @!P2 IMAD.WIDE R10, R13, 0x4, R10 ;  /* 0x000000040d0aa825 */ /* 0x002fe200078e020a */
[----:B------:R-:W-:-:S03]  /*0360*/  ISETP.GE.U32.AND P0, PT, R3, R2, PT ;  /* 0x000000020300720c */ /* 0x000fc60003f06070 */
[----:B--2---:R-:W-:-:S05]  /*0370*/  @!P1 IMAD.WIDE R2, R7, 0x4, R8 ;  /* 0x0000000407029825 */ /* 0x004fca00078e0208 */
[----:B------:R-:W-:Y:S01]  /*0380*/  @!PT LDS RZ, [RZ] ;  /* 0x00000000fffff984 */ /* 0x000fe20000000800 */
[----:B------:R-:W-:Y:S01]  /*0390*/  @!PT LDS RZ, [RZ] ;  /* 0x00000000fffff984 */ /* 0x000fe20000000800 */
[----:B------:R-:W-:Y:S01]  /*03a0*/  @!PT LDS RZ, [RZ] ;  /* 0x00000000fffff984 */ /* 0x000fe20000000800 */
[----:B------:R1:W-:Y:S01]  /*03b0*/  @!P1 LDGSTS.E [R5], desc[UR8][R2.64] ;  /* 0x0000000002059fae */ /* 0x0003e2000b9a1008 */
[----:B------:R-:W-:-:S04]  /*03c0*/  ISETP.NE.AND P1, PT, R4, RZ, PT ;  /* 0x000000ff0400720c */ /* 0x000fc80003f25270 */
[----:B------:R-:W-:Y:S01]  /*03d0*/  @P0 VIADD R12, R12, 0x1 ;  /* 0x000000010c0c0836 */ /* 0x000fe20000000000 */
[----:B------:R-:W0:Y:S03]  /*03e0*/  LDGDEPBAR ;  /* 0x00000000000079af */ /* 0x000e260000000000 */
[----:B------:R-:W-:Y:S01]  /*03f0*/  IMAD.MOV.U32 R8, RZ, RZ, R12 ;  /* 0x000000ffff087224 */ /* 0x000fe200078e000c */
[----:B------:R1:W-:Y:S03]  /*0400*/  @!P2 LDGSTS.E [R5+0x400], desc[UR8][R10.64] ;  /* 0x004000000a05afae */ /* 0x0003e6000b9a1008 */
[----:B------:R-:W-:Y:S01]  /*0410*/  @!P4 IMAD.MOV R8, RZ, RZ, -R8 ;  /* 0x000000ffff08c224 */ /* 0x000fe200078e0a08 */
[----:B------:R-:W0:Y:S01]  /*0420*/  LDGDEPBAR ;  /* 0x00000000000079af */ /* 0x000e220000000000 */
[----:B------:R-:W-:Y:S01]  /*0430*/  @!P1 LOP3.LUT R8, RZ, R4, RZ, 0x33, !PT ;  /* 0x00000004ff089212 */ /* 0x000fe200078e33ff */
[----:B------:R-:W-:Y:S03]  /*0440*/  BAR.SYNC.DEFER_BLOCKING 0x0 ;  /* 0x0000000000007b1d */ /* 0x000fe60000010000 */
[----:B------:R-:W-:-:S13]  /*0450*/  ISETP.GE.AND P0, PT, R8, 0x3, PT ;  /* 0x000000030800780c */ /* 0x000fda0003f06270 */
[----:B-1----:R-:W-:Y:S05]  /*0460*/  @!P0 BRA `(.L_x_1217) ;  /* 0x00000010006c8947 */ /* 0x002fea0003800000 */
        /* <DEDUP_REMOVED lines=8> */
.L_x_1228:
        /* <DEDUP_REMOVED lines=76> */
.L_x_1219:
[----:B------:R-:W-:Y:S05]  /*09b0*/  BSYNC.RECONVERGENT B0 ;  /* 0x0000000000007941 */ /* 0x000fea0003800200 */
.L_x_1218:
        /* <DEDUP_REMOVED lines=63> */
.L_x_1221:
[----:B------:R-:W-:Y:S05]  /*0db0*/  BSYNC.RECONVERGENT B0 ;  /* 0x0000000000007941 */ /* 0x000fea0003800200 */
.L_x_1220:
        /* <DEDUP_REMOVED lines=62> */
.L_x_1223:
[----:B------:R-:W-:Y:S05]  /*11a0*/  BSYNC.RECONVERGENT B0 ;  /* 0x0000000000007941 */ /* 0x000fea0003800200 */
.L_x_1222:
        /* <DEDUP_REMOVED lines=57> */
.L_x_1225:
[----:B------:R-:W-:Y:S05]  /*1540*/  BSYNC.RECONVERGENT B0 ;  /* 0x0000000000007941 */ /* 0x000fea0003800200 */
.L_x_1224:
[----:B------:R-:W-:Y:S04]  /*1550*/  BSSY.RECONVERGENT B0, `(.L_x_1226) ;  /* 0x0000007000007945 */ /* 0x000fe80003800200 */
[----:B------:R-:W-:Y:S05]  /*1560*/  @P2 BRA `(.L_x_1227) ;  /* 0x0000000000142947 */ /* 0x000fea0003800000 */
[----:B--2---:R-:W-:-:S05]  /*1570*/  IMAD.WIDE R14, R11, 0x4, R2 ;  /* 0x000000040b0e7825 */ /* 0x004fca00078e0202 */
[----:B------:R-:W-:Y:S01]  /*1580*/  @!PT LDS RZ, [RZ] ;  /* 0x00000000fffff984 */ /* 0x000fe20000000800 */
[----:B------:R-:W-:Y:S01]  /*1590*/  @!PT LDS RZ, [RZ] ;  /* 0x00000000fffff984 */ /* 0x000fe20000000800 */
[----:B------:R-:W-:Y:S01]  /*15a0*/  @!PT LDS RZ, [RZ] ;  /* 0x00000000fffff984 */ /* 0x000fe20000000800 */
[----:B------:R3:W-:Y:S02]  /*15b0*/  LDGSTS.E [R12], desc[UR8][R14.64] ;  /* 0x000000000e0c7fae */ /* 0x0007e4000b9a1008 */
.L_x_1227:
[----:B------:R-:W-:Y:S05]  /*15c0*/  BSYNC.RECONVERGENT B0 ;  /* 0x0000000000007941 */ /* 0x000fea0003800200 */
.L_x_1226:
[----:B------:R-:W0:Y:S01]  /*15d0*/  LDGDEPBAR ;  /* 0x00000000000079af */ /* 0x000e220000000000 */
[----:B------:R-:W-:Y:S01]  /*15e0*/  UIADD3 UR4, UPT, UPT, UR4, 0x1, URZ ;  /* 0x0000000104047890 */ /* 0x000fe2000fffe0ff */
[C---:B------:R-:W-:Y:S02]  /*15f0*/  IMAD.IADD R7, R4.reuse, 0x1, R7 ;  /* 0x0000000104077824 */ /* 0x040fe400078e0207 */
[----:B------:R-:W-:Y:S01]  /*1600*/  IMAD.IADD R11, R4, 0x1, R11 ;  /* 0x00000001040b7824 */ /* 0x000fe200078e020b */
[----:B------:R-:W-:Y:S08]  /*1610*/  @P1 BRA `(.L_x_1228) ;  /* 0xffffffec00b41947 */ /* 0x000ff0000383ffff */
.L_x_1217:
        /* <DEDUP_REMOVED lines=11> */
.L_x_1237:
        /* <DEDUP_REMOVED lines=9> */
[----:B-1----:R-:W-:Y:S02]  /*1760*/  LOP3.LUT R10, R7, 0x1, RZ, 0xc0, !PT ;  /* 0x00000001070a7812 */ /* 0x002fe400078ec0ff */
[----:B------:R-:W-:-:S02]  /*1770*/  SHF.R.U32.HI R7, RZ, 0x2, R6 ;  /* 0x00000002ff077819 */ /* 0x000fc40000011606 */
[C---:B------:R-:W-:Y:S01]  /*1780*/  ISETP.NE.U32.AND P2, PT, R10.reuse, 0x1, PT ;  /* 0x000000010a00780c */ /* 0x040fe20003f45070 */
[----:B------:R-:W-:Y:S01]  /*1790*/  VIADD R10, R10, 0xffffffff ;  /* 0xffffffff0a0a7836 */ /* 0x000fe20000000000 */
[----:B------:R-:W-:Y:S02]  /*17a0*/  LOP3.LUT R11, R7, 0x1, RZ, 0xc0, !PT ;  /* 0x00000001070b7812 */ /* 0x000fe400078ec0ff */
[----:B---3--:R-:W-:Y:S02]  /*17b0*/  SHF.R.U32.HI R12, RZ, 0x3, R6 ;  /* 0x00000003ff0c7819 */ /* 0x008fe40000011606 */
        /* <DEDUP_REMOVED lines=59> */
.L_x_1230:
[----:B------:R-:W-:Y:S05]  /*1b70*/  BSYNC.RECONVERGENT B0 ;  /* 0x0000000000007941 */ /* 0x000fea0003800200 */
.L_x_1229:
        /* <DEDUP_REMOVED lines=63> */
.L_x_1232:
[----:B------:R-:W-:Y:S05]  /*1f70*/  BSYNC.RECONVERGENT B0 ;  /* 0x0000000000007941 */ /* 0x000fea0003800200 */
.L_x_1231:
        /* <DEDUP_REMOVED lines=62> */
.L_x_1234:
[----:B------:R-:W-:Y:S05]  /*2360*/  BSYNC.RECONVERGENT B0 ;  /* 0x0000000000007941 */ /* 0x000fea0003800200 */
.L_x_1233:
        /* <DEDUP_REMOVED lines=56> */
.L_x_1236:
[----:B------:R-:W-:Y:S05]  /*26f0*/  BSYNC.RECONVERGENT B0 ;  /* 0x0000000000007941 */ /* 0x000fea0003800200 */
.L_x_1235:
        /* <DEDUP_REMOVED lines=28> */
.L_x_1239:
        /* <DEDUP_REMOVED lines=16> */
.L_x_1245:
        /* <DEDUP_REMOVED lines=16> */
.L_x_1238:
[----:B---3--:R-:W-:Y:S02]  /*2ac0*/  IMAD.MOV.U32 R15, RZ, RZ, R6 ;  /* 0x000000ffff0f7224 */ /* 0x008fe400078e0006 */
[----:B------:R-:W-:Y:S02]  /*2ad0*/  IMAD.MOV.U32 R14, RZ, RZ, 0x1 ;  /* 0x00000001ff0e7424 */ /* 0x000fe400078e00ff */
[----:B------:R-:W-:Y:S02]  /*2ae0*/  IMAD.MOV.U32 R17, RZ, RZ, RZ ;  /* 0x000000ffff117224 */ /* 0x000fe400078e00ff */
[----:B------:R-:W-:-:S07]  /*2af0*/  IMAD.MOV.U32 R12, RZ, RZ, -0x1 ;  /* 0xffffffffff0c7424 */ /* 0x000fce00078e00ff */
[----:B-12---:R-:W-:Y:S05]  /*2b00*/  WARPSYNC.COLLECTIVE R12, `(.L_x_1240) ;  /* 0x000000000c087348 */ /* 0x006fea0003c00000 */
[----:B------:R3:W4:Y:S02]  /*2b10*/  SHFL.UP P5, R13, R15, R14, R17 ;  /* 0x0400000e0f0d7389 */ /* 0x00072400000a0011 */
[----:B-1234-:R-:W-:Y:S05]  /*2b20*/  ENDCOLLECTIVE ;  /* 0x000000000000791b */ /* 0x01efea0003800000 */
.L_x_1240:
        /* <DEDUP_REMOVED lines=8> */
.L_x_1241:
        /* <DEDUP_REMOVED lines=8> */
.L_x_1242:
        /* <DEDUP_REMOVED lines=8> */
.L_x_1243:
        /* <DEDUP_REMOVED lines=8> */
.L_x_1244:
[----:B------:R-:W-:Y:S01]  /*2d30*/  IMAD.MOV.U32 R6, RZ, RZ, R13 ;  /* 0x000000ffff067224 */ /* 0x000fe200078e000d */
[----:B------:R-:W-:Y:S06]  /*2d40*/  BRA `(.L_x_1245) ;  /* 0xfffffffc001c7947 */ /* 0x000fec000383ffff */
.L_x_1246:
        /* <DEDUP_REMOVED lines=11> */
.L_x_3597:


//--------------------- .text._Z18compute_histogramsIjLi3ELi10ELi512ELb1EEvPKT_Pji --------------------------
	.section	.text._Z18compute_histogramsIjLi3ELi10ELi512ELb1EEvPKT_Pji,"ax",@progbits
	.align	128
        .global         _Z18compute_histogramsIjLi3ELi10ELi512ELb1EEvPKT_Pji
        .type           _Z18compute_histogramsIjLi3ELi10ELi512ELb1EEvPKT_Pji,@function
        .size           _Z18compute_histogramsIjLi3ELi10ELi512ELb1EEvPKT_Pji,(.L_x_3598 - _Z18compute_histogramsIjLi3ELi10ELi512ELb1EEvPKT_Pji)
        .other          _Z18compute_histogramsIjLi3ELi10ELi512ELb1EEvPKT_Pji,@"STO_CUDA_ENTRY STV_DEFAULT"
_Z18compute_histogramsIjLi3ELi10ELi512ELb1EEvPKT_Pji:
.text._Z18compute_histogramsIjLi3ELi10ELi512ELb1EEvPKT_Pji:
[----:B------:R-:W-:Y:S01]  /*0000*/  LDC R1, c[0x0][0x37c] ;  /* 0x0000df00ff017b82 */ /* 0x000fe20000000800 */
[----:B------:R-:W0:Y:S01]  /*0010*/  S2R R0, SR_TID.X ;  /* 0x0000000000007919 */ /* 0x000e220000002100 */
[----:B------:R-:W1:Y:S01]  /*0020*/  LDCU.64 UR6, c[0x0][0x358] ;  /* 0x00006b00ff0677ac */ /* 0x000e620008000a00 */
[----:B------:R-:W-:Y:S01]  /*0030*/  BSSY.RECONVERGENT B0, `(.L_x_1247) ;  /* 0x000000d000007945 */ /* 0x000fe20003800200 */
[----:B------:R-:W0:Y:S02]  /*0040*/  S2R R3, SR_CTAID.X ;  /* 0x0000000000037919 */ /* 0x000e240000002500 */
[----:B0-----:R-:W-:-:S05]  /*0050*/  IMAD R2, R3, 0x200, R0 ;  /* 0x0000020003027824 */ /* 0x001fca00078e0200 */
[----:B------:R-:W-:-:S13]  /*0060*/  ISETP.GT.AND P0, PT, R2, 0xbff, PT ;  /* 0x00000bff0200780c */ /* 0x000fda0003f04270 */
[----:B-1----:R-:W-:Y:S05]  /*0070*/  @P0 BRA `(.L_x_1248) ;  /* 0x0000000000200947 */ /* 0x002fea0003800000 */
[----:B------:R-:W0:Y:S01]  /*0080*/  LDC R8, c[0x0][0x370] ;  /* 0x0000dc00ff087b82 */ /* 0x000e220000000800 */
[----:B------:R-:W-:-:S07]  /*0090*/  IMAD.MOV.U32 R9, RZ, RZ, R2 ;  /* 0x000000ffff097224 */ /* 0x000fce00078e0002 */
[----:B------:R-:W1:Y:S02]  /*00a0*/  LDC.64 R6, c[0x0][0x388] ;  /* 0x0000e200ff067b82 */ /* 0x000e640000000a00 */
.L_x_1249:
[----:B-1----:R-:W-:-:S04]  /*00b0*/  IMAD.WIDE R4, R9, 0x4, R6 ;  /* 0x0000000409047825 */ /* 0x002fc800078e0206 */
[----:B0-----:R-:W-:Y:S01]  /*00c0*/  IMAD R9, R8, 0x200, R9 ;  /* 0x0000020008097824 */ /* 0x001fe200078e0209 */
[----:B------:R2:W-:Y:S04]  /*00d0*/  STG.E desc[UR6][R4.64], RZ ;  /* 0x000000ff04007986 */ /* 0x0005e8000c101906 */
[----:B------:R-:W-:-:S13]  /*00e0*/  ISETP.GE.AND P0, PT, R9, 0xc00, PT ;  /* 0x00000c000900780c */ /* 0x000fda0003f06270 */
[----:B--2---:R-:W-:Y:S05]  /*00f0*/  @!P0 BRA `(.L_x_1249) ;  /* 0xfffffffc00ec8947 */ /* 0x004fea000383ffff */
.L_x_1248:
[----:B------:R-:W-:Y:S05]  /*0100*/  BSYNC.RECONVERGENT B0 ;  /* 0x0000000000007941 */ /* 0x000fea0003800200 */
.L_x_1247:
[----:B------:R-:W0:Y:S01]  /*0110*/  S2UR UR5, SR_CgaCtaId ;  /* 0x00000000000579c3 */ /* 0x000e220000008800 */
[----:B------:R-:W-:Y:S01]  /*0120*/  UMOV UR4, 0x400 ;  /* 0x0000040000047882 */ /* 0x000fe20000000000 */
[----:B------:R-:W-:Y:S01]  /*0130*/  BSSY.RECONVERGENT B0, `(.L_x_1250) ;  /* 0x0000009000007945 */ /* 0x000fe20003800200 */
[----:B------:R-:W-:Y:S01]  /*0140*/  IMAD.MOV.U32 R5, RZ, RZ, R0 ;  /* 0x000000ffff057224 */ /* 0x000fe200078e0000 */
[----:B0-----:R-:W-:-:S06]  /*0150*/  ULEA UR4, UR5, UR4, 0x18 ;  /* 0x0000000405047291 */ /* 0x001fcc000f8ec0ff */
[----:B------:R-:W-:-:S07]  /*0160*/  LEA R4, R0, UR4, 0x2 ;  /* 0x0000000400047c11 */ /* 0x000fce000f8e10ff */
.L_x_1251:
[C---:B------:R-:W-:Y:S01]  /*0170*/  ISETP.GE.U32.AND P0, PT, R5.reuse, 0xa00, PT ;  /* 0x00000a000500780c */ /* 0x040fe20003f06070 */
[----:B------:R0:W-:Y:S01]  /*0180*/  STS [R4], RZ ;  /* 0x000000ff04007388 */ /* 0x0001e20000000800 */
[----:B------:R-:W-:Y:S02]  /*0190*/  VIADD R5, R5, 0x200 ;  /* 0x0000020005057836 */ /* 0x000fe40000000000 */
[----:B0-----:R-:W-:-:S09]  /*01a0*/  VIADD R4, R4, 0x800 ;  /* 0x0000080004047836 */ /* 0x001fd20000000000 */
[----:B------:R-:W-:Y:S05]  /*01b0*/  @!P0 BRA `(.L_x_1251) ;  /* 0xfffffffc00ec8947 */ /* 0x000fea000383ffff */
[----:B------:R-:W-:Y:S05]  /*01c0*/  BSYNC.RECONVERGENT B0 ;  /* 0x0000000000007941 */ /* 0x000fea0003800200 */
.L_x_1250:
[----:B------:R-:W0:Y:S08]  /*01d0*/  LDC R4, c[0x0][0x370] ;  /* 0x0000dc00ff047b82 */ /* 0x000e300000000800 */
[----:B------:R-:W-:Y:S08]  /*01e0*/  BAR.SYNC.DEFER_BLOCKING 0x0 ;  /* 0x0000000000007b1d */ /* 0x000ff00000010000 */
[----:B------:R-:W1:Y:S01]  /*01f0*/  LDC R8, c[0x0][0x390] ;  /* 0x0000e400ff087b82 */ /* 0x000e620000000800 */
[----:B0-----:R-:W-:-:S05]  /*0200*/  IMAD.SHL.U32 R5, R4, 0x200, RZ ;  /* 0x0000020004057824 */ /* 0x001fca00078e00ff */
[-C--:B------:R-:W-:Y:S02]  /*0210*/  IABS R11, R5.reuse ;  /* 0x00000005000b7213 */ /* 0x080fe40000000000 */
[----:B------:R-:W-:Y:S02]  /*0220*/  IABS R12, R5 ;  /* 0x00000005000c7213 */ /* 0x000fe40000000000 */
[----:B------:R-:W0:Y:S01]  /*0230*/  I2F.RP R9, R11 ;  /* 0x0000000b00097306 */ /* 0x000e220000209400 */
[----:B-1----:R-:W-:Y:S02]  /*0240*/  IADD3 R8, PT, PT, R5, -0x1, R8 ;  /* 0xffffffff05087810 */ /* 0x002fe40007ffe008 */
[----:B------:R-:W-:-:S05]  /*0250*/  IMAD.MOV R12, RZ, RZ, -R12 ;  /* 0x000000ffff0c7224 */ /* 0x000fca00078e0a0c */
[----:B0-----:R-:W0:Y:S02]  /*0260*/  MUFU.RCP R9, R9 ;  /* 0x0000000900097308 */ /* 0x001e240000001000 */
[----:B0-----:R-:W-:-:S06]  /*0270*/  VIADD R6, R9, 0xffffffe ;  /* 0x0ffffffe09067836 */ /* 0x001fcc0000000000 */
[----:B------:R0:W1:Y:S02]  /*0280*/  F2I.FTZ.U32.TRUNC.NTZ R7, R6 ;  /* 0x0000000600077305 */ /* 0x000064000021f000 */
[----:B0-----:R-:W-:Y:S02]  /*0290*/  IMAD.MOV.U32 R6, RZ, RZ, RZ ;  /* 0x000000ffff067224 */ /* 0x001fe400078e00ff */
[----:B-1----:R-:W-:-:S04]  /*02a0*/  IMAD.MOV R10, RZ, RZ, -R7 ;  /* 0x000000ffff0a7224 */ /* 0x002fc800078e0a07 */
[----:B------:R-:W-:Y:S01]  /*02b0*/  IMAD R13, R10, R11, RZ ;  /* 0x0000000b0a0d7224 */ /* 0x000fe200078e02ff */
[----:B------:R-:W-:Y:S02]  /*02c0*/  IABS R10, R8 ;  /* 0x00000008000a7213 */ /* 0x000fe40000000000 */
[----:B------:R-:W-:Y:S01]  /*02d0*/  LOP3.LUT R8, R8, R5, RZ, 0x3c, !PT ;  /* 0x0000000508087212 */ /* 0x000fe200078e3cff */
[----:B------:R-:W-:-:S03]  /*02e0*/  IMAD.HI.U32 R7, R7, R13, R6 ;  /* 0x0000000d07077227 */ /* 0x000fc600078e0006 */
[----:B------:R-:W-:Y:S01]  /*02f0*/  ISETP.GE.AND P2, PT, R8, RZ, PT ;  /* 0x000000ff0800720c */ /* 0x000fe20003f46270 */
[----:B------:R-:W-:Y:S02]  /*0300*/  IMAD.MOV.U32 R6, RZ, RZ, R12 ;  /* 0x000000ffff067224 */ /* 0x000fe400078e000c */
[----:B------:R-:W-:-:S04]  /*0310*/  IMAD.HI.U32 R7, R7, R10, RZ ;  /* 0x0000000a07077227 */ /* 0x000fc800078e00ff */
[----:B------:R-:W-:-:S05]  /*0320*/  IMAD R6, R7, R6, R10 ;  /* 0x0000000607067224 */ /* 0x000fca00078e020a */
[----:B------:R-:W-:-:S13]  /*0330*/  ISETP.GT.U32.AND P1, PT, R11, R6, PT ;  /* 0x000000060b00720c */ /* 0x000fda0003f24070 */
[----:B------:R-:W-:Y:S02]  /*0340*/  @!P1 IMAD.IADD R6, R6, 0x1, -R11 ;  /* 0x0000000106069824 */ /* 0x000fe400078e0a0b */
[----:B------:R-:W-:Y:S01]  /*0350*/  @!P1 VIADD R7, R7, 0x1 ;  /* 0x0000000107079836 */ /* 0x000fe20000000000 */
[----:B------:R-:W-:Y:S02]  /*0360*/  ISETP.NE.AND P1, PT, R5, RZ, PT ;  /* 0x000000ff0500720c */ /* 0x000fe40003f25270 */
[----:B------:R-:W-:-:S13]  /*0370*/  ISETP.GE.U32.AND P0, PT, R6, R11, PT ;  /* 0x0000000b0600720c */ /* 0x000fda0003f06070 */
[----:B------:R-:W-:-:S04]  /*0380*/  @P0 VIADD R7, R7, 0x1 ;  /* 0x0000000107070836 */ /* 0x000fc80000000000 */
[----:B------:R-:W-:Y:S01]  /*0390*/  @!P2 IMAD.MOV R7, RZ, RZ, -R7 ;  /* 0x000000ffff07a224 */ /* 0x000fe200078e0a07 */
[----:B------:R-:W-:-:S04]  /*03a0*/  @!P1 LOP3.LUT R7, RZ, R5, RZ, 0x33, !PT ;  /* 0x00000005ff079212 */ /* 0x000fc800078e33ff */
[----:B------:R-:W-:-:S13]  /*03b0*/  ISETP.GE.AND P0, PT, R7, 0x1, PT ;  /* 0x000000010700780c */ /* 0x000fda0003f06270 */
[----:B------:R-:W-:Y:S05]  /*03c0*/  @!P0 BRA `(.L_x_1252) ;  /* 0x0000000c00c08947 */ /* 0x000fea0003800000 */
[----:B------:R-:W-:Y:S01]  /*03d0*/  IMAD.MOV R6, RZ, RZ, -R7 ;  /* 0x000000ffff067224 */ /* 0x000fe200078e0a07 */
[----:B------:R-:W0:Y:S06]  /*03e0*/  LDCU UR8, c[0x0][0x390] ;  /* 0x00007200ff0877ac */ /* 0x000e2c0008000800 */
.L_x_1259:
[----:B0-----:R-:W-:Y:S01]  /*03f0*/  ISETP.GE.AND P0, PT, R2, UR8, PT ;  /* 0x0000000802007c0c */ /* 0x001fe2000bf06270 */
[----:B------:R-:W-:-:S12]  /*0400*/  IMAD.MOV.U32 R7, RZ, RZ, RZ ;  /* 0x000000ffff077224 */ /* 0x000fd800078e00ff */
[----:B------:R-:W0:Y:S02]  /*0410*/  @!P0 LDC.64 R8, c[0x0][0x380] ;  /* 0x0000e000ff088b82 */ /* 0x000e240000000a00 */
[----:B0-----:R-:W-:-:S05]  /*0420*/  @!P0 IMAD.WIDE R8, R2, 0x4, R8 ;  /* 0x0000000402088825 */ /* 0x001fca00078e0208 */
[----:B------:R-:W2:Y:S01]  /*0430*/  @!P0 LDG.E.CONSTANT R7, desc[UR6][R8.64] ;  /* 0x0000000608078981 */ /* 0x000ea2000c1e9900 */
[----:B------:R-:W-:Y:S01]  /*0440*/  ISETP.GE.AND P1, PT, R2, UR8, PT ;  /* 0x0000000802007c0c */ /* 0x000fe2000bf26270 */
[----:B------:R-:W-:Y:S01]  /*0450*/  BSSY.RECONVERGENT B0, `(.L_x_1253) ;  /* 0x0000052000007945 */ /* 0x000fe20003800200 */
[----:B--2---:R-:W-:Y:S02]  /*0460*/  LOP3.LUT R11, R7, 0x1, RZ, 0xc0, !PT ;  /* 0x00000001070b7812 */ /* 0x004fe400078ec0ff */
[--C-:B------:R-:W-:Y:S02]  /*0470*/  SHF.R.U32.HI R10, RZ, 0x1, R7.reuse ;  /* 0x00000001ff0a7819 */ /* 0x100fe40000011607 */
[C---:B------:R-:W-:Y:S01]  /*0480*/  ISETP.NE.U32.AND P0, PT, R11.reuse, 0x1, PT ;  /* 0x000000010b00780c */ /* 0x040fe20003f05070 */
[----:B------:R-:W-:Y:S01]  /*0490*/  VIADD R11, R11, 0xffffffff ;  /* 0xffffffff0b0b7836 */ /* 0x000fe20000000000 */
[----:B------:R-:W-:Y:S02]  /*04a0*/  LOP3.LUT R12, R10, 0x1, RZ, 0xc0, !PT ;  /* 0x000000010a0c7812 */ /* 0x000fe400078ec0ff */
[----:B------:R-:W-:-:S02]  /*04b0*/  SHF.R.U32.HI R13, RZ, 0x2, R7 ;  /* 0x00000002ff0d7819 */ /* 0x000fc40000011607 */
[----:B------:R-:W-:Y:S02]  /*04c0*/  ISETP.NE.U32.AND P2, PT, R12, 0x1, PT ;  /* 0x000000010c00780c */ /* 0x000fe40003f45070 */
[----:B------:R-:W-:Y:S02]  /*04d0*/  LOP3.LUT R13, R13, 0x1, RZ, 0xc0, !PT ;  /* 0x000000010d0d7812 */ /* 0x000fe400078ec0ff */
[----:B------:R-:W-:Y:S02]  /*04e0*/  VOTE.ANY R10, PT, !P1 ;  /* 0x00000000000a7806 */ /* 0x000fe400048e0100 */
[----:B------:R-:W-:Y:S02]  /*04f0*/  SHF.R.U32.HI R9, RZ, 0x3, R7 ;  /* 0x00000003ff097819 */ /* 0x000fe40000011607 */
[----:B------:R-:W-:Y:S02]  /*0500*/  VOTE.ANY R8, PT, !P0 ;  /* 0x0000000000087806 */ /* 0x000fe400040e0100 */
[C---:B------:R-:W-:Y:S01]  /*0510*/  ISETP.NE.U32.AND P0, PT, R13.reuse, 0x1, PT ;  /* 0x000000010d00780c */ /* 0x040fe20003f05070 */
[----:B------:R-:W-:Y:S01]  /*0520*/  VIADD R13, R13, 0xffffffff ;  /* 0xffffffff0d0d7836 */ /* 0x000fe20000000000 */
[----:B------:R-:W-:-:S02]  /*0530*/  LOP3.LUT R8, R10, R8, R11, 0x60, !PT ;  /* 0x000000080a087212 */ /* 0x000fc400078e600b */
[----:B------:R-:W-:Y:S01]  /*0540*/  LOP3.LUT R11, R9, 0x1, RZ, 0xc0, !PT ;  /* 0x00000001090b7812 */ /* 0x000fe200078ec0ff */
[----:B------:R-:W-:Y:S01]  /*0550*/  VIADD R9, R12, 0xffffffff ;  /* 0xffffffff0c097836 */ /* 0x000fe20000000000 */
[----:B------:R-:W-:Y:S02]  /*0560*/  SHF.R.U32.HI R14, RZ, 0x4, R7 ;  /* 0x00000004ff0e7819 */ /* 0x000fe40000011607 */
[----:B------:R-:W-:Y:S02]  /*0570*/  VOTE.ANY R10, PT, !P2 ;  /* 0x00000000000a7806 */ /* 0x000fe400050e0100 */
[C---:B------:R-:W-:Y:S01]  /*0580*/  ISETP.NE.U32.AND P2, PT, R11.reuse, 0x1, PT ;  /* 0x000000010b00780c */ /* 0x040fe20003f45070 */
[----:B------:R-:W-:Y:S01]  /*0590*/  VIADD R11, R11, 0xffffffff ;  /* 0xffffffff0b0b7836 */ /* 0x000fe20000000000 */
[----:B------:R-:W-:Y:S02]  /*05a0*/  LOP3.LUT R14, R14, 0x1, RZ, 0xc0, !PT ;  /* 0x000000010e0e7812 */ /* 0x000fe400078ec0ff */
[----:B------:R-:W-:-:S02]  /*05b0*/  LOP3.LUT R8, R8, R10, R9, 0x60, !PT ;  /* 0x0000000a08087212 */ /* 0x000fc400078e6009 */
[----:B------:R-:W-:Y:S02]  /*05c0*/  SHF.R.U32.HI R10, RZ, 0x5, R7 ;  /* 0x00000005ff0a7819 */ /* 0x000fe40000011607 */
[----:B------:R-:W-:Y:S02]  /*05d0*/  VOTE.ANY R9, PT, !P0 ;  /* 0x0000000000097806 */ /* 0x000fe400040e0100 */
[----:B------:R-:W-:Y:S02]  /*05e0*/  ISETP.NE.U32.AND P3, PT, R14, 0x1, PT ;  /* 0x000000010e00780c */ /* 0x000fe40003f65070 */
[----:B------:R-:W-:Y:S02]  /*05f0*/  LOP3.LUT R12, R10, 0x1, RZ, 0xc0, !PT ;  /* 0x000000010a0c7812 */ /* 0x000fe400078ec0ff */
[----:B------:R-:W-:Y:S02]  /*0600*/  LOP3.LUT R8, R8, R9, R13, 0x60, !PT ;  /* 0x0000000908087212 */ /* 0x000fe400078e600d */
[----:B------:R-:W-:-:S02]  /*0610*/  SHF.R.U32.HI R13, RZ, 0x6, R7 ;  /* 0x00000006ff0d7819 */ /* 0x000fc40000011607 */
[C---:B------:R-:W-:Y:S01]  /*0620*/  ISETP.NE.U32.AND P0, PT, R12.reuse, 0x1, PT ;  /* 0x000000010c00780c */ /* 0x040fe20003f05070 */
[----:B------:R-:W-:Y:S01]  /*0630*/  VIADD R12, R12, 0xffffffff ;  /* 0xffffffff0c0c7836 */ /* 0x000fe20000000000 */
[----:B------:R-:W-:Y:S02]  /*0640*/  VOTE.ANY R9, PT, !P2 ;  /* 0x0000000000097806 */ /* 0x000fe400050e0100 */
[----:B------:R-:W-:Y:S02]  /*0650*/  LOP3.LUT R13, R13, 0x1, RZ, 0xc0, !PT ;  /* 0x000000010d0d7812 */ /* 0x000fe400078ec0ff */
[----:B------:R-:W-:Y:S01]  /*0660*/  LOP3.LUT R8, R8, R9, R11, 0x60, !PT ;  /* 0x0000000908087212 */ /* 0x000fe200078e600b */
[----:B------:R-:W-:Y:S01]  /*0670*/  VIADD R9, R14, 0xffffffff ;  /* 0xffffffff0e097836 */ /* 0x000fe20000000000 */
[----:B------:R-:W-:Y:S02]  /*0680*/  SHF.R.U32.HI R11, RZ, 0x7, R7 ;  /* 0x00000007ff0b7819 */ /* 0x000fe40000011607 */
[----:B------:R-:W-:-:S02]  /*0690*/  ISETP.NE.U32.AND P2, PT, R13, 0x1, PT ;  /* 0x000000010d00780c */ /* 0x000fc40003f45070 */
[----:B------:R-:W-:Y:S02]  /*06a0*/  VOTE.ANY R10, PT, !P3 ;  /* 0x00000000000a7806 */ /* 0x000fe400058e0100 */
[----:B------:R-:W-:Y:S02]  /*06b0*/  LOP3.LUT R14, R11, 0x1, RZ, 0xc0, !PT ;  /* 0x000000010b0e7812 */ /* 0x000fe400078ec0ff */
[----:B------:R-:W-:Y:S02]  /*06c0*/  LOP3.LUT R9, R8, R10, R9, 0x60, !PT ;  /* 0x0000000a08097212 */ /* 0x000fe400078e6009 */
[--C-:B------:R-:W-:Y:S01]  /*06d0*/  SHF.R.U32.HI R15, RZ, 0x8, R7.reuse ;  /* 0x00000008ff0f7819 */ /* 0x100fe20000011607 */
[----:B------:R-:W0:Y:S01]  /*06e0*/  S2R R8, SR_LTMASK ;  /* 0x0000000000087919 */ /* 0x000e220000003900 */
[----:B------:R-:W-:Y:S02]  /*06f0*/  SHF.R.U32.HI R11, RZ, 0x9, R7 ;  /* 0x00000009ff0b7819 */ /* 0x000fe40000011607 */
[----:B------:R-:W-:-:S02]  /*0700*/  VOTE.ANY R10, PT, !P0 ;  /* 0x00000000000a7806 */ /* 0x000fc400040e0100 */
        /* <DEDUP_REMOVED lines=22> */
[----:B0-----:R-:W-:Y:S02]  /*0870*/  LOP3.LUT P2, RZ, R8, R15, RZ, 0xc0, !PT ;  /* 0x0000000f08ff7212 */ /* 0x001fe4000784c0ff */
[----:B------:R-:W-:Y:S02]  /*0880*/  SHF.R.U32.HI R9, RZ, 0xa, R7 ;  /* 0x0000000aff097819 */ /* 0x000fe40000011607 */
[----:B------:R-:W-:-:S02]  /*0890*/  PLOP3.LUT P0, PT, P2, P0, PT, 0x8, 0x80 ;  /* 0x000000000080781c */ /* 0x000fc40001700170 */
[----:B------:R-:W-:Y:S02]  /*08a0*/  LOP3.LUT R12, R9, 0x1, RZ, 0xc0, !PT ;  /* 0x00000001090c7812 */ /* 0x000fe400078ec0ff */
[----:B------:R-:W-:Y:S02]  /*08b0*/  ISETP.LT.AND P0, PT, R2, UR8, P0 ;  /* 0x0000000802007c0c */ /* 0x000fe40008701270 */
[----:B------:R-:W-:Y:S02]  /*08c0*/  LOP3.LUT R13, R10, 0x1, RZ, 0xc0, !PT ;  /* 0x000000010a0d7812 */ /* 0x000fe400078ec0ff */
[----:B------:R-:W-:Y:S02]  /*08d0*/  ISETP.NE.U32.AND P2, PT, R12, 0x1, PT ;  /* 0x000000010c00780c */ /* 0x000fe40003f45070 */
[----:B------:R-:W-:-:S07]  /*08e0*/  ISETP.NE.U32.AND P3, PT, R13, 0x1, PT ;  /* 0x000000010d00780c */ /* 0x000fce0003f65070 */
[----:B------:R-:W-:Y:S06]  /*08f0*/  @!P0 BRA `(.L_x_1254) ;  /* 0x00000000001c8947 */ /* 0x000fec0003800000 */
[----:B------:R-:W0:Y:S01]  /*0900*/  S2UR UR5, SR_CgaCtaId ;  /* 0x00000000000579c3 */ /* 0x000e220000008800 */
[----:B------:R-:W1:Y:S01]  /*0910*/  POPC R10, R15 ;  /* 0x0000000f000a7309 */ /* 0x000e620000000000 */
[----:B------:R-:W-:Y:S01]  /*0920*/  UMOV UR4, 0x400 ;  /* 0x0000040000047882 */ /* 0x000fe20000000000 */
[----:B------:R-:W-:-:S05]  /*0930*/  IMAD.SHL.U32 R11, R7, 0x4, RZ ;  /* 0x00000004070b7824 */ /* 0x000fca00078e00ff */
[----:B------:R-:W-:Y:S01]  /*0940*/  LOP3.LUT R11, R11, 0xffc, RZ, 0xc0, !PT ;  /* 0x00000ffc0b0b7812 */ /* 0x000fe200078ec0ff */
[----:B0-----:R-:W-:-:S09]  /*0950*/  ULEA UR4, UR5, UR4, 0x18 ;  /* 0x0000000405047291 */ /* 0x001fd2000f8ec0ff */
[----:B-1----:R0:W-:Y:S03]  /*0960*/  ATOMS.ADD RZ, [R11+UR4], R10 ;  /* 0x0000000a0bff798c */ /* 0x0021e60008000004 */
.L_x_1254:
[----:B------:R-:W-:Y:S05]  /*0970*/  BSYNC.RECONVERGENT B0 ;  /* 0x0000000000007941 */ /* 0x000fea0003800200 */
.L_x_1253:
[----:B------:R-:W-:Y:S01]  /*0980*/  LOP3.LUT R14, R14, 0x1, RZ, 0xc0, !PT ;  /* 0x000000010e0e7812 */ /* 0x000fe200078ec0ff */
[----:B0-----:R-:W-:Y:S01]  /*0990*/  VIADD R11, R12, 0xffffffff ;  /* 0xffffffff0c0b7836 */ /* 0x001fe20000000000 */
[----:B------:R-:W-:Y:S01]  /*09a0*/  SHF.R.U32.HI R15, RZ, 0xd, R7 ;  /* 0x0000000dff0f7819 */ /* 0x000fe20000011607 */
[----:B------:R-:W-:Y:S01]  /*09b0*/  VIADD R13, R13, 0xffffffff ;  /* 0xffffffff0d0d7836 */ /* 0x000fe20000000000 */
[----:B------:R-:W-:Y:S01]  /*09c0*/  VOTE.ANY R12, PT, !P2 ;  /* 0x00000000000c7806 */ /* 0x000fe200050e0100 */
[----:B------:R-:W-:Y:S01]  /*09d0*/  BSSY.RECONVERGENT B0, `(.L_x_1255) ;  /* 0x0000046000007945 */ /* 0x000fe20003800200 */
[----:B------:R-:W-:Y:S02]  /*09e0*/  VOTE.ANY R10, PT, !P1 ;  /* 0x00000000000a7806 */ /* 0x000fe400048e0100 */
[----:B------:R-:W-:Y:S02]  /*09f0*/  ISETP.NE.U32.AND P0, PT, R14, 0x1, PT ;  /* 0x000000010e00780c */ /* 0x000fe40003f05070 */
[----:B------:R-:W-:-:S02]  /*0a00*/  LOP3.LUT R15, R15, 0x1, RZ, 0xc0, !PT ;  /* 0x000000010f0f7812 */ /* 0x000fc400078ec0ff */
[----:B------:R-:W-:Y:S02]  /*0a10*/  LOP3.LUT R10, R10, R12, R11, 0x60, !PT ;  /* 0x0000000c0a0a7212 */ /* 0x000fe400078e600b */
[----:B------:R-:W-:Y:S02]  /*0a20*/  SHF.R.U32.HI R12, RZ, 0xe, R7 ;  /* 0x0000000eff0c7819 */ /* 0x000fe40000011607 */
[----:B------:R-:W-:Y:S02]  /*0a30*/  VOTE.ANY R11, PT, !P3 ;  /* 0x00000000000b7806 */ /* 0x000fe400058e0100 */
[C---:B------:R-:W-:Y:S01]  /*0a40*/  ISETP.NE.U32.AND P2, PT, R15.reuse, 0x1, PT ;  /* 0x000000010f00780c */ /* 0x040fe20003f45070 */
[----:B------:R-:W-:Y:S01]  /*0a50*/  VIADD R15, R15, 0xffffffff ;  /* 0xffffffff0f0f7836 */ /* 0x000fe20000000000 */
[----:B------:R-:W-:Y:S02]  /*0a60*/  LOP3.LUT R16, R12, 0x1, RZ, 0xc0, !PT ;  /* 0x000000010c107812 */ /* 0x000fe400078ec0ff */
[----:B------:R-:W-:Y:S01]  /*0a70*/  LOP3.LUT R10, R10, R11, R13, 0x60, !PT ;  /* 0x0000000b0a0a7212 */ /* 0x000fe200078e600d */
[----:B------:R-:W-:Y:S01]  /*0a80*/  VIADD R11, R14, 0xffffffff ;  /* 0xffffffff0e0b7836 */ /* 0x000fe20000000000 */
[----:B------:R-:W-:-:S02]  /*0a90*/  SHF.R.U32.HI R13, RZ, 0xf, R7 ;  /* 0x0000000fff0d7819 */ /* 0x000fc40000011607 */
[----:B------:R-:W-:Y:S02]  /*0aa0*/  ISETP.NE.U32.AND P3, PT, R16, 0x1, PT ;  /* 0x000000011000780c */ /* 0x000fe40003f65070 */
[----:B------:R-:W-:Y:S02]  /*0ab0*/  LOP3.LUT R13, R13, 0x1, RZ, 0xc0, !PT ;  /* 0x000000010d0d7812 */ /* 0x000fe400078ec0ff */
[----:B------:R-:W-:Y:S02]  /*0ac0*/  VOTE.ANY R12, PT, !P0 ;  /* 0x00000000000c7806 */ /* 0x000fe400040e0100 */
[----:B------:R-:W-:Y:S02]  /*0ad0*/  SHF.R.U32.HI R14, RZ, 0x10, R7 ;  /* 0x00000010ff0e7819 */ /* 0x000fe40000011607 */
[C---:B------:R-:W-:Y:S01]  /*0ae0*/  ISETP.NE.U32.AND P0, PT, R13.reuse, 0x1, PT ;  /* 0x000000010d00780c */ /* 0x040fe20003f05070 */
[----:B------:R-:W-:Y:S01]  /*0af0*/  VIADD R13, R13, 0xffffffff ;  /* 0xffffffff0d0d7836 */ /* 0x000fe20000000000 */
[----:B------:R-:W-:-:S02]  /*0b00*/  LOP3.LUT R10, R10, R12, R11, 0x60, !PT ;  /* 0x0000000c0a0a7212 */ /* 0x000fc400078e600b */
[----:B------:R-:W-:Y:S02]  /*0b10*/  VOTE.ANY R11, PT, !P2 ;  /* 0x00000000000b7806 */ /* 0x000fe400050e0100 */
[----:B------:R-:W-:Y:S02]  /*0b20*/  LOP3.LUT R14, R14, 0x1, RZ, 0xc0, !PT ;  /* 0x000000010e0e7812 */ /* 0x000fe400078ec0ff */
[----:B------:R-:W-:Y:S01]  /*0b30*/  LOP3.LUT R10, R10, R11, R15, 0x60, !PT ;  /* 0x0000000b0a0a7212 */ /* 0x000fe200078e600f */
[----:B------:R-:W-:Y:S01]  /*0b40*/  VIADD R11, R16, 0xffffffff ;  /* 0xffffffff100b7836 */ /* 0x000fe20000000000 */
[----:B------:R-:W-:Y:S02]  /*0b50*/  VOTE.ANY R12, PT, !P3 ;  /* 0x00000000000c7806 */ /* 0x000fe400058e0100 */
[----:B------:R-:W-:Y:S02]  /*0b60*/  ISETP.NE.U32.AND P2, PT, R14, 0x1, PT ;  /* 0x000000010e00780c */ /* 0x000fe40003f45070 */
[----:B------:R-:W-:-:S02]  /*0b70*/  SHF.R.U32.HI R15, RZ, 0x11, R7 ;  /* 0x00000011ff0f7819 */ /* 0x000fc40000011607 */
[----:B------:R-:W-:Y:S02]  /*0b80*/  LOP3.LUT R10, R10, R12, R11, 0x60, !PT ;  /* 0x0000000c0a0a7212 */ /* 0x000fe400078e600b */
[----:B------:R-:W-:Y:S02]  /*0b90*/  LOP3.LUT R15, R15, 0x1, RZ, 0xc0, !PT ;  /* 0x000000010f0f7812 */ /* 0x000fe400078ec0ff */
[----:B------:R-:W-:Y:S02]  /*0ba0*/  VOTE.ANY R11, PT, !P0 ;  /* 0x00000000000b7806 */ /* 0x000fe400040e0100 */
[--C-:B------:R-:W-:Y:S02]  /*0bb0*/  SHF.R.U32.HI R12, RZ, 0x12, R7.reuse ;  /* 0x00000012ff0c7819 */ /* 0x100fe40000011607 */
[----:B------:R-:W-:Y:S02]  /*0bc0*/  SHF.R.U32.HI R16, RZ, 0x13, R7 ;  /* 0x00000013ff107819 */ /* 0x000fe40000011607 */
[C---:B------:R-:W-:Y:S01]  /*0bd0*/  ISETP.NE.U32.AND P0, PT, R15.reuse, 0x1, PT ;  /* 0x000000010f00780c */ /* 0x040fe20003f05070 */
[----:B------:R-:W-:Y:S01]  /*0be0*/  VIADD R15, R15, 0xffffffff ;  /* 0xffffffff0f0f7836 */ /* 0x000fe20000000000 */
[----:B------:R-:W-:Y:S01]  /*0bf0*/  LOP3.LUT R10, R10, R11, R13, 0x60, !PT ;  /* 0x0000000b0a0a7212 */ /* 0x000fe200078e600d */
[----:B------:R-:W-:Y:S01]  /*0c00*/  VIADD R11, R14, 0xffffffff ;  /* 0xffffffff0e0b7836 */ /* 0x000fe20000000000 */
[----:B------:R-:W-:-:S02]  /*0c10*/  LOP3.LUT R16, R16, 0x1, RZ, 0xc0, !PT ;  /* 0x0000000110107812 */ /* 0x000fc400078ec0ff */
[----:B------:R-:W-:Y:S02]  /*0c20*/  LOP3.LUT R13, R12, 0x1, RZ, 0xc0, !PT ;  /* 0x000000010c0d7812 */ /* 0x000fe400078ec0ff */
[----:B------:R-:W-:Y:S02]  /*0c30*/  VOTE.ANY R12, PT, !P2 ;  /* 0x00000000000c7806 */ /* 0x000fe400050e0100 */
[C---:B------:R-:W-:Y:S01]  /*0c40*/  ISETP.NE.U32.AND P3, PT, R16.reuse, 0x1, PT ;  /* 0x000000011000780c */ /* 0x040fe20003f65070 */
[----:B------:R-:W-:Y:S01]  /*0c50*/  VIADD R16, R16, 0xffffffff ;  /* 0xffffffff10107836 */ /* 0x000fe20000000000 */
[C---:B------:R-:W-:Y:S01]  /*0c60*/  ISETP.NE.U32.AND P2, PT, R13.reuse, 0x1, PT ;  /* 0x000000010d00780c */ /* 0x040fe20003f45070 */
[----:B------:R-:W-:Y:S01]  /*0c70*/  VIADD R13, R13, 0xffffffff ;  /* 0xffffffff0d0d7836 */ /* 0x000fe20000000000 */
[----:B------:R-:W-:Y:S02]  /*0c80*/  LOP3.LUT R10, R10, R12, R11, 0x60, !PT ;  /* 0x0000000c0a0a7212 */ /* 0x000fe400078e600b */
        /* <DEDUP_REMOVED lines=13> */
[----:B------:R-:W-:-:S02]  /*0d60*/  ISETP.LT.AND P0, PT, R2, UR8, P0 ;  /* 0x0000000802007c0c */ /* 0x000fc40008701270 */
[----:B------:R-:W-:Y:S02]  /*0d70*/  LOP3.LUT R14, R11, 0x1, RZ, 0xc0, !PT ;  /* 0x000000010b0e7812 */ /* 0x000fe400078ec0ff */
[----:B------:R-:W-:Y:S02]  /*0d80*/  ISETP.NE.U32.AND P2, PT, R13, 0x1, PT ;  /* 0x000000010d00780c */ /* 0x000fe40003f45070 */
[----:B------:R-:W-:Y:S02]  /*0d90*/  ISETP.NE.U32.AND P3, PT, R14, 0x1, PT ;  /* 0x000000010e00780c */ /* 0x000fe40003f65070 */
[----:B------:R-:W-:-:S05]  /*0da0*/  SHF.R.U32.HI R15, RZ, 0x16, R7 ;  /* 0x00000016ff0f7819 */ /* 0x000fca0000011607 */
[----:B------:R-:W-:Y:S06]  /*0db0*/  @!P0 BRA `(.L_x_1256) ;  /* 0x00000000001c8947 */ /* 0x000fec0003800000 */
[----:B------:R-:W0:Y:S01]  /*0dc0*/  S2UR UR5, SR_CgaCtaId ;  /* 0x00000000000579c3 */ /* 0x000e220000008800 */
[----:B------:R-:W1:Y:S01]  /*0dd0*/  POPC R11, R17 ;  /* 0x00000011000b7309 */ /* 0x000e620000000000 */
[----:B------:R-:W-:Y:S01]  /*0de0*/  UMOV UR4, 0x400 ;  /* 0x0000040000047882 */ /* 0x000fe20000000000 */
[----:B------:R-:W-:-:S05]  /*0df0*/  IMAD.SHL.U32 R9, R9, 0x4, RZ ;  /* 0x0000000409097824 */ /* 0x000fca00078e00ff */
[----:B------:R-:W-:Y:S01]  /*0e00*/  LOP3.LUT R12, R9, 0xffc, RZ, 0xc0, !PT ;  /* 0x00000ffc090c7812 */ /* 0x000fe200078ec0ff */
[----:B0-----:R-:W-:-:S09]  /*0e10*/  ULEA UR4, UR5, UR4, 0x18 ;  /* 0x0000000405047291 */ /* 0x001fd2000f8ec0ff */
[----:B-1----:R0:W-:Y:S03]  /*0e20*/  ATOMS.ADD RZ, [R12+UR4+0x1000], R11 ;  /* 0x0010000b0cff798c */ /* 0x0021e60008000004 */
.L_x_1256:
[----:B------:R-:W-:Y:S05]  /*0e30*/  BSYNC.RECONVERGENT B0 ;  /* 0x0000000000007941 */ /* 0x000fea0003800200 */
.L_x_1255:
[----:B------:R-:W-:Y:S01]  /*0e40*/  LOP3.LUT R15, R15, 0x1, RZ, 0xc0, !PT ;  /* 0x000000010f0f7812 */ /* 0x000fe200078ec0ff */
[----:B0-----:R-:W-:Y:S01]  /*0e50*/  VIADD R12, R13, 0xffffffff ;  /* 0xffffffff0d0c7836 */ /* 0x001fe20000000000 */
[----:B------:R-:W-:Y:S01]  /*0e60*/  VOTE.ANY R9, PT, !P1 ;  /* 0x0000000000097806 */ /* 0x000fe200048e0100 */
[----:B------:R-:W-:Y:S01]  /*0e70*/  VIADD R14, R14, 0xffffffff ;  /* 0xffffffff0e0e7836 */ /* 0x000fe20000000000 */
[----:B------:R-:W-:Y:S01]  /*0e80*/  VOTE.ANY R11, PT, !P2 ;  /* 0x00000000000b7806 */ /* 0x000fe200050e0100 */
[----:B------:R-:W-:Y:S01]  /*0e90*/  VIADD R6, R6, 0x1 ;  /* 0x0000000106067836 */ /* 0x000fe20000000000 */
[----:B------:R-:W-:Y:S01]  /*0ea0*/  SHF.R.U32.HI R13, RZ, 0x17, R7 ;  /* 0x00000017ff0d7819 */ /* 0x000fe20000011607 */
[----:B------:R-:W-:Y:S01]  /*0eb0*/  BSSY.RECONVERGENT B0, `(.L_x_1257) ;  /* 0x000003f000007945 */ /* 0x000fe20003800200 */
[----:B------:R-:W-:Y:S02]  /*0ec0*/  ISETP.NE.U32.AND P0, PT, R15, 0x1, PT ;  /* 0x000000010f00780c */ /* 0x000fe40003f05070 */
[----:B------:R-:W-:-:S02]  /*0ed0*/  LOP3.LUT R9, R9, R11, R12, 0x60, !PT ;  /* 0x0000000b09097212 */ /* 0x000fc400078e600c */
[----:B------:R-:W-:Y:S02]  /*0ee0*/  LOP3.LUT R13, R13, 0x1, RZ, 0xc0, !PT ;  /* 0x000000010d0d7812 */ /* 0x000fe400078ec0ff */
[----:B------:R-:W-:Y:S02]  /*0ef0*/  SHF.R.U32.HI R12, RZ, 0x18, R7 ;  /* 0x00000018ff0c7819 */ /* 0x000fe40000011607 */
[----:B------:R-:W-:Y:S02]  /*0f00*/  VOTE.ANY R11, PT, !P3 ;  /* 0x00000000000b7806 */ /* 0x000fe400058e0100 */
[----:B------:R-:W-:Y:S02]  /*0f10*/  ISETP.NE.U32.AND P1, PT, R13, 0x1, PT ;  /* 0x000000010d00780c */ /* 0x000fe40003f25070 */
[----:B------:R-:W-:Y:S01]  /*0f20*/  LOP3.LUT R16, R12, 0x1, RZ, 0xc0, !PT ;  /* 0x000000010c107812 */ /* 0x000fe200078ec0ff */
[----:B------:R-:W-:Y:S01]  /*0f30*/  VIADD R12, R15, 0xffffffff ;  /* 0xffffffff0f0c7836 */ /* 0x000fe20000000000 */
[----:B------:R-:W-:-:S02]  /*0f40*/  LOP3.LUT R9, R9, R11, R14, 0x60, !PT ;  /* 0x0000000b09097212 */ /* 0x000fc400078e600e */
[C---:B------:R-:W-:Y:S01]  /*0f50*/  ISETP.NE.U32.AND P2, PT, R16.reuse, 0x1, PT ;  /* 0x000000011000780c */ /* 0x040fe20003f45070 */
[----:B------:R-:W-:Y:S01]  /*0f60*/  VIADD R16, R16, 0xffffffff ;  /* 0xffffffff10107836 */ /* 0x000fe20000000000 */
[----:B------:R-:W-:Y:S02]  /*0f70*/  VOTE.ANY R11, PT, !P0 ;  /* 0x00000000000b7806 */ /* 0x000fe400040e0100 */
[--C-:B------:R-:W-:Y:S02]  /*0f80*/  SHF.R.U32.HI R14, RZ, 0x19, R7.reuse ;  /* 0x00000019ff0e7819 */ /* 0x100fe40000011607 */
[----:B------:R-:W-:Y:S01]  /*0f90*/  LOP3.LUT R9, R9, R11, R12, 0x60, !PT ;  /* 0x0000000b09097212 */ /* 0x000fe200078e600c */
[----:B------:R-:W-:Y:S01]  /*0fa0*/  VIADD R12, R13, 0xffffffff ;  /* 0xffffffff0d0c7836 */ /* 0x000fe20000000000 */
[----:B------:R-:W-:Y:S02]  /*0fb0*/  LOP3.LUT R14, R14, 0x1, RZ, 0xc0, !PT ;  /* 0x000000010e0e7812 */ /* 0x000fe400078ec0ff */
[----:B------:R-:W-:-:S02]  /*0fc0*/  SHF.R.U32.HI R13, RZ, 0x1a, R7 ;  /* 0x0000001aff0d7819 */ /* 0x000fc40000011607 */
[----:B------:R-:W-:Y:S02]  /*0fd0*/  VOTE.ANY R11, PT, !P1 ;  /* 0x00000000000b7806 */ /* 0x000fe400048e0100 */
[C---:B------:R-:W-:Y:S01]  /*0fe0*/  ISETP.NE.U32.AND P0, PT, R14.reuse, 0x1, PT ;  /* 0x000000010e00780c */ /* 0x040fe20003f05070 */
[----:B------:R-:W-:Y:S01]  /*0ff0*/  VIADD R14, R14, 0xffffffff ;  /* 0xffffffff0e0e7836 */ /* 0x000fe20000000000 */
[----:B------:R-:W-:Y:S02]  /*1000*/  LOP3.LUT R13, R13, 0x1, RZ, 0xc0, !PT ;  /* 0x000000010d0d7812 */ /* 0x000fe400078ec0ff */
[----:B------:R-:W-:Y:S02]  /*1010*/  LOP3.LUT R9, R9, R11, R12, 0x60, !PT ;  /* 0x0000000b09097212 */ /* 0x000fe400078e600c */
[----:B------:R-:W-:Y:S02]  /*1020*/  VOTE.ANY R11, PT, !P2 ;  /* 0x00000000000b7806 */ /* 0x000fe400050e0100 */
[----:B------:R-:W-:-:S02]  /*1030*/  SHF.R.U32.HI R12, RZ, 0x1b, R7 ;  /* 0x0000001bff0c7819 */ /* 0x000fc40000011607 */
[----:B------:R-:W-:Y:S02]  /*1040*/  ISETP.NE.U32.AND P1, PT, R13, 0x1, PT ;  /* 0x000000010d00780c */ /* 0x000fe40003f25070 */
[----:B------:R-:W-:Y:S02]  /*1050*/  LOP3.LUT R9, R9, R11, R16, 0x60, !PT ;  /* 0x0000000b09097212 */ /* 0x000fe400078e6010 */
[----:B------:R-:W-:Y:S02]  /*1060*/  LOP3.LUT R11, R12, 0x1, RZ, 0xc0, !PT ;  /* 0x000000010c0b7812 */ /* 0x000fe400078ec0ff */
[--C-:B------:R-:W-:Y:S02]  /*1070*/  SHF.R.U32.HI R15, RZ, 0x1c, R7.reuse ;  /* 0x0000001cff0f7819 */ /* 0x100fe40000011607 */
[----:B------:R-:W-:Y:S02]  /*1080*/  SHF.R.U32.HI R12, RZ, 0x1d, R7 ;  /* 0x0000001dff0c7819 */ /* 0x000fe40000011607 */
[----:B------:R-:W-:-:S02]  /*1090*/  VOTE.ANY R7, PT, !P0 ;  /* 0x0000000000077806 */ /* 0x000fc400040e0100 */
[----:B------:R-:W-:Y:S02]  /*10a0*/  ISETP.NE.U32.AND P0, PT, R11, 0x1, PT ;  /* 0x000000010b00780c */ /* 0x000fe40003f05070 */
[----:B------:R-:W-:Y:S01]  /*10b0*/  LOP3.LUT R16, R12, 0x1, RZ, 0xc0, !PT ;  /* 0x000000010c107812 */ /* 0x000fe200078ec0ff */
[----:B------:R-:W-:Y:S01]  /*10c0*/  VIADD R12, R13, 0xffffffff ;  /* 0xffffffff0d0c7836 */ /* 0x000fe20000000000 */
[----:B------:R-:W-:Y:S02]  /*10d0*/  LOP3.LUT R15, R15, 0x1, RZ, 0xc0, !PT ;  /* 0x000000010f0f7812 */ /* 0x000fe400078ec0ff */
[----:B------:R-:W-:Y:S02]  /*10e0*/  LOP3.LUT R7, R9, R7, R14, 0x60, !PT ;  /* 0x0000000709077212 */ /* 0x000fe400078e600e */
[----:B------:R-:W-:Y:S02]  /*10f0*/  VOTE.ANY R9, PT, !P1 ;  /* 0x0000000000097806 */ /* 0x000fe400048e0100 */
[C---:B------:R-:W-:Y:S01]  /*1100*/  ISETP.NE.U32.AND P2, PT, R16.reuse, 0x1, PT ;  /* 0x000000011000780c */ /* 0x040fe20003f45070 */
[----:B------:R-:W-:Y:S01]  /*1110*/  VIADD R16, R16, 0xffffffff ;  /* 0xffffffff10107836 */ /* 0x000fe20000000000 */
[----:B------:R-:W-:-:S02]  /*1120*/  ISETP.NE.U32.AND P1, PT, R15, 0x1, PT ;  /* 0x000000010f00780c */ /* 0x000fc40003f25070 */
        /* <DEDUP_REMOVED lines=8> */
[----:B------:R-:W-:-:S04]  /*11b0*/  LOP3.LUT R7, R7, R9, R12, 0x60, !PT ;  /* 0x0000000907077212 */ /* 0x000fc800078e600c */
[CC--:B------:R-:W-:Y:S02]  /*11c0*/  LOP3.LUT R9, R16.reuse, R7.reuse, RZ, 0xc0, !PT ;  /* 0x0000000710097212 */ /* 0x0c0fe400078ec0ff */
[----:B------:R-:W-:Y:S02]  /*11d0*/  LOP3.LUT P0, RZ, R16, R7, RZ, 0xc0, !PT ;  /* 0x0000000710ff7212 */ /* 0x000fe4000780c0ff */
[----:B------:R-:W-:-:S04]  /*11e0*/  LOP3.LUT P1, RZ, R8, R9, RZ, 0xc0, !PT ;  /* 0x0000000908ff7212 */ /* 0x000fc8000782c0ff */
[----:B------:R-:W-:Y:S02]  /*11f0*/  PLOP3.LUT P0, PT, P1, P0, PT, 0x8, 0x80 ;  /* 0x000000000080781c */ /* 0x000fe40000f00170 */
[----:B------:R-:W-:Y:S02]  /*1200*/  ISETP.NE.AND P1, PT, R6, RZ, PT ;  /* 0x000000ff0600720c */ /* 0x000fe40003f25270 */
[----:B------:R-:W-:-:S13]  /*1210*/  ISETP.LT.AND P0, PT, R2, UR8, P0 ;  /* 0x0000000802007c0c */ /* 0x000fda0008701270 */
[----:B------:R-:W-:Y:S05]  /*1220*/  @!P0 BRA `(.L_x_1258) ;  /* 0x00000000001c8947 */ /* 0x000fea0003800000 */
[----:B------:R-:W0:Y:S01]  /*1230*/  S2UR UR5, SR_CgaCtaId ;  /* 0x00000000000579c3 */ /* 0x000e220000008800 */
[----:B------:R-:W1:Y:S01]  /*1240*/  POPC R7, R9 ;  /* 0x0000000900077309 */ /* 0x000e620000000000 */
[----:B------:R-:W-:Y:S01]  /*1250*/  UMOV UR4, 0x400 ;  /* 0x0000040000047882 */ /* 0x000fe20000000000 */
[----:B------:R-:W-:-:S05]  /*1260*/  IMAD.SHL.U32 R10, R10, 0x4, RZ ;  /* 0x000000040a0a7824 */ /* 0x000fca00078e00ff */
[----:B------:R-:W-:Y:S01]  /*1270*/  LOP3.LUT R10, R10, 0xffc, RZ, 0xc0, !PT ;  /* 0x00000ffc0a0a7812 */ /* 0x000fe200078ec0ff */
[----:B0-----:R-:W-:-:S09]  /*1280*/  ULEA UR4, UR5, UR4, 0x18 ;  /* 0x0000000405047291 */ /* 0x001fd2000f8ec0ff */
[----:B-1----:R0:W-:Y:S03]  /*1290*/  ATOMS.ADD RZ, [R10+UR4+0x2000], R7 ;  /* 0x002000070aff798c */ /* 0x0021e60008000004 */
.L_x_1258:
[----:B------:R-:W-:Y:S05]  /*12a0*/  BSYNC.RECONVERGENT B0 ;  /* 0x0000000000007941 */ /* 0x000fea0003800200 */
.L_x_1257:
[----:B------:R-:W-:Y:S01]  /*12b0*/  IMAD.IADD R2, R5, 0x1, R2 ;  /* 0x0000000105027824 */ /* 0x000fe200078e0202 */
[----:B------:R-:W-:Y:S06]  /*12c0*/  @P1 BRA `(.L_x_1259) ;  /* 0xfffffff000481947 */ /* 0x000fec000383ffff */
.L_x_1252:
[----:B------:R-:W-:-:S06]  /*12d0*/  RPCMOV.32 Rpc.LO, R2 ;  /* 0x0000000200007352 */ /* 0x000fcc0000000000 */
[----:B------:R-:W-:-:S05]  /*12e0*/  CS2R.32 R2, SR_CgaSize ;  /* 0x0000000000027805 */ /* 0x000fca0000008a00 */
[----:B------:R-:W-:-:S05]  /*12f0*/  IMAD R2, R2, -0xa0, RZ ;  /* 0xffffff6002027824 */ /* 0x000fca00078e02ff */
[----:B------:R-:W-:Y:S02]  /*1300*/  R2UR UR4, R2 ;  /* 0x00000000020472ca */ /* 0x000fe400000e0000 */
[----:B------:R-:W-:-:S12]  /*1310*/  RPCMOV.32 R2, Rpc.LO ;  /* 0x0000000000027353 */ /* 0x000fd80000000000 */
[----:B------:R-:W1:Y:S01]  /*1320*/  LDCU UR4, c[0x0][UR4+0x258] ;  /* 0x00004b00040477ac */ /* 0x000e620008000800 */
[----:B------:R-:W-:Y:S01]  /*1330*/  BAR.SYNC.DEFER_BLOCKING 0x0 ;  /* 0x0000000000007b1d */ /* 0x000fe20000010000 */
[----:B------:R-:W-:-:S06]  /*1340*/  RPCMOV.32 Rpc.LO, R2 ;  /* 0x0000000200007352 */ /* 0x000fcc0000000000 */
[----:B------:R-:W-:-:S05]  /*1350*/  CS2R.32 R2, SR_CgaSize ;  /* 0x0000000000027805 */ /* 0x000fca0000008a00 */
[----:B------:R-:W-:-:S05]  /*1360*/  IMAD R2, R2, -0xa0, RZ ;  /* 0xffffff6002027824 */ /* 0x000fca00078e02ff */
[----:B------:R-:W-:Y:S02]  /*1370*/  R2UR UR5, R2 ;  /* 0x00000000020572ca */ /* 0x000fe400000e0000 */
[----:B------:R-:W-:-:S12]  /*1380*/  RPCMOV.32 R2, Rpc.LO ;  /* 0x0000000000027353 */ /* 0x000fd80000000000 */
[----:B------:R-:W2:Y:S01]  /*1390*/  LDCU UR5, c[0x0][UR5+0x254] ;  /* 0x00004a80050577ac */ /* 0x000ea20008000800 */
[----:B-1----:R-:W-:-:S04]  /*13a0*/  UISETP.NE.U32.AND UP0, UPT, UR4, URZ, UPT ;  /* 0x000000ff0400728c */ /* 0x002fc8000bf05070 */
[----:B--2---:R-:W-:-:S09]  /*13b0*/  UISETP.NE.AND.EX UP0, UPT, UR5, URZ, UPT, UP0 ;  /* 0x000000ff0500728c */ /* 0x004fd2000bf05300 */
[----:B------:R-:W-:Y:S05]  /*13c0*/  BRA.U UP0, `(.L_x_1260) ;  /* 0x0000000100047547 */ /* 0x000fea000b800000 */
[----:B------:R-:W-:Y:S05]  /*13d0*/  BPT.TRAP 0x1 ;  /* 0x000000040000795c */ /* 0x000fea0000300000 */
.L_x_1260:
[----:B------:R-:W1:Y:S01]  /*13e0*/  S2R R5, SR_TID.Y ;  /* 0x0000000000057919 */ /* 0x000e620000002200 */
[----:B------:R-:W-:Y:S01]  /*13f0*/  BAR.SYNC.DEFER_BLOCKING 0x0 ;  /* 0x0000000000007b1d */ /* 0x000fe20000010000 */
[----:B------:R-:W-:-:S05]  /*1400*/  ISETP.GT.U32.AND P1, PT, R0, 0x5f, PT ;  /* 0x0000005f0000780c */ /* 0x000fca0003f24070 */
[----:B0-----:R-:W0:Y:S01]  /*1410*/  S2R R7, SR_TID.Z ;  /* 0x0000000000077919 */ /* 0x001e220000002300 */
[----:B-1----:R-:W-:-:S05]  /*1420*/  IMAD.IADD R2, R0, 0x1, R5 ;  /* 0x0000000100027824 */ /* 0x002fca00078e0205 */
[----:B0-----:R-:W-:-:S13]  /*1430*/  LOP3.LUT P0, RZ, R2, R7, RZ, 0xfc, !PT ;  /* 0x0000000702ff7212 */ /* 0x001fda000780fcff */
[----:B------:R-:W-:Y:S05]  /*1440*/  @P0 BRA `(.L_x_1261) ;  /* 0x0000000000880947 */ /* 0x000fea0003800000 */
[----:B------:R-:W0:Y:S01]  /*1450*/  S2R R6, SR_CTAID.Y ;  /* 0x0000000000067919 */ /* 0x000e220000002600 */
[----:B------:R-:W1:Y:S01]  /*1460*/  LDCU UR8, c[0x0][0x374] ;  /* 0x00006e80ff0877ac */ /* 0x000e620008000800 */
[----:B------:R-:W2:Y:S01]  /*1470*/  LDC R2, c[0x0][0x378] ;  /* 0x0000de00ff027b82 */ /* 0x000ea20000000800 */
[----:B------:R-:W-:Y:S01]  /*1480*/  IMAD.MOV R9, RZ, RZ, -R4 ;  /* 0x000000ffff097224 */ /* 0x000fe200078e0a04 */
[----:B------:R-:W3:Y:S01]  /*1490*/  S2R R5, SR_CTAID.Z ;  /* 0x0000000000057919 */ /* 0x000ee20000002700 */
[----:B------:R-:W-:Y:S02]  /*14a0*/  VOTEU.ANY UR9, UPT, PT ;  /* 0x0000000000097886 */ /* 0x000fe400038e0100 */
[----:B------:R-:W4:Y:S01]  /*14b0*/  FLO.U32 R7, UR9 ;  /* 0x0000000900077d00 */ /* 0x000f2200080e0000 */
[----:B------:R-:W4:Y:S01]  /*14c0*/  S2R R8, SR_LANEID ;  /* 0x0000000000087919 */ /* 0x000f220000000000 */
[----:B-1----:R-:W-:Y:S01]  /*14d0*/  IMAD R9, R9, UR8, RZ ;  /* 0x0000000809097c24 */ /* 0x002fe2000f8e02ff */
[----:B------:R-:W-:-:S03]  /*14e0*/  UPOPC UR8, UR9 ;  /* 0x00000009000872bf */ /* 0x000fc60008000000 */
[----:B--2---:R-:W-:Y:S02]  /*14f0*/  IMAD R2, R2, R9, -0x7fffffff ;  /* 0x8000000102027424 */ /* 0x004fe400078e0209 */
[----:B0-----:R-:W-:Y:S02]  /*1500*/  IMAD.IADD R3, R3, 0x1, R6 ;  /* 0x0000000103037824 */ /* 0x001fe400078e0206 */
[----:B---3--:R-:W-:Y:S01]  /*1510*/  IMAD.MOV R4, RZ, RZ, -R5 ;  /* 0x000000ffff047224 */ /* 0x008fe200078e0a05 */
[----:B----4-:R-:W-:-:S04]  /*1520*/  ISETP.EQ.U32.AND P2, PT, R7, R8, PT ;  /* 0x000000080700720c */ /* 0x010fc80003f42070 */
[----:B------:R-:W-:Y:S01]  /*1530*/  ISETP.NE.AND P0, PT, R3, R4, PT ;  /* 0x000000040300720c */ /* 0x000fe20003f05270 */
[----:B------:R-:W-:-:S03]  /*1540*/  IMAD.U32 R3, RZ, RZ, UR5 ;  /* 0x00000005ff037e24 */ /* 0x000fc6000f8e00ff */
[----:B------:R-:W-:Y:S01]  /*1550*/  SEL R4, R2, 0x1, !P0 ;  /* 0x0000000102047807 */ /* 0x000fe20004000000 */
[----:B------:R-:W-:-:S04]  /*1560*/  IMAD.U32 R2, RZ, RZ, UR4 ;  /* 0x00000004ff027e24 */ /* 0x000fc8000f8e00ff */
[----:B------:R-:W-:Y:S01]  /*1570*/  IMAD R5, R4, UR8, RZ ;  /* 0x0000000804057c24 */ /* 0x000fe2000f8e02ff */
[----:B------:R-:W-:Y:S06]  /*1580*/  @P2 MEMBAR.ALL.GPU ;  /* 0x0000000000002992 */ /* 0x000fec000000a000 */
[----:B------:R-:W-:-:S00]  /*1590*/  @P2 ERRBAR ;  /* 0x00000000000029ab */ /* 0x000fc00000000000 */
[----:B------:R-:W-:Y:S06]  /*15a0*/  @P2 CGAERRBAR ;  /* 0x00000000000025ab */ /* 0x000fec0000000000 */
[----:B------:R-:W2:Y:S01]  /*15b0*/  @P2 ATOM.E.ADD.STRONG.GPU PT, R6, desc[UR6][R2.64+0x4], R5 ;  /* 0x800004050206298a */ /* 0x000ea200081ef106 */
[----:B------:R-:W0:Y:S02]  /*15c0*/  S2R R8, SR_LTMASK ;  /* 0x0000000000087919 */ /* 0x000e240000003900 */
[----:B0-----:R-:W-:-:S06]  /*15d0*/  LOP3.LUT R8, R8, UR9, RZ, 0xc0, !PT ;  /* 0x0000000908087c12 */ /* 0x001fcc000f8ec0ff */
[----:B------:R-:W0:Y:S01]  /*15e0*/  POPC R8, R8 ;  /* 0x0000000800087309 */ /* 0x000e220000000000 */
[----:B--2---:R-:W0:Y:S02]  /*15f0*/  SHFL.IDX PT, R7, R6, R7, 0x1f ;  /* 0x00001f0706077589 */ /* 0x004e2400000e0000 */
[----:B0-----:R-:W-:-:S07]  /*1600*/  IMAD R4, R4, R8, R7 ;  /* 0x0000000804047224 */ /* 0x001fce00078e0207 */
.L_x_1262:
[----:B------:R-:W2:Y:S04]  /*1610*/  LD.E.STRONG.GPU R5, desc[UR6][R2.64+0x4] ;  /* 0x0000040602057980 */ /* 0x000ea8000c10f900 */
[----:B--2---:R-:W-:Y:S01]  /*1620*/  CCTL.IVALL ;  /* 0x00000000ff00798f */ /* 0x004fe20002000000 */
[----:B------:R-:W-:Y:S05]  /*1630*/  YIELD ;  /* 0x0000000000007946 */ /* 0x000fea0003800000 */
[----:B------:R-:W-:-:S04]  /*1640*/  LOP3.LUT R5, R5, R4, RZ, 0x3c, !PT ;  /* 0x0000000405057212 */ /* 0x000fc800078e3cff */
[----:B------:R-:W-:-:S13]  /*1650*/  ISETP.GT.AND P0, PT, R5, -0x1, PT ;  /* 0xffffffff0500780c */ /* 0x000fda0003f04270 */
[----:B------:R-:W-:Y:S05]  /*1660*/  @P0 BRA `(.L_x_1262) ;  /* 0xfffffffc00e80947 */ /* 0x000fea000383ffff */
.L_x_1261:
[----:B------:R-:W-:Y:S05]  /*1670*/  WARPSYNC.ALL ;  /* 0x0000000000007948 */ /* 0x000fea0003800000 */
[----:B------:R-:W-:Y:S06]  /*1680*/  BAR.SYNC.DEFER_BLOCKING 0x0 ;  /* 0x0000000000007b1d */ /* 0x000fec0000010000 */
[----:B------:R-:W-:Y:S05]  /*1690*/  @P1 EXIT ;  /* 0x000000000000194d */ /* 0x000fea0003800000 */
[----:B------:R-:W0:Y:S01]  /*16a0*/  LDC.64 R4, c[0x0][0x388] ;  /* 0x0000e200ff047b82 */ /* 0x000e220000000a00 */
[----:B------:R-:W1:Y:S01]  /*16b0*/  S2R R7, SR_LANEID ;  /* 0x0000000000077919 */ /* 0x000e620000000000 */
[----:B------:R-:W-:Y:S01]  /*16c0*/  SHF.R.U32.HI R3, RZ, 0x5, R0 ;  /* 0x00000005ff037819 */ /* 0x000fe20000011600 */
[----:B------:R-:W-:Y:S01]  /*16d0*/  UMOV UR4, 0x400 ;  /* 0x0000040000047882 */ /* 0x000fe20000000000 */
[----:B------:R-:W-:-:S03]  /*16e0*/  LOP3.LUT R8, R0, 0x1f, RZ, 0xc0, !PT ;  /* 0x0000001f00087812 */ /* 0x000fc600078ec0ff */
[C---:B------:R-:W-:Y:S01]  /*16f0*/  IMAD.SHL.U32 R6, R3.reuse, 0x1000, RZ ;  /* 0x0000100003067824 */ /* 0x040fe200078e00ff */
[----:B------:R-:W2:Y:S01]  /*1700*/  S2UR UR5, SR_CgaCtaId ;  /* 0x00000000000579c3 */ /* 0x000ea20000008800 */
[----:B------:R-:W-:-:S04]  /*1710*/  IMAD R3, R3, 0x400, R8 ;  /* 0x0000040003037824 */ /* 0x000fc800078e0208 */
[----:B0-----:R-:W-:-:S04]  /*1720*/  IMAD.WIDE.U32 R4, R3, 0x4, R4 ;  /* 0x0000000403047825 */ /* 0x001fc800078e0004 */
[----:B------:R-:W-:Y:S01]  /*1730*/  IMAD.SHL.U32 R3, R0, 0x4, RZ ;  /* 0x0000000400037824 */ /* 0x000fe200078e00ff */
[----:B------:R-:W-:Y:S01]  /*1740*/  IADD3 R0, P5, PT, R4, 0x100, RZ ;  /* 0x0000010004007810 */ /* 0x000fe20007fbe0ff */
[----:B--2---:R-:W-:-:S03]  /*1750*/  ULEA UR4, UR5, UR4, 0x18 ;  /* 0x0000000405047291 */ /* 0x004fc6000f8ec0ff */
[----:B------:R-:W-:Y:S01]  /*1760*/  LOP3.LUT R3, R6, 0x7c, R3, 0xf8, !PT ;  /* 0x0000007c06037812 */ /* 0x000fe200078ef803 */
[----:B------:R-:W-:Y:S01]  /*1770*/  IMAD.X R5, RZ, RZ, R5, P5 ;  /* 0x000000ffff057224 */ /* 0x000fe200028e0605 */
[C---:B-1----:R-:W-:Y:S02]  /*1780*/  ISETP.NE.AND P0, PT, R7.reuse, RZ, PT ;  /* 0x000000ff0700720c */ /* 0x042fe40003f05270 */
[----:B------:R-:W-:Y:S01]  /*1790*/  ISETP.GE.U32.AND P1, PT, R7, 0x2, PT ;  /* 0x000000020700780c */ /* 0x000fe20003f26070 */
[----:B------:R-:W-:Y:S01]  /*17a0*/  VIADD R3, R3, UR4 ;  /* 0x0000000403037c36 */ /* 0x000fe20008000000 */
[C---:B------:R-:W-:Y:S02]  /*17b0*/  ISETP.GE.U32.AND P2, PT, R7.reuse, 0x4, PT ;  /* 0x000000040700780c */ /* 0x040fe40003f46070 */
[C---:B------:R-:W-:Y:S01]  /*17c0*/  ISETP.GE.U32.AND P3, PT, R7.reuse, 0x8, PT ;  /* 0x000000080700780c */ /* 0x040fe20003f66070 */
[----:B------:R0:W1:Y:S01]  /*17d0*/  LDS R2, [R6+UR4] ;  /* 0x0000000406027984 */ /* 0x0000620008000800 */
[----:B------:R-:W-:Y:S01]  /*17e0*/  ISETP.GE.U32.AND P4, PT, R7, 0x10, PT ;  /* 0x000000100700780c */ /* 0x000fe20003f86070 */
[----:B------:R-:W-:Y:S01]  /*17f0*/  IMAD.MOV.U32 R7, RZ, RZ, RZ ;  /* 0x000000ffff077224 */ /* 0x000fe200078e00ff */
[----:B------:R-:W-:-:S11]  /*1800*/  UMOV UR4, 0x100 ;  /* 0x0000010000047882 */ /* 0x000fd60000000000 */
.L_x_1263:
[----:B------:R-:W0:Y:S04]  /*1810*/  LDS R4, [R3+UR4+-0x100] ;  /* 0xffff000403047984 */ /* 0x000e280008000800 */
[----:B------:R-:W2:Y:S04]  /*1820*/  LDS R8, [R3+UR4+-0x80] ;  /* 0xffff800403087984 */ /* 0x000ea80008000800 */
[----:B------:R-:W3:Y:S04]  /*1830*/  LDS R12, [R3+UR4] ;  /* 0x00000004030c7984 */ /* 0x000ee80008000800 */
[----:B------:R-:W-:Y:S04]  /*1840*/  LDS R14, [R3+UR4+0x80] ;  /* 0x00008004030e7984 */ /* 0x000fe80008000800 */
[----:B0-----:R-:W0:Y:S04]  /*1850*/  SHFL.UP PT, R6, R4, 0x1, RZ ;  /* 0x0420000004067989 */ /* 0x001e2800000e00ff */
[----:B--2---:R-:W2:Y:S04]  /*1860*/  SHFL.UP PT, R10, R8, 0x1, RZ ;  /* 0x04200000080a7989 */ /* 0x004ea800000e00ff */
[----:B---3--:R-:W3:Y:S01]  /*1870*/  SHFL.UP PT, R13, R12, 0x1, RZ ;  /* 0x042000000c0d7989 */ /* 0x008ee200000e00ff */
[----:B0-----:R-:W-:-:S02]  /*1880*/  SEL R9, R6, RZ, P0 ;  /* 0x000000ff06097207 */ /* 0x001fc40000000000 */
[----:B--2---:R-:W-:-:S03]  /*1890*/  SEL R11, R10, RZ, P0 ;  /* 0x000000ff0a0b7207 */ /* 0x004fc60000000000 */
[----:B------:R-:W-:Y:S01]  /*18a0*/  IMAD.IADD R9, R4, 0x1, R9 ;  /* 0x0000000104097824 */ /* 0x000fe200078e0209 */
[----:B------:R-:W0:Y:S01]  /*18b0*/  SHFL.UP PT, R10, R14, 0x1, RZ ;  /* 0x042000000e0a7989 */ /* 0x000e2200000e00ff */
[----:B---3--:R-:W-:Y:S01]  /*18c0*/  SEL R13, R13, RZ, P0 ;  /* 0x000000ff0d0d7207 */ /* 0x008fe20000000000 */
[----:B------:R-:W-:Y:S02]  /*18d0*/  IMAD.IADD R11, R8, 0x1, R11 ;  /* 0x00000001080b7824 */ /* 0x000fe400078e020b */
[----:B------:R-:W2:Y:S02]  /*18e0*/  SHFL.UP PT, R6, R9, 0x2, RZ ;  /* 0x0440000009067989 */ /* 0x000ea400000e00ff */
[----:B------:R-:W-:Y:S02]  /*18f0*/  IMAD.IADD R13, R12, 0x1, R13 ;  /* 0x000000010c0d7824 */ /* 0x000fe400078e020d */
[----:B------:R-:W3:Y:S04]  /*1900*/  SHFL.UP PT, R4, R11, 0x2, RZ ;  /* 0x044000000b047989 */ /* 0x000ee800000e00ff */
[----:B------:R-:W4:Y:S01]  /*1910*/  SHFL.UP PT, R8, R13, 0x2, RZ ;  /* 0x044000000d087989 */ /* 0x000f2200000e00ff */
[----:B0-----:R-:W-:-:S02]  /*1920*/  SEL R15, R10, RZ, P0 ;  /* 0x000000ff0a0f7207 */ /* 0x001fc40000000000 */
[----:B--2---:R-:W-:-:S03]  /*1930*/  SEL R6, R6, RZ, P1 ;  /* 0x000000ff06067207 */ /* 0x004fc60000800000 */
[----:B------:R-:W-:Y:S01]  /*1940*/  IMAD.IADD R15, R14, 0x1, R15 ;  /* 0x000000010e0f7824 */ /* 0x000fe200078e020f */
[----:B---3--:R-:W-:Y:S01]  /*1950*/  SEL R4, R4, RZ, P1 ;  /* 0x000000ff04047207 */ /* 0x008fe20000800000 */
[----:B------:R-:W-:Y:S01]  /*1960*/  IMAD.IADD R6, R9, 0x1, R6 ;  /* 0x0000000109067824 */ /* 0x000fe200078e0206 */
[----:B----4-:R-:W-:-:S03]  /*1970*/  SEL R10, R8, RZ, P1 ;  /* 0x000000ff080a7207 */ /* 0x010fc60000800000 */
[----:B------:R-:W-:Y:S02]  /*1980*/  IMAD.IADD R8, R11, 0x1, R4 ;  /* 0x000000010b087824 */ /* 0x000fe400078e0204 */
[----:B------:R-:W0:Y:S01]  /*1990*/  SHFL.UP PT, R4, R6, 0x4, RZ ;  /* 0x0480000006047989 */ /* 0x000e2200000e00ff */
[----:B------:R-:W-:-:S03]  /*19a0*/  IMAD.IADD R12, R13, 0x1, R10 ;  /* 0x000000010d0c7824 */ /* 0x000fc600078e020a */
[----:B------:R-:W2:Y:S04]  /*19b0*/  SHFL.UP PT, R11, R15, 0x2, RZ ;  /* 0x044000000f0b7989 */ /* 0x000ea800000e00ff */
[----:B------:R-:W3:Y:S04]  /*19c0*/  SHFL.UP PT, R10, R8, 0x4, RZ ;  /* 0x04800000080a7989 */ /* 0x000ee800000e00ff */
[----:B------:R-:W4:Y:S01]  /*19d0*/  SHFL.UP PT, R13, R12, 0x4, RZ ;  /* 0x048000000c0d7989 */ /* 0x000f2200000e00ff */
[----:B0-----:R-:W-:Y:S02]  /*19e0*/  SEL R9, R4, RZ, P2 ;  /* 0x000000ff04097207 */ /* 0x001fe40001000000 */
[----:B--2---:R-:W-:-:S03]  /*19f0*/  SEL R4, R11, RZ, P1 ;  /* 0x000000ff0b047207 */ /* 0x004fc60000800000 */
[----:B------:R-:W-:Y:S01]  /*1a00*/  IMAD.IADD R9, R6, 0x1, R9 ;  /* 0x0000000106097824 */ /* 0x000fe200078e0209 */
[----:B---3--:R-:W-:Y:S01]  /*1a10*/  SEL R11, R10, RZ, P2 ;  /* 0x000000ff0a0b7207 */ /* 0x008fe20001000000 */
[----:B------:R-:W-:-:S03]  /*1a20*/  IMAD.IADD R14, R15, 0x1, R4 ;  /* 0x000000010f0e7824 */ /* 0x000fc600078e0204 */
[----:B------:R-:W0:Y:S01]  /*1a30*/  SHFL.UP PT, R4, R9, 0x8, RZ ;  /* 0x0500000009047989 */ /* 0x000e2200000e00ff */
[----:B----4-:R-:W-:Y:S01]  /*1a40*/  SEL R13, R13, RZ, P2 ;  /* 0x000000ff0d0d7207 */ /* 0x010fe20001000000 */
        /* <DEDUP_REMOVED lines=22> */
[----:B------:R-:W0:Y:S01]  /*1bb0*/  SHFL.IDX PT, R4, R9, 0x1f, 0x1f ;  /* 0x03e01f0009047f89 */ /* 0x000e2200000e0000 */
[----:B----4-:R-:W-:Y:S01]  /*1bc0*/  SEL R13, R13, RZ, P4 ;  /* 0x000000ff0d0d7207 */ /* 0x010fe20002000000 */
[----:B------:R-:W-:Y:S02]  /*1bd0*/  IMAD.IADD R6, R8, 0x1, R11 ;  /* 0x0000000108067824 */ /* 0x000fe400078e020b */
[----:B------:R-:W2:Y:S02]  /*1be0*/  SHFL.UP PT, R11, R14, 0x10, RZ ;  /* 0x060000000e0b7989 */ /* 0x000ea400000e00ff */
[----:B------:R-:W-:Y:S02]  /*1bf0*/  IMAD.IADD R10, R12, 0x1, R13 ;  /* 0x000000010c0a7824 */ /* 0x000fe400078e020d */
[----:B------:R-:W3:Y:S04]  /*1c00*/  SHFL.IDX PT, R8, R6, 0x1f, 0x1f ;  /* 0x03e01f0006087f89 */ /* 0x000ee800000e0000 */
[----:B------:R-:W4:Y:S01]  /*1c10*/  SHFL.IDX PT, R12, R10, 0x1f, 0x1f ;  /* 0x03e01f000a0c7f89 */ /* 0x000f2200000e0000 */
[----:B0-----:R-:W-:Y:S01]  /*1c20*/  IMAD.IADD R13, R4, 0x1, R7 ;  /* 0x00000001040d7824 */ /* 0x001fe200078e0207 */
[----:B--2---:R-:W-:-:S03]  /*1c30*/  SEL R11, R11, RZ, P4 ;  /* 0x000000ff0b0b7207 */ /* 0x004fc60002000000 */
[----:B---3--:R-:W-:Y:S01]  /*1c40*/  IMAD.IADD R15, R13, 0x1, R8 ;  /* 0x000000010d0f7824 */ /* 0x008fe200078e0208 */
[--C-:B-1----:R-:W-:Y:S01]  /*1c50*/  IADD3 R13, PT, PT, R6, R13, -R2.reuse ;  /* 0x0000000d060d7210 */ /* 0x102fe20007ffe802 */
[----:B------:R-:W-:Y:S01]  /*1c60*/  IMAD.IADD R4, R14, 0x1, R11 ;  /* 0x000000010e047824 */ /* 0x000fe200078e020b */
[----:B------:R-:W-:Y:S01]  /*1c70*/  IADD3 R11, PT, PT, R9, R7, -R2 ;  /* 0x00000007090b7210 */ /* 0x000fe20007ffe802 */
[----:B----4-:R-:W-:Y:S01]  /*1c80*/  IMAD.IADD R17, R15, 0x1, R12 ;  /* 0x000000010f117824 */ /* 0x010fe200078e020c */
[----:B------:R-:W-:Y:S01]  /*1c90*/  IADD3 R15, PT, PT, R10, R15, -R2 ;  /* 0x0000000f0a0f7210 */ /* 0x000fe20007ffe802 */
[----:B------:R-:W-:Y:S02]  /*1ca0*/  IMAD.MOV.U32 R8, RZ, RZ, R0 ;  /* 0x000000ffff087224 */ /* 0x000fe400078e0000 */
[----:B------:R-:W-:Y:S01]  /*1cb0*/  IMAD.MOV.U32 R9, RZ, RZ, R5 ;  /* 0x000000ffff097224 */ /* 0x000fe200078e0005 */
[----:B------:R-:W-:-:S04]  /*1cc0*/  IADD3 R19, PT, PT, R4, R17, -R2 ;  /* 0x0000001104137210 */ /* 0x000fc80007ffe802 */
[----:B------:R-:W-:Y:S04]  /*1cd0*/  REDG.E.ADD.STRONG.GPU desc[UR6][R8.64+-0x100], R11 ;  /* 0xffff000b0800798e */ /* 0x000fe8000c12e106 */
[----:B------:R-:W-:Y:S04]  /*1ce0*/  REDG.E.ADD.STRONG.GPU desc[UR6][R8.64+-0x80], R13 ;  /* 0xffff800d0800798e */ /* 0x000fe8000c12e106 */
[----:B------:R-:W-:Y:S04]  /*1cf0*/  REDG.E.ADD.STRONG.GPU desc[UR6][R8.64], R15 ;  /* 0x0000000f0800798e */ /* 0x000fe8000c12e106 */
[----:B------:R-:W-:Y:S01]  /*1d00*/  REDG.E.ADD.STRONG.GPU desc[UR6][R8.64+0x80], R19 ;  /* 0x000080130800798e */ /* 0x000fe2000c12e106 */
[----:B------:R-:W-:Y:S01]  /*1d10*/  UIADD3 UR4, UPT, UPT, UR4, 0x200, URZ ;  /* 0x0000020004047890 */ /* 0x000fe2000fffe0ff */
[----:B------:R-:W-:-:S02]  /*1d20*/  IADD3 R0, P5, PT, R8, 0x200, RZ ;  /* 0x0000020008007810 */ /* 0x000fc40007fbe0ff */
[----:B------:R-:W0:Y:S01]  /*1d30*/  SHFL.IDX PT, R4, R4, 0x1f, 0x1f ;  /* 0x03e01f0004047f89 */ /* 0x000e2200000e0000 */
[----:B------:R-:W-:Y:S02]  /*1d40*/  UISETP.NE.AND UP0, UPT, UR4, 0x1100, UPT ;  /* 0x000011000400788c */ /* 0x000fe4000bf05270 */
[----:B------:R-:W-:Y:S02]  /*1d50*/  IMAD.X R5, RZ, RZ, R9, P5 ;  /* 0x000000ffff057224 */ /* 0x000fe400028e0609 */
[----:B0-----:R-:W-:-:S05]  /*1d60*/  IMAD.IADD R7, R17, 0x1, R4 ;  /* 0x0000000111077824 */ /* 0x001fca00078e0204 */
[----:B------:R-:W-:Y:S05]  /*1d70*/  BRA.U UP0, `(.L_x_1263) ;  /* 0xfffffff900a47547 */ /* 0x000fea000b83ffff */
[----:B------:R-:W-:Y:S05]  /*1d80*/  EXIT ;  /* 0x000000000000794d */ /* 0x000fea0003800000 */
.L_x_1264:
        /* <DEDUP_REMOVED lines=15> */
.L_x_3598:


//--------------------- .text._Z18compute_histogramsIjLi3ELi10ELi512ELb0EEvPKT_Pji --------------------------
	.section	.text._Z18compute_histogramsIjLi3ELi10ELi512ELb0EEvPKT_Pji,"ax",@progbits
	.align	128
        .global         _Z18compute_histogramsIjLi3ELi10ELi512ELb0EEvPKT_Pji
        .type           _Z18compute_histogramsIjLi3ELi10ELi512ELb0EEvPKT_Pji,@function
        .size           _Z18compute_histogramsIjLi3ELi10ELi512ELb0EEvPKT_Pji,(.L_x_3599 - _Z18compute_histogramsIjLi3ELi10ELi512ELb0EEvPKT_Pji)
        .other          _Z18compute_histogramsIjLi3ELi10ELi512ELb0EEvPKT_Pji,@"STO_CUDA_ENTRY STV_DEFAULT"
_Z18compute_histogramsIjLi3ELi10ELi512ELb0EEvPKT_Pji:
.text._Z18compute_histogramsIjLi3ELi10ELi512ELb0EEvPKT_Pji:
[----:B------:R-:W-:Y:S01]  /*0000*/  LDC R1, c[0x0][0x37c] ;  /* 0x0000df00ff017b82 */ /* 0x000fe20000000800 */
[----:B------:R-:W0:Y:S07]  /*0010*/  S2R R0, SR_TID.X ;  /* 0x0000000000007919 */ /* 0x000e2e0000002100 */
[----:B------:R-:W1:Y:S01]  /*0020*/  S2UR UR5, SR_CgaCtaId ;  /* 0x00000000000579c3 */ /* 0x000e620000008800 */
[----:B------:R-:W-:Y:S01]  /*0030*/  UMOV UR4, 0x400 ;  /* 0x0000040000047882 */ /* 0x000fe20000000000 */
[----:B------:R-:W-:Y:S01]  /*0040*/  BSSY.RECONVERGENT B0, `(.L_x_1265) ;  /* 0x000000a000007945 */ /* 0x000fe20003800200 */
[----:B------:R-:W2:Y:S01]  /*0050*/  LDCU.64 UR6, c[0x0][0x358] ;  /* 0x00006b00ff0677ac */ /* 0x000ea20008000a00 */
[----:B-1----:R-:W-:Y:S01]  /*0060*/  ULEA UR4, UR5, UR4, 0x18 ;  /* 0x0000000405047291 */ /* 0x002fe2000f8ec0ff */
[----:B0-----:R-:W-:-:S05]  /*0070*/  IMAD.MOV.U32 R3, RZ, RZ, R0 ;  /* 0x000000ffff037224 */ /* 0x001fca00078e0000 */
[----:B--2---:R-:W-:-:S07]  /*0080*/  LEA R2, R0, UR4, 0x2 ;  /* 0x0000000400027c11 */ /* 0x004fce000f8e10ff */
.L_x_1266:
[C---:B------:R-:W-:Y:S01]  /*0090*/  ISETP.GE.U32.AND P0, PT, R3.reuse, 0xa00, PT ;  /* 0x00000a000300780c */ /* 0x040fe20003f06070 */
[----:B------:R0:W-:Y:S01]  /*00a0*/  STS [R2], RZ ;  /* 0x000000ff02007388 */ /* 0x0001e20000000800 */
[----:B------:R-:W-:Y:S02]  /*00b0*/  VIADD R3, R3, 0x200 ;  /* 0x0000020003037836 */ /* 0x000fe40000000000 */
[----:B0-----:R-:W-:-:S09]  /*00c0*/  VIADD R2, R2, 0x800 ;  /* 0x0000080002027836 */ /* 0x001fd20000000000 */
[----:B------:R-:W-:Y:S05]  /*00d0*/  @!P0 BRA `(.L_x_1266) ;  /* 0xfffffffc00ec8947 */ /* 0x000fea000383ffff */
[----:B------:R-:W-:Y:S05]  /*00e0*/  BSYNC.RECONVERGENT B0 ;  /* 0x0000000000007941 */ /* 0x000fea0003800200 */
.L_x_1265:
        /* <DEDUP_REMOVED lines=10> */
[----:B0-----:R-:W-:Y:S01]  /*0190*/  VIADD R4, R6, 0xffffffe ;  /* 0x0ffffffe06047836 */ /* 0x001fe20000000000 */
[----:B------:R-:W-:Y:S02]  /*01a0*/  IABS R6, R3 ;  /* 0x0000000300067213 */ /* 0x000fe40000000000 */
[----:B------:R-:W-:-:S03]  /*01b0*/  LOP3.LUT R3, R3, R2, RZ, 0x3c, !PT ;  /* 0x0000000203037212 */ /* 0x000fc600078e3cff */
[----:B------:R0:W1:Y:S01]  /*01c0*/  F2I.FTZ.U32.TRUNC.NTZ R5, R4 ;  /* 0x0000000400057305 */ /* 0x000062000021f000 */
[----:B------:R-:W-:Y:S01]  /*01d0*/  ISETP.GE.AND P2, PT, R3, RZ, PT ;  /* 0x000000ff0300720c */ /* 0x000fe20003f46270 */
[----:B0-----:R-:W-:Y:S02]  /*01e0*/  IMAD.MOV.U32 R4, RZ, RZ, RZ ;  /* 0x000000ffff047224 */ /* 0x001fe400078e00ff */
[----:B-1----:R-:W-:-:S04]  /*01f0*/  IMAD.MOV R8, RZ, RZ, -R5 ;  /* 0x000000ffff087224 */ /* 0x002fc800078e0a05 */
[----:B------:R-:W-:-:S04]  /*0200*/  IMAD R9, R8, R7, RZ ;  /* 0x0000000708097224 */ /* 0x000fc800078e02ff */
[----:B------:R-:W-:-:S04]  /*0210*/  IMAD.HI.U32 R5, R5, R9, R4 ;  /* 0x0000000905057227 */ /* 0x000fc800078e0004 */
        /* <DEDUP_REMOVED lines=13> */
[----:B------:R-:W0:Y:S01]  /*02f0*/  S2UR UR4, SR_CTAID.X ;  /* 0x00000000000479c3 */ /* 0x000e220000002500 */
[----:B------:R-:W-:Y:S01]  /*0300*/  IMAD.MOV R3, RZ, RZ, -R5 ;  /* 0x000000ffff037224 */ /* 0x000fe200078e0a05 */
[----:B------:R-:W1:Y:S01]  /*0310*/  LDCU UR8, c[0x0][0x390] ;  /* 0x00007200ff0877ac */ /* 0x000e620008000800 */
[----:B0-----:R-:W-:-:S06]  /*0320*/  USHF.L.U32 UR4, UR4, 0x9, URZ ;  /* 0x0000000904047899 */ /* 0x001fcc00080006ff */
[----:B-1----:R-:W-:-:S07]  /*0330*/  LOP3.LUT R5, R0, UR4, RZ, 0xfc, !PT ;  /* 0x0000000400057c12 */ /* 0x002fce000f8efcff */
.L_x_1274:
[----:B------:R-:W-:Y:S01]  /*0340*/  ISETP.GE.AND P0, PT, R5, UR8, PT ;  /* 0x0000000805007c0c */ /* 0x000fe2000bf06270 */
[----:B0-----:R-:W-:-:S12]  /*0350*/  IMAD.MOV.U32 R4, RZ, RZ, RZ ;  /* 0x000000ffff047224 */ /* 0x001fd800078e00ff */
        /* <DEDUP_REMOVED lines=27> */
[--C-:B------:R-:W-:Y:S02]  /*0510*/  SHF.R.U32.HI R8, RZ, 0x5, R4.reuse ;  /* 0x00000005ff087819 */ /* 0x100fe40000011604 */
        /* <DEDUP_REMOVED lines=58> */
.L_x_1269:
[----:B------:R-:W-:Y:S05]  /*08c0*/  BSYNC.RECONVERGENT B0 ;  /* 0x0000000000007941 */ /* 0x000fea0003800200 */
.L_x_1268:
        /* <DEDUP_REMOVED lines=10> */
[--C-:B------:R-:W-:Y:S02]  /*0970*/  SHF.R.U32.HI R10, RZ, 0xe, R4.reuse ;  /* 0x0000000eff0a7819 */ /* 0x100fe40000011604 */
        /* <DEDUP_REMOVED lines=64> */
.L_x_1271:
[----:B------:R-:W-:Y:S05]  /*0d80*/  BSYNC.RECONVERGENT B0 ;  /* 0x0000000000007941 */ /* 0x000fea0003800200 */
.L_x_1270:
        /* <DEDUP_REMOVED lines=17> */
[----:B------:R-:W-:Y:S02]  /*0ea0*/  SHF.R.U32.HI R12, RZ, 0x19, R4 ;  /* 0x00000019ff0c7819 */ /* 0x000fe40000011604 */
[C---:B------:R-:W-:Y:S01]  /*0eb0*/  ISETP.NE.U32.AND P2, PT, R14.reuse, 0x1, PT ;  /* 0x000000010e00780c */ /* 0x040fe20003f45070 */
[----:B------:R-:W-:Y:S01]  /*0ec0*/  VIADD R14, R14, 0xffffffff ;  /* 0xffffffff0e0e7836 */ /* 0x000fe20000000000 */
[----:B------:R-:W-:Y:S02]  /*0ed0*/  VOTE.ANY R9, PT, !P0 ;  /* 0x0000000000097806 */ /* 0x000fe400040e0100 */
[----:B------:R-:W-:Y:S02]  /*0ee0*/  LOP3.LUT R12, R12, 0x1, RZ, 0xc0, !PT ;  /* 0x000000010c0c7812 */ /* 0x000fe400078ec0ff */
[----:B------:R-:W-:Y:S01]  /*0ef0*/  LOP3.LUT R7, R7, R9, R10, 0x60, !PT ;  /* 0x0000000907077212 */ /* 0x000fe200078e600a */
[----:B------:R-:W-:Y:S01]  /*0f00*/  VIADD R10, R11, 0xffffffff ;  /* 0xffffffff0b0a7836 */ /* 0x000fe20000000000 */
[----:B------:R-:W-:-:S02]  /*0f10*/  SHF.R.U32.HI R11, RZ, 0x1a, R4 ;  /* 0x0000001aff0b7819 */ /* 0x000fc40000011604 */
[C---:B------:R-:W-:Y:S01]  /*0f20*/  ISETP.NE.U32.AND P0, PT, R12.reuse, 0x1, PT ;  /* 0x000000010c00780c */ /* 0x040fe20003f05070 */
[----:B------:R-:W-:Y:S01]  /*0f30*/  VIADD R12, R12, 0xffffffff ;  /* 0xffffffff0c0c7836 */ /* 0x000fe20000000000 */
[----:B------:R-:W-:Y:S02]  /*0f40*/  VOTE.ANY R9, PT, !P1 ;  /* 0x0000000000097806 */ /* 0x000fe400048e0100 */
[----:B------:R-:W-:Y:S02]  /*0f50*/  LOP3.LUT R11, R11, 0x1, RZ, 0xc0, !PT ;  /* 0x000000010b0b7812 */ /* 0x000fe400078ec0ff */
[----:B------:R-:W-:Y:S02]  /*0f60*/  LOP3.LUT R7, R7, R9, R10, 0x60, !PT ;  /* 0x0000000907077212 */ /* 0x000fe400078e600a */
[----:B------:R-:W-:Y:S02]  /*0f70*/  VOTE.ANY R9, PT, !P2 ;  /* 0x0000000000097806 */ /* 0x000fe400050e0100 */
[----:B------:R-:W-:-:S02]  /*0f80*/  SHF.R.U32.HI R10, RZ, 0x1b, R4 ;  /* 0x0000001bff0a7819 */ /* 0x000fc40000011604 */
[C---:B------:R-:W-:Y:S01]  /*0f90*/  ISETP.NE.U32.AND P1, PT, R11.reuse, 0x1, PT ;  /* 0x000000010b00780c */ /* 0x040fe20003f25070 */
[----:B------:R-:W-:Y:S01]  /*0fa0*/  VIADD R11, R11, 0xffffffff ;  /* 0xffffffff0b0b7836 */ /* 0x000fe20000000000 */
[----:B------:R-:W-:Y:S02]  /*0fb0*/  LOP3.LUT R7, R7, R9, R14, 0x60, !PT ;  /* 0x0000000907077212 */ /* 0x000fe400078e600e */
[--C-:B------:R-:W-:Y:S02]  /*0fc0*/  SHF.R.U32.HI R9, RZ, 0x1c, R4.reuse ;  /* 0x0000001cff097819 */ /* 0x100fe40000011604 */
[----:B------:R-:W-:Y:S02]  /*0fd0*/  LOP3.LUT R10, R10, 0x1, RZ, 0xc0, !PT ;  /* 0x000000010a0a7812 */ /* 0x000fe400078ec0ff */
[----:B------:R-:W-:Y:S02]  /*0fe0*/  SHF.R.U32.HI R13, RZ, 0x1d, R4 ;  /* 0x0000001dff0d7819 */ /* 0x000fe40000011604 */
[----:B------:R-:W-:-:S02]  /*0ff0*/  VOTE.ANY R4, PT, !P0 ;  /* 0x0000000000047806 */ /* 0x000fc400040e0100 */
[----:B------:R-:W-:Y:S02]  /*1000*/  ISETP.NE.U32.AND P0, PT, R10, 0x1, PT ;  /* 0x000000010a00780c */ /* 0x000fe40003f05070 */
[----:B------:R-:W-:Y:S02]  /*1010*/  LOP3.LUT R4, R7, R4, R12, 0x60, !PT ;  /* 0x0000000407047212 */ /* 0x000fe400078e600c */
[----:B------:R-:W-:Y:S02]  /*1020*/  LOP3.LUT R13, R13, 0x1, RZ, 0xc0, !PT ;  /* 0x000000010d0d7812 */ /* 0x000fe400078ec0ff */
[----:B------:R-:W-:Y:S02]  /*1030*/  LOP3.LUT R12, R9, 0x1, RZ, 0xc0, !PT ;  /* 0x00000001090c7812 */ /* 0x000fe400078ec0ff */
        /* <DEDUP_REMOVED lines=27> */
.L_x_1273:
[----:B------:R-:W-:Y:S05]  /*11f0*/  BSYNC.RECONVERGENT B0 ;  /* 0x0000000000007941 */ /* 0x000fea0003800200 */
.L_x_1272:
[----:B------:R-:W-:Y:S01]  /*1200*/  IMAD.IADD R5, R2, 0x1, R5 ;  /* 0x0000000102057824 */ /* 0x000fe200078e0205 */
[----:B------:R-:W-:Y:S06]  /*1210*/  @P1 BRA `(.L_x_1274) ;  /* 0xfffffff000481947 */ /* 0x000fec000383ffff */
.L_x_1267:
[----:B------:R-:W-:Y:S01]  /*1220*/  BAR.SYNC.DEFER_BLOCKING 0x0 ;  /* 0x0000000000007b1d */ /* 0x000fe20000010000 */
[----:B------:R-:W-:-:S13]  /*1230*/  ISETP.GT.U32.AND P0, PT, R0, 0x5f, PT ;  /* 0x0000005f0000780c */ /* 0x000fda0003f04070 */
[----:B------:R-:W-:Y:S05]  /*1240*/  @P0 EXIT ;  /* 0x000000000000094d */ /* 0x000fea0003800000 */
[----:B0-----:R-:W0:Y:S01]  /*1250*/  LDC.64 R4, c[0x0][0x388] ;  /* 0x0000e200ff047b82 */ /* 0x001e220000000a00 */
        /* <DEDUP_REMOVED lines=22> */
.L_x_1275:
        /* <DEDUP_REMOVED lines=88> */
.L_x_1276:
        /* <DEDUP_REMOVED lines=12> */
.L_x_3599:


//--------------------- .text._Z18compute_histogramsIjLi3ELi10ELi256ELb1EEvPKT_Pji --------------------------
	.section	.text._Z18compute_histogramsIjLi3ELi10ELi256ELb1EEvPKT_Pji,"ax",@progbits
	.align	128
        .global         _Z18compute_histogramsIjLi3ELi10ELi256ELb1EEvPKT_Pji
        .type           _Z18compute_histogramsIjLi3ELi10ELi256ELb1EEvPKT_Pji,@function
        .size           _Z18compute_histogramsIjLi3ELi10ELi256ELb1EEvPKT_Pji,(.L_x_3600 - _Z18compute_histogramsIjLi3ELi10ELi256ELb1EEvPKT_Pji)
        .other          _Z18compute_histogramsIjLi3ELi10ELi256ELb1EEvPKT_Pji,@"STO_CUDA_ENTRY STV_DEFAULT"
_Z18compute_histogramsIjLi3ELi10ELi256ELb1EEvPKT_Pji:
.text._Z18compute_histogramsIjLi3ELi10ELi256ELb1EEvPKT_Pji:
        /* <DEDUP_REMOVED lines=11> */
.L_x_1279:
[----:B-1----:R-:W-:-:S04]  /*00b0*/  IMAD.WIDE R4, R9, 0x4, R6 ;  /* 0x0000000409047825 */ /* 0x002fc800078e0206 */
[----:B0-----:R-:W-:Y:S01]  /*00c0*/  IMAD R9, R8, 0x100, R9 ;  /* 0x0000010008097824 */ /* 0x001fe200078e0209 */
[----:B------:R2:W-:Y:S04]  /*00d0*/  STG.E desc[UR6][R4.64], RZ ;  /* 0x000000ff04007986 */ /* 0x0005e8000c101906 */
[----:B------:R-:W-:-:S13]  /*00e0*/  ISETP.GE.AND P0, PT, R9, 0xc00, PT ;  /* 0x00000c000900780c */ /* 0x000fda0003f06270 */
[----:B--2---:R-:W-:Y:S05]  /*00f0*/  @!P0 BRA `(.L_x_1279) ;  /* 0xfffffffc00ec8947 */ /* 0x004fea000383ffff */
.L_x_1278:
[----:B------:R-:W-:Y:S05]  /*0100*/  BSYNC.RECONVERGENT B0 ;  /* 0x0000000000007941 */ /* 0x000fea0003800200 */
.L_x_1277:
[----:B------:R-:W0:Y:S01]  /*0110*/  S2UR UR5, SR_CgaCtaId ;  /* 0x00000000000579c3 */ /* 0x000e220000008800 */
[----:B------:R-:W-:Y:S01]  /*0120*/  UMOV UR4, 0x400 ;  /* 0x0000040000047882 */ /* 0x000fe20000000000 */
[----:B------:R-:W-:Y:S01]  /*0130*/  BSSY.RECONVERGENT B0, `(.L_x_1280) ;  /* 0x0000009000007945 */ /* 0x000fe20003800200 */
[----:B------:R-:W-:Y:S01]  /*0140*/  IMAD.MOV.U32 R5, RZ, RZ, R0 ;  /* 0x000000ffff057224 */ /* 0x000fe200078e0000 */
[----:B0-----:R-:W-:-:S06]  /*0150*/  ULEA UR4, UR5, UR4, 0x18 ;  /* 0x0000000405047291 */ /* 0x001fcc000f8ec0ff */
[----:B------:R-:W-:-:S07]  /*0160*/  LEA R4, R0, UR4, 0x2 ;  /* 0x0000000400047c11 */ /* 0x000fce000f8e10ff */
.L_x_1281:
[C---:B------:R-:W-:Y:S01]  /*0170*/  ISETP.GE.U32.AND P0, PT, R5.reuse, 0xb00, PT ;  /* 0x00000b000500780c */ /* 0x040fe20003f06070 */
[----:B------:R0:W-:Y:S01]  /*0180*/  STS [R4], RZ ;  /* 0x000000ff04007388 */ /* 0x0001e20000000800 */
[----:B------:R-:W-:Y:S02]  /*0190*/  VIADD R5, R5, 0x100 ;  /* 0x0000010005057836 */ /* 0x000fe40000000000 */
[----:B0-----:R-:W-:-:S09]  /*01a0*/  VIADD R4, R4, 0x400 ;  /* 0x0000040004047836 */ /* 0x001fd20000000000 */
[----:B------:R-:W-:Y:S05]  /*01b0*/  @!P0 BRA `(.L_x_1281) ;  /* 0xfffffffc00ec8947 */ /* 0x000fea000383ffff */
[----:B------:R-:W-:Y:S05]  /*01c0*/  BSYNC.RECONVERGENT B0 ;  /* 0x0000000000007941 */ /* 0x000fea0003800200 */
.L_x_1280:
        /* <DEDUP_REMOVED lines=34> */
.L_x_1289:
        /* <DEDUP_REMOVED lines=88> */
.L_x_1284:
[----:B------:R-:W-:Y:S05]  /*0970*/  BSYNC.RECONVERGENT B0 ;  /* 0x0000000000007941 */ /* 0x000fea0003800200 */
.L_x_1283:
        /* <DEDUP_REMOVED lines=75> */
.L_x_1286:
[----:B------:R-:W-:Y:S05]  /*0e30*/  BSYNC.RECONVERGENT B0 ;  /* 0x0000000000007941 */ /* 0x000fea0003800200 */
.L_x_1285:
        /* <DEDUP_REMOVED lines=70> */
.L_x_1288:
[----:B------:R-:W-:Y:S05]  /*12a0*/  BSYNC.RECONVERGENT B0 ;  /* 0x0000000000007941 */ /* 0x000fea0003800200 */
.L_x_1287:
[----:B------:R-:W-:Y:S01]  /*12b0*/  IMAD.IADD R2, R5, 0x1, R2 ;  /* 0x0000000105027824 */ /* 0x000fe200078e0202 */
[----:B------:R-:W-:Y:S06]  /*12c0*/  @P1 BRA `(.L_x_1289) ;  /* 0xfffffff000481947 */ /* 0x000fec000383ffff */
.L_x_1282:
        /* <DEDUP_REMOVED lines=17> */
.L_x_1290:
        /* <DEDUP_REMOVED lines=35> */
.L_x_1292:
[----:B------:R-:W2:Y:S04]  /*1610*/  LD.E.STRONG.GPU R5, desc[UR6][R2.64+0x4] ;  /* 0x0000040602057980 */ /* 0x000ea8000c10f900 */
[----:B--2---:R-:W-:Y:S01]  /*1620*/  CCTL.IVALL ;  /* 0x00000000ff00798f */ /* 0x004fe20002000000 */
[----:B------:R-:W-:Y:S05]  /*1630*/  YIELD ;  /* 0x0000000000007946 */ /* 0x000fea0003800000 */
[----:B------:R-:W-:-:S04]  /*1640*/  LOP3.LUT R5, R5, R4, RZ, 0x3c, !PT ;  /* 0x0000000405057212 */ /* 0x000fc800078e3cff */
[----:B------:R-:W-:-:S13]  /*1650*/  ISETP.GT.AND P0, PT, R5, -0x1, PT ;  /* 0xffffffff0500780c */ /* 0x000fda0003f04270 */
[----:B------:R-:W-:Y:S05]  /*1660*/  @P0 BRA `(.L_x_1292) ;  /* 0xfffffffc00e80947 */ /* 0x000fea000383ffff */
.L_x_1291:
        /* <DEDUP_REMOVED lines=26> */
.L_x_1293:
        /* <DEDUP_REMOVED lines=88> */
.L_x_1294:
        /* <DEDUP_REMOVED lines=15> */
.L_x_3600:


//--------------------- .text._Z18compute_histogramsIjLi3ELi10ELi256ELb0EEvPKT_Pji --------------------------
	.section	.text._Z18compute_histogramsIjLi3ELi10ELi256ELb0EEvPKT_Pji,"ax",@progbits
	.align	128
        .global         _Z18compute_histogramsIjLi3ELi10ELi256ELb0EEvPKT_Pji
        .type           _Z18compute_histogramsIjLi3ELi10ELi256ELb0EEvPKT_Pji,@function
        .size           _Z18compute_histogramsIjLi3ELi10ELi256ELb0EEvPKT_Pji,(.L_x_3601 - _Z18compute_histogramsIjLi3ELi10ELi256ELb0EEvPKT_Pji)
        .other          _Z18compute_histogramsIjLi3ELi10ELi256ELb0EEvPKT_Pji,@"STO_CUDA_ENTRY STV_DEFAULT"
_Z18compute_histogramsIjLi3ELi10ELi256ELb0EEvPKT_Pji:
.text._Z18compute_histogramsIjLi3ELi10ELi256ELb0EEvPKT_Pji:
        /* <DEDUP_REMOVED lines=9> */
.L_x_1296:
[C---:B------:R-:W-:Y:S01]  /*0090*/  ISETP.GE.U32.AND P0, PT, R3.reuse, 0xb00, PT ;  /* 0x00000b000300780c */ /* 0x040fe20003f06070 */
[----:B------:R0:W-:Y:S01]  /*00a0*/  STS [R2], RZ ;  /* 0x000000ff02007388 */ /* 0x0001e20000000800 */
[----:B------:R-:W-:Y:S02]  /*00b0*/  VIADD R3, R3, 0x100 ;  /* 0x0000010003037836 */ /* 0x000fe40000000000 */
[----:B0-----:R-:W-:-:S09]  /*00c0*/  VIADD R2, R2, 0x400 ;  /* 0x0000040002027836 */ /* 0x001fd20000000000 */
[----:B------:R-:W-:Y:S05]  /*00d0*/  @!P0 BRA `(.L_x_1296) ;  /* 0xfffffffc00ec8947 */ /* 0x000fea000383ffff */
[----:B------:R-:W-:Y:S05]  /*00e0*/  BSYNC.RECONVERGENT B0 ;  /* 0x0000000000007941 */ /* 0x000fea0003800200 */
.L_x_1295:
        /* <DEDUP_REMOVED lines=37> */
.L_x_1304:
        /* <DEDUP_REMOVED lines=88> */
.L_x_1299:
[----:B------:R-:W-:Y:S05]  /*08c0*/  BSYNC.RECONVERGENT B0 ;  /* 0x0000000000007941 */ /* 0x000fea0003800200 */
.L_x_1298:
        /* <DEDUP_REMOVED lines=75> */
.L_x_1301:
[----:B------:R-:W-:Y:S05]  /*0d80*/  BSYNC.RECONVERGENT B0 ;  /* 0x0000000000007941 */ /* 0x000fea0003800200 */
.L_x_1300:
        /* <DEDUP_REMOVED lines=70> */
.L_x_1303:
[----:B------:R-:W-:Y:S05]  /*11f0*/  BSYNC.RECONVERGENT B0 ;  /* 0x0000000000007941 */ /* 0x000fea0003800200 */
.L_x_1302:
[----:B------:R-:W-:Y:S01]  /*1200*/  IMAD.IADD R5, R2, 0x1, R5 ;  /* 0x0000000102057824 */ /* 0x000fe200078e0205 */
[----:B------:R-:W-:Y:S06]  /*1210*/  @P1 BRA `(.L_x_1304) ;  /* 0xfffffff000481947 */ /* 0x000fec000383ffff */
.L_x_1297:
        /* <DEDUP_REMOVED lines=26> */
.L_x_1305:
        /* <DEDUP_REMOVED lines=88> */
.L_x_1306:
        /* <DEDUP_REMOVED lines=12> */
.L_x_3601:


//--------------------- .text._Z18compute_histogramsIjLi3ELi10ELi128ELb1EEvPKT_Pji --------------------------
	.section	.text._Z18compute_histogramsIjLi3ELi10ELi128ELb1EEvPKT_Pji,"ax",@progbits
	.align	128
        .global         _Z18compute_histogramsIjLi3ELi10ELi128ELb1EEvPKT_Pji
        .type           _Z18compute_histogramsIjLi3ELi10ELi128ELb1EEvPKT_Pji,@function
        .size           _Z18compute_histogramsIjLi3ELi10ELi128ELb1EEvPKT_Pji,(.L_x_3602 - _Z18compute_histogramsIjLi3ELi10ELi128ELb1EEvPKT_Pji)
        .other          _Z18compute_histogramsIjLi3ELi10ELi128ELb1EEvPKT_Pji,@"STO_CUDA_ENTRY STV_DEFAULT"
_Z18compute_histogramsIjLi3ELi10ELi128ELb1EEvPKT_Pji:
.text._Z18compute_histogramsIjLi3ELi10ELi128ELb1EEvPKT_Pji:
        /* <DEDUP_REMOVED lines=11> */
.L_x_1309:
[----:B-1----:R-:W-:-:S04]  /*00b0*/  IMAD.WIDE R4, R9, 0x4, R6 ;  /* 0x0000000409047825 */ /* 0x002fc800078e0206 */
[----:B0-----:R-:W-:Y:S01]  /*00c0*/  IMAD R9, R8, 0x80, R9 ;  /* 0x0000008008097824 */ /* 0x001fe200078e0209 */
[----:B------:R2:W-:Y:S04]  /*00d0*/  STG.E desc[UR6][R4.64], RZ ;  /* 0x000000ff04007986 */ /* 0x0005e8000c101906 */
[----:B------:R-:W-:-:S13]  /*00e0*/  ISETP.GE.AND P0, PT, R9, 0xc00, PT ;  /* 0x00000c000900780c */ /* 0x000fda0003f06270 */
[----:B--2---:R-:W-:Y:S05]  /*00f0*/  @!P0 BRA `(.L_x_1309) ;  /* 0xfffffffc00ec8947 */ /* 0x004fea000383ffff */
.L_x_1308:
[----:B------:R-:W-:Y:S05]  /*0100*/  BSYNC.RECONVERGENT B0 ;  /* 0x0000000000007941 */ /* 0x000fea0003800200 */
.L_x_1307:
[----:B------:R-:W0:Y:S01]  /*0110*/  S2UR UR5, SR_CgaCtaId ;  /* 0x00000000000579c3 */ /* 0x000e220000008800 */
[----:B------:R-:W-:Y:S01]  /*0120*/  UMOV UR4, 0x400 ;  /* 0x0000040000047882 */ /* 0x000fe20000000000 */
[----:B------:R-:W-:Y:S01]  /*0130*/  BSSY.RECONVERGENT B0, `(.L_x_1310) ;  /* 0x000001a000007945 */ /* 0x000fe20003800200 */
[----:B------:R-:W-:Y:S01]  /*0140*/  SHF.R.U32.HI R5, RZ, 0x7, R0 ;  /* 0x00000007ff057819 */ /* 0x000fe20000011600 */
[----:B0-----:R-:W-:-:S06]  /*0150*/  ULEA UR4, UR5, UR4, 0x18 ;  /* 0x0000000405047291 */ /* 0x001fcc000f8ec0ff */
[----:B------:R-:W-:-:S05]  /*0160*/  LEA R4, R0, UR4, 0x2 ;  /* 0x0000000400047c11 */ /* 0x000fca000f8e10ff */
[----:B------:R0:W-:Y:S01]  /*0170*/  STS [R4], RZ ;  /* 0x000000ff04007388 */ /* 0x0001e20000000800 */
[----:B------:R-:W-:-:S03]  /*0180*/  VIADD R6, R4, 0x2000 ;  /* 0x0000200004067836 */ /* 0x000fc60000000000 */
[----:B------:R0:W-:Y:S04]  /*0190*/  STS [R4+0x200], RZ ;  /* 0x000200ff04007388 */ /* 0x0001e80000000800 */
        /* <DEDUP_REMOVED lines=13> */
[----:B------:R0:W-:Y:S02]  /*0270*/  STS [R4+0x1e00], RZ ;  /* 0x001e00ff04007388 */ /* 0x0001e40000000800 */
.L_x_1311:
[----:B------:R-:W-:Y:S01]  /*0280*/  VIADD R5, R5, 0x1 ;  /* 0x0000000105057836 */ /* 0x000fe20000000000 */
[----:B------:R1:W-:Y:S04]  /*0290*/  STS [R6], RZ ;  /* 0x000000ff06007388 */ /* 0x0003e80000000800 */
[----:B------:R-:W-:Y:S01]  /*02a0*/  ISETP.NE.AND P0, PT, R5, 0x8, PT ;  /* 0x000000080500780c */ /* 0x000fe20003f05270 */
[----:B-1----:R-:W-:-:S12]  /*02b0*/  VIADD R6, R6, 0x200 ;  /* 0x0000020006067836 */ /* 0x002fd80000000000 */
[----:B------:R-:W-:Y:S05]  /*02c0*/  @P0 BRA `(.L_x_1311) ;  /* 0xfffffffc00ec0947 */ /* 0x000fea000383ffff */
[----:B------:R-:W-:Y:S05]  /*02d0*/  BSYNC.RECONVERGENT B0 ;  /* 0x0000000000007941 */ /* 0x000fea0003800200 */
.L_x_1310:
[----:B0-----:R-:W0:Y:S08]  /*02e0*/  LDC R4, c[0x0][0x370] ;  /* 0x0000dc00ff047b82 */ /* 0x001e300000000800 */
        /* <DEDUP_REMOVED lines=33> */
.L_x_1319:
        /* <DEDUP_REMOVED lines=88> */
.L_x_1314:
[----:B------:R-:W-:Y:S05]  /*0a80*/  BSYNC.RECONVERGENT B0 ;  /* 0x0000000000007941 */ /* 0x000fea0003800200 */
.L_x_1313:
        /* <DEDUP_REMOVED lines=75> */
.L_x_1316:
[----:B------:R-:W-:Y:S05]  /*0f40*/  BSYNC.RECONVERGENT B0 ;  /* 0x0000000000007941 */ /* 0x000fea0003800200 */
.L_x_1315:
        /* <DEDUP_REMOVED lines=70> */
.L_x_1318:
[----:B------:R-:W-:Y:S05]  /*13b0*/  BSYNC.RECONVERGENT B0 ;  /* 0x0000000000007941 */ /* 0x000fea0003800200 */
.L_x_1317:
[----:B------:R-:W-:Y:S01]  /*13c0*/  IMAD.IADD R2, R5, 0x1, R2 ;  /* 0x0000000105027824 */ /* 0x000fe200078e0202 */
[----:B------:R-:W-:Y:S06]  /*13d0*/  @P1 BRA `(.L_x_1319) ;  /* 0xfffffff000481947 */ /* 0x000fec000383ffff */
.L_x_1312:
        /* <DEDUP_REMOVED lines=17> */
.L_x_1320:
        /* <DEDUP_REMOVED lines=35> */
.L_x_1322:
[----:B------:R-:W2:Y:S04]  /*1720*/  LD.E.STRONG.GPU R5, desc[UR6][R2.64+0x4] ;  /* 0x0000040602057980 */ /* 0x000ea8000c10f900 */
[----:B--2---:R-:W-:Y:S01]  /*1730*/  CCTL.IVALL ;  /* 0x00000000ff00798f */ /* 0x004fe20002000000 */
[----:B------:R-:W-:Y:S05]  /*1740*/  YIELD ;  /* 0x0000000000007946 */ /* 0x000fea0003800000 */
[----:B------:R-:W-:-:S04]  /*1750*/  LOP3.LUT R5, R5, R4, RZ, 0x3c, !PT ;  /* 0x0000000405057212 */ /* 0x000fc800078e3cff */
[----:B------:R-:W-:-:S13]  /*1760*/  ISETP.GT.AND P0, PT, R5, -0x1, PT ;  /* 0xffffffff0500780c */ /* 0x000fda0003f04270 */
[----:B------:R-:W-:Y:S05]  /*1770*/  @P0 BRA `(.L_x_1322) ;  /* 0xfffffffc00e80947 */ /* 0x000fea000383ffff */
.L_x_1321:
        /* <DEDUP_REMOVED lines=26> */
.L_x_1323:
        /* <DEDUP_REMOVED lines=88> */
.L_x_1324:
        /* <DEDUP_REMOVED lines=14> */
.L_x_3602:


//--------------------- .text._Z18compute_histogramsIjLi3ELi10ELi128ELb0EEvPKT_Pji --------------------------
	.section	.text._Z18compute_histogramsIjLi3ELi10ELi128ELb0EEvPKT_Pji,"ax",@progbits
	.align	128
        .global         _Z18compute_histogramsIjLi3ELi10ELi128ELb0EEvPKT_Pji
        .type           _Z18compute_histogramsIjLi3ELi10ELi128ELb0EEvPKT_Pji,@function
        .size           _Z18compute_histogramsIjLi3ELi10ELi128ELb0EEvPKT_Pji,(.L_x_3603 - _Z18compute_histogramsIjLi3ELi10ELi128ELb0EEvPKT_Pji)
        .other          _Z18compute_histogramsIjLi3ELi10ELi128ELb0EEvPKT_Pji,@"STO_CUDA_ENTRY STV_DEFAULT"
_Z18compute_histogramsIjLi3ELi10ELi128ELb0EEvPKT_Pji:
.text._Z18compute_histogramsIjLi3ELi10ELi128ELb0EEvPKT_Pji:
[----:B------:R-:W-:Y:S01]  /*0000*/  LDC R1, c[0x0][0x37c] ;  /* 0x0000df00ff017b82 */ /* 0x000fe20000000800 */
[----:B------:R-:W0:Y:S07]  /*0010*/  S2R R0, SR_TID.X ;  /* 0x0000000000007919 */ /* 0x000e2e0000002100 */
[----:B------:R-:W1:Y:S01]  /*0020*/  S2UR UR5, SR_CgaCtaId ;  /* 0x00000000000579c3 */ /* 0x000e620000008800 */
[----:B------:R-:W-:Y:S01]  /*0030*/  UMOV UR4, 0x400 ;  /* 0x0000040000047882 */ /* 0x000fe20000000000 */
[----:B------:R-:W2:Y:S01]  /*0040*/  LDCU.64 UR6, c[0x0][0x358] ;  /* 0x00006b00ff0677ac */ /* 0x000ea20008000a00 */
[----:B-1----:R-:W-:-:S06]  /*0050*/  ULEA UR4, UR5, UR4, 0x18 ;  /* 0x0000000405047291 */ /* 0x002fcc000f8ec0ff */
[----:B0-----:R-:W-:Y:S01]  /*0060*/  LEA R2, R0, UR4, 0x2 ;  /* 0x0000000400027c11 */ /* 0x001fe2000f8e10ff */
[----:B------:R-:W-:-:S04]  /*0070*/  UMOV UR4, 0x2000 ;  /* 0x0000200000047882 */ /* 0x000fc80000000000 */
[----:B------:R0:W-:Y:S04]  /*0080*/  STS [R2], RZ ;  /* 0x000000ff02007388 */ /* 0x0001e80000000800 */
        /* <DEDUP_REMOVED lines=14> */
[----:B--2---:R0:W-:Y:S02]  /*0170*/  STS [R2+0x1e00], RZ ;  /* 0x001e00ff02007388 */ /* 0x0041e40000000800 */
.L_x_1325:
[----:B------:R1:W-:Y:S01]  /*0180*/  STS [R2+UR4], RZ ;  /* 0x000000ff02007988 */ /* 0x0003e20008000804 */
[----:B------:R-:W-:-:S04]  /*0190*/  UIADD3 UR4, UPT, UPT, UR4, 0x200, URZ ;  /* 0x0000020004047890 */ /* 0x000fc8000fffe0ff */
[----:B------:R-:W-:-:S09]  /*01a0*/  UISETP.NE.AND UP0, UPT, UR4, 0x3000, UPT ;  /* 0x000030000400788c */ /* 0x000fd2000bf05270 */
[----:B-1----:R-:W-:Y:S05]  /*01b0*/  BRA.U UP0, `(.L_x_1325) ;  /* 0xfffffffd00f07547 */ /* 0x002fea000b83ffff */
        /* <DEDUP_REMOVED lines=37> */
.L_x_1333:
        /* <DEDUP_REMOVED lines=88> */
.L_x_1328:
[----:B------:R-:W-:Y:S05]  /*0990*/  BSYNC.RECONVERGENT B0 ;  /* 0x0000000000007941 */ /* 0x000fea0003800200 */
.L_x_1327:
        /* <DEDUP_REMOVED lines=75> */
.L_x_1330:
[----:B------:R-:W-:Y:S05]  /*0e50*/  BSYNC.RECONVERGENT B0 ;  /* 0x0000000000007941 */ /* 0x000fea0003800200 */
.L_x_1329:
        /* <DEDUP_REMOVED lines=70> */
.L_x_1332:
[----:B------:R-:W-:Y:S05]  /*12c0*/  BSYNC.RECONVERGENT B0 ;  /* 0x0000000000007941 */ /* 0x000fea0003800200 */
.L_x_1331:
[----:B------:R-:W-:Y:S01]  /*12d0*/  IMAD.IADD R5, R2, 0x1, R5 ;  /* 0x0000000102057824 */ /* 0x000fe200078e0205 */
[----:B------:R-:W-:Y:S06]  /*12e0*/  @P1 BRA `(.L_x_1333) ;  /* 0xfffffff000481947 */ /* 0x000fec000383ffff */
.L_x_1326:
[----:B------:R-:W-:Y:S01]  /*12f0*/  BAR.SYNC.DEFER_BLOCKING 0x0 ;  /* 0x0000000000007b1d */ /* 0x000fe20000010000 */
[----:B------:R-:W-:-:S04]  /*1300*/  SHF.R.U32.HI R3, RZ, 0x5, R0 ;  /* 0x00000005ff037819 */ /* 0x000fc80000011600 */
[----:B------:R-:W-:-:S13]  /*1310*/  ISETP.NE.AND P0, PT, R3, 0x3, PT ;  /* 0x000000030300780c */ /* 0x000fda0003f05270 */
[----:B------:R-:W-:Y:S05]  /*1320*/  @!P0 EXIT ;  /* 0x000000000000894d */ /* 0x000fea0003800000 */
[----:B0-----:R-:W0:Y:S01]  /*1330*/  LDC.64 R4, c[0x0][0x388] ;  /* 0x0000e200ff047b82 */ /* 0x001e220000000a00 */
[----:B------:R-:W1:Y:S01]  /*1340*/  S2R R7, SR_LANEID ;  /* 0x0000000000077919 */ /* 0x000e620000000000 */
[----:B------:R-:W-:Y:S01]  /*1350*/  LOP3.LUT R8, R0, 0x1f, RZ, 0xc0, !PT ;  /* 0x0000001f00087812 */ /* 0x000fe200078ec0ff */
[----:B------:R-:W-:Y:S01]  /*1360*/  IMAD.SHL.U32 R6, R3, 0x1000, RZ ;  /* 0x0000100003067824 */ /* 0x000fe200078e00ff */
[----:B------:R-:W-:-:S03]  /*1370*/  UMOV UR4, 0x400 ;  /* 0x0000040000047882 */ /* 0x000fc60000000000 */
[----:B------:R-:W-:Y:S01]  /*1380*/  IMAD R3, R3, 0x400, R8 ;  /* 0x0000040003037824 */ /* 0x000fe200078e0208 */
[----:B------:R-:W2:Y:S03]  /*1390*/  S2UR UR5, SR_CgaCtaId ;  /* 0x00000000000579c3 */ /* 0x000ea60000008800 */
        /* <DEDUP_REMOVED lines=15> */
.L_x_1334:
        /* <DEDUP_REMOVED lines=88> */
.L_x_1335:
        /* <DEDUP_REMOVED lines=15> */
.L_x_3603:


//--------------------- .text._Z18compute_histogramsIjLi3ELi10ELi64ELb1EEvPKT_Pji --------------------------
	.section	.text._Z18compute_histogramsIjLi3ELi10ELi64ELb1EEvPKT_Pji,"ax",@progbits
	.align	128
        .global         _Z18compute_histogramsIjLi3ELi10ELi64ELb1EEvPKT_Pji
        .type           _Z18compute_histogramsIjLi3ELi10ELi64ELb1EEvPKT_Pji,@function
        .size           _Z18compute_histogramsIjLi3ELi10ELi64ELb1EEvPKT_Pji,(.L_x_3604 - _Z18compute_histogramsIjLi3ELi10ELi64ELb1EEvPKT_Pji)
        .other          _Z18compute_histogramsIjLi3ELi10ELi64ELb1EEvPKT_Pji,@"STO_CUDA_ENTRY STV_DEFAULT"
_Z18compute_histogramsIjLi3ELi10ELi64ELb1EEvPKT_Pji:
.text._Z18compute_histogramsIjLi3ELi10ELi64ELb1EEvPKT_Pji:
        /* <DEDUP_REMOVED lines=11> */
.L_x_1338:
[----:B-1----:R-:W-:-:S04]  /*00b0*/  IMAD.WIDE R4, R7, 0x4, R8 ;  /* 0x0000000407047825 */ /* 0x002fc800078e0208 */
[----:B0-----:R-:W-:Y:S01]  /*00c0*/  IMAD R7, R2, 0x40, R7 ;  /* 0x0000004002077824 */ /* 0x001fe200078e0207 */
[----:B------:R2:W-:Y:S04]  /*00d0*/  STG.E desc[UR8][R4.64], RZ ;  /* 0x000000ff04007986 */ /* 0x0005e8000c101908 */
[----:B------:R-:W-:-:S13]  /*00e0*/  ISETP.GE.AND P0, PT, R7, 0xc00, PT ;  /* 0x00000c000700780c */ /* 0x000fda0003f06270 */
[----:B--2---:R-:W-:Y:S05]  /*00f0*/  @!P0 BRA `(.L_x_1338) ;  /* 0xfffffffc00ec8947 */ /* 0x004fea000383ffff */
.L_x_1337:
[----:B------:R-:W-:Y:S05]  /*0100*/  BSYNC.RECONVERGENT B0 ;  /* 0x0000000000007941 */ /* 0x000fea0003800200 */
.L_x_1336:
[----:B------:R-:W0:Y:S01]  /*0110*/  S2UR UR5, SR_CgaCtaId ;  /* 0x00000000000579c3 */ /* 0x000e220000008800 */
[----:B------:R-:W-:Y:S01]  /*0120*/  LOP3.LUT R2, R6, 0xbc0, RZ, 0x3c, !PT ;  /* 0x00000bc006027812 */ /* 0x000fe200078e3cff */
[----:B------:R-:W-:Y:S01]  /*0130*/  BSSY.RECONVERGENT B0, `(.L_x_1339) ;  /* 0x000001e000007945 */ /* 0x000fe20003800200 */
[----:B------:R-:W-:Y:S01]  /*0140*/  IMAD.MOV.U32 R5, RZ, RZ, RZ ;  /* 0x000000ffff057224 */ /* 0x000fe200078e00ff */
[----:B------:R-:W-:Y:S01]  /*0150*/  MOV R7, R6 ;  /* 0x0000000600077202 */ /* 0x000fe20000000f00 */
[----:B------:R-:W-:Y:S01]  /*0160*/  UMOV UR4, 0x400 ;  /* 0x0000040000047882 */ /* 0x000fe20000000000 */
[----:B------:R-:W-:-:S04]  /*0170*/  LEA.HI R2, R2, 0x1, RZ, 0x1a ;  /* 0x0000000102027811 */ /* 0x000fc800078fd0ff */
[C---:B------:R-:W-:Y:S02]  /*0180*/  LOP3.LUT R10, R2.reuse, 0xf, RZ, 0xc0, !PT ;  /* 0x0000000f020a7812 */ /* 0x040fe400078ec0ff */
[----:B------:R-:W-:Y:S01]  /*0190*/  LOP3.LUT R4, R2, 0x30, RZ, 0xc0, !PT ;  /* 0x0000003002047812 */ /* 0x000fe200078ec0ff */
[----:B0-----:R-:W-:-:S12]  /*01a0*/  ULEA UR4, UR5, UR4, 0x18 ;  /* 0x0000000405047291 */ /* 0x001fd8000f8ec0ff */
.L_x_1340:
[----:B0-----:R-:W-:Y:S01]  /*01b0*/  LEA R9, R7, UR4, 0x2 ;  /* 0x0000000407097c11 */ /* 0x001fe2000f8e10ff */
[----:B------:R-:W-:Y:S02]  /*01c0*/  VIADD R5, R5, 0x10 ;  /* 0x0000001005057836 */ /* 0x000fe40000000000 */
[----:B------:R-:W-:Y:S02]  /*01d0*/  IMAD.MOV.U32 R8, RZ, RZ, R7 ;  /* 0x000000ffff087224 */ /* 0x000fe400078e0007 */
[----:B------:R0:W-:Y:S01]  /*01e0*/  STS [R9], RZ ;  /* 0x000000ff09007388 */ /* 0x0001e20000000800 */
[----:B------:R-:W-:Y:S01]  /*01f0*/  ISETP.NE.AND P0, PT, R5, R4, PT ;  /* 0x000000040500720c */ /* 0x000fe20003f05270 */
[----:B------:R-:W-:Y:S02]  /*0200*/  VIADD R7, R7, 0x400 ;  /* 0x0000040007077836 */ /* 0x000fe40000000000 */
        /* <DEDUP_REMOVED lines=14> */
[----:B------:R0:W-:Y:S01]  /*02f0*/  STS [R9+0xf00], RZ ;  /* 0x000f00ff09007388 */ /* 0x0001e20000000800 */
[----:B------:R-:W-:Y:S05]  /*0300*/  @P0 BRA `(.L_x_1340) ;  /* 0xfffffffc00a80947 */ /* 0x000fea000383ffff */
[----:B------:R-:W-:Y:S05]  /*0310*/  BSYNC.RECONVERGENT B0 ;  /* 0x0000000000007941 */ /* 0x000fea0003800200 */
.L_x_1339:
[----:B------:R-:W-:Y:S01]  /*0320*/  ISETP.NE.AND P0, PT, R10, RZ, PT ;  /* 0x000000ff0a00720c */ /* 0x000fe20003f05270 */
[----:B------:R-:W-:-:S12]  /*0330*/  BSSY.RECONVERGENT B0, `(.L_x_1341) ;  /* 0x0000023000007945 */ /* 0x000fd80003800200 */
[----:B------:R-:W-:Y:S05]  /*0340*/  @!P0 BRA `(.L_x_1342) ;  /* 0x0000000000848947 */ /* 0x000fea0003800000 */
[----:B------:R-:W-:Y:S01]  /*0350*/  ISETP.GE.U32.AND P0, PT, R10, 0x8, PT ;  /* 0x000000080a00780c */ /* 0x000fe20003f06070 */
[----:B------:R-:W-:Y:S01]  /*0360*/  BSSY.RECONVERGENT B1, `(.L_x_1343) ;  /* 0x000000d000017945 */ /* 0x000fe20003800200 */
[----:B------:R-:W-:-:S04]  /*0370*/  LOP3.LUT R4, R2, 0x7, RZ, 0xc0, !PT ;  /* 0x0000000702047812 */ /* 0x000fc800078ec0ff */
[----:B------:R-:W-:-:S07]  /*0380*/  ISETP.NE.AND P1, PT, R4, RZ, PT ;  /* 0x000000ff0400720c */ /* 0x000fce0003f25270 */
[----:B------:R-:W-:Y:S06]  /*0390*/  @!P0 BRA `(.L_x_1344) ;  /* 0x0000000000248947 */ /* 0x000fec0003800000 */
[----:B------:R1:W-:Y:S01]  /*03a0*/  STS [R9+0x1000], RZ ;  /* 0x001000ff09007388 */ /* 0x0003e20000000800 */
[----:B------:R-:W-:-:S03]  /*03b0*/  VIADD R7, R8, 0x600 ;  /* 0x0000060008077836 */ /* 0x000fc60000000000 */
[----:B------:R1:W-:Y:S04]  /*03c0*/  STS [R9+0x1100], RZ ;  /* 0x001100ff09007388 */ /* 0x0003e80000000800 */
[----:B------:R1:W-:Y:S04]  /*03d0*/  STS [R9+0x1200], RZ ;  /* 0x001200ff09007388 */ /* 0x0003e80000000800 */
[----:B------:R1:W-:Y:S04]  /*03e0*/  STS [R9+0x1300], RZ ;  /* 0x001300ff09007388 */ /* 0x0003e80000000800 */
[----:B------:R1:W-:Y:S04]  /*03f0*/  STS [R9+0x1400], RZ ;  /* 0x001400ff09007388 */ /* 0x0003e80000000800 */
[----:B------:R1:W-:Y:S04]  /*0400*/  STS [R9+0x1500], RZ ;  /* 0x001500ff09007388 */ /* 0x0003e80000000800 */
[----:B------:R1:W-:Y:S04]  /*0410*/  STS [R9+0x1600], RZ ;  /* 0x001600ff09007388 */ /* 0x0003e80000000800 */
[----:B------:R1:W-:Y:S02]  /*0420*/  STS [R9+0x1700], RZ ;  /* 0x001700ff09007388 */ /* 0x0003e40000000800 */
.L_x_1344:
[----:B------:R-:W-:Y:S05]  /*0430*/  BSYNC.RECONVERGENT B1 ;  /* 0x0000000000017941 */ /* 0x000fea0003800200 */
.L_x_1343:
[----:B------:R-:W-:Y:S05]  /*0440*/  @!P1 BRA `(.L_x_1342) ;  /* 0x0000000000449947 */ /* 0x000fea0003800000 */
[----:B------:R-:W-:Y:S02]  /*0450*/  ISETP.GE.U32.AND P0, PT, R4, 0x4, PT ;  /* 0x000000040400780c */ /* 0x000fe40003f06070 */
[----:B------:R-:W-:-:S04]  /*0460*/  LOP3.LUT R2, R2, 0x3, RZ, 0xc0, !PT ;  /* 0x0000000302027812 */ /* 0x000fc800078ec0ff */
[----:B------:R-:W-:-:S07]  /*0470*/  ISETP.NE.AND P1, PT, R2, RZ, PT ;  /* 0x000000ff0200720c */ /* 0x000fce0003f25270 */
[C---:B------:R-:W-:Y:S02]  /*0480*/  @P0 LEA R4, R7.reuse, UR4, 0x2 ;  /* 0x0000000407040c11 */ /* 0x040fe4000f8e10ff */
[----:B------:R-:W-:-:S03]  /*0490*/  @P0 IADD3 R7, PT, PT, R7, 0x100, RZ ;  /* 0x0000010007070810 */ /* 0x000fc60007ffe0ff */
[----:B------:R2:W-:Y:S04]  /*04a0*/  @P0 STS [R4], RZ ;  /* 0x000000ff04000388 */ /* 0x0005e80000000800 */
[----:B------:R2:W-:Y:S04]  /*04b0*/  @P0 STS [R4+0x100], RZ ;  /* 0x000100ff04000388 */ /* 0x0005e80000000800 */
[----:B------:R2:W-:Y:S04]  /*04c0*/  @P0 STS [R4+0x200], RZ ;  /* 0x000200ff04000388 */ /* 0x0005e80000000800 */
[----:B------:R2:W-:Y:S01]  /*04d0*/  @P0 STS [R4+0x300], RZ ;  /* 0x000300ff04000388 */ /* 0x0005e20000000800 */
[----:B------:R-:W-:Y:S05]  /*04e0*/  @!P1 BRA `(.L_x_1342) ;  /* 0x00000000001c9947 */ /* 0x000fea0003800000 */
[----:B------:R-:W-:-:S07]  /*04f0*/  IMAD.MOV.U32 R5, RZ, RZ, RZ ;  /* 0x000000ffff057224 */ /* 0x000fce00078e00ff */
.L_x_1345:
[----:B--2---:R-:W-:Y:S01]  /*0500*/  LEA R4, R7, UR4, 0x2 ;  /* 0x0000000407047c11 */ /* 0x004fe2000f8e10ff */
[----:B------:R-:W-:Y:S02]  /*0510*/  VIADD R5, R5, 0x1 ;  /* 0x0000000105057836 */ /* 0x000fe40000000000 */
[----:B------:R-:W-:Y:S02]  /*0520*/  VIADD R7, R7, 0x40 ;  /* 0x0000004007077836 */ /* 0x000fe40000000000 */
[----:B------:R3:W-:Y:S01]  /*0530*/  STS [R4], RZ ;  /* 0x000000ff04007388 */ /* 0x0007e20000000800 */
[----:B------:R-:W-:-:S13]  /*0540*/  ISETP.NE.AND P0, PT, R5, R2, PT ;  /* 0x000000020500720c */ /* 0x000fda0003f05270 */
[----:B---3--:R-:W-:Y:S05]  /*0550*/  @P0 BRA `(.L_x_1345) ;  /* 0xfffffffc00e80947 */ /* 0x008fea000383ffff */
.L_x_1342:
[----:B------:R-:W-:Y:S05]  /*0560*/  BSYNC.RECONVERGENT B0 ;  /* 0x0000000000007941 */ /* 0x000fea0003800200 */
.L_x_1341:
[----:B------:R-:W3:Y:S08]  /*0570*/  LDC R2, c[0x0][0x370] ;  /* 0x0000dc00ff027b82 */ /* 0x000ef00000000800 */
[----:B------:R-:W-:Y:S08]  /*0580*/  BAR.SYNC.DEFER_BLOCKING 0x0 ;  /* 0x0000000000007b1d */ /* 0x000ff00000010000 */
[----:B--2---:R-:W2:Y:S01]  /*0590*/  LDC R4, c[0x0][0x390] ;  /* 0x0000e400ff047b82 */ /* 0x004ea20000000800 */
[----:B---3--:R-:W-:-:S05]  /*05a0*/  IMAD.SHL.U32 R5, R2, 0x40, RZ ;  /* 0x0000004002057824 */ /* 0x008fca00078e00ff */
[-C--:B------:R-:W-:Y:S02]  /*05b0*/  IABS R10, R5.reuse ;  /* 0x00000005000a7213 */ /* 0x080fe40000000000 */
[----:B------:R-:W-:Y:S02]  /*05c0*/  IABS R13, R5 ;  /* 0x00000005000d7213 */ /* 0x000fe40000000000 */
[----:B------:R-:W3:Y:S01]  /*05d0*/  I2F.RP R7, R10 ;  /* 0x0000000a00077306 */ /* 0x000ee20000209400 */
[----:B--2---:R-:W-:-:S04]  /*05e0*/  IADD3 R4, PT, PT, R5, -0x1, R4 ;  /* 0xffffffff05047810 */ /* 0x004fc80007ffe004 */
[----:B------:R-:W-:Y:S02]  /*05f0*/  IABS R12, R4 ;  /* 0x00000004000c7213 */ /* 0x000fe40000000000 */
[----:B------:R-:W-:-:S04]  /*0600*/  LOP3.LUT R4, R4, R5, RZ, 0x3c, !PT ;  /* 0x0000000504047212 */ /* 0x000fc800078e3cff */
[----:B------:R-:W-:Y:S01]  /*0610*/  ISETP.GE.AND P2, PT, R4, RZ, PT ;  /* 0x000000ff0400720c */ /* 0x000fe20003f46270 */
[----:B---3--:R-:W2:Y:S02]  /*0620*/  MUFU.RCP R7, R7 ;  /* 0x0000000700077308 */ /* 0x008ea40000001000 */
[----:B--2---:R-:W-:Y:S01]  /*0630*/  IADD3 R8, PT, PT, R7, 0xffffffe, RZ ;  /* 0x0ffffffe07087810 */ /* 0x004fe20007ffe0ff */
[----:B------:R-:W-:-:S05]  /*0640*/  IMAD.MOV R7, RZ, RZ, -R13 ;  /* 0x000000ffff077224 */ /* 0x000fca00078e0a0d */
[----:B01----:R0:W1:Y:S02]  /*0650*/  F2I.FTZ.U32.TRUNC.NTZ R9, R8 ;  /* 0x0000000800097305 */ /* 0x003064000021f000 */
[----:B0-----:R-:W-:Y:S02]  /*0660*/  IMAD.MOV.U32 R8, RZ, RZ, RZ ;  /* 0x000000ffff087224 */ /* 0x001fe400078e00ff */
[----:B-1----:R-:W-:-:S04]  /*0670*/  IMAD.MOV R11, RZ, RZ, -R9 ;  /* 0x000000ffff0b7224 */ /* 0x002fc800078e0a09 */
[----:B------:R-:W-:-:S04]  /*0680*/  IMAD R11, R11, R10, RZ ;  /* 0x0000000a0b0b7224 */ /* 0x000fc800078e02ff */
[----:B------:R-:W-:-:S06]  /*0690*/  IMAD.HI.U32 R9, R9, R11, R8 ;  /* 0x0000000b09097227 */ /* 0x000fcc00078e0008 */
[----:B------:R-:W-:-:S04]  /*06a0*/  IMAD.HI.U32 R9, R9, R12, RZ ;  /* 0x0000000c09097227 */ /* 0x000fc800078e00ff */
[----:B------:R-:W-:-:S05]  /*06b0*/  IMAD R7, R9, R7, R12 ;  /* 0x0000000709077224 */ /* 0x000fca00078e020c */
[----:B------:R-:W-:-:S13]  /*06c0*/  ISETP.GT.U32.AND P1, PT, R10, R7, PT ;  /* 0x000000070a00720c */ /* 0x000fda0003f24070 */
[----:B------:R-:W-:Y:S01]  /*06d0*/  @!P1 IMAD.IADD R7, R7, 0x1, -R10 ;  /* 0x0000000107079824 */ /* 0x000fe200078e0a0a */
[----:B------:R-:W-:Y:S02]  /*06e0*/  @!P1 IADD3 R9, PT, PT, R9, 0x1, RZ ;  /* 0x0000000109099810 */ /* 0x000fe40007ffe0ff */
[----:B------:R-:W-:Y:S02]  /*06f0*/  ISETP.NE.AND P1, PT, R5, RZ, PT ;  /* 0x000000ff0500720c */ /* 0x000fe40003f25270 */
[----:B------:R-:W-:-:S13]  /*0700*/  ISETP.GE.U32.AND P0, PT, R7, R10, PT ;  /* 0x0000000a0700720c */ /* 0x000fda0003f06070 */
[----:B------:R-:W-:-:S04]  /*0710*/  @P0 VIADD R9, R9, 0x1 ;  /* 0x0000000109090836 */ /* 0x000fc80000000000 */
[----:B------:R-:W-:-:S04]  /*0720*/  IMAD.MOV.U32 R4, RZ, RZ, R9 ;  /* 0x000000ffff047224 */ /* 0x000fc800078e0009 */
[----:B------:R-:W-:Y:S01]  /*0730*/  @!P2 IMAD.MOV R4, RZ, RZ, -R4 ;  /* 0x000000ffff04a224 */ /* 0x000fe200078e0a04 */
[----:B------:R-:W-:-:S04]  /*0740*/  @!P1 LOP3.LUT R4, RZ, R5, RZ, 0x33, !PT ;  /* 0x00000005ff049212 */ /* 0x000fc800078e33ff */
[----:B------:R-:W-:-:S13]  /*0750*/  ISETP.GE.AND P0, PT, R4, 0x1, PT ;  /* 0x000000010400780c */ /* 0x000fda0003f06270 */
[----:B------:R-:W-:Y:S05]  /*0760*/  @!P0 BRA `(.L_x_1346) ;  /* 0x0000000c00c08947 */ /* 0x000fea0003800000 */
[----:B------:R-:W0:Y:S01]  /*0770*/  LDCU UR7, c[0x0][0x390] ;  /* 0x00007200ff0777ac */ /* 0x000e220008000800 */
[----:B------:R-:W-:-:S05]  /*0780*/  UMOV UR4, URZ ;  /* 0x000000ff00047c82 */ /* 0x000fca0008000000 */
.L_x_1353:
[----:B0-----:R-:W-:Y:S02]  /*0790*/  IMAD R7, R5, UR4, R0 ;  /* 0x0000000405077c24 */ /* 0x001fe4000f8e0200 */
[----:B------:R-:W-:-:S03]  /*07a0*/  IMAD.MOV.U32 R8, RZ, RZ, RZ ;  /* 0x000000ffff087224 */ /* 0x000fc600078e00ff */
[----:B0-----:R-:W-:-:S13]  /*07b0*/  ISETP.GE.AND P0, PT, R7, UR7, PT ;  /* 0x0000000707007c0c */ /* 0x001fda000bf06270 */
[----:B------:R-:W0:Y:S02]  /*07c0*/  @!P0 LDC.64 R10, c[0x0][0x380] ;  /* 0x0000e000ff0a8b82 */ /* 0x000e240000000a00 */
[----:B0-----:R-:W-:-:S05]  /*07d0*/  @!P0 IMAD.WIDE R10, R7, 0x4, R10 ;  /* 0x00000004070a8825 */ /* 0x001fca00078e020a */
[----:B------:R-:W2:Y:S01]  /*07e0*/  @!P0 LDG.E.CONSTANT R8, desc[UR8][R10.64] ;  /* 0x000000080a088981 */ /* 0x000ea2000c1e9900 */
[----:B------:R-:W-:Y:S01]  /*07f0*/  ISETP.GE.AND P1, PT, R7, UR7, PT ;  /* 0x0000000707007c0c */ /* 0x000fe2000bf26270 */
[----:B------:R-:W-:Y:S01]  /*0800*/  BSSY.RECONVERGENT B0, `(.L_x_1347) ;  /* 0x0000052000007945 */ /* 0x000fe20003800200 */
[----:B--2---:R-:W-:Y:S02]  /*0810*/  LOP3.LUT R12, R8, 0x1, RZ, 0xc0, !PT ;  /* 0x00000001080c7812 */ /* 0x004fe400078ec0ff */
[--C-:B------:R-:W-:Y:S02]  /*0820*/  SHF.R.U32.HI R9, RZ, 0x1, R8.reuse ;  /* 0x00000001ff097819 */ /* 0x100fe40000011608 */
[----:B------:R-:W-:Y:S02]  /*0830*/  ISETP.NE.U32.AND P0, PT, R12, 0x1, PT ;  /* 0x000000010c00780c */ /* 0x000fe40003f05070 */
[----:B------:R-:W-:Y:S02]  /*0840*/  LOP3.LUT R13, R9, 0x1, RZ, 0xc0, !PT ;  /* 0x00000001090d7812 */ /* 0x000fe400078ec0ff */
[----:B------:R-:W-:-:S02]  /*0850*/  SHF.R.U32.HI R14, RZ, 0x2, R8 ;  /* 0x00000002ff0e7819 */ /* 0x000fc40000011608 */
[----:B------:R-:W-:Y:S02]  /*0860*/  ISETP.NE.U32.AND P2, PT, R13, 0x1, PT ;  /* 0x000000010d00780c */ /* 0x000fe40003f45070 */
[----:B------:R-:W-:Y:S02]  /*0870*/  LOP3.LUT R14, R14, 0x1, RZ, 0xc0, !PT ;  /* 0x000000010e0e7812 */ /* 0x000fe400078ec0ff */
[----:B------:R-:W-:Y:S02]  /*0880*/  VOTE.ANY R9, PT, !P1 ;  /* 0x0000000000097806 */ /* 0x000fe400048e0100 */
[----:B------:R-:W-:Y:S02]  /*0890*/  IADD3 R12, PT, PT, R12, -0x1, RZ ;  /* 0xffffffff0c0c7810 */ /* 0x000fe40007ffe0ff */
[----:B------:R-:W-:Y:S02]  /*08a0*/  VOTE.ANY R10, PT, !P0 ;  /* 0x00000000000a7806 */ /* 0x000fe400040e0100 */
[----:B------:R-:W-:-:S02]  /*08b0*/  SHF.R.U32.HI R11, RZ, 0x3, R8 ;  /* 0x00000003ff0b7819 */ /* 0x000fc40000011608 */
[C---:B------:R-:W-:Y:S01]  /*08c0*/  ISETP.NE.U32.AND P0, PT, R14.reuse, 0x1, PT ;  /* 0x000000010e00780c */ /* 0x040fe20003f05070 */
[----:B------:R-:W-:Y:S01]  /*08d0*/  VIADD R14, R14, 0xffffffff ;  /* 0xffffffff0e0e7836 */ /* 0x000fe20000000000 */
[----:B------:R-:W-:Y:S01]  /*08e0*/  LOP3.LUT R9, R9, R10, R12, 0x60, !PT ;  /* 0x0000000a09097212 */ /* 0x000fe200078e600c */
[----:B------:R-:W-:Y:S01]  /*08f0*/  VIADD R10, R13, 0xffffffff ;  /* 0xffffffff0d0a7836 */ /* 0x000fe20000000000 */
[----:B------:R-:W-:Y:S02]  /*0900*/  LOP3.LUT R12, R11, 0x1, RZ, 0xc0, !PT ;  /* 0x000000010b0c7812 */ /* 0x000fe400078ec0ff */
[----:B------:R-:W-:Y:S02]  /*0910*/  SHF.R.U32.HI R15, RZ, 0x4, R8 ;  /* 0x00000004ff0f7819 */ /* 0x000fe40000011608 */
[----:B------:R-:W-:Y:S02]  /*0920*/  VOTE.ANY R11, PT, !P2 ;  /* 0x00000000000b7806 */ /* 0x000fe400050e0100 */
[C---:B------:R-:W-:Y:S01]  /*0930*/  ISETP.NE.U32.AND P2, PT, R12.reuse, 0x1, PT ;  /* 0x000000010c00780c */ /* 0x040fe20003f45070 */
[----:B------:R-:W-:Y:S01]  /*0940*/  VIADD R12, R12, 0xffffffff ;  /* 0xffffffff0c0c7836 */ /* 0x000fe20000000000 */
[----:B------:R-:W-:-:S02]  /*0950*/  LOP3.LUT R15, R15, 0x1, RZ, 0xc0, !PT ;  /* 0x000000010f0f7812 */ /* 0x000fc400078ec0ff */
[----:B------:R-:W-:Y:S02]  /*0960*/  LOP3.LUT R9, R9, R11, R10, 0x60, !PT ;  /* 0x0000000b09097212 */ /* 0x000fe400078e600a */
[----:B------:R-:W-:Y:S02]  /*0970*/  SHF.R.U32.HI R11, RZ, 0x5, R8 ;  /* 0x00000005ff0b7819 */ /* 0x000fe40000011608 */
[----:B------:R-:W-:Y:S02]  /*0980*/  VOTE.ANY R10, PT, !P0 ;  /* 0x00000000000a7806 */ /* 0x000fe400040e0100 */
[----:B------:R-:W-:Y:S02]  /*0990*/  ISETP.NE.U32.AND P3, PT, R15, 0x1, PT ;  /* 0x000000010f00780c */ /* 0x000fe40003f65070 */
[----:B------:R-:W-:Y:S02]  /*09a0*/  LOP3.LUT R13, R11, 0x1, RZ, 0xc0, !PT ;  /* 0x000000010b0d7812 */ /* 0x000fe400078ec0ff */
[----:B------:R-:W-:-:S02]  /*09b0*/  LOP3.LUT R9, R9, R10, R14, 0x60, !PT ;  /* 0x0000000a09097212 */ /* 0x000fc400078e600e */
[----:B------:R-:W-:Y:S02]  /*09c0*/  SHF.R.U32.HI R14, RZ, 0x6, R8 ;  /* 0x00000006ff0e7819 */ /* 0x000fe40000011608 */
[----:B------:R-:W-:Y:S02]  /*09d0*/  ISETP.NE.U32.AND P0, PT, R13, 0x1, PT ;  /* 0x000000010d00780c */ /* 0x000fe40003f05070 */
[----:B------:R-:W-:Y:S02]  /*09e0*/  VOTE.ANY R10, PT, !P2 ;  /* 0x00000000000a7806 */ /* 0x000fe400050e0100 */
[----:B------:R-:W-:Y:S02]  /*09f0*/  LOP3.LUT R14, R14, 0x1, RZ, 0xc0, !PT ;  /* 0x000000010e0e7812 */ /* 0x000fe400078ec0ff */
[----:B------:R-:W-:Y:S01]  /*0a00*/  LOP3.LUT R9, R9, R10, R12, 0x60, !PT ;  /* 0x0000000a09097212 */ /* 0x000fe200078e600c */
[----:B------:R-:W-:Y:S01]  /*0a10*/  VIADD R10, R15, 0xffffffff ;  /* 0xffffffff0f0a7836 */ /* 0x000fe20000000000 */
[----:B------:R-:W-:-:S02]  /*0a20*/  SHF.R.U32.HI R12, RZ, 0x7, R8 ;  /* 0x00000007ff0c7819 */ /* 0x000fc40000011608 */
[----:B------:R-:W-:Y:S02]  /*0a30*/  ISETP.NE.U32.AND P2, PT, R14, 0x1, PT ;  /* 0x000000010e00780c */ /* 0x000fe40003f45070 */
[----:B------:R-:W-:Y:S02]  /*0a40*/  VOTE.ANY R11, PT, !P3 ;  /* 0x00000000000b7806 */ /* 0x000fe400058e0100 */
[----:B------:R-:W-:Y:S02]  /*0a50*/  LOP3.LUT R15, R12, 0x1, RZ, 0xc0, !PT ;  /* 0x000000010c0f7812 */ /* 0x000fe400078ec0ff */
[----:B------:R-:W-:Y:S02]  /*0a60*/  LOP3.LUT R10, R9, R11, R10, 0x60, !PT ;  /* 0x0000000b090a7212 */ /* 0x000fe400078e600a */
[--C-:B------:R-:W-:Y:S01]  /*0a70*/  SHF.R.U32.HI R16, RZ, 0x8, R8.reuse ;  /* 0x00000008ff107819 */ /* 0x100fe20000011608 */
[----:B------:R-:W0:Y:S01]  /*0a80*/  S2R R9, SR_LTMASK ;  /* 0x0000000000097919 */ /* 0x000e220000003900 */
[----:B------:R-:W-:-:S02]  /*0a90*/  SHF.R.U32.HI R12, RZ, 0x9, R8 ;  /* 0x00000009ff0c7819 */ /* 0x000fc40000011608 */
[----:B------:R-:W-:Y:S02]  /*0aa0*/  VOTE.ANY R11, PT, !P0 ;  /* 0x00000000000b7806 */ /* 0x000fe400040e0100 */
[C---:B------:R-:W-:Y:S01]  /*0ab0*/  ISETP.NE.U32.AND P0, PT, R15.reuse, 0x1, PT ;  /* 0x000000010f00780c */ /* 0x040fe20003f05070 */
[----:B------:R-:W-:Y:S01]  /*0ac0*/  VIADD R15, R15, 0xffffffff ;  /* 0xffffffff0f0f7836 */ /* 0x000fe20000000000 */
[----:B------:R-:W-:Y:S02]  /*0ad0*/  IADD3 R13, PT, PT, R13, -0x1, RZ ;  /* 0xffffffff0d0d7810 */ /* 0x000fe40007ffe0ff */
[----:B------:R-:W-:Y:S02]  /*0ae0*/  LOP3.LUT R17, R12, 0x1, RZ, 0xc0, !PT ;  /* 0x000000010c117812 */ /* 0x000fe400078ec0ff */
[----:B------:R-:W-:Y:S02]  /*0af0*/  LOP3.LUT R16, R16, 0x1, RZ, 0xc0, !PT ;  /* 0x0000000110107812 */ /* 0x000fe400078ec0ff */
[----:B------:R-:W-:-:S02]  /*0b00*/  VOTE.ANY R12, PT, !P2 ;  /* 0x00000000000c7806 */ /* 0x000fc400050e0100 */
        /* <DEDUP_REMOVED lines=29> */
[----:B------:R-:W-:-:S04]  /*0ce0*/  SHF.L.U32 R12, R8, 0x2, RZ ;  /* 0x00000002080c7819 */ /* 0x000fc800000006ff */
[----:B------:R-:W-:Y:S01]  /*0cf0*/  LOP3.LUT R12, R12, 0xffc, RZ, 0xc0, !PT ;  /* 0x00000ffc0c0c7812 */ /* 0x000fe200078ec0ff */
[----:B0-----:R-:W-:-:S09]  /*0d00*/  ULEA UR5, UR6, UR5, 0x18 ;  /* 0x0000000506057291 */ /* 0x001fd2000f8ec0ff */
[----:B-1----:R0:W-:Y:S03]  /*0d10*/  ATOMS.ADD RZ, [R12+UR5], R11 ;  /* 0x0000000b0cff798c */ /* 0x0021e60008000005 */
.L_x_1348:
[----:B------:R-:W-:Y:S05]  /*0d20*/  BSYNC.RECONVERGENT B0 ;  /* 0x0000000000007941 */ /* 0x000fea0003800200 */
.L_x_1347:
[----:B------:R-:W-:Y:S01]  /*0d30*/  LOP3.LUT R15, R15, 0x1, RZ, 0xc0, !PT ;  /* 0x000000010f0f7812 */ /* 0x000fe200078ec0ff */
[----:B0-----:R-:W-:Y:S01]  /*0d40*/  VIADD R12, R13, 0xffffffff ;  /* 0xffffffff0d0c7836 */ /* 0x001fe20000000000 */
[----:B------:R-:W-:Y:S01]  /*0d50*/  VOTE.ANY R13, PT, !P2 ;  /* 0x00000000000d7806 */ /* 0x000fe200050e0100 */
[----:B------:R-:W-:Y:S01]  /*0d60*/  VIADD R14, R14, 0xffffffff ;  /* 0xffffffff0e0e7836 */ /* 0x000fe20000000000 */
[----:B------:R-:W-:Y:S01]  /*0d70*/  VOTE.ANY R11, PT, !P1 ;  /* 0x00000000000b7806 */ /* 0x000fe200048e0100 */
[----:B------:R-:W-:Y:S01]  /*0d80*/  BSSY.RECONVERGENT B0, `(.L_x_1349) ;  /* 0x0000046000007945 */ /* 0x000fe20003800200 */
[----:B------:R-:W-:Y:S02]  /*0d90*/  SHF.R.U32.HI R16, RZ, 0xd, R8 ;  /* 0x0000000dff107819 */ /* 0x000fe40000011608 */
[----:B------:R-:W-:Y:S02]  /*0da0*/  ISETP.NE.U32.AND P0, PT, R15, 0x1, PT ;  /* 0x000000010f00780c */ /* 0x000fe40003f05070 */
[----:B------:R-:W-:-:S02]  /*0db0*/  LOP3.LUT R11, R11, R13, R12, 0x60, !PT ;  /* 0x0000000d0b0b7212 */ /* 0x000fc400078e600c */
[----:B------:R-:W-:Y:S02]  /*0dc0*/  LOP3.LUT R16, R16, 0x1, RZ, 0xc0, !PT ;  /* 0x0000000110107812 */ /* 0x000fe400078ec0ff */
        /* <DEDUP_REMOVED lines=17> */
[----:B------:R-:W-:Y:S02]  /*0ee0*/  LOP3.LUT R11, R11, R12, R16, 0x60, !PT ;  /* 0x0000000c0b0b7212 */ /* 0x000fe400078e6010 */
[----:B------:R-:W-:Y:S02]  /*0ef0*/  IADD3 R12, PT, PT, R17, -0x1, RZ ;  /* 0xffffffff110c7810 */ /* 0x000fe40007ffe0ff */
[----:B------:R-:W-:Y:S02]  /*0f00*/  VOTE.ANY R13, PT, !P3 ;  /* 0x00000000000d7806 */ /* 0x000fe400058e0100 */
[----:B------:R-:W-:-:S02]  /*0f10*/  ISETP.NE.U32.AND P2, PT, R15, 0x1, PT ;  /* 0x000000010f00780c */ /* 0x000fc40003f45070 */
[----:B------:R-:W-:Y:S02]  /*0f20*/  SHF.R.U32.HI R16, RZ, 0x11, R8 ;  /* 0x00000011ff107819 */ /* 0x000fe40000011608 */
[----:B------:R-:W-:Y:S02]  /*0f30*/  LOP3.LUT R11, R11, R13, R12, 0x60, !PT ;  /* 0x0000000d0b0b7212 */ /* 0x000fe400078e600c */
[----:B------:R-:W-:Y:S02]  /*0f40*/  LOP3.LUT R16, R16, 0x1, RZ, 0xc0, !PT ;  /* 0x0000000110107812 */ /* 0x000fe400078ec0ff */
[----:B------:R-:W-:Y:S02]  /*0f50*/  VOTE.ANY R12, PT, !P0 ;  /* 0x00000000000c7806 */ /* 0x000fe400040e0100 */
[--C-:B------:R-:W-:Y:S02]  /*0f60*/  SHF.R.U32.HI R13, RZ, 0x12, R8.reuse ;  /* 0x00000012ff0d7819 */ /* 0x100fe40000011608 */
[----:B------:R-:W-:-:S02]  /*0f70*/  SHF.R.U32.HI R17, RZ, 0x13, R8 ;  /* 0x00000013ff117819 */ /* 0x000fc40000011608 */
[C---:B------:R-:W-:Y:S01]  /*0f80*/  ISETP.NE.U32.AND P0, PT, R16.reuse, 0x1, PT ;  /* 0x000000011000780c */ /* 0x040fe20003f05070 */
[----:B------:R-:W-:Y:S01]  /*0f90*/  VIADD R16, R16, 0xffffffff ;  /* 0xffffffff10107836 */ /* 0x000fe20000000000 */
[----:B------:R-:W-:Y:S01]  /*0fa0*/  LOP3.LUT R11, R11, R12, R14, 0x60, !PT ;  /* 0x0000000c0b0b7212 */ /* 0x000fe200078e600e */
[----:B------:R-:W-:Y:S01]  /*0fb0*/  VIADD R12, R15, 0xffffffff ;  /* 0xffffffff0f0c7836 */ /* 0x000fe20000000000 */
[----:B------:R-:W-:Y:S02]  /*0fc0*/  LOP3.LUT R17, R17, 0x1, RZ, 0xc0, !PT ;  /* 0x0000000111117812 */ /* 0x000fe400078ec0ff */
[----:B------:R-:W-:Y:S02]  /*0fd0*/  LOP3.LUT R14, R13, 0x1, RZ, 0xc0, !PT ;  /* 0x000000010d0e7812 */ /* 0x000fe400078ec0ff */
[----:B------:R-:W-:Y:S02]  /*0fe0*/  VOTE.ANY R13, PT, !P2 ;  /* 0x00000000000d7806 */ /* 0x000fe400050e0100 */
[----:B------:R-:W-:-:S02]  /*0ff0*/  ISETP.NE.U32.AND P3, PT, R17, 0x1, PT ;  /* 0x000000011100780c */ /* 0x000fc40003f65070 */
[C---:B------:R-:W-:Y:S01]  /*1000*/  ISETP.NE.U32.AND P2, PT, R14.reuse, 0x1, PT ;  /* 0x000000010e00780c */ /* 0x040fe20003f45070 */
[----:B------:R-:W-:Y:S01]  /*1010*/  VIADD R14, R14, 0xffffffff ;  /* 0xffffffff0e0e7836 */ /* 0x000fe20000000000 */
[----:B------:R-:W-:Y:S02]  /*1020*/  LOP3.LUT R11, R11, R13, R12, 0x60, !PT ;  /* 0x0000000d0b0b7212 */ /* 0x000fe400078e600c */
[----:B------:R-:W-:Y:S02]  /*1030*/  VOTE.ANY R12, PT, !P0 ;  /* 0x00000000000c7806 */ /* 0x000fe400040e0100 */
[----:B------:R-:W-:Y:S02]  /*1040*/  IADD3 R17, PT, PT, R17, -0x1, RZ ;  /* 0xffffffff11117810 */ /* 0x000fe40007ffe0ff */
        /* <DEDUP_REMOVED lines=25> */
.L_x_1350:
[----:B------:R-:W-:Y:S05]  /*11e0*/  BSYNC.RECONVERGENT B0 ;  /* 0x0000000000007941 */ /* 0x000fea0003800200 */
.L_x_1349:
[----:B------:R-:W-:Y:S01]  /*11f0*/  LOP3.LUT R16, R16, 0x1, RZ, 0xc0, !PT ;  /* 0x0000000110107812 */ /* 0x000fe200078ec0ff */
[----:B0-----:R-:W-:Y:S01]  /*1200*/  VIADD R13, R14, 0xffffffff ;  /* 0xffffffff0e0d7836 */ /* 0x001fe20000000000 */
[----:B------:R-:W-:Y:S01]  /*1210*/  VOTE.ANY R10, PT, !P1 ;  /* 0x00000000000a7806 */ /* 0x000fe200048e0100 */
[----:B------:R-:W-:Y:S01]  /*1220*/  VIADD R15, R15, 0xffffffff ;  /* 0xffffffff0f0f7836 */ /* 0x000fe20000000000 */
[----:B------:R-:W-:Y:S01]  /*1230*/  ISETP.NE.U32.AND P0, PT, R16, 0x1, PT ;  /* 0x000000011000780c */ /* 0x000fe20003f05070 */
[----:B------:R-:W-:Y:S01]  /*1240*/  UIADD3 UR4, UPT, UPT, UR4, 0x1, URZ ;  /* 0x0000000104047890 */ /* 0x000fe2000fffe0ff */
[----:B------:R-:W-:Y:S01]  /*1250*/  VOTE.ANY R12, PT, !P2 ;  /* 0x00000000000c7806 */ /* 0x000fe200050e0100 */
[----:B------:R-:W-:Y:S01]  /*1260*/  BSSY.RECONVERGENT B0, `(.L_x_1351) ;  /* 0x000003f000007945 */ /* 0x000fe20003800200 */
[----:B------:R-:W-:Y:S02]  /*1270*/  SHF.R.U32.HI R14, RZ, 0x17, R8 ;  /* 0x00000017ff0e7819 */ /* 0x000fe40000011608 */
        /* <DEDUP_REMOVED lines=8> */
[----:B------:R-:W-:Y:S02]  /*1300*/  VOTE.ANY R12, PT, !P0 ;  /* 0x00000000000c7806 */ /* 0x000fe400040e0100 */
[C---:B------:R-:W-:Y:S01]  /*1310*/  ISETP.NE.U32.AND P2, PT, R17.reuse, 0x1, PT ;  /* 0x000000011100780c */ /* 0x040fe20003f45070 */
[----:B------:R-:W-:Y:S01]  /*1320*/  VIADD R17, R17, 0xffffffff ;  /* 0xffffffff11117836 */ /* 0x000fe20000000000 */
[----:B------:R-:W-:Y:S02]  /*1330*/  SHF.R.U32.HI R15, RZ, 0x19, R8 ;  /* 0x00000019ff0f7819 */ /* 0x000fe40000011608 */
[----:B------:R-:W-:Y:S02]  /*1340*/  LOP3.LUT R10, R10, R12, R13, 0x60, !PT ;  /* 0x0000000c0a0a7212 */ /* 0x000fe400078e600d */
[----:B------:R-:W-:Y:S02]  /*1350*/  LOP3.LUT R15, R15, 0x1, RZ, 0xc0, !PT ;  /* 0x000000010f0f7812 */ /* 0x000fe400078ec0ff */
[----:B------:R-:W-:-:S02]  /*1360*/  IADD3 R13, PT, PT, R14, -0x1, RZ ;  /* 0xffffffff0e0d7810 */ /* 0x000fc40007ffe0ff */
        /* <DEDUP_REMOVED lines=8> */
[--C-:B------:R-:W-:Y:S02]  /*13f0*/  SHF.R.U32.HI R13, RZ, 0x1b, R8.reuse ;  /* 0x0000001bff0d7819 */ /* 0x100fe40000011608 */
[----:B------:R-:W-:Y:S02]  /*1400*/  LOP3.LUT R10, R10, R12, R17, 0x60, !PT ;  /* 0x0000000c0a0a7212 */ /* 0x000fe400078e6011 */
[----:B------:R-:W-:Y:S02]  /*1410*/  LOP3.LUT R12, R13, 0x1, RZ, 0xc0, !PT ;  /* 0x000000010d0c7812 */ /* 0x000fe400078ec0ff */
[--C-:B------:R-:W-:Y:S02]  /*1420*/  SHF.R.U32.HI R16, RZ, 0x1c, R8.reuse ;  /* 0x0000001cff107819 */ /* 0x100fe40000011608 */
[----:B------:R-:W-:-:S02]  /*1430*/  SHF.R.U32.HI R13, RZ, 0x1d, R8 ;  /* 0x0000001dff0d7819 */ /* 0x000fc40000011608 */
[----:B------:R-:W-:Y:S02]  /*1440*/  VOTE.ANY R8, PT, !P0 ;  /* 0x0000000000087806 */ /* 0x000fe400040e0100 */
[----:B------:R-:W-:Y:S02]  /*1450*/  ISETP.NE.U32.AND P0, PT, R12, 0x1, PT ;  /* 0x000000010c00780c */ /* 0x000fe40003f05070 */
        /* <DEDUP_REMOVED lines=11> */
[----:B------:R-:W-:Y:S02]  /*1510*/  LOP3.LUT R8, R8, R10, R13, 0x60, !PT ;  /* 0x0000000a08087212 */ /* 0x000fe400078e600d */
[----:B------:R-:W-:Y:S02]  /*1520*/  IADD3 R13, PT, PT, R16, -0x1, RZ ;  /* 0xffffffff100d7810 */ /* 0x000fe40007ffe0ff */
        /* <DEDUP_REMOVED lines=8> */
[----:B------:R-:W-:Y:S02]  /*15b0*/  ISETP.NE.AND P1, PT, R4, UR4, PT ;  /* 0x0000000404007c0c */ /* 0x000fe4000bf25270 */
        /* <DEDUP_REMOVED lines=9> */
.L_x_1352:
[----:B------:R-:W-:Y:S05]  /*1650*/  BSYNC.RECONVERGENT B0 ;  /* 0x0000000000007941 */ /* 0x000fea0003800200 */
.L_x_1351:
[----:B------:R-:W-:Y:S05]  /*1660*/  @P1 BRA `(.L_x_1353) ;  /* 0xfffffff000481947 */ /* 0x000fea000383ffff */
.L_x_1346:
        /* <DEDUP_REMOVED lines=17> */
.L_x_1354:
[----:B------:R-:W1:Y:S01]  /*1780*/  S2R R5, SR_TID.Y ;  /* 0x0000000000057919 */ /* 0x000e620000002200 */
[----:B------:R-:W-:Y:S01]  /*1790*/  BAR.SYNC.DEFER_BLOCKING 0x0 ;  /* 0x0000000000007b1d */ /* 0x000fe20000010000 */
[----:B------:R-:W-:-:S05]  /*17a0*/  ISETP.GT.U32.AND P1, PT, R6, 0x5f, PT ;  /* 0x0000005f0600780c */ /* 0x000fca0003f24070 */
[----:B0-----:R-:W0:Y:S01]  /*17b0*/  S2R R7, SR_TID.Z ;  /* 0x0000000000077919 */ /* 0x001e220000002300 */
[----:B-1----:R-:W-:-:S05]  /*17c0*/  IMAD.IADD R0, R6, 0x1, R5 ;  /* 0x0000000106007824 */ /* 0x002fca00078e0205 */
[----:B0-----:R-:W-:-:S13]  /*17d0*/  LOP3.LUT P0, RZ, R0, R7, RZ, 0xfc, !PT ;  /* 0x0000000700ff7212 */ /* 0x001fda000780fcff */
[----:B------:R-:W-:Y:S05]  /*17e0*/  @P0 BRA `(.L_x_1355) ;  /* 0x0000000000880947 */ /* 0x000fea0003800000 */
[----:B------:R-:W0:Y:S01]  /*17f0*/  S2R R5, SR_CTAID.Z ;  /* 0x0000000000057919 */ /* 0x000e220000002700 */
[----:B------:R-:W1:Y:S01]  /*1800*/  LDCU UR6, c[0x0][0x374] ;  /* 0x00006e80ff0677ac */ /* 0x000e620008000800 */
[----:B------:R-:W2:Y:S01]  /*1810*/  LDC R0, c[0x0][0x378] ;  /* 0x0000de00ff007b82 */ /* 0x000ea20000000800 */
[----:B------:R-:W-:Y:S01]  /*1820*/  IMAD.MOV R9, RZ, RZ, -R2 ;  /* 0x000000ffff097224 */ /* 0x000fe200078e0a02 */
[----:B------:R-:W3:Y:S01]  /*1830*/  S2R R4, SR_CTAID.Y ;  /* 0x0000000000047919 */ /* 0x000ee20000002600 */
[----:B------:R-:W-:Y:S02]  /*1840*/  VOTEU.ANY UR7, UPT, PT ;  /* 0x0000000000077886 */ /* 0x000fe400038e0100 */
[----:B------:R-:W4:Y:S01]  /*1850*/  FLO.U32 R7, UR7 ;  /* 0x0000000700077d00 */ /* 0x000f2200080e0000 */
[----:B------:R-:W4:Y:S01]  /*1860*/  S2R R8, SR_LANEID ;  /* 0x0000000000087919 */ /* 0x000f220000000000 */
[----:B-1----:R-:W-:Y:S01]  /*1870*/  IMAD R9, R9, UR6, RZ ;  /* 0x0000000609097c24 */ /* 0x002fe2000f8e02ff */
[----:B------:R-:W-:-:S03]  /*1880*/  UPOPC UR6, UR7 ;  /* 0x00000007000672bf */ /* 0x000fc60008000000 */
[----:B--2---:R-:W-:Y:S02]  /*1890*/  IMAD R0, R0, R9, -0x7fffffff ;  /* 0x8000000100007424 */ /* 0x004fe400078e0209 */
[----:B0-----:R-:W-:Y:S01]  /*18a0*/  IMAD.MOV R2, RZ, RZ, -R5 ;  /* 0x000000ffff027224 */ /* 0x001fe200078e0a05 */
[----:B---3--:R-:W-:-:S04]  /*18b0*/  IADD3 R3, PT, PT, R3, R4, RZ ;  /* 0x0000000403037210 */ /* 0x008fc80007ffe0ff */
[----:B------:R-:W-:Y:S01]  /*18c0*/  ISETP.NE.AND P0, PT, R3, R2, PT ;  /* 0x000000020300720c */ /* 0x000fe20003f05270 */
[----:B------:R-:W-:Y:S01]  /*18d0*/  IMAD.U32 R2, RZ, RZ, UR4 ;  /* 0x00000004ff027e24 */ /* 0x000fe2000f8e00ff */
[----:B----4-:R-:W-:Y:S01]  /*18e0*/  ISETP.EQ.U32.AND P2, PT, R7, R8, PT ;  /* 0x000000080700720c */ /* 0x010fe20003f42070 */
[----:B------:R-:W-:Y:S01]  /*18f0*/  IMAD.U32 R3, RZ, RZ, UR5 ;  /* 0x00000005ff037e24 */ /* 0x000fe2000f8e00ff */
[----:B------:R-:W-:-:S05]  /*1900*/  SEL R0, R0, 0x1, !P0 ;  /* 0x0000000100007807 */ /* 0x000fca0004000000 */
[----:B------:R-:W-:-:S06]  /*1910*/  IMAD R5, R0, UR6, RZ ;  /* 0x0000000600057c24 */ /* 0x000fcc000f8e02ff */
        /* <DEDUP_REMOVED lines=9> */
.L_x_1356:
[----:B------:R-:W2:Y:S04]  /*19b0*/  LD.E.STRONG.GPU R5, desc[UR8][R2.64+0x4] ;  /* 0x0000040802057980 */ /* 0x000ea8000c10f900 */
[----:B--2---:R-:W-:Y:S01]  /*19c0*/  CCTL.IVALL ;  /* 0x00000000ff00798f */ /* 0x004fe20002000000 */
[----:B------:R-:W-:Y:S05]  /*19d0*/  YIELD ;  /* 0x0000000000007946 */ /* 0x000fea0003800000 */
[----:B------:R-:W-:-:S04]  /*19e0*/  LOP3.LUT R5, R5, R0, RZ, 0x3c, !PT ;  /* 0x0000000005057212 */ /* 0x000fc800078e3cff */
[----:B------:R-:W-:-:S13]  /*19f0*/  ISETP.GT.AND P0, PT, R5, -0x1, PT ;  /* 0xffffffff0500780c */ /* 0x000fda0003f04270 */
[----:B------:R-:W-:Y:S05]  /*1a00*/  @P0 BRA `(.L_x_1356) ;  /* 0xfffffffc00e80947 */ /* 0x000fea000383ffff */
.L_x_1355:
[----:B------:R-:W-:Y:S05]  /*1a10*/  WARPSYNC.ALL ;  /* 0x0000000000007948 */ /* 0x000fea0003800000 */
[----:B------:R-:W-:Y:S06]  /*1a20*/  BAR.SYNC.DEFER_BLOCKING 0x0 ;  /* 0x0000000000007b1d */ /* 0x000fec0000010000 */
[----:B------:R-:W-:Y:S05]  /*1a30*/  @P1 EXIT ;  /* 0x000000000000194d */ /* 0x000fea0003800000 */
[----:B------:R-:W0:Y:S01]  /*1a40*/  S2UR UR7, SR_CgaCtaId ;  /* 0x00000000000779c3 */ /* 0x000e220000008800 */
[----:B------:R-:W1:Y:S01]  /*1a50*/  LDCU.64 UR4, c[0x0][0x388] ;  /* 0x00007100ff0477ac */ /* 0x000e620008000a00 */
[----:B------:R-:W-:Y:S02]  /*1a60*/  LOP3.LUT R7, R6, 0x1f, RZ, 0xc0, !PT ;  /* 0x0000001f06077812 */ /* 0x000fe400078ec0ff */
[----:B------:R-:W-:Y:S01]  /*1a70*/  SHF.R.U32.HI R6, RZ, 0x5, R6 ;  /* 0x00000005ff067819 */ /* 0x000fe20000011606 */
[----:B------:R-:W-:Y:S01]  /*1a80*/  UMOV UR6, 0x400 ;  /* 0x0000040000067882 */ /* 0x000fe20000000000 */
[----:B-1----:R-:W-:-:S04]  /*1a90*/  UIADD3 UR4, UP0, UPT, UR4, 0x100, URZ ;  /* 0x0000010004047890 */ /* 0x002fc8000ff1e0ff */
[----:B------:R-:W-:Y:S02]  /*1aa0*/  UIADD3.X UR5, UPT, UPT, URZ, UR5, URZ, UP0, !UPT ;  /* 0x00000005ff057290 */ /* 0x000fe400087fe4ff */
[----:B0-----:R-:W-:-:S06]  /*1ab0*/  ULEA UR6, UR7, UR6, 0x18 ;  /* 0x0000000607067291 */ /* 0x001fcc000f8ec0ff */
[----:B------:R-:W-:-:S07]  /*1ac0*/  LEA R5, R7, UR6, 0x2 ;  /* 0x0000000607057c11 */ /* 0x000fce000f8e10ff */
.L_x_1359:
[C---:B------:R-:W-:Y:S01]  /*1ad0*/  LEA R0, R6.reuse, UR6, 0xc ;  /* 0x0000000606007c11 */ /* 0x040fe2000f8e60ff */
[C---:B0-----:R-:W-:Y:S01]  /*1ae0*/  IMAD R4, R6.reuse, 0x1000, R5 ;  /* 0x0000100006047824 */ /* 0x041fe200078e0205 */
[----:B-1----:R-:W-:Y:S01]  /*1af0*/  MOV R2, UR4 ;  /* 0x0000000400027c02 */ /* 0x002fe20008000f00 */
[----:B------:R-:W-:Y:S01]  /*1b00*/  UMOV UR7, 0xffffffff ;  /* 0xffffffff00077882 */ /* 0x000fe20000000000 */
[----:B------:R-:W-:Y:S02]  /*1b10*/  IMAD.U32 R3, RZ, RZ, UR5 ;  /* 0x00000005ff037e24 */ /* 0x000fe4000f8e00ff */
[----:B------:R-:W0:Y:S01]  /*1b20*/  LDS R0, [R0] ;  /* 0x0000000000007984 */ /* 0x000e220000000800 */
[----:B------:R-:W-:-:S03]  /*1b30*/  IMAD R9, R6, 0x400, R7 ;  /* 0x0000040006097824 */ /* 0x000fc600078e0207 */
[----:B------:R1:W2:Y:S01]  /*1b40*/  LDS R15, [R4] ;  /* 0x00000000040f7984 */ /* 0x0002a20000000800 */
[----:B------:R-:W-:Y:S01]  /*1b50*/  IMAD.WIDE.U32 R2, R9, 0x4, R2 ;  /* 0x0000000409027825 */ /* 0x000fe200078e0002 */
[----:B------:R-:W-:Y:S06]  /*1b60*/  BRA.DIV UR7, `(.L_x_1357) ;  /* 0x0000002a07207947 */ /* 0x000fec000b800000 */
[----:B------:R-:W3:Y:S01]  /*1b70*/  LDS R14, [R4+0x80] ;  /* 0x00008000040e7984 */ /* 0x000ee20000000800 */
[----:B------:R-:W4:Y:S03]  /*1b80*/  S2R R13, SR_LANEID ;  /* 0x00000000000d7919 */ /* 0x000f260000000000 */
[----:B------:R-:W-:Y:S04]  /*1b90*/  LDS R19, [R4+0x100] ;  /* 0x0001000004137984 */ /* 0x000fe80000000800 */
[----:B--2---:R-:W2:Y:S04]  /*1ba0*/  SHFL.UP PT, R11, R15, 0x1, RZ ;  /* 0x042000000f0b7989 */ /* 0x004ea800000e00ff */
[----:B------:R-:W5:Y:S04]  /*1bb0*/  LDS R23, [R4+0x180] ;  /* 0x0001800004177984 */ /* 0x000f680000000800 */
[----:B------:R-:W1:Y:S01]  /*1bc0*/  LDS R12, [R4+0x200] ;  /* 0x00020000040c7984 */ /* 0x000e620000000800 */
[----:B----4-:R-:W-:-:S02]  /*1bd0*/  ISETP.NE.AND P4, PT, R13, RZ, PT ;  /* 0x000000ff0d00720c */ /* 0x010fc40003f85270 */
[----:B------:R-:W-:Y:S01]  /*1be0*/  ISETP.GE.U32.AND P3, PT, R13, 0x2, PT ;  /* 0x000000020d00780c */ /* 0x000fe20003f66070 */
[----:B---3--:R-:W3:Y:S01]  /*1bf0*/  SHFL.UP PT, R16, R14, 0x1, RZ ;  /* 0x042000000e107989 */ /* 0x008ee200000e00ff */
[----:B--2---:R-:W-:Y:S02]  /*1c00*/  SEL R8, R11, RZ, P4 ;  /* 0x000000ff0b087207 */ /* 0x004fe40002000000 */
[C---:B------:R-:W-:Y:S02]  /*1c10*/  ISETP.GE.U32.AND P2, PT, R13.reuse, 0x4, PT ;  /* 0x000000040d00780c */ /* 0x040fe40003f46070 */
[----:B------:R-:W-:Y:S01]  /*1c20*/  ISETP.GE.U32.AND P1, PT, R13, 0x8, PT ;  /* 0x000000080d00780c */ /* 0x000fe20003f26070 */
[----:B------:R-:W-:Y:S01]  /*1c30*/  IMAD.IADD R15, R15, 0x1, R8 ;  /* 0x000000010f0f7824 */ /* 0x000fe200078e0208 */
[----:B------:R-:W-:Y:S01]  /*1c40*/  ISETP.GE.U32.AND P0, PT, R13, 0x10, PT ;  /* 0x000000100d00780c */ /* 0x000fe20003f06070 */
[----:B------:R-:W2:Y:S04]  /*1c50*/  SHFL.UP PT, R20, R19, 0x1, RZ ;  /* 0x0420000013147989 */ /* 0x000ea800000e00ff */
[----:B------:R-:W4:Y:S04]  /*1c60*/  SHFL.UP PT, R11, R15, 0x2, RZ ;  /* 0x044000000f0b7989 */ /* 0x000f2800000e00ff */
[----:B-----5:R-:W5:Y:S04]  /*1c70*/  SHFL.UP PT, R17, R23, 0x1, RZ ;  /* 0x0420000017117989 */ /* 0x020f6800000e00ff */
[----:B-1----:R-:W-:Y:S01]  /*1c80*/  SHFL.UP PT, R22, R12, 0x1, RZ ;  /* 0x042000000c167989 */ /* 0x002fe200000e00ff */
[----:B---3--:R-:W-:-:S03]  /*1c90*/  SEL R9, R16, RZ, P4 ;  /* 0x000000ff10097207 */ /* 0x008fc60002000000 */
[----:B------:R-:W-:Y:S02]  /*1ca0*/  LDS R13, [R4+0x580] ;  /* 0x00058000040d7984 */ /* 0x000fe40000000800 */
[----:B------:R-:W-:Y:S01]  /*1cb0*/  IMAD.IADD R16, R14, 0x1, R9 ;  /* 0x000000010e107824 */ /* 0x000fe200078e0209 */
[----:B--2---:R-:W-:-:S04]  /*1cc0*/  SEL R20, R20, RZ, P4 ;  /* 0x000000ff14147207 */ /* 0x004fc80002000000 */
[----:B------:R-:W1:Y:S01]  /*1cd0*/  SHFL.UP PT, R18, R16, 0x2, RZ ;  /* 0x0440000010127989 */ /* 0x000e6200000e00ff */
[----:B----4-:R-:W-:Y:S02]  /*1ce0*/  SEL R8, R11, RZ, P3 ;  /* 0x000000ff0b087207 */ /* 0x010fe40001800000 */
[----:B------:R-:W-:-:S03]  /*1cf0*/  IADD3 R20, PT, PT, R19, R20, RZ ;  /* 0x0000001413147210 */ /* 0x000fc60007ffe0ff */
[----:B------:R-:W-:Y:S01]  /*1d00*/  IMAD.IADD R14, R15, 0x1, R8 ;  /* 0x000000010f0e7824 */ /* 0x000fe200078e0208 */
[----:B-----5:R-:W-:Y:S01]  /*1d10*/  SEL R8, R17, RZ, P4 ;  /* 0x000000ff11087207 */ /* 0x020fe20002000000 */
[----:B------:R-:W2:Y:S04]  /*1d20*/  SHFL.UP PT, R19, R20, 0x2, RZ ;  /* 0x0440000014137989 */ /* 0x000ea800000e00ff */
[----:B------:R-:W-:Y:S01]  /*1d30*/  IMAD.IADD R23, R23, 0x1, R8 ;  /* 0x0000000117177824 */ /* 0x000fe200078e0208 */
[----:B------:R-:W3:Y:S04]  /*1d40*/  SHFL.UP PT, R11, R14, 0x4, RZ ;  /* 0x048000000e0b7989 */ /* 0x000ee800000e00ff */
[----:B------:R-:W-:Y:S01]  /*1d50*/  LDS R17, [R4+0x280] ;  /* 0x0002800004117984 */ /* 0x000fe20000000800 */
[----:B-1----:R-:W-:-:S05]  /*1d60*/  SEL R9, R18, RZ, P3 ;  /* 0x000000ff12097207 */ /* 0x002fca0001800000 */
[----:B------:R-:W-:Y:S01]  /*1d70*/  IMAD.IADD R18, R16, 0x1, R9 ;  /* 0x0000000110127824 */ /* 0x000fe200078e0209 */
[----:B------:R-:W-:Y:S02]  /*1d80*/  SEL R9, R22, RZ, P4 ;  /* 0x000000ff16097207 */ /* 0x000fe40002000000 */
[----:B------:R-:W1:Y:S01]  /*1d90*/  SHFL.UP PT, R22, R23, 0x2, RZ ;  /* 0x0440000017167989 */ /* 0x000e6200000e00ff */
[----:B--2---:R-:W-:Y:S02]  /*1da0*/  SEL R19, R19, RZ, P3 ;  /* 0x000000ff13137207 */ /* 0x004fe40001800000 */
[----:B------:R-:W-:Y:S01]  /*1db0*/  IMAD.IADD R24, R12, 0x1, R9 ;  /* 0x000000010c187824 */ /* 0x000fe200078e0209 */
[----:B------:R-:W2:Y:S01]  /*1dc0*/  SHFL.UP PT, R16, R18, 0x4, RZ ;  /* 0x0480000012107989 */ /* 0x000ea200000e00ff */
[----:B------:R-:W-:Y:S02]  /*1dd0*/  IADD3 R20, PT, PT, R20, R19, RZ ;  /* 0x0000001314147210 */ /* 0x000fe40007ffe0ff */
[----:B---3--:R-:W-:Y:S01]  /*1de0*/  SEL R11, R11, RZ, P2 ;  /* 0x000000ff0b0b7207 */ /* 0x008fe20001000000 */
[----:B------:R-:W3:Y:S04]  /*1df0*/  SHFL.UP PT, R26, R24, 0x2, RZ ;  /* 0x04400000181a7989 */ /* 0x000ee800000e00ff */
[----:B------:R-:W4:Y:S01]  /*1e00*/  SHFL.UP PT, R19, R20, 0x4, RZ ;  /* 0x0480000014137989 */ /* 0x000f2200000e00ff */
[----:B------:R-:W-:-:S03]  /*1e10*/  IMAD.IADD R12, R14, 0x1, R11 ;  /* 0x000000010e0c7824 */ /* 0x000fc600078e020b */
[----:B------:R-:W-:Y:S04]  /*1e20*/  LDS R14, [R4+0x300] ;  /* 0x00030000040e7984 */ /* 0x000fe80000000800 */
[----:B------:R-:W5:Y:S01]  /*1e30*/  SHFL.UP PT, R11, R12, 0x8, RZ ;  /* 0x050000000c0b7989 */ /* 0x000f6200000e00ff */
[----:B-1----:R-:W-:-:S03]  /*1e40*/  SEL R22, R22, RZ, P3 ;  /* 0x000000ff16167207 */ /* 0x002fc60001800000 */
[----:B------:R-:W1:Y:S01]  /*1e50*/  SHFL.UP PT, R28, R17, 0x1, RZ ;  /* 0x04200000111c7989 */ /* 0x000e6200000e00ff */
[----:B--2---:R-:W-:Y:S01]  /*1e60*/  SEL R9, R16, RZ, P2 ;  /* 0x000000ff10097207 */ /* 0x004fe20001000000 */
[----:B------:R-:W-:-:S04]  /*1e70*/  IMAD.IADD R25, R23, 0x1, R22 ;  /* 0x0000000117197824 */ /* 0x000fc800078e0216 */
[----:B------:R-:W-:Y:S01]  /*1e80*/  IMAD.IADD R16, R18, 0x1, R9 ;  /* 0x0000000112107824 */ /* 0x000fe200078e0209 */
[----:B------:R-:W2:Y:S01]  /*1e90*/  SHFL.UP PT, R23, R25, 0x4, RZ ;  /* 0x0480000019177989 */ /* 0x000ea200000e00ff */
[----:B---3--:R-:W-:Y:S02]  /*1ea0*/  SEL R9, R26, RZ, P3 ;  /* 0x000000ff1a097207 */ /* 0x008fe40001800000 */
[----:B----4-:R-:W-:Y:S01]  /*1eb0*/  SEL R19, R19, RZ, P2 ;  /* 0x000000ff13137207 */ /* 0x010fe20001000000 */
[----:B------:R-:W3:Y:S02]  /*1ec0*/  SHFL.UP PT, R18, R16, 0x8, RZ ;  /* 0x0500000010127989 */ /* 0x000ee400000e00ff */
[----:B------:R-:W-:Y:S01]  /*1ed0*/  IMAD.IADD R24, R24, 0x1, R9 ;  /* 0x0000000118187824 */ /* 0x000fe200078e0209 */
[----:B------:R-:W-:Y:S02]  /*1ee0*/  IADD3 R22, PT, PT, R20, R19, RZ ;  /* 0x0000001314167210 */ /* 0x000fe40007ffe0ff */
[----:B------:R-:W-:Y:S01]  /*1ef0*/  LDS R20, [R4+0x480] ;  /* 0x0004800004147984 */ /* 0x000fe20000000800 */
[----:B-----5:R-:W-:-:S03]  /*1f00*/  SEL R11, R11, RZ, P1 ;  /* 0x000000ff0b0b7207 */ /* 0x020fc60000800000 */
[----:B------:R-:W4:Y:S01]  /*1f10*/  SHFL.UP PT, R27, R24, 0x4, RZ ;  /* 0x04800000181b7989 */ /* 0x000f2200000e00ff */
[----:B-1----:R-:W-:-:S03]  /*1f20*/  SEL R28, R28, RZ, P4 ;  /* 0x000000ff1c1c7207 */ /* 0x002fc60002000000 */
[----:B------:R-:W1:Y:S02]  /*1f30*/  SHFL.UP PT, R19, R22, 0x8, RZ ;  /* 0x0500000016137989 */ /* 0x000e6400000e00ff */
[----:B------:R-:W-:Y:S02]  /*1f40*/  IMAD.IADD R28, R17, 0x1, R28 ;  /* 0x00000001111c7824 */ /* 0x000fe400078e021c */
[----:B------:R-:W5:Y:S01]  /*1f50*/  SHFL.UP PT, R30, R14, 0x1, RZ ;  /* 0x042000000e1e7989 */ /* 0x000f6200000e00ff */
[----:B--2---:R-:W-:Y:S02]  /*1f60*/  SEL R8, R23, RZ, P2 ;  /* 0x000000ff17087207 */ /* 0x004fe40001000000 */
[----:B---3--:R-:W-:Y:S01]  /*1f70*/  SEL R9, R18, RZ, P1 ;  /* 0x000000ff12097207 */ /* 0x008fe20000800000 */
[----:B------:R-:W-:Y:S02]  /*1f80*/  IMAD.IADD R18, R12, 0x1, R11 ;  /* 0x000000010c127824 */ /* 0x000fe400078e020b */
[----:B------:R-:W-:Y:S01]  /*1f90*/  IMAD.IADD R26, R25, 0x1, R8 ;  /* 0x00000001191a7824 */ /* 0x000fe200078e0208 */
[----:B------:R-:W-:Y:S01]  /*1fa0*/  LDS R12, [R4+0x400] ;  /* 0x00040000040c7984 */ /* 0x000fe20000000800 */
[----:B------:R-:W-:-:S03]  /*1fb0*/  IMAD.IADD R21, R16, 0x1, R9 ;  /* 0x0000000110157824 */ /* 0x000fc600078e0209 */
[----:B------:R-:W-:Y:S01]  /*1fc0*/  LDS R16, [R4+0x380] ;  /* 0x0003800004107984 */ /* 0x000fe20000000800 */
[----:B----4-:R-:W-:-:S03]  /*1fd0*/  SEL R27, R27, RZ, P2 ;  /* 0x000000ff1b1b7207 */ /* 0x010fc60001000000 */
[----:B------:R-:W2:Y:S01]  /*1fe0*/  SHFL.UP PT, R11, R18, 0x10, RZ ;  /* 0x06000000120b7989 */ /* 0x000ea200000e00ff */
[----:B-1----:R-:W-:Y:S01]  /*1ff0*/  SEL R9, R19, RZ, P1 ;  /* 0x000000ff13097207 */ /* 0x002fe20000800000 */
[----:B------:R-:W-:Y:S02]  /*2000*/  IMAD.IADD R27, R24, 0x1, R27 ;  /* 0x00000001181b7824 */ /* 0x000fe400078e021b */
[----:B------:R-:W1:Y:S01]  /*2010*/  SHFL.UP PT, R23, R21, 0x10, RZ ;  /* 0x0600000015177989 */ /* 0x000e6200000e00ff */
[----:B------:R-:W-:Y:S02]  /*2020*/  IADD3 R22, PT, PT, R22, R9, RZ ;  /* 0x0000000916167210 */ /* 0x000fe40007ffe0ff */
[----:B-----5:R-:W-:Y:S01]  /*2030*/  SEL R9, R30, RZ, P4 ;  /* 0x000000ff1e097207 */ /* 0x020fe20002000000 */
[----:B------:R-:W3:Y:S03]  /*2040*/  SHFL.UP PT, R29, R26, 0x8, RZ ;  /* 0x050000001a1d7989 */ /* 0x000ee600000e00ff */
[----:B------:R-:W-:Y:S01]  /*2050*/  IADD3 R30, PT, PT, R14, R9, RZ ;  /* 0x000000090e1e7210 */ /* 0x000fe20007ffe0ff */
[----:B------:R-:W4:Y:S04]  /*2060*/  SHFL.UP PT, R31, R27, 0x8, RZ ;  /* 0x050000001b1f7989 */ /* 0x000f2800000e00ff */
[----:B------:R-:W5:Y:S04]  /*2070*/  SHFL.UP PT, R25, R22, 0x10, RZ ;  /* 0x0600000016197989 */ /* 0x000f6800000e00ff */
[----:B------:R-:W-:Y:S01]  /*2080*/  LDS R19, [R4+0x500] ;  /* 0x0005000004137984 */ /* 0x000fe20000000800 */
[----:B--2---:R-:W-:-:S03]  /*2090*/  SEL R11, R11, RZ, P0 ;  /* 0x000000ff0b0b7207 */ /* 0x004fc60000000000 */
[----:B------:R-:W-:Y:S01]  /*20a0*/  SHFL.UP PT, R37, R20, 0x1, RZ ;  /* 0x0420000014257989 */ /* 0x000fe200000e00ff */
[----:B-1----:R-:W-:Y:S01]  /*20b0*/  SEL R8, R23, RZ, P0 ;  /* 0x000000ff17087207 */ /* 0x002fe20000000000 */
[----:B------:R-:W-:Y:S02]  /*20c0*/  IMAD.IADD R11, R18, 0x1, R11 ;  /* 0x00000001120b7824 */ /* 0x000fe400078e020b */
[----:B------:R-:W-:Y:S01]  /*20d0*/  LDS R14, [R4+0x680] ;  /* 0x00068000040e7984 */ /* 0x000fe20000000800 */
[----:B---3--:R-:W-:Y:S01]  /*20e0*/  SEL R23, R29, RZ, P1 ;  /* 0x000000ff1d177207 */ /* 0x008fe20000800000 */
[----:B------:R-:W-:Y:S02]  /*20f0*/  IMAD.IADD R21, R21, 0x1, R8 ;  /* 0x0000000115157824 */ /* 0x000fe400078e0208 */
[----:B------:R-:W1:Y:S01]  /*2100*/  SHFL.UP PT, R29, R28, 0x2, RZ ;  /* 0x044000001c1d7989 */ /* 0x000e6200000e00ff */
[----:B0-----:R-:W-:Y:S01]  /*2110*/  IMAD.IADD R9, R11, 0x1, -R0 ;  /* 0x000000010b097824 */ /* 0x001fe200078e0a00 */
[----:B----4-:R-:W-:Y:S01]  /*2120*/  SEL R8, R31, RZ, P1 ;  /* 0x000000ff1f087207 */ /* 0x010fe20000800000 */
[----:B------:R-:W-:Y:S01]  /*2130*/  IMAD.IADD R23, R26, 0x1, R23 ;  /* 0x000000011a177824 */ /* 0x000fe200078e0217 */
[----:B------:R-:W0:Y:S03]  /*2140*/  SHFL.UP PT, R33, R16, 0x1, RZ ;  /* 0x0420000010217989 */ /* 0x000e2600000e00ff */
[----:B------:R-:W-:Y:S01]  /*2150*/  IMAD.IADD R27, R27, 0x1, R8 ;  /* 0x000000011b1b7824 */ /* 0x000fe200078e0208 */
[----:B------:R5:W2:Y:S04]  /*2160*/  SHFL.IDX PT, R17, R11, 0x1f, 0x1f ;  /* 0x03e01f000b117f89 */ /* 0x000aa800000e0000 */
[----:B------:R-:W3:Y:S04]  /*2170*/  SHFL.IDX PT, R24, R21, 0x1f, 0x1f ;  /* 0x03e01f0015187f89 */ /* 0x000ee800000e0000 */
[----:B------:R-:W4:Y:S01]  /*2180*/  SHFL.UP PT, R26, R23, 0x10, RZ ;  /* 0x06000000171a7989 */ /* 0x000f2200000e00ff */
[----:B-----5:R-:W-:-:S03]  /*2190*/  SEL R11, R25, RZ, P0 ;  /* 0x000000ff190b7207 */ /* 0x020fc60000000000 */
[----:B------:R-:W-:Y:S04]  /*21a0*/  SHFL.UP PT, R31, R30, 0x2, RZ ;  /* 0x044000001e1f7989 */ /* 0x000fe800000e00ff */
[----:B------:R-:W-:Y:S01]  /*21b0*/  SHFL.UP PT, R34, R12, 0x1, RZ ;  /* 0x042000000c227989 */ /* 0x000fe200000e00ff */
[----:B-1----:R-:W-:Y:S01]  /*21c0*/  SEL R25, R29, RZ, P3 ;  /* 0x000000ff1d197207 */ /* 0x002fe20001800000 */
[----:B------:R-:W-:Y:S02]  /*21d0*/  IMAD.IADD R11, R22, 0x1, R11 ;  /* 0x00000001160b7824 */ /* 0x000fe400078e020b */
[----:B------:R-:W-:Y:S01]  /*21e0*/  LDS R18, [R4+0x600] ;  /* 0x0006000004127984 */ /* 0x000fe20000000800 */
[----:B0-----:R-:W-:-:S03]  /*21f0*/  SEL R29, R33, RZ, P4 ;  /* 0x000000ff211d7207 */ /* 0x001fc60002000000 */
[----:B------:R-:W0:Y:S01]  /*2200*/  SHFL.UP PT, R32, R27, 0x10, RZ ;  /* 0x060000001b207989 */ /* 0x000e2200000e00ff */
[----:B--2---:R-:W-:Y:S01]  /*2210*/  IADD3 R15, PT, PT, R21, R17, -R0 ;  /* 0x00000011150f7210 */ /* 0x004fe20007ffe800 */
[----:B------:R-:W-:Y:S02]  /*2220*/  IMAD.IADD R29, R16, 0x1, R29 ;  /* 0x00000001101d7824 */ /* 0x000fe400078e021d */
[----:B---3--:R-:W-:Y:S01]  /*2230*/  IMAD.IADD R21, R17, 0x1, R24 ;  /* 0x0000000111157824 */ /* 0x008fe200078e0218 */
[----:B------:R-:W-:Y:S04]  /*2240*/  LDS R16, [R4+0x780] ;  /* 0x0007800004107984 */ /* 0x000fe80000000800 */
[----:B------:R-:W1:Y:S01]  /*2250*/  SHFL.IDX PT, R24, R11, 0x1f, 0x1f ;  /* 0x03e01f000b187f89 */ /* 0x000e6200000e0000 */
[----:B----4-:R-:W-:-:S03]  /*2260*/  SEL R26, R26, RZ, P0 ;  /* 0x000000ff1a1a7207 */ /* 0x010fc60000000000 */
[----:B------:R2:W-:Y:S01]  /*2270*/  REDG.E.ADD.STRONG.GPU desc[UR8][R2.64+-0x100], R9 ;  /* 0xffff00090200798e */ /* 0x0005e2000c12e108 */
[----:B------:R-:W-:-:S03]  /*2280*/  IADD3 R25, PT, PT, R28, R25, RZ ;  /* 0x000000191c197210 */ /* 0x000fc60007ffe0ff */
[----:B------:R-:W3:Y:S04]  /*2290*/  SHFL.UP PT, R40, R19, 0x1, RZ ;  /* 0x0420000013287989 */ /* 0x000ee800000e00ff */
[----:B------:R-:W-:Y:S01]  /*22a0*/  LDS R17, [R4+0x700] ;  /* 0x0007000004117984 */ /* 0x000fe20000000800 */
[----:B------:R-:W-:Y:S02]  /*22b0*/  SEL R37, R37, RZ, P4 ;  /* 0x000000ff25257207 */ /* 0x000fe40002000000 */
[----:B0-----:R-:W-:Y:S01]  /*22c0*/  SEL R32, R32, RZ, P0 ;  /* 0x000000ff20207207 */ /* 0x001fe20000000000 */
[----:B------:R-:W0:Y:S01]  /*22d0*/  SHFL.UP PT, R39, R29, 0x2, RZ ;  /* 0x044000001d277989 */ /* 0x000e2200000e00ff */
[----:B--2---:R-:W-:Y:S01]  /*22e0*/  SEL R9, R31, RZ, P3 ;  /* 0x000000ff1f097207 */ /* 0x004fe20001800000 */
[----:B------:R-:W-:-:S02]  /*22f0*/  IMAD.IADD R31, R23, 0x1, R26 ;  /* 0x00000001171f7824 */ /* 0x000fc400078e021a */
[----:B------:R-:W2:Y:S02]  /*2300*/  SHFL.UP PT, R38, R25, 0x4, RZ ;  /* 0x0480000019267989 */ /* 0x000ea400000e00ff */
[----:B------:R-:W-:Y:S01]  /*2310*/  IMAD.IADD R26, R30, 0x1, R9 ;  /* 0x000000011e1a7824 */ /* 0x000fe200078e0209 */
[----:B------:R-:W-:Y:S01]  /*2320*/  SEL R9, R34, RZ, P4 ;  /* 0x000000ff22097207 */ /* 0x000fe20002000000 */
[----:B------:R-:W-:Y:S03]  /*2330*/  SHFL.IDX PT, R23, R31, 0x1f, 0x1f ;  /* 0x03e01f001f177f89 */ /* 0x000fe600000e0000 */
[----:B------:R-:W-:Y:S01]  /*2340*/  IADD3 R22, PT, PT, R12, R9, RZ ;  /* 0x000000090c167210 */ /* 0x000fe20007ffe0ff */
[----:B------:R-:W4:Y:S01]  /*2350*/  SHFL.UP PT, R35, R26, 0x4, RZ ;  /* 0x048000001a237989 */ /* 0x000f2200000e00ff */
[----:B------:R-:W-:-:S03]  /*2360*/  IADD3 R9, PT, PT, R11, R21, -R0 ;  /* 0x000000150b097210 */ /* 0x000fc60007ffe800 */
[----:B------:R-:W5:Y:S01]  /*2370*/  SHFL.UP PT, R36, R13, 0x1, RZ ;  /* 0x042000000d247989 */ /* 0x000f6200000e00ff */
[----:B------:R-:W-:Y:S02]  /*2380*/  IMAD.IADD R27, R27, 0x1, R32 ;  /* 0x000000011b1b7824 */ /* 0x000fe400078e0220 */
[----:B-1----:R-:W-:Y:S01]  /*2390*/  IMAD.IADD R21, R21, 0x1, R24 ;  /* 0x0000000115157824 */ /* 0x002fe200078e0218 */
[----:B------:R-:W-:Y:S01]  /*23a0*/  SHFL.UP PT, R34, R22, 0x2, RZ ;  /* 0x0440000016227989 */ /* 0x000fe200000e00ff */
[----:B------:R-:W-:-:S03]  /*23b0*/  IMAD.IADD R24, R20, 0x1, R37 ;  /* 0x0000000114187824 */ /* 0x000fc600078e0225 */
[----:B------:R-:W-:Y:S01]  /*23c0*/  LDS R12, [R4+0x800] ;  /* 0x00080000040c7984 */ /* 0x000fe20000000800 */
[----:B---3--:R-:W-:-:S03]  /*23d0*/  SEL R28, R40, RZ, P4 ;  /* 0x000000ff281c7207 */ /* 0x008fc60002000000 */
[----:B------:R-:W-:Y:S04]  /*23e0*/  SHFL.IDX PT, R30, R27, 0x1f, 0x1f ;  /* 0x03e01f001b1e7f89 */ /* 0x000fe800000e0000 */
[----:B------:R-:W1:Y:S01]  /*23f0*/  SHFL.UP PT, R33, R24, 0x2, RZ ;  /* 0x0440000018217989 */ /* 0x000e6200000e00ff */
[----:B0-----:R-:W-:-:S03]  /*2400*/  SEL R8, R39, RZ, P3 ;  /* 0x000000ff27087207 */ /* 0x001fc60001800000 */
[----:B------:R-:W0:Y:S01]  /*2410*/  SHFL.UP PT, R37, R18, 0x1, RZ ;  /* 0x0420000012257989 */ /* 0x000e2200000e00ff */
[----:B------:R-:W-:Y:S01]  /*2420*/  IMAD.IADD R28, R19, 0x1, R28 ;  /* 0x00000001131c7824 */ /* 0x000fe200078e021c */
[----:B--2---:R-:W-:Y:S02]  /*2430*/  SEL R38, R38, RZ, P2 ;  /* 0x000000ff26267207 */ /* 0x004fe40001000000 */
[----:B------:R2:W-:Y:S04]  /*2440*/  REDG.E.ADD.STRONG.GPU desc[UR8][R2.64+-0x80], R15 ;  /* 0xffff800f0200798e */ /* 0x0005e8000c12e108 */
[----:B------:R-:W3:Y:S01]  /*2450*/  SHFL.UP PT, R11, R14, 0x1, RZ ;  /* 0x042000000e0b7989 */ /* 0x000ee200000e00ff */
[----:B----4-:R-:W-:-:S03]  /*2460*/  SEL R19, R35, RZ, P2 ;  /* 0x000000ff23137207 */ /* 0x010fc60001000000 */
[----:B------:R-:W-:Y:S01]  /*2470*/  SHFL.UP PT, R32, R28, 0x2, RZ ;  /* 0x044000001c207989 */ /* 0x000fe200000e00ff */
[----:B--2---:R-:W-:Y:S01]  /*2480*/  IADD3 R15, PT, PT, R31, R21, -R0 ;  /* 0x000000151f0f7210 */ /* 0x004fe20007ffe800 */
[----:B------:R-:W-:Y:S01]  /*2490*/  IMAD.IADD R31, R21, 0x1, R23 ;  /* 0x00000001151f7824 */ /* 0x000fe200078e0217 */
[----:B-----5:R-:W-:Y:S01]  /*24a0*/  SEL R20, R36, RZ, P4 ;  /* 0x000000ff24147207 */ /* 0x020fe20002000000 */
[----:B------:R-:W-:Y:S01]  /*24b0*/  IMAD.IADD R21, R29, 0x1, R8 ;  /* 0x000000011d157824 */ /* 0x000fe200078e0208 */
[----:B-1----:R-:W-:Y:S01]  /*24c0*/  SEL R33, R33, RZ, P3 ;  /* 0x000000ff21217207 */ /* 0x002fe20001800000 */
[----:B------:R-:W1:Y:S01]  /*24d0*/  SHFL.UP PT, R29, R16, 0x1, RZ ;  /* 0x04200000101d7989 */ /* 0x000e6200000e00ff */
[----:B------:R-:W-:Y:S01]  /*24e0*/  IADD3 R23, PT, PT, R25, R38, RZ ;  /* 0x0000002619177210 */ /* 0x000fe20007ffe0ff */
[----:B------:R-:W-:Y:S01]  /*24f0*/  IMAD.IADD R19, R26, 0x1, R19 ;  /* 0x000000011a137824 */ /* 0x000fe200078e0213 */
[----:B------:R-:W-:Y:S01]  /*2500*/  SEL R25, R34, RZ, P3 ;  /* 0x000000ff22197207 */ /* 0x000fe20001800000 */
[----:B------:R-:W-:Y:S01]  /*2510*/  SHFL.UP PT, R38, R17, 0x1, RZ ;  /* 0x0420000011267989 */ /* 0x000fe200000e00ff */
[----:B------:R-:W-:-:S03]  /*2520*/  IMAD.IADD R20, R13, 0x1, R20 ;  /* 0x000000010d147824 */ /* 0x000fc600078e0214 */
[----:B------:R-:W2:Y:S04]  /*2530*/  SHFL.UP PT, R39, R23, 0x8, RZ ;  /* 0x0500000017277989 */ /* 0x000ea800000e00ff */
[----:B------:R-:W4:Y:S01]  /*2540*/  SHFL.UP PT, R35, R21, 0x4, RZ ;  /* 0x0480000015237989 */ /* 0x000f2200000e00ff */
[----:B------:R-:W-:Y:S01]  /*2550*/  IMAD.IADD R13, R31, 0x1, R30 ;  /* 0x000000011f0d7824 */ /* 0x000fe200078e021e */
[----:B------:R-:W-:Y:S02]  /*2560*/  IADD3 R22, PT, PT, R22, R25, RZ ;  /* 0x0000001916167210 */ /* 0x000fe40007ffe0ff */
[----:B------:R-:W-:Y:S01]  /*2570*/  SHFL.UP PT, R30, R20, 0x2, RZ ;  /* 0x04400000141e7989 */ /* 0x000fe200000e00ff */
[----:B0-----:R-:W-:-:S03]  /*2580*/  SEL R37, R37, RZ, P4 ;  /* 0x000000ff25257207 */ /* 0x001fc60002000000 */
[----:B------:R-:W0:Y:S01]  /*2590*/  SHFL.UP PT, R34, R19, 0x8, RZ ;  /* 0x0500000013227989 */ /* 0x000e2200000e00ff */
[----:B------:R-:W-:-:S03]  /*25a0*/  IMAD.IADD R24, R24, 0x1, R33 ;  /* 0x0000000118187824 */ /* 0x000fc600078e0221 */
[----:B------:R-:W5:Y:S01]  /*25b0*/  SHFL.UP PT, R26, R22, 0x4, RZ ;  /* 0x04800000161a7989 */ /* 0x000f6200000e00ff */
[----:B------:R-:W-:Y:S01]  /*25c0*/  IMAD.IADD R18, R18, 0x1, R37 ;  /* 0x0000000112127824 */ /* 0x000fe200078e0225 */
[----:B---3--:R-:W-:Y:S02]  /*25d0*/  SEL R11, R11, RZ, P4 ;  /* 0x000000ff0b0b7207 */ /* 0x008fe40002000000 */
[----:B------:R-:W3:Y:S01]  /*25e0*/  SHFL.UP PT, R36, R24, 0x4, RZ ;  /* 0x0480000018247989 */ /* 0x000ee200000e00ff */
[----:B-1----:R-:W-:Y:S02]  /*25f0*/  SEL R29, R29, RZ, P4 ;  /* 0x000000ff1d1d7207 */ /* 0x002fe40002000000 */
[----:B------:R-:W-:Y:S01]  /*2600*/  SEL R25, R32, RZ, P3 ;  /* 0x000000ff20197207 */ /* 0x000fe20001800000 */
[----:B------:R-:W1:Y:S01]  /*2610*/  SHFL.UP PT, R33, R18, 0x2, RZ ;  /* 0x0440000012217989 */ /* 0x000e6200000e00ff */
[----:B------:R-:W-:Y:S02]  /*2620*/  IMAD.IADD R14, R14, 0x1, R11 ;  /* 0x000000010e0e7824 */ /* 0x000fe400078e020b */
[----:B------:R-:W-:Y:S01]  /*2630*/  IMAD.IADD R16, R16, 0x1, R29 ;  /* 0x0000000110107824 */ /* 0x000fe200078e021d */
[----:B------:R-:W1:Y:S01]  /*2640*/  SHFL.UP PT, R11, R12, 0x1, RZ ;  /* 0x042000000c0b7989 */ /* 0x000e6200000e00ff */
[----:B------:R-:W-:Y:S01]  /*2650*/  IMAD.IADD R25, R28, 0x1, R25 ;  /* 0x000000011c197824 */ /* 0x000fe200078e0219 */
[----:B--2---:R-:W-:-:S02]  /*2660*/  SEL R8, R39, RZ, P1 ;  /* 0x000000ff27087207 */ /* 0x004fc40000800000 */
[----:B------:R-:W-:Y:S01]  /*2670*/  SEL R38, R38, RZ, P4 ;  /* 0x000000ff26267207 */ /* 0x000fe20002000000 */
[----:B------:R2:W-:Y:S01]  /*2680*/  REDG.E.ADD.STRONG.GPU desc[UR8][R2.64], R9 ;  /* 0x000000090200798e */ /* 0x0005e2000c12e108 */
[----:B----4-:R-:W-:Y:S01]  /*2690*/  SEL R10, R35, RZ, P2 ;  /* 0x000000ff230a7207 */ /* 0x010fe20001000000 */
[----:B------:R-:W-:Y:S02]  /*26a0*/  IMAD.IADD R23, R23, 0x1, R8 ;  /* 0x0000000117177824 */ /* 0x000fe400078e0208 */
[----:B------:R-:W4:Y:S01]  /*26b0*/  SHFL.UP PT, R32, R16, 0x2, RZ ;  /* 0x0440000010207989 */ /* 0x000f2200000e00ff */
[----:B------:R-:W-:Y:S01]  /*26c0*/  IADD3 R17, PT, PT, R17, R38, RZ ;  /* 0x0000002611117210 */ /* 0x000fe20007ffe0ff */
[----:B------:R-:W-:Y:S01]  /*26d0*/  IMAD.IADD R21, R21, 0x1, R10 ;  /* 0x0000000115157824 */ /* 0x000fe200078e020a */
[----:B0-----:R-:W-:Y:S01]  /*26e0*/  SEL R34, R34, RZ, P1 ;  /* 0x000000ff22227207 */ /* 0x001fe20000800000 */
[----:B------:R5:W-:Y:S01]  /*26f0*/  REDG.E.ADD.STRONG.GPU desc[UR8][R2.64+0x80], R15 ;  /* 0x0000800f0200798e */ /* 0x000be2000c12e108 */
[----:B------:R-:W-:-:S02]  /*2700*/  SEL R35, R30, RZ, P3 ;  /* 0x000000ff1e237207 */ /* 0x000fc40001800000 */
[----:B--2---:R-:W-:Y:S01]  /*2710*/  IADD3 R9, PT, PT, R27, R31, -R0 ;  /* 0x0000001f1b097210 */ /* 0x004fe20007ffe800 */
[----:B------:R-:W-:Y:S01]  /*2720*/  SHFL.UP PT, R28, R23, 0x10, RZ ;  /* 0x06000000171c7989 */ /* 0x000fe200000e00ff */
[----:B------:R-:W-:Y:S01]  /*2730*/  IADD3 R20, PT, PT, R20, R35, RZ ;  /* 0x0000002314147210 */ /* 0x000fe20007ffe0ff */
[----:B------:R-:W-:Y:S02]  /*2740*/  IMAD.IADD R19, R19, 0x1, R34 ;  /* 0x0000000113137824 */ /* 0x000fe400078e0222 */
[----:B------:R-:W0:Y:S01]  /*2750*/  SHFL.UP PT, R31, R25, 0x4, RZ ;  /* 0x04800000191f7989 */ /* 0x000e2200000e00ff */
[----:B-----5:R-:W-:-:S03]  /*2760*/  SEL R15, R26, RZ, P2 ;  /* 0x000000ff1a0f7207 */ /* 0x020fc60001000000 */
[----:B------:R-:W-:Y:S04]  /*2770*/  SHFL.UP PT, R27, R14, 0x2, RZ ;  /* 0x044000000e1b7989 */ /* 0x000fe800000e00ff */
[----:B------:R-:W2:Y:S04]  /*2780*/  SHFL.UP PT, R29, R17, 0x2, RZ ;  /* 0x04400000111d7989 */ /* 0x000ea800000e00ff */
[----:B------:R-:W5:Y:S01]  /*2790*/  SHFL.UP PT, R37, R21, 0x8, RZ ;  /* 0x0500000015257989 */ /* 0x000f6200000e00ff */
[----:B------:R-:W-:Y:S01]  /*27a0*/  IMAD.IADD R22, R22, 0x1, R15 ;  /* 0x0000000116167824 */ /* 0x000fe200078e020f */
[----:B---3--:R-:W-:-:S02]  /*27b0*/  SEL R15, R36, RZ, P2 ;  /* 0x000000ff240f7207 */ /* 0x008fc40001000000 */
[----:B------:R-:W-:Y:S01]  /*27c0*/  SHFL.UP PT, R34, R20, 0x4, RZ ;  /* 0x0480000014227989 */ /* 0x000fe200000e00ff */
[----:B-1----:R-:W-:-:S03]  /*27d0*/  SEL R33, R33, RZ, P3 ;  /* 0x000000ff21217207 */ /* 0x002fc60001800000 */
[----:B------:R-:W1:Y:S01]  /*27e0*/  SHFL.UP PT, R35, R19, 0x10, RZ ;  /* 0x0600000013237989 */ /* 0x000e6200000e00ff */
[----:B------:R-:W-:Y:S01]  /*27f0*/  SEL R11, R11, RZ, P4 ;  /* 0x000000ff0b0b7207 */ /* 0x000fe20002000000 */
[----:B------:R-:W-:Y:S02]  /*2800*/  IMAD.IADD R26, R24, 0x1, R15 ;  /* 0x00000001181a7824 */ /* 0x000fe400078e020f */
[----:B------:R-:W3:Y:S01]  /*2810*/  SHFL.UP PT, R36, R22, 0x8, RZ ;  /* 0x0500000016247989 */ /* 0x000ee200000e00ff */
[----:B------:R-:W-:Y:S01]  /*2820*/  IMAD.IADD R24, R18, 0x1, R33 ;  /* 0x0000000112187824 */ /* 0x000fe200078e0221 */
[----:B------:R-:W-:Y:S02]  /*2830*/  IADD3 R18, PT, PT, R12, R11, RZ ;  /* 0x0000000b0c127210 */ /* 0x000fe40007ffe0ff */
[----:B------:R-:W3:Y:S01]  /*2840*/  SHFL.UP PT, R33, R26, 0x8, RZ ;  /* 0x050000001a217989 */ /* 0x000ee200000e00ff */
[----:B----4-:R-:W-:Y:S02]  /*2850*/  SEL R11, R32, RZ, P3 ;  /* 0x000000ff200b7207 */ /* 0x010fe40001800000 */
[----:B0-----:R-:W-:Y:S01]  /*2860*/  SEL R8, R31, RZ, P2 ;  /* 0x000000ff1f087207 */ /* 0x001fe20001000000 */
[----:B------:R0:W-:Y:S01]  /*2870*/  REDG.E.ADD.STRONG.GPU desc[UR8][R2.64+0x100], R9 ;  /* 0x000100090200798e */ /* 0x0001e2000c12e108 */
[----:B------:R-:W-:Y:S01]  /*2880*/  SEL R28, R28, RZ, P0 ;  /* 0x000000ff1c1c7207 */ /* 0x000fe20000000000 */
[----:B------:R-:W-:-:S02]  /*2890*/  IMAD.IADD R12, R16, 0x1, R11 ;  /* 0x00000001100c7824 */ /* 0x000fc400078e020b */
[----:B------:R-:W4:Y:S01]  /*28a0*/  SHFL.UP PT, R16, R18, 0x2, RZ ;  /* 0x0440000012107989 */ /* 0x000f2200000e00ff */
[----:B------:R-:W-:Y:S01]  /*28b0*/  IMAD.IADD R25, R25, 0x1, R8 ;  /* 0x0000000119197824 */ /* 0x000fe200078e0208 */
[----:B--2---:R-:W-:Y:S02]  /*28c0*/  SEL R8, R29, RZ, P3 ;  /* 0x000000ff1d087207 */ /* 0x004fe40001800000 */
[----:B-----5:R-:W-:Y:S01]  /*28d0*/  SEL R10, R37, RZ, P1 ;  /* 0x000000ff250a7207 */ /* 0x020fe20000800000 */
[----:B------:R-:W2:Y:S02]  /*28e0*/  SHFL.UP PT, R30, R24, 0x4, RZ ;  /* 0x04800000181e7989 */ /* 0x000ea400000e00ff */
[----:B------:R-:W-:Y:S01]  /*28f0*/  IMAD.IADD R17, R17, 0x1, R8 ;  /* 0x0000000111117824 */ /* 0x000fe200078e0208 */
[----:B0-----:R-:W-:Y:S01]  /*2900*/  SEL R9, R27, RZ, P3 ;  /* 0x000000ff1b097207 */ /* 0x001fe20001800000 */
[----:B------:R-:W0:Y:S01]  /*2910*/  SHFL.UP PT, R31, R25, 0x8, RZ ;  /* 0x05000000191f7989 */ /* 0x000e2200000e00ff */
[----:B------:R-:W-:Y:S01]  /*2920*/  IMAD.IADD R27, R23, 0x1, R28 ;  /* 0x00000001171b7824 */ /* 0x000fe200078e021c */
[----:B-1----:R-:W-:Y:S01]  /*2930*/  SEL R8, R35, RZ, P0 ;  /* 0x000000ff23087207 */ /* 0x002fe20000000000 */
[----:B------:R-:W-:Y:S01]  /*2940*/  IMAD.IADD R21, R21, 0x1, R10 ;  /* 0x0000000115157824 */ /* 0x000fe200078e020a */
[----:B------:R-:W-:Y:S01]  /*2950*/  SHFL.UP PT, R11, R17, 0x4, RZ ;  /* 0x04800000110b7989 */ /* 0x000fe200000e00ff */
[----:B------:R-:W-:Y:S01]  /*2960*/  IMAD.IADD R14, R14, 0x1, R9 ;  /* 0x000000010e0e7824 */ /* 0x000fe200078e0209 */
[----:B------:R-:W-:-:S02]  /*2970*/  SEL R9, R34, RZ, P2 ;  /* 0x000000ff22097207 */ /* 0x000fc40001000000 */
[----:B------:R-:W1:Y:S01]  /*2980*/  SHFL.IDX PT, R28, R27, 0x1f, 0x1f ;  /* 0x03e01f001b1c7f89 */ /* 0x000e6200000e0000 */
[----:B------:R-:W-:Y:S02]  /*2990*/  IADD3 R34, PT, PT, R19, R8, RZ ;  /* 0x0000000813227210 */ /* 0x000fe40007ffe0ff */
[----:B------:R-:W-:Y:S01]  /*29a0*/  IMAD.IADD R20, R20, 0x1, R9 ;  /* 0x0000000114147824 */ /* 0x000fe200078e0209 */
[----:B---3--:R-:W-:Y:S01]  /*29b0*/  SEL R9, R36, RZ, P1 ;  /* 0x000000ff24097207 */ /* 0x008fe20000800000 */
[----:B------:R-:W3:Y:S01]  /*29c0*/  SHFL.UP PT, R35, R21, 0x10, RZ ;  /* 0x0600000015237989 */ /* 0x000ee200000e00ff */
[----:B------:R-:W-:Y:S02]  /*29d0*/  SEL R33, R33, RZ, P1 ;  /* 0x000000ff21217207 */ /* 0x000fe40000800000 */
[----:B----4-:R-:W-:Y:S01]  /*29e0*/  SEL R23, R16, RZ, P3 ;  /* 0x000000ff10177207 */ /* 0x010fe20001800000 */
[----:B------:R-:W4:Y:S01]  /*29f0*/  SHFL.UP PT, R32, R14, 0x4, RZ ;  /* 0x048000000e207989 */ /* 0x000f2200000e00ff */
[----:B------:R-:W-:Y:S01]  /*2a00*/  IMAD.IADD R22, R22, 0x1, R9 ;  /* 0x0000000116167824 */ /* 0x000fe200078e0209 */
[----:B------:R-:W-:Y:S01]  /*2a10*/  IADD3 R9, PT, PT, R27, R13, -R0 ;  /* 0x0000000d1b097210 */ /* 0x000fe20007ffe800 */
[----:B------:R-:W-:Y:S01]  /*2a20*/  IMAD.IADD R26, R26, 0x1, R33 ;  /* 0x000000011a1a7824 */ /* 0x000fe200078e0221 */
[----:B------:R-:W5:Y:S01]  /*2a30*/  SHFL.IDX PT, R19, R34, 0x1f, 0x1f ;  /* 0x03e01f0022137f89 */ /* 0x000f6200000e0000 */
[----:B------:R-:W-:Y:S01]  /*2a40*/  IMAD.IADD R23, R18, 0x1, R23 ;  /* 0x0000000112177824 */ /* 0x000fe200078e0217 */
[----:B--2---:R-:W-:-:S02]  /*2a50*/  SEL R15, R30, RZ, P2 ;  /* 0x000000ff1e0f7207 */ /* 0x004fc40001000000 */
[----:B------:R-:W2:Y:S01]  /*2a60*/  SHFL.UP PT, R29, R12, 0x4, RZ ;  /* 0x048000000c1d7989 */ /* 0x000ea200000e00ff */
[----:B0-----:R-:W-:Y:S02]  /*2a70*/  SEL R8, R31, RZ, P1 ;  /* 0x000000ff1f087207 */ /* 0x001fe40000800000 */
[----:B------:R-:W-:Y:S01]  /*2a80*/  IMAD.IADD R24, R24, 0x1, R15 ;  /* 0x0000000118187824 */ /* 0x000fe200078e020f */
[----:B------:R-:W0:Y:S01]  /*2a90*/  SHFL.UP PT, R36, R22, 0x10, RZ ;  /* 0x0600000016247989 */ /* 0x000e2200000e00ff */
[----:B------:R-:W-:Y:S01]  /*2aa0*/  IADD3 R25, PT, PT, R25, R8, RZ ;  /* 0x0000000819197210 */ /* 0x000fe20007ffe0ff */
[----:B-1----:R-:W-:Y:S02]  /*2ab0*/  IMAD.IADD R13, R13, 0x1, R28 ;  /* 0x000000010d0d7824 */ /* 0x002fe400078e021c */
[----:B------:R-:W-:Y:S04]  /*2ac0*/  LDS R16, [R4+0x880] ;  /* 0x0008800004107984 */ /* 0x000fe80000000800 */
[----:B------:R-:W1:Y:S04]  /*2ad0*/  SHFL.UP PT, R33, R26, 0x10, RZ ;  /* 0x060000001a217989 */ /* 0x000e6800000e00ff */
[----:B------:R-:W1:Y:S01]  /*2ae0*/  SHFL.UP PT, R37, R20, 0x8, RZ ;  /* 0x0500000014257989 */ /* 0x000e6200000e00ff */
[----:B---3--:R-:W-:-:S02]  /*2af0*/  SEL R8, R35, RZ, P0 ;  /* 0x000000ff23087207 */ /* 0x008fc40000000000 */
[----:B----4-:R-:W-:Y:S01]  /*2b00*/  SEL R27, R32, RZ, P2 ;  /* 0x000000ff201b7207 */ /* 0x010fe20001000000 */
[----:B------:R-:W3:Y:S01]  /*2b10*/  SHFL.UP PT, R30, R23, 0x4, RZ ;  /* 0x04800000171e7989 */ /* 0x000ee200000e00ff */
[----:B------:R-:W-:Y:S02]  /*2b20*/  SEL R10, R11, RZ, P2 ;  /* 0x000000ff0b0a7207 */ /* 0x000fe40001000000 */
[----:B------:R-:W-:Y:S01]  /*2b30*/  IADD3 R15, PT, PT, R34, R13, -R0 ;  /* 0x0000000d220f7210 */ /* 0x000fe20007ffe800 */
[----:B------:R-:W4:Y:S01]  /*2b40*/  SHFL.UP PT, R31, R25, 0x10, RZ ;  /* 0x06000000191f7989 */ /* 0x000f2200000e00ff */
[----:B-----5:R-:W-:Y:S01]  /*2b50*/  IMAD.IADD R13, R13, 0x1, R19 ;  /* 0x000000010d0d7824 */ /* 0x020fe200078e0213 */
[----:B------:R-:W-:Y:S02]  /*2b60*/  IADD3 R19, PT, PT, R14, R27, RZ ;  /* 0x0000001b0e137210 */ /* 0x000fe40007ffe0ff */
[----:B------:R-:W5:Y:S01]  /*2b70*/  SHFL.UP PT, R38, R24, 0x8, RZ ;  /* 0x0500000018267989 */ /* 0x000f6200000e00ff */
[----:B------:R-:W-:Y:S01]  /*2b80*/  IMAD.IADD R11, R21, 0x1, R8 ;  /* 0x00000001150b7824 */ /* 0x000fe200078e0208 */
[----:B--2---:R-:W-:Y:S01]  /*2b90*/  SEL R27, R29, RZ, P2 ;  /* 0x000000ff1d1b7207 */ /* 0x004fe20001000000 */
[----:B------:R-:W-:Y:S01]  /*2ba0*/  IMAD.IADD R21, R17, 0x1, R10 ;  /* 0x0000000111157824 */ /* 0x000fe200078e020a */
[----:B------:R0:W-:Y:S04]  /*2bb0*/  REDG.E.ADD.STRONG.GPU desc[UR8][R2.64+0x180], R9 ;  /* 0x000180090200798e */ /* 0x0001e8000c12e108 */
[----:B------:R-:W2:Y:S01]  /*2bc0*/  SHFL.UP PT, R14, R19, 0x8, RZ ;  /* 0x05000000130e7989 */ /* 0x000ea200000e00ff */
[----:B------:R-:W-:-:S03]  /*2bd0*/  IMAD.IADD R27, R12, 0x1, R27 ;  /* 0x000000010c1b7824 */ /* 0x000fc600078e021b */
[----:B------:R-:W-:Y:S01]  /*2be0*/  SHFL.UP PT, R34, R21, 0x8, RZ ;  /* 0x0500000015227989 */ /* 0x000fe200000e00ff */
[----:B0-----:R-:W-:-:S03]  /*2bf0*/  SEL R9, R36, RZ, P0 ;  /* 0x000000ff24097207 */ /* 0x001fc60000000000 */
[----:B------:R-:W0:Y:S01]  /*2c00*/  SHFL.IDX PT, R18, R11, 0x1f, 0x1f ;  /* 0x03e01f000b127f89 */ /* 0x000e2200000e0000 */
[----:B-1----:R-:W-:Y:S02]  /*2c10*/  SEL R29, R33, RZ, P0 ;  /* 0x000000ff211d7207 */ /* 0x002fe40000000000 */
[----:B------:R-:W-:Y:S01]  /*2c20*/  SEL R37, R37, RZ, P1 ;  /* 0x000000ff25257207 */ /* 0x000fe20000800000 */
[----:B------:R-:W-:Y:S01]  /*2c30*/  IMAD.IADD R32, R22, 0x1, R9 ;  /* 0x0000000116207824 */ /* 0x000fe200078e0209 */
[----:B------:R-:W1:Y:S01]  /*2c40*/  SHFL.UP PT, R35, R27, 0x8, RZ ;  /* 0x050000001b237989 */ /* 0x000e6200000e00ff */
[----:B------:R-:W-:Y:S01]  /*2c50*/  IMAD.IADD R29, R26, 0x1, R29 ;  /* 0x000000011a1d7824 */ /* 0x000fe200078e021d */
[----:B------:R-:W-:Y:S02]  /*2c60*/  IADD3 R28, PT, PT, R20, R37, RZ ;  /* 0x00000025141c7210 */ /* 0x000fe40007ffe0ff */
[----:B------:R-:W1:Y:S01]  /*2c70*/  SHFL.IDX PT, R22, R32, 0x1f, 0x1f ;  /* 0x03e01f0020167f89 */ /* 0x000e6200000e0000 */
[----:B---3--:R-:W-:-:S02]  /*2c80*/  SEL R26, R30, RZ, P2 ;  /* 0x000000ff1e1a7207 */ /* 0x008fc40001000000 */
[----:B----4-:R-:W-:Y:S01]  /*2c90*/  SEL R8, R31, RZ, P0 ;  /* 0x000000ff1f087207 */ /* 0x010fe20000000000 */
[----:B------:R-:W3:Y:S01]  /*2ca0*/  SHFL.UP PT, R33, R28, 0x10, RZ ;  /* 0x060000001c217989 */ /* 0x000ee200000e00ff */
[----:B-----5:R-:W-:Y:S01]  /*2cb0*/  SEL R9, R38, RZ, P1 ;  /* 0x000000ff26097207 */ /* 0x020fe20000800000 */
[----:B------:R-:W-:Y:S02]  /*2cc0*/  IMAD.IADD R26, R23, 0x1, R26 ;  /* 0x00000001171a7824 */ /* 0x000fe400078e021a */
[----:B------:R-:W-:Y:S04]  /*2cd0*/  LDS R17, [R4+0x900] ;  /* 0x0009000004117984 */ /* 0x000fe80000000800 */
[----:B------:R-:W-:Y:S01]  /*2ce0*/  LDS R12, [R4+0x980] ;  /* 0x00098000040c7984 */ /* 0x000fe20000000800 */
[----:B------:R-:W-:-:S03]  /*2cf0*/  IMAD.IADD R31, R25, 0x1, R8 ;  /* 0x00000001191f7824 */ /* 0x000fc600078e0208 */
[----:B------:R4:W5:Y:S01]  /*2d00*/  SHFL.IDX PT, R20, R29, 0x1f, 0x1f ;  /* 0x03e01f001d147f89 */ /* 0x00096200000e0000 */
[----:B------:R-:W-:-:S03]  /*2d10*/  IMAD.IADD R25, R24, 0x1, R9 ;  /* 0x0000000118197824 */ /* 0x000fc600078e0209 */
[----:B------:R-:W5:Y:S01]  /*2d20*/  SHFL.UP PT, R36, R16, 0x1, RZ ;  /* 0x0420000010247989 */ /* 0x000f6200000e00ff */
[----:B--2---:R-:W-:-:S03]  /*2d30*/  SEL R24, R14, RZ, P1 ;  /* 0x000000ff0e187207 */ /* 0x004fc60000800000 */
[----:B------:R-:W-:Y:S01]  /*2d40*/  SHFL.UP PT, R30, R26, 0x8, RZ ;  /* 0x050000001a1e7989 */ /* 0x000fe200000e00ff */
[----:B------:R-:W-:Y:S01]  /*2d50*/  IADD3 R9, PT, PT, R11, R13, -R0 ;  /* 0x0000000d0b097210 */ /* 0x000fe20007ffe800 */
[----:B0-----:R-:W-:Y:S01]  /*2d60*/  IMAD.IADD R13, R13, 0x1, R18 ;  /* 0x000000010d0d7824 */ /* 0x001fe200078e0212 */
[----:B------:R-:W-:Y:S01]  /*2d70*/  SEL R34, R34, RZ, P1 ;  /* 0x000000ff22227207 */ /* 0x000fe20000800000 */
[----:B------:R-:W-:Y:S01]  /*2d80*/  LDS R14, [R4+0xa00] ;  /* 0x000a0000040e7984 */ /* 0x000fe20000000800 */
[----:B------:R-:W-:-:S03]  /*2d90*/  IADD3 R24, PT, PT, R19, R24, RZ ;  /* 0x0000001813187210 */ /* 0x000fc60007ffe0ff */
[----:B------:R-:W0:Y:S01]  /*2da0*/  SHFL.UP PT, R18, R25, 0x10, RZ ;  /* 0x0600000019127989 */ /* 0x000e2200000e00ff */
[----:B------:R-:W-:Y:S01]  /*2db0*/  IMAD.IADD R23, R21, 0x1, R34 ;  /* 0x0000000115177824 */ /* 0x000fe200078e0222 */
[----:B-1----:R-:W-:Y:S01]  /*2dc0*/  SEL R8, R35, RZ, P1 ;  /* 0x000000ff23087207 */ /* 0x002fe20000800000 */
[----:B------:R-:W-:Y:S01]  /*2dd0*/  IMAD.IADD R21, R13, 0x1, R22 ;  /* 0x000000010d157824 */ /* 0x000fe200078e0216 */
[----:B------:R-:W1:Y:S03]  /*2de0*/  SHFL.UP PT, R11, R24, 0x10, RZ ;  /* 0x06000000180b7989 */ /* 0x000e6600000e00ff */
[----:B------:R-:W-:Y:S01]  /*2df0*/  IMAD.IADD R27, R27, 0x1, R8 ;  /* 0x000000011b1b7824 */ /* 0x000fe200078e0208 */
[----:B------:R-:W2:Y:S01]  /*2e00*/  SHFL.UP PT, R22, R23, 0x10, RZ ;  /* 0x0600000017167989 */ /* 0x000ea200000e00ff */
[----:B---3--:R-:W-:-:S03]  /*2e10*/  SEL R33, R33, RZ, P0 ;  /* 0x000000ff21217207 */ /* 0x008fc60000000000 */
[----:B------:R3:W-:Y:S01]  /*2e20*/  REDG.E.ADD.STRONG.GPU desc[UR8][R2.64+0x200], R15 ;  /* 0x0002000f0200798e */ /* 0x0007e2000c12e108 */
[----:B----4-:R-:W-:-:S03]  /*2e30*/  IADD3 R29, PT, PT, R29, R21, -R0 ;  /* 0x000000151d1d7210 */ /* 0x010fc60007ffe800 */
[----:B------:R-:W4:Y:S01]  /*2e40*/  SHFL.UP PT, R35, R27, 0x10, RZ ;  /* 0x060000001b237989 */ /* 0x000f2200000e00ff */
[----:B------:R-:W-:-:S03]  /*2e50*/  IADD3 R33, PT, PT, R28, R33, RZ ;  /* 0x000000211c217210 */ /* 0x000fc60007ffe0ff */
[----:B------:R-:W4:Y:S01]  /*2e60*/  SHFL.IDX PT, R19, R31, 0x1f, 0x1f ;  /* 0x03e01f001f137f89 */ /* 0x000f2200000e0000 */
[----:B---3--:R-:W-:Y:S01]  /*2e70*/  IADD3 R15, PT, PT, R32, R13, -R0 ;  /* 0x0000000d200f7210 */ /* 0x008fe20007ffe800 */
[----:B-----5:R-:W-:Y:S01]  /*2e80*/  IMAD.IADD R32, R21, 0x1, R20 ;  /* 0x0000000115207824 */ /* 0x020fe200078e0214 */
[----:B------:R-:W-:Y:S01]  /*2e90*/  SEL R21, R36, RZ, P4 ;  /* 0x000000ff24157207 */ /* 0x000fe20002000000 */
[----:B------:R3:W-:Y:S01]  /*2ea0*/  REDG.E.ADD.STRONG.GPU desc[UR8][R2.64+0x280], R9 ;  /* 0x000280090200798e */ /* 0x0007e2000c12e108 */
[----:B0-----:R-:W-:-:S03]  /*2eb0*/  SEL R18, R18, RZ, P0 ;  /* 0x000000ff12127207 */ /* 0x001fc60000000000 */
[----:B------:R-:W0:Y:S01]  /*2ec0*/  SHFL.IDX PT, R28, R33, 0x1f, 0x1f ;  /* 0x03e01f00211c7f89 */ /* 0x000e2200000e0000 */
[----:B------:R-:W-:Y:S01]  /*2ed0*/  IMAD.IADD R16, R16, 0x1, R21 ;  /* 0x0000000110107824 */ /* 0x000fe200078e0215 */
[----:B-1----:R-:W-:Y:S02]  /*2ee0*/  SEL R11, R11, RZ, P0 ;  /* 0x000000ff0b0b7207 */ /* 0x002fe40000000000 */
[----:B------:R-:W-:Y:S01]  /*2ef0*/  SHFL.UP PT, R39, R17, 0x1, RZ ;  /* 0x0420000011277989 */ /* 0x000fe200000e00ff */
[----:B---3--:R-:W-:-:S03]  /*2f00*/  SEL R9, R30, RZ, P1 ;  /* 0x000000ff1e097207 */ /* 0x008fc60000800000 */
[----:B------:R-:W1:Y:S02]  /*2f10*/  SHFL.UP PT, R38, R16, 0x2, RZ ;  /* 0x0440000010267989 */ /* 0x000e6400000e00ff */
[----:B------:R-:W-:Y:S01]  /*2f20*/  IMAD.IADD R26, R26, 0x1, R9 ;  /* 0x000000011a1a7824 */ /* 0x000fe200078e0209 */
[----:B------:R-:W-:Y:S01]  /*2f30*/  IADD3 R34, PT, PT, R25, R18, RZ ;  /* 0x0000001219227210 */ /* 0x000fe20007ffe0ff */
[----:B------:R-:W-:Y:S04]  /*2f40*/  SHFL.UP PT, R40, R12, 0x1, RZ ;  /* 0x042000000c287989 */ /* 0x000fe800000e00ff */
[----:B------:R-:W3:Y:S01]  /*2f50*/  SHFL.UP PT, R36, R26, 0x10, RZ ;  /* 0x060000001a247989 */ /* 0x000ee200000e00ff */
[----:B--2---:R-:W-:-:S03]  /*2f60*/  SEL R8, R22, RZ, P0 ;  /* 0x000000ff16087207 */ /* 0x004fc60000000000 */
[----:B------:R-:W-:Y:S01]  /*2f70*/  LDS R20, [R4+0xa80] ;  /* 0x000a800004147984 */ /* 0x000fe20000000800 */
[----:B------:R-:W-:-:S03]  /*2f80*/  IMAD.IADD R11, R24, 0x1, R11 ;  /* 0x00000001180b7824 */ /* 0x000fc600078e020b */
[----:B------:R-:W2:Y:S01]  /*2f90*/  SHFL.IDX PT, R22, R34, 0x1f, 0x1f ;  /* 0x03e01f0022167f89 */ /* 0x000ea200000e0000 */
[----:B----4-:R-:W-:-:S03]  /*2fa0*/  SEL R10, R35, RZ, P0 ;  /* 0x000000ff230a7207 */ /* 0x010fc60000000000 */
[----:B------:R-:W-:Y:S01]  /*2fb0*/  LDS R21, [R4+0xb80] ;  /* 0x000b800004157984 */ /* 0x000fe20000000800 */
[----:B------:R-:W-:Y:S01]  /*2fc0*/  IADD3 R31, PT, PT, R31, R32, -R0 ;  /* 0x000000201f1f7210 */ /* 0x000fe20007ffe800 */
[----:B------:R-:W-:Y:S02]  /*2fd0*/  IMAD.IADD R13, R32, 0x1, R19 ;  /* 0x00000001200d7824 */ /* 0x000fe400078e0213 */
[----:B------:R-:W4:Y:S01]  /*2fe0*/  SHFL.UP PT, R41, R14, 0x1, RZ ;  /* 0x042000000e297989 */ /* 0x000f2200000e00ff */
[----:B------:R-:W-:-:S03]  /*2ff0*/  IMAD.IADD R35, R23, 0x1, R8 ;  /* 0x0000000117237824 */ /* 0x000fc600078e0208 */
[----:B------:R5:W-:Y:S04]  /*3000*/  REDG.E.ADD.STRONG.GPU desc[UR8][R2.64+0x300], R15 ;  /* 0x0003000f0200798e */ /* 0x000be8000c12e108 */
[----:B------:R-:W-:Y:S04]  /*3010*/  REDG.E.ADD.STRONG.GPU desc[UR8][R2.64+0x380], R29 ;  /* 0x0003801d0200798e */ /* 0x000fe8000c12e108 */
[----:B------:R-:W-:Y:S04]  /*3020*/  LDS R18, [R4+0xb00] ;  /* 0x000b000004127984 */ /* 0x000fe80000000800 */
[----:B------:R-:W4:Y:S04]  /*3030*/  SHFL.IDX PT, R32, R11, 0x1f, 0x1f ;  /* 0x03e01f000b207f89 */ /* 0x000f2800000e0000 */
[----:B------:R-:W-:Y:S01]  /*3040*/  LDS R24, [R4+0xc80] ;  /* 0x000c800004187984 */ /* 0x000fe20000000800 */
[----:B------:R-:W-:-:S03]  /*3050*/  IADD3 R9, PT, PT, R33, R13, -R0 ;  /* 0x0000000d21097210 */ /* 0x000fc60007ffe800 */
[----:B------:R-:W-:Y:S01]  /*3060*/  LDS R29, [R4+0xc00] ;  /* 0x000c0000041d7984 */ /* 0x000fe20000000800 */
[----:B0-----:R-:W-:Y:S02]  /*3070*/  IMAD.IADD R13, R13, 0x1, R28 ;  /* 0x000000010d0d7824 */ /* 0x001fe400078e021c */
[----:B------:R-:W-:Y:S01]  /*3080*/  IMAD.IADD R27, R27, 0x1, R10 ;  /* 0x000000011b1b7824 */ /* 0x000fe200078e020a */
[----:B------:R-:W0:Y:S04]  /*3090*/  SHFL.IDX PT, R30, R35, 0x1f, 0x1f ;  /* 0x03e01f00231e7f89 */ /* 0x000e2800000e0000 */
[----:B------:R-:W-:Y:S01]  /*30a0*/  LDS R28, [R4+0xd80] ;  /* 0x000d8000041c7984 */ /* 0x000fe20000000800 */
[----:B-1----:R-:W-:-:S03]  /*30b0*/  SEL R25, R38, RZ, P3 ;  /* 0x000000ff26197207 */ /* 0x002fc60001800000 */
[----:B------:R-:W-:Y:S01]  /*30c0*/  LDS R23, [R4+0xd00] ;  /* 0x000d000004177984 */ /* 0x000fe20000000800 */
[----:B---3--:R-:W-:-:S03]  /*30d0*/  SEL R37, R36, RZ, P0 ;  /* 0x000000ff24257207 */ /* 0x008fc60000000000 */
[----:B------:R-:W-:Y:S01]  /*30e0*/  REDG.E.ADD.STRONG.GPU desc[UR8][R2.64+0x400], R31 ;  /* 0x0004001f0200798e */ /* 0x000fe2000c12e108 */
[----:B------:R-:W-:-:S03]  /*30f0*/  SEL R8, R39, RZ, P4 ;  /* 0x000000ff27087207 */ /* 0x000fc60002000000 */
[----:B------:R1:W3:Y:S01]  /*3100*/  SHFL.IDX PT, R31, R27, 0x1f, 0x1f ;  /* 0x03e01f001b1f7f89 */ /* 0x0002e200000e0000 */
[----:B------:R-:W-:-:S03]  /*3110*/  SEL R39, R40, RZ, P4 ;  /* 0x000000ff28277207 */ /* 0x000fc60002000000 */
[----:B------:R-:W-:Y:S01]  /*3120*/  LDS R19, [R4+0xe00] ;  /* 0x000e000004137984 */ /* 0x000fe20000000800 */
[----:B------:R-:W-:Y:S01]  /*3130*/  IMAD.IADD R25, R16, 0x1, R25 ;  /* 0x0000000110197824 */ /* 0x000fe200078e0219 */
[----:B------:R-:W-:Y:S02]  /*3140*/  IADD3 R37, PT, PT, R26, R37, RZ ;  /* 0x000000251a257210 */ /* 0x000fe40007ffe0ff */
[----:B------:R-:W-:Y:S01]  /*3150*/  LDS R16, [R4+0xe80] ;  /* 0x000e800004107984 */ /* 0x000fe20000000800 */
[----:B-----5:R-:W-:Y:S01]  /*3160*/  IADD3 R15, PT, PT, R34, R13, -R0 ;  /* 0x0000000d220f7210 */ /* 0x020fe20007ffe800 */
[----:B--2---:R-:W-:Y:S02]  /*3170*/  IMAD.IADD R13, R13, 0x1, R22 ;  /* 0x000000010d0d7824 */ /* 0x004fe400078e0216 */
[----:B------:R-:W-:Y:S01]  /*3180*/  IMAD.IADD R22, R17, 0x1, R8 ;  /* 0x0000000111167824 */ /* 0x000fe200078e0208 */
[----:B----4-:R-:W-:Y:S01]  /*3190*/  SEL R41, R41, RZ, P4 ;  /* 0x000000ff29297207 */ /* 0x010fe20002000000 */
[----:B------:R-:W-:Y:S01]  /*31a0*/  IMAD.IADD R12, R12, 0x1, R39 ;  /* 0x000000010c0c7824 */ /* 0x000fe200078e0227 */
[----:B------:R-:W2:Y:S01]  /*31b0*/  SHFL.IDX PT, R33, R37, 0x1f, 0x1f ;  /* 0x03e01f0025217f89 */ /* 0x000ea200000e0000 */
[----:B------:R-:W-:-:S03]  /*31c0*/  IMAD.IADD R17, R13, 0x1, R32 ;  /* 0x000000010d117824 */ /* 0x000fc600078e0220 */
[----:B------:R-:W-:Y:S01]  /*31d0*/  SHFL.UP PT, R38, R22, 0x2, RZ ;  /* 0x0440000016267989 */ /* 0x000fe200000e00ff */
[----:B------:R-:W-:-:S03]  /*31e0*/  IADD3 R34, PT, PT, R14, R41, RZ ;  /* 0x000000290e227210 */ /* 0x000fc60007ffe0ff */
[----:B------:R-:W-:Y:S01]  /*31f0*/  SHFL.UP PT, R40, R12, 0x2, RZ ;  /* 0x044000000c287989 */ /* 0x000fe200000e00ff */
[----:B0-----:R-:W-:-:S03]  /*3200*/  IMAD.IADD R14, R17, 0x1, R30 ;  /* 0x00000001110e7824 */ /* 0x001fc600078e021e */
[----:B------:R-:W0:Y:S04]  /*3210*/  SHFL.UP PT, R36, R25, 0x4, RZ ;  /* 0x0480000019247989 */ /* 0x000e2800000e00ff */
[----:B------:R-:W4:Y:S01]  /*3220*/  SHFL.UP PT, R30, R20, 0x1, RZ ;  /* 0x04200000141e7989 */ /* 0x000f2200000e00ff */
[----:B-1----:R-:W-:-:S03]  /*3230*/  IADD3 R27, PT, PT, R27, R14, -R0 ;  /* 0x0000000e1b1b7210 */ /* 0x002fc60007ffe800 */
[----:B------:R-:W1:Y:S01]  /*3240*/  SHFL.UP PT, R26, R34, 0x2, RZ ;  /* 0x04400000221a7989 */ /* 0x000e6200000e00ff */
[----:B---3--:R-:W-:-:S03]  /*3250*/  IMAD.IADD R14, R14, 0x1, R31 ;  /* 0x000000010e0e7824 */ /* 0x008fc600078e021f */
[----:B------:R3:W-:Y:S01]  /*3260*/  REDG.E.ADD.STRONG.GPU desc[UR8][R2.64+0x480], R9 ;  /* 0x000480090200798e */ /* 0x0007e2000c12e108 */
[--C-:B------:R-:W-:Y:S02]  /*3270*/  IADD3 R17, PT, PT, R35, R17, -R0.reuse ;  /* 0x0000001123117210 */ /* 0x100fe40007ffe800 */
[--C-:B------:R-:W-:Y:S01]  /*3280*/  IADD3 R39, PT, PT, R37, R14, -R0.reuse ;  /* 0x0000000e25277210 */ /* 0x100fe20007ffe800 */
[----:B------:R-:W-:Y:S01]  /*3290*/  SHFL.UP PT, R41, R18, 0x1, RZ ;  /* 0x0420000012297989 */ /* 0x000fe200000e00ff */
[----:B---3--:R-:W-:-:S03]  /*32a0*/  IADD3 R9, PT, PT, R11, R13, -R0 ;  /* 0x0000000d0b097210 */ /* 0x008fc60007ffe800 */
[----:B------:R-:W-:Y:S04]  /*32b0*/  REDG.E.ADD.STRONG.GPU desc[UR8][R2.64+0x500], R15 ;  /* 0x0005000f0200798e */ /* 0x000fe8000c12e108 */
[----:B------:R-:W3:Y:S04]  /*32c0*/  SHFL.UP PT, R11, R21, 0x1, RZ ;  /* 0x04200000150b7989 */ /* 0x000ee800000e00ff */
[----:B------:R-:W5:Y:S04]  /*32d0*/  SHFL.UP PT, R37, R24, 0x1, RZ ;  /* 0x0420000018257989 */ /* 0x000f6800000e00ff */
[----:B------:R-:W5:Y:S01]  /*32e0*/  SHFL.UP PT, R35, R29, 0x1, RZ ;  /* 0x042000001d237989 */ /* 0x000f6200000e00ff */
[----:B--2---:R-:W-:-:S03]  /*32f0*/  IMAD.IADD R13, R14, 0x1, R33 ;  /* 0x000000010e0d7824 */ /* 0x004fc600078e0221 */
[----:B------:R2:W-:Y:S04]  /*3300*/  REDG.E.ADD.STRONG.GPU desc[UR8][R2.64+0x580], R9 ;  /* 0x000580090200798e */ /* 0x0005e8000c12e108 */
[----:B------:R4:W-:Y:S04]  /*3310*/  REDG.E.ADD.STRONG.GPU desc[UR8][R2.64+0x600], R17 ;  /* 0x000600110200798e */ /* 0x0009e8000c12e108 */
[----:B------:R-:W5:Y:S01]  /*3320*/  SHFL.UP PT, R33, R28, 0x1, RZ ;  /* 0x042000001c217989 */ /* 0x000f6200000e00ff */
[----:B0-----:R-:W-:-:S03]  /*3330*/  SEL R36, R36, RZ, P2 ;  /* 0x000000ff24247207 */ /* 0x001fc60001000000 */
[----:B------:R-:W0:Y:S01]  /*3340*/  SHFL.UP PT, R31, R23, 0x1, RZ ;  /* 0x04200000171f7989 */ /* 0x000e2200000e00ff */
[----:B--2---:R-:W-:Y:S02]  /*3350*/  SEL R9, R38, RZ, P3 ;  /* 0x000000ff26097207 */ /* 0x004fe40001800000 */
[----:B----4-:R-:W-:Y:S01]  /*3360*/  SEL R17, R40, RZ, P3 ;  /* 0x000000ff28117207 */ /* 0x010fe20001800000 */
[----:B------:R-:W2:Y:S02]  /*3370*/  SHFL.UP PT, R32, R19, 0x1, RZ ;  /* 0x0420000013207989 */ /* 0x000ea400000e00ff */
[----:B------:R-:W-:Y:S01]  /*3380*/  IMAD.IADD R22, R22, 0x1, R9 ;  /* 0x0000000116167824 */ /* 0x000fe200078e0209 */
[----:B------:R-:W-:Y:S01]  /*3390*/  SEL R9, R30, RZ, P4 ;  /* 0x000000ff1e097207 */ /* 0x000fe20002000000 */
[----:B------:R-:W-:Y:S01]  /*33a0*/  IMAD.IADD R17, R12, 0x1, R17 ;  /* 0x000000010c117824 */ /* 0x000fe200078e0211 */
[----:B-1----:R-:W-:Y:S01]  /*33b0*/  SEL R15, R26, RZ, P3 ;  /* 0x000000ff1a0f7207 */ /* 0x002fe20001800000 */
[----:B------:R-:W-:Y:S01]  /*33c0*/  LDS R12, [R4+0xf00] ;  /* 0x000f0000040c7984 */ /* 0x000fe20000000800 */
[----:B------:R-:W-:-:S03]  /*33d0*/  IADD3 R25, PT, PT, R25, R36, RZ ;  /* 0x0000002419197210 */ /* 0x000fc60007ffe0ff */
[----:B------:R-:W1:Y:S01]  /*33e0*/  SHFL.UP PT, R36, R16, 0x1, RZ ;  /* 0x0420000010247989 */ /* 0x000e6200000e00ff */
[----:B---3--:R-:W-:Y:S01]  /*33f0*/  SEL R8, R11, RZ, P4 ;  /* 0x000000ff0b087207 */ /* 0x008fe20002000000 */
[----:B------:R-:W-:Y:S02]  /*3400*/  IMAD.IADD R30, R20, 0x1, R9 ;  /* 0x00000001141e7824 */ /* 0x000fe400078e0209 */
[----:B------:R-:W3:Y:S01]  /*3410*/  SHFL.UP PT, R38, R22, 0x4, RZ ;  /* 0x0480000016267989 */ /* 0x000ee200000e00ff */
[----:B------:R-:W-:-:S03]  /*3420*/  IMAD.IADD R14, R34, 0x1, R15 ;  /* 0x00000001220e7824 */ /* 0x000fc600078e020f */
[----:B------:R-:W-:Y:S04]  /*3430*/  REDG.E.ADD.STRONG.GPU desc[UR8][R2.64+0x680], R27 ;  /* 0x0006801b0200798e */ /* 0x000fe8000c12e108 */
[----:B------:R-:W-:Y:S01]  /*3440*/  REDG.E.ADD.STRONG.GPU desc[UR8][R2.64+0x700], R39 ;  /* 0x000700270200798e */ /* 0x000fe2000c12e108 */
[----:B------:R-:W-:Y:S01]  /*3450*/  SEL R41, R41, RZ, P4 ;  /* 0x000000ff29297207 */ /* 0x000fe20002000000 */
[----:B------:R-:W-:Y:S01]  /*3460*/  IMAD.IADD R21, R21, 0x1, R8 ;  /* 0x0000000115157824 */ /* 0x000fe200078e0208 */
[----:B-----5:R-:W-:Y:S01]  /*3470*/  SEL R9, R37, RZ, P4 ;  /* 0x000000ff25097207 */ /* 0x020fe20002000000 */
[----:B------:R-:W4:Y:S01]  /*3480*/  SHFL.UP PT, R39, R25, 0x8, RZ ;  /* 0x0500000019277989 */ /* 0x000f2200000e00ff */
[----:B------:R-:W-:Y:S02]  /*3490*/  SEL R8, R35, RZ, P4 ;  /* 0x000000ff23087207 */ /* 0x000fe40002000000 */
[----:B------:R-:W-:Y:S01]  /*34a0*/  IADD3 R20, PT, PT, R18, R41, RZ ;  /* 0x0000002912147210 */ /* 0x000fe20007ffe0ff */
[----:B------:R-:W5:Y:S01]  /*34b0*/  SHFL.UP PT, R11, R30, 0x2, RZ ;  /* 0x044000001e0b7989 */ /* 0x000f6200000e00ff */
[----:B------:R-:W-:Y:S01]  /*34c0*/  IMAD.IADD R24, R24, 0x1, R9 ;  /* 0x0000000118187824 */ /* 0x000fe200078e0209 */
[----:B------:R-:W-:Y:S01]  /*34d0*/  SEL R33, R33, RZ, P4 ;  /* 0x000000ff21217207 */ /* 0x000fe20002000000 */
[----:B------:R-:W-:Y:S01]  /*34e0*/  IMAD.IADD R29, R29, 0x1, R8 ;  /* 0x000000011d1d7824 */ /* 0x000fe200078e0208 */
[----:B------:R-:W5:Y:S01]  /*34f0*/  SHFL.UP PT, R37, R14, 0x4, RZ ;  /* 0x048000000e257989 */ /* 0x000f6200000e00ff */
[----:B0-----:R-:W-:-:S02]  /*3500*/  SEL R8, R31, RZ, P4 ;  /* 0x000000ff1f087207 */ /* 0x001fc40002000000 */
[----:B------:R-:W-:Y:S01]  /*3510*/  IADD3 R33, PT, PT, R28, R33, RZ ;  /* 0x000000211c217210 */ /* 0x000fe20007ffe0ff */
[----:B------:R-:W0:Y:S01]  /*3520*/  SHFL.UP PT, R40, R17, 0x4, RZ ;  /* 0x0480000011287989 */ /* 0x000e2200000e00ff */
[----:B--2---:R-:W-:Y:S01]  /*3530*/  SEL R32, R32, RZ, P4 ;  /* 0x000000ff20207207 */ /* 0x004fe20002000000 */
[----:B------:R-:W-:Y:S01]  /*3540*/  IMAD.IADD R23, R23, 0x1, R8 ;  /* 0x0000000117177824 */ /* 0x000fe200078e0208 */
[----:B-1----:R-:W-:Y:S01]  /*3550*/  SEL R31, R36, RZ, P4 ;  /* 0x000000ff241f7207 */ /* 0x002fe20002000000 */
[----:B------:R-:W1:Y:S01]  /*3560*/  SHFL.UP PT, R34, R21, 0x2, RZ ;  /* 0x0440000015227989 */ /* 0x000e6200000e00ff */
[----:B---3--:R-:W-:Y:S01]  /*3570*/  SEL R9, R38, RZ, P2 ;  /* 0x000000ff26097207 */ /* 0x008fe20001000000 */
[----:B------:R-:W-:Y:S02]  /*3580*/  IMAD.IADD R19, R19, 0x1, R32 ;  /* 0x0000000113137824 */ /* 0x000fe400078e0220 */
[----:B------:R-:W2:Y:S01]  /*3590*/  SHFL.UP PT, R26, R20, 0x2, RZ ;  /* 0x04400000141a7989 */ /* 0x000ea200000e00ff */
[----:B------:R-:W-:-:S02]  /*35a0*/  IMAD.IADD R31, R16, 0x1, R31 ;  /* 0x00000001101f7824 */ /* 0x000fc400078e021f */
[----:B------:R-:W-:Y:S01]  /*35b0*/  IMAD.IADD R22, R22, 0x1, R9 ;  /* 0x0000000116167824 */ /* 0x000fe200078e0209 */
[----:B------:R-:W3:Y:S01]  /*35c0*/  SHFL.UP PT, R28, R24, 0x2, RZ ;  /* 0x04400000181c7989 */ /* 0x000ee200000e00ff */
[----:B----4-:R-:W-:-:S03]  /*35d0*/  SEL R18, R39, RZ, P1 ;  /* 0x000000ff27127207 */ /* 0x010fc60000800000 */
[----:B------:R-:W4:Y:S01]  /*35e0*/  SHFL.UP PT, R27, R29, 0x2, RZ ;  /* 0x044000001d1b7989 */ /* 0x000f2200000e00ff */
[----:B-----5:R-:W-:Y:S01]  /*35f0*/  SEL R11, R11, RZ, P3 ;  /* 0x000000ff0b0b7207 */ /* 0x020fe20001800000 */
[----:B------:R-:W-:Y:S02]  /*3600*/  IMAD.IADD R18, R25, 0x1, R18 ;  /* 0x0000000119127824 */ /* 0x000fe400078e0212 */
[----:B------:R-:W5:Y:S01]  /*3610*/  SHFL.UP PT, R32, R23, 0x2, RZ ;  /* 0x0440000017207989 */ /* 0x000f6200000e00ff */
[----:B------:R-:W-:Y:S01]  /*3620*/  SEL R9, R37, RZ, P2 ;  /* 0x000000ff25097207 */ /* 0x000fe20001000000 */
[----:B------:R-:W-:Y:S02]  /*3630*/  IMAD.IADD R16, R30, 0x1, R11 ;  /* 0x000000011e107824 */ /* 0x000fe400078e020b */
[----:B------:R-:W5:Y:S01]  /*3640*/  SHFL.UP PT, R35, R33, 0x2, RZ ;  /* 0x0440000021237989 */ /* 0x000f6200000e00ff */
[----:B0-----:R-:W-:Y:S01]  /*3650*/  SEL R40, R40, RZ, P2 ;  /* 0x000000ff28287207 */ /* 0x001fe20001000000 */
[----:B------:R-:W-:-:S02]  /*3660*/  IMAD.IADD R14, R14, 0x1, R9 ;  /* 0x000000010e0e7824 */ /* 0x000fc400078e0209 */
[----:B------:R-:W0:Y:S01]  /*3670*/  SHFL.UP PT, R37, R31, 0x2, RZ ;  /* 0x044000001f257989 */ /* 0x000e2200000e00ff */
[----:B------:R-:W-:Y:S02]  /*3680*/  IADD3 R17, PT, PT, R17, R40, RZ ;  /* 0x0000002811117210 */ /* 0x000fe40007ffe0ff */
[----:B-1----:R-:W-:Y:S01]  /*3690*/  SEL R34, R34, RZ, P3 ;  /* 0x000000ff22227207 */ /* 0x002fe20001800000 */
[----:B------:R-:W1:Y:S01]  /*36a0*/  SHFL.UP PT, R38, R22, 0x8, RZ ;  /* 0x0500000016267989 */ /* 0x000e6200000e00ff */
[----:B--2---:R-:W-:-:S03]  /*36b0*/  SEL R9, R26, RZ, P3 ;  /* 0x000000ff1a097207 */ /* 0x004fc60001800000 */
[----:B------:R-:W2:Y:S01]  /*36c0*/  SHFL.UP PT, R39, R12, 0x1, RZ ;  /* 0x042000000c277989 */ /* 0x000ea200000e00ff */
[----:B---3--:R-:W-:Y:S01]  /*36d0*/  SEL R25, R28, RZ, P3 ;  /* 0x000000ff1c197207 */ /* 0x008fe20001800000 */
[----:B------:R-:W-:Y:S02]  /*36e0*/  IMAD.IADD R28, R20, 0x1, R9 ;  /* 0x00000001141c7824 */ /* 0x000fe400078e0209 */
[----:B------:R-:W3:Y:S01]  /*36f0*/  SHFL.UP PT, R11, R18, 0x10, RZ ;  /* 0x06000000120b7989 */ /* 0x000ee200000e00ff */
[----:B----4-:R-:W-:Y:S01]  /*3700*/  SEL R26, R27, RZ, P3 ;  /* 0x000000ff1b1a7207 */ /* 0x010fe20001800000 */
[----:B------:R-:W-:Y:S02]  /*3710*/  IMAD.IADD R27, R21, 0x1, R34 ;  /* 0x00000001151b7824 */ /* 0x000fe400078e0222 */
[----:B------:R-:W4:Y:S01]  /*3720*/  SHFL.UP PT, R36, R19, 0x2, RZ ;  /* 0x0440000013247989 */ /* 0x000f2200000e00ff */
[----:B------:R-:W-:Y:S01]  /*3730*/  IMAD.IADD R25, R24, 0x1, R25 ;  /* 0x0000000118197824 */ /* 0x000fe200078e0219 */
[----:B------:R-:W-:-:S02]  /*3740*/  IADD3 R26, PT, PT, R29, R26, RZ ;  /* 0x0000001a1d1a7210 */ /* 0x000fc40007ffe0ff */
[----:B------:R-:W4:Y:S01]  /*3750*/  SHFL.UP PT, R40, R17, 0x8, RZ ;  /* 0x0500000011287989 */ /* 0x000f2200000e00ff */
[----:B-----5:R-:W-:Y:S02]  /*3760*/  SEL R24, R32, RZ, P3 ;  /* 0x000000ff20187207 */ /* 0x020fe40001800000 */
[----:B------:R-:W-:Y:S01]  /*3770*/  SEL R8, R35, RZ, P3 ;  /* 0x000000ff23087207 */ /* 0x000fe20001800000 */
[----:B------:R-:W5:Y:S01]  /*3780*/  SHFL.UP PT, R30, R16, 0x4, RZ ;  /* 0x04800000101e7989 */ /* 0x000f6200000e00ff */
[----:B0-----:R-:W-:Y:S01]  /*3790*/  SEL R20, R37, RZ, P3 ;  /* 0x000000ff25147207 */ /* 0x001fe20001800000 */
[----:B------:R-:W-:Y:S02]  /*37a0*/  IMAD.IADD R24, R23, 0x1, R24 ;  /* 0x0000000117187824 */ /* 0x000fe400078e0218 */
[----:B------:R-:W0:Y:S01]  /*37b0*/  SHFL.UP PT, R29, R27, 0x4, RZ ;  /* 0x048000001b1d7989 */ /* 0x000e2200000e00ff */
[----:B------:R-:W-:Y:S01]  /*37c0*/  IMAD.IADD R23, R33, 0x1, R8 ;  /* 0x0000000121177824 */ /* 0x000fe200078e0208 */
[----:B-1----:R-:W-:-:S02]  /*37d0*/  SEL R9, R38, RZ, P1 ;  /* 0x000000ff26097207 */ /* 0x002fc40000800000 */
[----:B------:R-:W1:Y:S01]  /*37e0*/  SHFL.UP PT, R34, R28, 0x4, RZ ;  /* 0x048000001c227989 */ /* 0x000e6200000e00ff */
[----:B--2---:R-:W-:Y:S02]  /*37f0*/  SEL R21, R39, RZ, P4 ;  /* 0x000000ff27157207 */ /* 0x004fe40002000000 */
[----:B------:R-:W-:Y:S01]  /*3800*/  IADD3 R20, PT, PT, R31, R20, RZ ;  /* 0x000000141f147210 */ /* 0x000fe20007ffe0ff */
[----:B------:R-:W2:Y:S01]  /*3810*/  SHFL.UP PT, R32, R26, 0x4, RZ ;  /* 0x048000001a207989 */ /* 0x000ea200000e00ff */
[----:B---3--:R-:W-:Y:S01]  /*3820*/  SEL R11, R11, RZ, P0 ;  /* 0x000000ff0b0b7207 */ /* 0x008fe20000000000 */
[----:B------:R-:W-:Y:S02]  /*3830*/  IMAD.IADD R21, R12, 0x1, R21 ;  /* 0x000000010c157824 */ /* 0x000fe400078e0215 */
[----:B------:R-:W3:Y:S01]  /*3840*/  SHFL.UP PT, R35, R14, 0x8, RZ ;  /* 0x050000000e237989 */ /* 0x000ee200000e00ff */
[----:B----4-:R-:W-:Y:S01]  /*3850*/  SEL R36, R36, RZ, P3 ;  /* 0x000000ff24247207 */ /* 0x010fe20001800000 */
[----:B------:R-:W-:-:S02]  /*3860*/  IMAD.IADD R12, R18, 0x1, R11 ;  /* 0x00000001120c7824 */ /* 0x000fc400078e020b */
[----:B------:R-:W4:Y:S01]  /*3870*/  SHFL.UP PT, R37, R24, 0x4, RZ ;  /* 0x0480000018257989 */ /* 0x000f2200000e00ff */
[----:B------:R-:W-:Y:S01]  /*3880*/  IMAD.IADD R18, R22, 0x1, R9 ;  /* 0x0000000116127824 */ /* 0x000fe200078e0209 */
[----:B------:R-:W-:Y:S01]  /*3890*/  SEL R40, R40, RZ, P1 ;  /* 0x000000ff28287207 */ /* 0x000fe20000800000 */
[----:B------:R-:W-:Y:S01]  /*38a0*/  IMAD.IADD R19, R19, 0x1, R36 ;  /* 0x0000000113137824 */ /* 0x000fe200078e0224 */
[----:B------:R-:W4:Y:S01]  /*38b0*/  SHFL.UP PT, R38, R23, 0x4, RZ ;  /* 0x0480000017267989 */ /* 0x000f2200000e00ff */
[----:B-----5:R-:W-:Y:S02]  /*38c0*/  SEL R9, R30, RZ, P2 ;  /* 0x000000ff1e097207 */ /* 0x020fe40001000000 */
[----:B------:R-:W-:Y:S01]  /*38d0*/  IMAD.IADD R17, R17, 0x1, R40 ;  /* 0x0000000111117824 */ /* 0x000fe200078e0228 */
[----:B------:R-:W5:Y:S01]  /*38e0*/  SHFL.UP PT, R33, R25, 0x4, RZ ;  /* 0x0480000019217989 */ /* 0x000f6200000e00ff */
[----:B0-----:R-:W-:Y:S01]  /*38f0*/  SEL R8, R29, RZ, P2 ;  /* 0x000000ff1d087207 */ /* 0x001fe20001000000 */
[----:B------:R-:W-:-:S02]  /*3900*/  IMAD.IADD R16, R16, 0x1, R9 ;  /* 0x0000000110107824 */ /* 0x000fc400078e0209 */
[----:B------:R-:W0:Y:S01]  /*3910*/  SHFL.UP PT, R11, R20, 0x4, RZ ;  /* 0x04800000140b7989 */ /* 0x000e2200000e00ff */
[----:B-1----:R-:W-:Y:S01]  /*3920*/  SEL R15, R34, RZ, P2 ;  /* 0x000000ff220f7207 */ /* 0x002fe20001000000 */
[----:B------:R-:W-:Y:S02]  /*3930*/  IMAD.IADD R27, R27, 0x1, R8 ;  /* 0x000000011b1b7824 */ /* 0x000fe400078e0208 */
[----:B------:R-:W1:Y:S01]  /*3940*/  SHFL.UP PT, R36, R21, 0x2, RZ ;  /* 0x0440000015247989 */ /* 0x000e6200000e00ff */
[----:B--2---:R-:W-:Y:S01]  /*3950*/  SEL R9, R32, RZ, P2 ;  /* 0x000000ff20097207 */ /* 0x004fe20001000000 */
[----:B------:R-:W-:Y:S02]  /*3960*/  IMAD.IADD R28, R28, 0x1, R15 ;  /* 0x000000011c1c7824 */ /* 0x000fe400078e020f */
[----:B------:R-:W2:Y:S01]  /*3970*/  SHFL.UP PT, R31, R19, 0x4, RZ ;  /* 0x04800000131f7989 */ /* 0x000ea200000e00ff */
[----:B---3--:R-:W-:Y:S01]  /*3980*/  SEL R35, R35, RZ, P1 ;  /* 0x000000ff23237207 */ /* 0x008fe20000800000 */
[----:B------:R-:W-:-:S02]  /*3990*/  IMAD.IADD R22, R26, 0x1, R9 ;  /* 0x000000011a167824 */ /* 0x000fc400078e0209 */
[----:B------:R-:W3:Y:S01]  /*39a0*/  SHFL.UP PT, R41, R18, 0x10, RZ ;  /* 0x0600000012297989 */ /* 0x000ee200000e00ff */
[----:B------:R-:W-:Y:S02]  /*39b0*/  IADD3 R14, PT, PT, R14, R35, RZ ;  /* 0x000000230e0e7210 */ /* 0x000fe40007ffe0ff */
[----:B----4-:R-:W-:Y:S01]  /*39c0*/  SEL R29, R37, RZ, P2 ;  /* 0x000000ff251d7207 */ /* 0x010fe20001000000 */
[----:B------:R-:W4:Y:S01]  /*39d0*/  SHFL.UP PT, R39, R17, 0x10, RZ ;  /* 0x0600000011277989 */ /* 0x000f2200000e00ff */
[----:B------:R-:W-:-:S03]  /*39e0*/  SEL R26, R38, RZ, P2 ;  /* 0x000000ff261a7207 */ /* 0x000fc60001000000 */
[----:B------:R-:W4:Y:S01]  /*39f0*/  SHFL.UP PT, R40, R16, 0x8, RZ ;  /* 0x0500000010287989 */ /* 0x000f2200000e00ff */
[----:B-----5:R-:W-:Y:S01]  /*3a00*/  SEL R10, R33, RZ, P2 ;  /* 0x000000ff210a7207 */ /* 0x020fe20001000000 */
[----:B------:R-:W-:Y:S02]  /*3a10*/  IMAD.IADD R26, R23, 0x1, R26 ;  /* 0x00000001171a7824 */ /* 0x000fe400078e021a */
[----:B------:R-:W5:Y:S01]  /*3a20*/  SHFL.UP PT, R37, R27, 0x8, RZ ;  /* 0x050000001b257989 */ /* 0x000f6200000e00ff */
[----:B------:R-:W-:Y:S01]  /*3a30*/  IADD3 R25, PT, PT, R25, R10, RZ ;  /* 0x0000000a19197210 */ /* 0x000fe20007ffe0ff */
[----:B------:R-:W-:Y:S01]  /*3a40*/  IMAD.IADD R29, R24, 0x1, R29 ;  /* 0x00000001181d7824 */ /* 0x000fe200078e021d */
[----:B0-----:R-:W-:Y:S01]  /*3a50*/  SEL R11, R11, RZ, P2 ;  /* 0x000000ff0b0b7207 */ /* 0x001fe20001000000 */
[----:B------:R-:W0:Y:S01]  /*3a60*/  SHFL.UP PT, R38, R28, 0x8, RZ ;  /* 0x050000001c267989 */ /* 0x000e2200000e00ff */
[----:B-1----:R-:W-:-:S03]  /*3a70*/  SEL R8, R36, RZ, P3 ;  /* 0x000000ff24087207 */ /* 0x002fc60001800000 */
[----:B------:R-:W1:Y:S01]  /*3a80*/  SHFL.UP PT, R30, R14, 0x10, RZ ;  /* 0x060000000e1e7989 */ /* 0x000e6200000e00ff */
[----:B--2---:R-:W-:Y:S01]  /*3a90*/  SEL R32, R31, RZ, P2 ;  /* 0x000000ff1f207207 */ /* 0x004fe20001000000 */
[----:B------:R-:W-:Y:S01]  /*3aa0*/  IMAD.IADD R31, R20, 0x1, R11 ;  /* 0x00000001141f7824 */ /* 0x000fe200078e020b */
        /* <DEDUP_REMOVED lines=8> */
[----:B------:R-:W-:Y:S01]  /*3b30*/  SEL R9, R40, RZ, P1 ;  /* 0x000000ff28097207 */ /* 0x000fe20000800000 */
[----:B------:R-:W-:Y:S02]  /*3b40*/  IMAD.IADD R17, R17, 0x1, R8 ;  /* 0x0000000111117824 */ /* 0x000fe400078e0208 */
[----:B------:R-:W4:Y:S01]  /*3b50*/  SHFL.UP PT, R34, R29, 0x8, RZ ;  /* 0x050000001d227989 */ /* 0x000f2200000e00ff */
[----:B-----5:R-:W-:Y:S01]  /*3b60*/  SEL R8, R37, RZ, P1 ;  /* 0x000000ff25087207 */ /* 0x020fe20000800000 */
[----:B------:R-:W-:Y:S02]  /*3b70*/  IMAD.IADD R24, R16, 0x1, R9 ;  /* 0x0000000110187824 */ /* 0x000fe400078e0209 */
[----:B------:R-:W5:Y:S01]  /*3b80*/  SHFL.UP PT, R18, R21, 0x4, RZ ;  /* 0x0480000015127989 */ /* 0x000f6200000e00ff */
[----:B0-----:R-:W-:Y:S01]  /*3b90*/  SEL R9, R38, RZ, P1 ;  /* 0x000000ff26097207 */ /* 0x001fe20000800000 */
[----:B------:R-:W-:-:S02]  /*3ba0*/  IMAD.IADD R23, R27, 0x1, R8 ;  /* 0x000000011b177824 */ /* 0x000fc400078e0208 */
[----:B------:R-:W0:Y:S01]  /*3bb0*/  SHFL.UP PT, R39, R32, 0x8, RZ ;  /* 0x0500000020277989 */ /* 0x000e2200000e00ff */
[----:B-1----:R-:W-:Y:S02]  /*3bc0*/  SEL R19, R30, RZ, P0 ;  /* 0x000000ff1e137207 */ /* 0x002fe40000000000 */
[----:B------:R-:W-:Y:S01]  /*3bd0*/  IADD3 R20, PT, PT, R28, R9, RZ ;  /* 0x000000091c147210 */ /* 0x000fe20007ffe0ff */
[----:B------:R-:W1:Y:S01]  /*3be0*/  SHFL.UP PT, R40, R31, 0x8, RZ ;  /* 0x050000001f287989 */ /* 0x000e6200000e00ff */
[----:B--2---:R-:W-:Y:S01]  /*3bf0*/  SEL R33, R33, RZ, P1 ;  /* 0x000000ff21217207 */ /* 0x004fe20000800000 */
[----:B------:R-:W-:Y:S02]  /*3c00*/  IMAD.IADD R19, R14, 0x1, R19 ;  /* 0x000000010e137824 */ /* 0x000fe400078e0213 */
[----:B------:R-:W2:Y:S01]  /*3c10*/  SHFL.UP PT, R16, R24, 0x10, RZ ;  /* 0x0600000018107989 */ /* 0x000ea200000e00ff */
[----:B---3--:R-:W-:Y:S01]  /*3c20*/  SEL R30, R35, RZ, P1 ;  /* 0x000000ff231e7207 */ /* 0x008fe20000800000 */
[----:B------:R-:W-:-:S02]  /*3c30*/  IMAD.IADD R22, R22, 0x1, R33 ;  /* 0x0000000116167824 */ /* 0x000fc400078e0221 */
[----:B------:R-:W3:Y:S01]  /*3c40*/  SHFL.UP PT, R33, R20, 0x10, RZ ;  /* 0x0600000014217989 */ /* 0x000ee200000e00ff */
[----:B----4-:R-:W-:Y:S01]  /*3c50*/  SEL R9, R36, RZ, P1 ;  /* 0x000000ff24097207 */ /* 0x010fe20000800000 */
[----:B------:R-:W-:Y:S02]  /*3c60*/  IMAD.IADD R30, R25, 0x1, R30 ;  /* 0x00000001191e7824 */ /* 0x000fe400078e021e */
[----:B------:R-:W4:Y:S01]  /*3c70*/  SHFL.UP PT, R14, R23, 0x10, RZ ;  /* 0x06000000170e7989 */ /* 0x000f2200000e00ff */
[----:B------:R-:W-:Y:S02]  /*3c80*/  SEL R8, R34, RZ, P1 ;  /* 0x000000ff22087207 */ /* 0x000fe40000800000 */
[----:B------:R-:W-:Y:S01]  /*3c90*/  IADD3 R25, PT, PT, R26, R9, RZ ;  /* 0x000000091a197210 */ /* 0x000fe20007ffe0ff */
[----:B------:R-:W4:Y:S01]  /*3ca0*/  SHFL.UP PT, R38, R22, 0x10, RZ ;  /* 0x0600000016267989 */ /* 0x000f2200000e00ff */
[----:B-----5:R-:W-:Y:S01]  /*3cb0*/  SEL R26, R18, RZ, P2 ;  /* 0x000000ff121a7207 */ /* 0x020fe20001000000 */
[----:B------:R-:W-:Y:S01]  /*3cc0*/  IMAD.IADD R29, R29, 0x1, R8 ;  /* 0x000000011d1d7824 */ /* 0x000fe200078e0208 */
[----:B------:R-:W-:Y:S01]  /*3cd0*/  IADD3 R9, PT, PT, R12, R13, -R0 ;  /* 0x0000000d0c097210 */ /* 0x000fe20007ffe800 */
[----:B------:R-:W5:Y:S01]  /*3ce0*/  SHFL.IDX PT, R34, R12, 0x1f, 0x1f ;  /* 0x03e01f000c227f89 */ /* 0x000f6200000e0000 */
[----:B0-----:R-:W-:Y:S01]  /*3cf0*/  SEL R39, R39, RZ, P1 ;  /* 0x000000ff27277207 */ /* 0x001fe20000800000 */
[----:B------:R-:W-:-:S02]  /*3d00*/  IMAD.IADD R26, R21, 0x1, R26 ;  /* 0x00000001151a7824 */ /* 0x000fc400078e021a */
[----:B------:R-:W0:Y:S01]  /*3d10*/  SHFL.UP PT, R36, R30, 0x10, RZ ;  /* 0x060000001e247989 */ /* 0x000e2200000e00ff */
[----:B-1----:R-:W-:Y:S01]  /*3d20*/  SEL R8, R40, RZ, P1 ;  /* 0x000000ff28087207 */ /* 0x002fe20000800000 */
[----:B------:R-:W-:Y:S02]  /*3d30*/  IMAD.IADD R18, R32, 0x1, R39 ;  /* 0x0000000120127824 */ /* 0x000fe400078e0227 */
[----:B------:R-:W1:Y:S01]  /*3d40*/  SHFL.IDX PT, R28, R11, 0x1f, 0x1f ;  /* 0x03e01f000b1c7f89 */ /* 0x000e6200000e0000 */
[----:B--2---:R-:W-:Y:S01]  /*3d50*/  SEL R27, R16, RZ, P0 ;  /* 0x000000ff101b7207 */ /* 0x004fe20000000000 */
[----:B------:R-:W-:Y:S02]  /*3d60*/  IMAD.IADD R16, R31, 0x1, R8 ;  /* 0x000000011f107824 */ /* 0x000fe400078e0208 */
[----:B------:R-:W2:Y:S01]  /*3d70*/  SHFL.UP PT, R37, R29, 0x10, RZ ;  /* 0x060000001d257989 */ /* 0x000ea200000e00ff */
[----:B---3--:R-:W-:Y:S01]  /*3d80*/  SEL R33, R33, RZ, P0 ;  /* 0x000000ff21217207 */ /* 0x008fe20000000000 */
[----:B------:R-:W-:-:S02]  /*3d90*/  IMAD.IADD R27, R24, 0x1, R27 ;  /* 0x00000001181b7824 */ /* 0x000fc400078e021b */
[----:B------:R-:W3:Y:S01]  /*3da0*/  SHFL.IDX PT, R21, R17, 0x1f, 0x1f ;  /* 0x03e01f0011157f89 */ /* 0x000ee200000e0000 */
[----:B----4-:R-:W-:Y:S01]  /*3db0*/  SEL R8, R14, RZ, P0 ;  /* 0x000000ff0e087207 */ /* 0x010fe20000000000 */
[----:B------:R-:W-:Y:S02]  /*3dc0*/  IMAD.IADD R33, R20, 0x1, R33 ;  /* 0x0000000114217824 */ /* 0x000fe400078e0221 */
[----:B------:R-:W4:Y:S01]  /*3dd0*/  SHFL.UP PT, R41, R26, 0x8, RZ ;  /* 0x050000001a297989 */ /* 0x000f2200000e00ff */
[----:B------:R-:W-:Y:S01]  /*3de0*/  SEL R15, R38, RZ, P0 ;  /* 0x000000ff260f7207 */ /* 0x000fe20000000000 */
[----:B------:R-:W-:Y:S02]  /*3df0*/  IMAD.IADD R35, R23, 0x1, R8 ;  /* 0x0000000117237824 */ /* 0x000fe400078e0208 */
[----:B------:R-:W4:Y:S01]  /*3e00*/  SHFL.UP PT, R40, R25, 0x10, RZ ;  /* 0x0600000019287989 */ /* 0x000f2200000e00ff */
[----:B-----5:R-:W-:Y:S01]  /*3e10*/  IADD3 R13, PT, PT, R13, R34, RZ ;  /* 0x000000220d0d7210 */ /* 0x020fe20007ffe0ff */
[----:B------:R-:W-:-:S02]  /*3e20*/  IMAD.IADD R34, R22, 0x1, R15 ;  /* 0x0000000116227824 */ /* 0x000fc400078e020f */
[----:B------:R-:W5:Y:S01]  /*3e30*/  SHFL.IDX PT, R14, R19, 0x1f, 0x1f ;  /* 0x03e01f00130e7f89 */ /* 0x000f6200000e0000 */
[----:B0-----:R-:W-:-:S03]  /*3e40*/  SEL R39, R36, RZ, P0 ;  /* 0x000000ff24277207 */ /* 0x001fc60000000000 */
[----:B------:R-:W0:Y:S01]  /*3e50*/  SHFL.UP PT, R32, R18, 0x10, RZ ;  /* 0x0600000012207989 */ /* 0x000e2200000e00ff */
[----:B-1----:R-:W-:Y:S02]  /*3e60*/  IMAD.IADD R12, R13, 0x1, R28 ;  /* 0x000000010d0c7824 */ /* 0x002fe400078e021c */
[----:B------:R-:W-:Y:S01]  /*3e70*/  IMAD.IADD R39, R30, 0x1, R39 ;  /* 0x000000011e277824 */ /* 0x000fe200078e0227 */
[----:B------:R-:W1:Y:S01]  /*3e80*/  SHFL.UP PT, R31, R16, 0x10, RZ ;  /* 0x06000000101f7989 */ /* 0x000e6200000e00ff */
[----:B--2---:R-:W-:-:S03]  /*3e90*/  SEL R8, R37, RZ, P0 ;  /* 0x000000ff25087207 */ /* 0x004fc60000000000 */
[----:B------:R-:W2:Y:S01]  /*3ea0*/  SHFL.IDX PT, R24, R27, 0x1f, 0x1f ;  /* 0x03e01f001b187f89 */ /* 0x000ea200000e0000 */
[----:B---3--:R-:W-:Y:S01]  /*3eb0*/  IMAD.IADD R21, R12, 0x1, R21 ;  /* 0x000000010c157824 */ /* 0x008fe200078e0215 */
[----:B------:R-:W-:Y:S02]  /*3ec0*/  IADD3 R37, PT, PT, R29, R8, RZ ;  /* 0x000000081d257210 */ /* 0x000fe40007ffe0ff */
[----:B------:R-:W3:Y:S01]  /*3ed0*/  SHFL.IDX PT, R20, R33, 0x1f, 0x1f ;  /* 0x03e01f0021147f89 */ /* 0x000ee200000e0000 */
[----:B----4-:R-:W-:-:S03]  /*3ee0*/  SEL R41, R41, RZ, P1 ;  /* 0x000000ff29297207 */ /* 0x010fc60000800000 */
[----:B------:R-:W4:Y:S01]  /*3ef0*/  SHFL.IDX PT, R23, R35, 0x1f, 0x1f ;  /* 0x03e01f0023177f89 */ /* 0x000f2200000e0000 */
[----:B------:R-:W-:Y:S01]  /*3f00*/  SEL R40, R40, RZ, P0 ;  /* 0x000000ff28287207 */ /* 0x000fe20000000000 */
[----:B------:R-:W-:Y:S02]  /*3f10*/  IMAD.IADD R26, R26, 0x1, R41 ;  /* 0x000000011a1a7824 */ /* 0x000fe400078e0229 */
[----:B------:R-:W4:Y:S01]  /*3f20*/  SHFL.IDX PT, R22, R34, 0x1f, 0x1f ;  /* 0x03e01f0022167f89 */ /* 0x000f2200000e0000 */
[----:B-----5:R-:W-:Y:S01]  /*3f30*/  IADD3 R29, PT, PT, R21, R14, RZ ;  /* 0x0000000e151d7210 */ /* 0x020fe20007ffe0ff */
[----:B------:R-:W-:Y:S02]  /*3f40*/  IMAD.IADD R25, R25, 0x1, R40 ;  /* 0x0000000119197824 */ /* 0x000fe400078e0228 */
[----:B------:R-:W5:Y:S01]  /*3f50*/  SHFL.IDX PT, R30, R39, 0x1f, 0x1f ;  /* 0x03e01f00271e7f89 */ /* 0x000f6200000e0000 */
[----:B0-----:R-:W-:-:S03]  /*3f60*/  SEL R41, R32, RZ, P0 ;  /* 0x000000ff20297207 */ /* 0x001fc60000000000 */
[----:B------:R-:W0:Y:S01]  /*3f70*/  SHFL.IDX PT, R32, R37, 0x1f, 0x1f ;  /* 0x03e01f0025207f89 */ /* 0x000e2200000e0000 */
[----:B-1----:R-:W-:Y:S01]  /*3f80*/  SEL R43, R31, RZ, P0 ;  /* 0x000000ff1f2b7207 */ /* 0x002fe20000000000 */
[----:B------:R-:W-:Y:S02]  /*3f90*/  IMAD.IADD R41, R18, 0x1, R41 ;  /* 0x0000000112297824 */ /* 0x000fe400078e0229 */
[----:B--2---:R-:W-:Y:S01]  /*3fa0*/  IMAD.IADD R31, R29, 0x1, R24 ;  /* 0x000000011d1f7824 */ /* 0x004fe200078e0218 */
[----:B------:R-:W1:Y:S01]  /*3fb0*/  SHFL.IDX PT, R14, R25, 0x1f, 0x1f ;  /* 0x03e01f00190e7f89 */ /* 0x000e6200000e0000 */
[----:B------:R-:W-:Y:S02]  /*3fc0*/  IMAD.IADD R43, R16, 0x1, R43 ;  /* 0x00000001102b7824 */ /* 0x000fe400078e022b */
[----:B---3--:R-:W-:Y:S01]  /*3fd0*/  IMAD.IADD R20, R31, 0x1, R20 ;  /* 0x000000011f147824 */ /* 0x008fe200078e0214 */
[----:B------:R-:W2:Y:S01]  /*3fe0*/  SHFL.UP PT, R24, R26, 0x10, RZ ;  /* 0x060000001a187989 */ /* 0x000ea200000e00ff */
[----:B------:R-:W-:-:S03]  /*3ff0*/  IADD3 R11, PT, PT, R11, R13, -R0 ;  /* 0x0000000d0b0b7210 */ /* 0x000fc60007ffe800 */
[----:B------:R-:W3:Y:S01]  /*4000*/  SHFL.IDX PT, R18, R41, 0x1f, 0x1f ;  /* 0x03e01f0029127f89 */ /* 0x000ee200000e0000 */
[----:B----4-:R-:W-:Y:S02]  /*4010*/  IADD3 R13, PT, PT, R20, R23, RZ ;  /* 0x00000017140d7210 */ /* 0x010fe40007ffe0ff */
[----:B------:R-:W-:Y:S01]  /*4020*/  IADD3 R15, PT, PT, R17, R12, -R0 ;  /* 0x0000000c110f7210 */ /* 0x000fe20007ffe800 */
[----:B------:R-:W4:Y:S02]  /*4030*/  SHFL.IDX PT, R16, R43, 0x1f, 0x1f ;  /* 0x03e01f002b107f89 */ /* 0x000f2400000e0000 */
[----:B------:R-:W-:Y:S01]  /*4040*/  IMAD.IADD R17, R13, 0x1, R22 ;  /* 0x000000010d117824 */ /* 0x000fe200078e0216 */
[----:B------:R-:W-:Y:S01]  /*4050*/  IADD3 R19, PT, PT, R19, R21, -R0 ;  /* 0x0000001513137210 */ /* 0x000fe20007ffe800 */
[----:B------:R2:W-:Y:S02]  /*4060*/  REDG.E.ADD.STRONG.GPU desc[UR8][R2.64+0x780], R9 ;  /* 0x000780090200798e */ /* 0x0005e4000c12e108 */
[----:B-----5:R-:W-:Y:S01]  /*4070*/  IMAD.IADD R21, R17, 0x1, R30 ;  /* 0x0000000111157824 */ /* 0x020fe200078e021e */
[----:B------:R-:W-:Y:S01]  /*4080*/  IADD3 R27, PT, PT, R27, R29, -R0 ;  /* 0x0000001d1b1b7210 */ /* 0x000fe20007ffe800 */
[----:B------:R-:W-:Y:S02]  /*4090*/  REDG.E.ADD.STRONG.GPU desc[UR8][R2.64+0x800], R11 ;  /* 0x0008000b0200798e */ /* 0x000fe4000c12e108 */
[----:B0-----:R-:W-:Y:S01]  /*40a0*/  IMAD.IADD R23, R21, 0x1, R32 ;  /* 0x0000000115177824 */ /* 0x001fe200078e0220 */
[----:B------:R-:W-:Y:S01]  /*40b0*/  IADD3 R29, PT, PT, R34, R13, -R0 ;  /* 0x0000000d221d7210 */ /* 0x000fe20007ffe800 */
[----:B------:R-:W-:Y:S02]  /*40c0*/  REDG.E.ADD.STRONG.GPU desc[UR8][R2.64+0x880], R15 ;  /* 0x0008800f0200798e */ /* 0x000fe4000c12e108 */
[----:B-1----:R-:W-:Y:S01]  /*40d0*/  IMAD.IADD R13, R23, 0x1, R14 ;  /* 0x00000001170d7824 */ /* 0x002fe200078e020e */
[----:B------:R-:W-:Y:S01]  /*40e0*/  IADD3 R39, PT, PT, R39, R17, -R0 ;  /* 0x0000001127277210 */ /* 0x000fe20007ffe800 */
[----:B------:R4:W-:Y:S01]  /*40f0*/  REDG.E.ADD.STRONG.GPU desc[UR8][R2.64+0x900], R19 ;  /* 0x000900130200798e */ /* 0x0009e2000c12e108 */
[----:B--2---:R-:W-:-:S02]  /*4100*/  SEL R9, R24, RZ, P0 ;  /* 0x000000ff18097207 */ /* 0x004fc40000000000 */
[--C-:B------:R-:W-:Y:S01]  /*4110*/  IADD3 R31, PT, PT, R33, R31, -R0.reuse ;  /* 0x0000001f211f7210 */ /* 0x100fe20007ffe800 */
[----:B------:R0:W-:Y:S01]  /*4120*/  REDG.E.ADD.STRONG.GPU desc[UR8][R2.64+0x980], R27 ;  /* 0x0009801b0200798e */ /* 0x0001e2000c12e108 */
[----:B---3--:R-:W-:Y:S02]  /*4130*/  IADD3 R17, PT, PT, R18, R13, RZ ;  /* 0x0000000d12117210 */ /* 0x008fe40007ffe0ff */
[--C-:B------:R-:W-:Y:S01]  /*4140*/  IADD3 R35, PT, PT, R35, R20, -R0.reuse ;  /* 0x0000001423237210 */ /* 0x100fe20007ffe800 */
[----:B------:R-:W-:Y:S01]  /*4150*/  REDG.E.ADD.STRONG.GPU desc[UR8][R2.64+0xa00], R31 ;  /* 0x000a001f0200798e */ /* 0x000fe2000c12e108 */
[----:B------:R-:W-:Y:S01]  /*4160*/  IADD3 R21, PT, PT, R37, R21, -R0 ;  /* 0x0000001525157210 */ /* 0x000fe20007ffe800 */
[----:B----4-:R-:W-:Y:S01]  /*4170*/  IMAD.IADD R19, R17, 0x1, R16 ;  /* 0x0000000111137824 */ /* 0x010fe200078e0210 */
[--C-:B------:R-:W-:Y:S01]  /*4180*/  IADD3 R23, PT, PT, R25, R23, -R0.reuse ;  /* 0x0000001719177210 */ /* 0x100fe20007ffe800 */
[----:B------:R-:W-:Y:S01]  /*4190*/  REDG.E.ADD.STRONG.GPU desc[UR8][R2.64+0xa80], R35 ;  /* 0x000a80230200798e */ /* 0x000fe2000c12e108 */
[----:B0-----:R-:W-:Y:S01]  /*41a0*/  IMAD.IADD R27, R26, 0x1, R9 ;  /* 0x000000011a1b7824 */ /* 0x001fe200078e0209 */
[----:B------:R-:W-:-:S02]  /*41b0*/  IADD3 R13, PT, PT, R41, R13, -R0 ;  /* 0x0000000d290d7210 */ /* 0x000fc40007ffe800 */
[----:B------:R-:W-:Y:S01]  /*41c0*/  REDG.E.ADD.STRONG.GPU desc[UR8][R2.64+0xb00], R29 ;  /* 0x000b001d0200798e */ /* 0x000fe2000c12e108 */
[--C-:B------:R-:W-:Y:S02]  /*41d0*/  IADD3 R17, PT, PT, R43, R17, -R0.reuse ;  /* 0x000000112b117210 */ /* 0x100fe40007ffe800 */
[----:B------:R-:W-:Y:S01]  /*41e0*/  IADD3 R9, PT, PT, R27, R19, -R0 ;  /* 0x000000131b097210 */ /* 0x000fe20007ffe800 */
[----:B------:R-:W-:Y:S04]  /*41f0*/  REDG.E.ADD.STRONG.GPU desc[UR8][R2.64+0xb80], R39 ;  /* 0x000b80270200798e */ /* 0x000fe8000c12e108 */
[----:B------:R-:W-:Y:S04]  /*4200*/  REDG.E.ADD.STRONG.GPU desc[UR8][R2.64+0xc00], R21 ;  /* 0x000c00150200798e */ /* 0x000fe8000c12e108 */
[----:B------:R-:W-:Y:S04]  /*4210*/  REDG.E.ADD.STRONG.GPU desc[UR8][R2.64+0xc80], R23 ;  /* 0x000c80170200798e */ /* 0x000fe8000c12e108 */
[----:B------:R-:W-:Y:S04]  /*4220*/  REDG.E.ADD.STRONG.GPU desc[UR8][R2.64+0xd00], R13 ;  /* 0x000d000d0200798e */ /* 0x000fe8000c12e108 */
[----:B------:R-:W-:Y:S04]  /*4230*/  REDG.E.ADD.STRONG.GPU desc[UR8][R2.64+0xd80], R17 ;  /* 0x000d80110200798e */ /* 0x000fe8000c12e108 */
[----:B------:R-:W-:Y:S04]  /*4240*/  REDG.E.ADD.STRONG.GPU desc[UR8][R2.64+0xe00], R9 ;  /* 0x000e00090200798e */ /* 0x000fe8000c12e108 */
[----:B------:R-:W0:Y:S04]  /*4250*/  LDS R4, [R4+0xf80] ;  /* 0x000f800004047984 */ /* 0x000e280000000800 */
[----:B------:R-:W-:Y:S04]  /*4260*/  SHFL.IDX PT, R22, R27, 0x1f, 0x1f ;  /* 0x03e01f001b167f89 */ /* 0x000fe800000e0000 */
[----:B0-----:R-:W0:Y:S02]  /*4270*/  SHFL.UP PT, R11, R4, 0x1, RZ ;  /* 0x04200000040b7989 */ /* 0x001e2400000e00ff */
[----:B0-----:R-:W-:-:S05]  /*4280*/  SEL R11, R11, RZ, P4 ;  /* 0x000000ff0b0b7207 */ /* 0x001fca0002000000 */
[----:B------:R-:W-:-:S05]  /*4290*/  IMAD.IADD R12, R4, 0x1, R11 ;  /* 0x00000001040c7824 */ /* 0x000fca00078e020b */
[----:B------:R-:W0:Y:S02]  /*42a0*/  SHFL.UP PT, R11, R12, 0x2, RZ ;  /* 0x044000000c0b7989 */ /* 0x000e2400000e00ff */
[----:B0-----:R-:W-:-:S05]  /*42b0*/  SEL R11, R11, RZ, P3 ;  /* 0x000000ff0b0b7207 */ /* 0x001fca0001800000 */
[----:B------:R-:W-:-:S05]  /*42c0*/  IMAD.IADD R14, R12, 0x1, R11 ;  /* 0x000000010c0e7824 */ /* 0x000fca00078e020b */
[----:B------:R-:W0:Y:S02]  /*42d0*/  SHFL.UP PT, R11, R14, 0x4, RZ ;  /* 0x048000000e0b7989 */ /* 0x000e2400000e00ff */
[----:B0-----:R-:W-:-:S04]  /*42e0*/  SEL R11, R11, RZ, P2 ;  /* 0x000000ff0b0b7207 */ /* 0x001fc80001000000 */
[----:B------:R-:W-:-:S05]  /*42f0*/  IADD3 R13, PT, PT, R14, R11, RZ ;  /* 0x0000000b0e0d7210 */ /* 0x000fca0007ffe0ff */
[----:B------:R-:W0:Y:S02]  /*4300*/  SHFL.UP PT, R11, R13, 0x8, RZ ;  /* 0x050000000d0b7989 */ /* 0x000e2400000e00ff */
[----:B0-----:R-:W-:-:S05]  /*4310*/  SEL R8, R11, RZ, P1 ;  /* 0x000000ff0b087207 */ /* 0x001fca0000800000 */
[----:B------:R-:W-:-:S05]  /*4320*/  IMAD.IADD R4, R13, 0x1, R8 ;  /* 0x000000010d047824 */ /* 0x000fca00078e0208 */
[----:B------:R0:W1:Y:S02]  /*4330*/  SHFL.UP PT, R11, R4, 0x10, RZ ;  /* 0x06000000040b7989 */ /* 0x00006400000e00ff */
.L_x_1552:
[----:B-1----:R-:W-:Y:S02]  /*4340*/  SEL R11, R11, RZ, P0 ;  /* 0x000000ff0b0b7207 */ /* 0x002fe40000000000 */
[----:B------:R-:W-:-:S03]  /*4350*/  IADD3 R22, PT, PT, -R0, R22, R19 ;  /* 0x0000001600167210 */ /* 0x000fc60007ffe113 */
[----:B------:R-:W-:Y:S01]  /*4360*/  IMAD.IADD R27, R4, 0x1, R11 ;  /* 0x00000001041b7824 */ /* 0x000fe200078e020b */
[----:B------:R-:W-:-:S03]  /*4370*/  UMOV UR7, 0xffffffff ;  /* 0xffffffff00077882 */ /* 0x000fc60000000000 */
[----:B------:R-:W-:-:S05]  /*4380*/  IMAD.IADD R9, R27, 0x1, R22 ;  /* 0x000000011b097824 */ /* 0x000fca00078e0216 */
[----:B------:R1:W-:Y:S01]  /*4390*/  REDG.E.ADD.STRONG.GPU desc[UR8][R2.64+0xe80], R9 ;  /* 0x000e80090200798e */ /* 0x0003e2000c12e108 */
[----:B------:R-:W-:Y:S05]  /*43a0*/  BRA.DIV UR7, `(.L_x_1358) ;  /* 0x0000006207707947 */ /* 0x000fea000b800000 */
.L_x_1555:
[----:B------:R-:W-:Y:S01]  /*43b0*/  ISETP.NE.AND P0, PT, R6, RZ, PT ;  /* 0x000000ff0600720c */ /* 0x000fe20003f05270 */
[----:B------:R-:W-:-:S12]  /*43c0*/  IMAD.MOV.U32 R6, RZ, RZ, 0x2 ;  /* 0x00000002ff067424 */ /* 0x000fd800078e00ff */
[----:B------:R-:W-:Y:S05]  /*43d0*/  @!P0 BRA `(.L_x_1359) ;  /* 0xffffffd400bc8947 */ /* 0x000fea000383ffff */
[----:B------:R-:W-:Y:S05]  /*43e0*/  EXIT ;  /* 0x000000000000794d */ /* 0x000fea0003800000 */
.L_x_1357:
[----:B------:R-:W3:Y:S01]  /*43f0*/  S2R R13, SR_LANEID ;  /* 0x00000000000d7919 */ /* 0x000ee20000000000 */
[----:B------:R-:W-:Y:S01]  /*4400*/  HFMA2 R10, -RZ, RZ, 0, 5.9604644775390625e-08 ;  /* 0x00000001ff0a7431 */ /* 0x000fe200000001ff */
[----:B------:R-:W-:Y:S01]  /*4410*/  BSSY B0, `(.L_x_1360) ;  /* 0x0000006000007945 */ /* 0x000fe20003800000 */
[----:B------:R-:W-:Y:S02]  /*4420*/  IMAD.MOV.U32 R9, RZ, RZ, RZ ;  /* 0x000000ffff097224 */ /* 0x000fe400078e00ff */
[----:B------:R-:W-:-:S07]  /*4430*/  IMAD.MOV.U32 R8, RZ, RZ, -0x1 ;  /* 0xffffffffff087424 */ /* 0x000fce00078e00ff */
[----:B0123--:R-:W-:Y:S05]  /*4440*/  WARPSYNC.COLLECTIVE R8, `(.L_x_1361) ;  /* 0x0000000008087348 */ /* 0x00ffea0003c00000 */
[----:B--2---:R2:W4:Y:S02]  /*4450*/  SHFL.UP P5, R11, R15, R10, R9 ;  /* 0x0400000a0f0b7389 */ /* 0x00452400000a0009 */
[----:B01234-:R-:W-:Y:S05]  /*4460*/  ENDCOLLECTIVE ;  /* 0x000000000000791b */ /* 0x01ffea0003800000 */
.L_x_1361:
[----:B------:R-:W-:Y:S05]  /*4470*/  BSYNC B0 ;  /* 0x0000000000007941 */ /* 0x000fea0003800000 */
.L_x_1360:
[C---:B------:R-:W-:Y:S01]  /*4480*/  ISETP.NE.AND P4, PT, R13.reuse, RZ, PT ;  /* 0x000000ff0d00720c */ /* 0x040fe20003f85270 */
[----:B------:R-:W-:Y:S01]  /*4490*/  IMAD.MOV.U32 R10, RZ, RZ, 0x2 ;  /* 0x00000002ff0a7424 */ /* 0x000fe200078e00ff */
[----:B------:R-:W-:Y:S02]  /*44a0*/  MOV R9, RZ ;  /* 0x000000ff00097202 */ /* 0x000fe40000000f00 */
[C---:B------:R-:W-:Y:S02]  /*44b0*/  ISETP.GE.U32.AND P3, PT, R13.reuse, 0x2, PT ;  /* 0x000000020d00780c */ /* 0x040fe40003f66070 */
[C---:B------:R-:W-:Y:S02]  /*44c0*/  ISETP.GE.U32.AND P2, PT, R13.reuse, 0x4, PT ;  /* 0x000000040d00780c */ /* 0x040fe40003f46070 */
[C---:B------:R-:W-:Y:S02]  /*44d0*/  ISETP.GE.U32.AND P1, PT, R13.reuse, 0x8, PT ;  /* 0x000000080d00780c */ /* 0x040fe40003f26070 */
[----:B------:R-:W-:Y:S01]  /*44e0*/  ISETP.GE.U32.AND P0, PT, R13, 0x10, PT ;  /* 0x000000100d00780c */ /* 0x000fe20003f06070 */
[----:B------:R-:W-:Y:S01]  /*44f0*/  IMAD.MOV.U32 R26, RZ, RZ, 0x1f ;  /* 0x0000001fff1a7424 */ /* 0x000fe200078e00ff */
[----:B------:R-:W-:Y:S01]  /*4500*/  SEL R8, R11, RZ, P4 ;  /* 0x000000ff0b087207 */ /* 0x000fe20002000000 */
[----:B------:R0:W1:Y:S04]  /*4510*/  LDS R19, [R4+0x100] ;  /* 0x0001000004137984 */ /* 0x0000680000000800 */
[----:B------:R-:W-:-:S02]  /*4520*/  IMAD.IADD R15, R15, 0x1, R8 ;  /* 0x000000010f0f7824 */ /* 0x000fc400078e0208 */
[----:B------:R-:W-:-:S07]  /*4530*/  IMAD.MOV.U32 R8, RZ, RZ, -0x1 ;  /* 0xffffffffff087424 */ /* 0x000fce00078e00ff */
[----:B01----:R-:W-:Y:S05]  /*4540*/  WARPSYNC.COLLECTIVE R8, `(.L_x_1362) ;  /* 0x0000000008087348 */ /* 0x003fea0003c00000 */
[----:B------:R2:W3:Y:S02]  /*4550*/  SHFL.UP P5, R11, R15, R10, R9 ;  /* 0x0400000a0f0b7389 */ /* 0x0004e400000a0009 */
[----:B0123--:R-:W-:Y:S05]  /*4560*/  ENDCOLLECTIVE ;  /* 0x000000000000791b */ /* 0x00ffea0003800000 */
.L_x_1362:
[----:B------:R-:W-:Y:S01]  /*4570*/  IMAD.MOV.U32 R10, RZ, RZ, 0x4 ;  /* 0x00000004ff0a7424 */ /* 0x000fe200078e00ff */
[----:B------:R-:W-:-:S05]  /*4580*/  SEL R14, R11, RZ, P3 ;  /* 0x000000ff0b0e7207 */ /* 0x000fca0001800000 */
[----:B------:R-:W-:-:S04]  /*4590*/  IMAD.IADD R14, R15, 0x1, R14 ;  /* 0x000000010f0e7824 */ /* 0x000fc800078e020e */
[----:B------:R-:W-:-:S07]  /*45a0*/  IMAD.MOV.U32 R15, RZ, RZ, R14 ;  /* 0x000000ffff0f7224 */ /* 0x000fce00078e000e */
[----:B------:R-:W-:Y:S05]  /*45b0*/  WARPSYNC.COLLECTIVE R8, `(.L_x_1363) ;  /* 0x0000000008087348 */ /* 0x000fea0003c00000 */
[----:B------:R0:W1:Y:S02]  /*45c0*/  SHFL.UP P5, R11, R15, R10, R9 ;  /* 0x0400000a0f0b7389 */ /* 0x00006400000a0009 */
[----:B01----:R-:W-:Y:S05]  /*45d0*/  ENDCOLLECTIVE ;  /* 0x000000000000791b */ /* 0x003fea0003800000 */
.L_x_1363:
[----:B------:R-:W-:Y:S01]  /*45e0*/  IMAD.MOV.U32 R10, RZ, RZ, 0x8 ;  /* 0x00000008ff0a7424 */ /* 0x000fe200078e00ff */
[----:B------:R-:W-:-:S04]  /*45f0*/  SEL R11, R11, RZ, P2 ;  /* 0x000000ff0b0b7207 */ /* 0x000fc80001000000 */
[----:B------:R-:W-:Y:S02]  /*4600*/  IADD3 R12, PT, PT, R14, R11, RZ ;  /* 0x0000000b0e0c7210 */ /* 0x000fe40007ffe0ff */
[----:B------:R0:W1:Y:S03]  /*4610*/  LDS R14, [R4+0x80] ;  /* 0x00008000040e7984 */ /* 0x0000660000000800 */
[----:B------:R-:W-:-:S07]  /*4620*/  IMAD.MOV.U32 R15, RZ, RZ, R12 ;  /* 0x000000ffff0f7224 */ /* 0x000fce00078e000c */
[----:B01----:R-:W-:Y:S05]  /*4630*/  WARPSYNC.COLLECTIVE R8, `(.L_x_1364) ;  /* 0x0000000008087348 */ /* 0x003fea0003c00000 */
[----:B------:R2:W3:Y:S02]  /*4640*/  SHFL.UP P5, R11, R15, R10, R9 ;  /* 0x0400000a0f0b7389 */ /* 0x0004e400000a0009 */
[----:B0123--:R-:W-:Y:S05]  /*4650*/  ENDCOLLECTIVE ;  /* 0x000000000000791b */ /* 0x00ffea0003800000 */
.L_x_1364:
[----:B------:R-:W-:Y:S01]  /*4660*/  HFMA2 R10, -RZ, RZ, 0, 9.5367431640625e-07 ;  /* 0x00000010ff0a7431 */ /* 0x000fe200000001ff */
[----:B------:R-:W-:-:S05]  /*4670*/  SEL R11, R11, RZ, P1 ;  /* 0x000000ff0b0b7207 */ /* 0x000fca0000800000 */
[----:B------:R-:W-:-:S04]  /*4680*/  IMAD.IADD R18, R12, 0x1, R11 ;  /* 0x000000010c127824 */ /* 0x000fc800078e020b */
[----:B------:R-:W-:-:S07]  /*4690*/  IMAD.MOV.U32 R15, RZ, RZ, R18 ;  /* 0x000000ffff0f7224 */ /* 0x000fce00078e0012 */
[----:B------:R-:W-:Y:S05]  /*46a0*/  WARPSYNC.COLLECTIVE R8, `(.L_x_1365) ;  /* 0x0000000008087348 */ /* 0x000fea0003c00000 */
[----:B------:R0:W1:Y:S02]  /*46b0*/  SHFL.UP P5, R11, R15, R10, R9 ;  /* 0x0400000a0f0b7389 */ /* 0x00006400000a0009 */
[----:B01----:R-:W-:Y:S05]  /*46c0*/  ENDCOLLECTIVE ;  /* 0x000000000000791b */ /* 0x003fea0003800000 */
.L_x_1365:
[----:B------:R-:W-:Y:S02]  /*46d0*/  MOV R25, 0x1f ;  /* 0x0000001f00197802 */ /* 0x000fe40000000f00 */
[----:B------:R-:W-:-:S05]  /*46e0*/  SEL R11, R11, RZ, P0 ;  /* 0x000000ff0b0b7207 */ /* 0x000fca0000000000 */
[----:B------:R-:W-:Y:S02]  /*46f0*/  IMAD.IADD R11, R18, 0x1, R11 ;  /* 0x00000001120b7824 */ /* 0x000fe400078e020b */
[----:B------:R-:W-:Y:S02]  /*4700*/  IMAD.MOV.U32 R15, RZ, RZ, R14 ;  /* 0x000000ffff0f7224 */ /* 0x000fe400078e000e */
[----:B------:R-:W-:Y:S02]  /*4710*/  IMAD.IADD R13, R11, 0x1, -R0 ;  /* 0x000000010b0d7824 */ /* 0x000fe400078e0a00 */
[----:B------:R-:W-:Y:S02]  /*4720*/  IMAD.MOV.U32 R27, RZ, RZ, R11 ;  /* 0x000000ffff1b7224 */ /* 0x000fe400078e000b */
[----:B------:R-:W-:Y:S01]  /*4730*/  IMAD.MOV.U32 R10, RZ, RZ, 0x1 ;  /* 0x00000001ff0a7424 */ /* 0x000fe200078e00ff */
[----:B------:R0:W-:Y:S06]  /*4740*/  REDG.E.ADD.STRONG.GPU desc[UR8][R2.64+-0x100], R13 ;  /* 0xffff000d0200798e */ /* 0x0001ec000c12e108 */
[----:B0-----:R-:W-:Y:S05]  /*4750*/  WARPSYNC.COLLECTIVE R8, `(.L_x_1366) ;  /* 0x0000000008087348 */ /* 0x001fea0003c00000 */
[----:B------:R1:W2:Y:S02]  /*4760*/  SHFL.IDX P5, R22, R27, R26, R25 ;  /* 0x0000001a1b167389 */ /* 0x0002a400000a0019 */
[----:B012---:R-:W-:Y:S05]  /*4770*/  ENDCOLLECTIVE ;  /* 0x000000000000791b */ /* 0x007fea0003800000 */
.L_x_1366:
[----:B------:R-:W-:Y:S05]  /*4780*/  WARPSYNC.COLLECTIVE R8, `(.L_x_1367) ;  /* 0x0000000008087348 */ /* 0x000fea0003c00000 */
[----:B------:R0:W1:Y:S02]  /*4790*/  SHFL.UP P5, R11, R15, R10, R9 ;  /* 0x0400000a0f0b7389 */ /* 0x00006400000a0009 */
[----:B01----:R-:W-:Y:S05]  /*47a0*/  ENDCOLLECTIVE ;  /* 0x000000000000791b */ /* 0x003fea0003800000 */
.L_x_1367:
[----:B------:R-:W-:Y:S02]  /*47b0*/  IMAD.MOV.U32 R10, RZ, RZ, 0x2 ;  /* 0x00000002ff0a7424 */ /* 0x000fe400078e00ff */
[----:B------:R-:W-:Y:S02]  /*47c0*/  IMAD.MOV.U32 R17, RZ, RZ, R22 ;  /* 0x000000ffff117224 */ /* 0x000fe400078e0016 */
[----:B------:R-:W-:-:S05]  /*47d0*/  IMAD.MOV.U32 R16, RZ, RZ, R11 ;  /* 0x000000ffff107224 */ /* 0x000fca00078e000b */
[----:B------:R-:W-:-:S04]  /*47e0*/  SEL R11, R16, RZ, P4 ;  /* 0x000000ff100b7207 */ /* 0x000fc80002000000 */
[----:B------:R-:W-:Y:S02]  /*47f0*/  IADD3 R16, PT, PT, R14, R11, RZ ;  /* 0x0000000b0e107210 */ /* 0x000fe40007ffe0ff */
[----:B------:R0:W1:Y:S03]  /*4800*/  LDS R14, [R4+0x300] ;  /* 0x00030000040e7984 */ /* 0x0000660000000800 */
[----:B------:R-:W-:-:S07]  /*4810*/  IMAD.MOV.U32 R15, RZ, RZ, R16 ;  /* 0x000000ffff0f7224 */ /* 0x000fce00078e0010 */
[----:B01----:R-:W-:Y:S05]  /*4820*/  WARPSYNC.COLLECTIVE R8, `(.L_x_1368) ;  /* 0x0000000008087348 */ /* 0x003fea0003c00000 */
[----:B------:R2:W3:Y:S02]  /*4830*/  SHFL.UP P5, R11, R15, R10, R9 ;  /* 0x0400000a0f0b7389 */ /* 0x0004e400000a0009 */
[----:B0123--:R-:W-:Y:S05]  /*4840*/  ENDCOLLECTIVE ;  /* 0x000000000000791b */ /* 0x00ffea0003800000 */
.L_x_1368:
[----:B------:R-:W-:Y:S02]  /*4850*/  IMAD.MOV.U32 R10, RZ, RZ, 0x4 ;  /* 0x00000004ff0a7424 */ /* 0x000fe400078e00ff */
[----:B------:R-:W-:-:S05]  /*4860*/  IMAD.MOV.U32 R18, RZ, RZ, R11 ;  /* 0x000000ffff127224 */ /* 0x000fca00078e000b */
[----:B------:R-:W-:-:S05]  /*4870*/  SEL R11, R18, RZ, P3 ;  /* 0x000000ff120b7207 */ /* 0x000fca0001800000 */
[----:B------:R-:W-:-:S05]  /*4880*/  IMAD.IADD R18, R16, 0x1, R11 ;  /* 0x0000000110127824 */ /* 0x000fca00078e020b */
[----:B------:R-:W-:-:S07]  /*4890*/  MOV R15, R18 ;  /* 0x00000012000f7202 */ /* 0x000fce0000000f00 */
[----:B------:R-:W-:Y:S05]  /*48a0*/  WARPSYNC.COLLECTIVE R8, `(.L_x_1369) ;  /* 0x0000000008087348 */ /* 0x000fea0003c00000 */
[----:B------:R0:W1:Y:S02]  /*48b0*/  SHFL.UP P5, R11, R15, R10, R9 ;  /* 0x0400000a0f0b7389 */ /* 0x00006400000a0009 */
[----:B01----:R-:W-:Y:S05]  /*48c0*/  ENDCOLLECTIVE ;  /* 0x000000000000791b */ /* 0x003fea0003800000 */
.L_x_1369:
[----:B------:R-:W-:Y:S02]  /*48d0*/  HFMA2 R10, -RZ, RZ, 0, 4.76837158203125e-07 ;  /* 0x00000008ff0a7431 */ /* 0x000fe400000001ff */
[----:B------:R-:W-:-:S05]  /*48e0*/  IMAD.MOV.U32 R16, RZ, RZ, R11 ;  /* 0x000000ffff107224 */ /* 0x000fca00078e000b */
[----:B------:R-:W-:-:S05]  /*48f0*/  SEL R11, R16, RZ, P2 ;  /* 0x000000ff100b7207 */ /* 0x000fca0001000000 */
[----:B------:R-:W-:-:S04]  /*4900*/  IMAD.IADD R16, R18, 0x1, R11 ;  /* 0x0000000112107824 */ /* 0x000fc800078e020b */
[----:B------:R-:W-:-:S07]  /*4910*/  IMAD.MOV.U32 R15, RZ, RZ, R16 ;  /* 0x000000ffff0f7224 */ /* 0x000fce00078e0010 */
[----:B------:R-:W-:Y:S05]  /*4920*/  WARPSYNC.COLLECTIVE R8, `(.L_x_1370) ;  /* 0x0000000008087348 */ /* 0x000fea0003c00000 */
[----:B------:R0:W1:Y:S02]  /*4930*/  SHFL.UP P5, R11, R15, R10, R9 ;  /* 0x0400000a0f0b7389 */ /* 0x00006400000a0009 */
[----:B01----:R-:W-:Y:S05]  /*4940*/  ENDCOLLECTIVE ;  /* 0x000000000000791b */ /* 0x003fea0003800000 */
.L_x_1370:
[----:B------:R-:W-:Y:S02]  /*4950*/  IMAD.MOV.U32 R10, RZ, RZ, 0x10 ;  /* 0x00000010ff0a7424 */ /* 0x000fe400078e00ff */
[----:B------:R-:W-:-:S05]  /*4960*/  IMAD.MOV.U32 R18, RZ, RZ, R11 ;  /* 0x000000ffff127224 */ /* 0x000fca00078e000b */
[----:B------:R-:W-:-:S05]  /*4970*/  SEL R21, R18, RZ, P1 ;  /* 0x000000ff12157207 */ /* 0x000fca0000800000 */
[----:B------:R-:W-:Y:S02]  /*4980*/  IMAD.IADD R21, R16, 0x1, R21 ;  /* 0x0000000110157824 */ /* 0x000fe400078e0215 */
[----:B------:R0:W1:Y:S02]  /*4990*/  LDS R16, [R4+0x380] ;  /* 0x0003800004107984 */ /* 0x0000640000000800 */
[----:B------:R-:W-:-:S07]  /*49a0*/  IMAD.MOV.U32 R15, RZ, RZ, R21 ;  /* 0x000000ffff0f7224 */ /* 0x000fce00078e0015 */
[----:B01----:R-:W-:Y:S05]  /*49b0*/  WARPSYNC.COLLECTIVE R8, `(.L_x_1371) ;  /* 0x0000000008087348 */ /* 0x003fea0003c00000 */
[----:B------:R2:W3:Y:S02]  /*49c0*/  SHFL.UP P5, R11, R15, R10, R9 ;  /* 0x0400000a0f0b7389 */ /* 0x0004e400000a0009 */
[----:B0123--:R-:W-:Y:S05]  /*49d0*/  ENDCOLLECTIVE ;  /* 0x000000000000791b */ /* 0x00ffea0003800000 */
.L_x_1371:
[----:B------:R-:W-:-:S04]  /*49e0*/  MOV R23, R11 ;  /* 0x0000000b00177202 */ /* 0x000fc80000000f00 */
[----:B------:R-:W-:Y:S01]  /*49f0*/  SEL R12, R23, RZ, P0 ;  /* 0x000000ff170c7207 */ /* 0x000fe20000000000 */
[----:B------:R-:W-:Y:S02]  /*4a00*/  HFMA2 R10, -RZ, RZ, 0, 5.9604644775390625e-08 ;  /* 0x00000001ff0a7431 */ /* 0x000fe400000001ff */
[----:B------:R-:W-:Y:S01]  /*4a10*/  IMAD.MOV.U32 R15, RZ, RZ, R19 ;  /* 0x000000ffff0f7224 */ /* 0x000fe200078e0013 */
[----:B------:R0:W1:Y:S01]  /*4a20*/  LDS R23, [R4+0x180] ;  /* 0x0001800004177984 */ /* 0x0000620000000800 */
[----:B------:R-:W-:-:S04]  /*4a30*/  IMAD.IADD R21, R21, 0x1, R12 ;  /* 0x0000000115157824 */ /* 0x000fc800078e020c */
[----:B------:R-:W-:Y:S01]  /*4a40*/  IMAD.MOV.U32 R27, RZ, RZ, R21 ;  /* 0x000000ffff1b7224 */ /* 0x000fe200078e0015 */
[----:B------:R-:W-:-:S05]  /*4a50*/  IADD3 R11, PT, PT, R21, R17, -R0 ;  /* 0x00000011150b7210 */ /* 0x000fca0007ffe800 */
[----:B------:R0:W-:Y:S02]  /*4a60*/  REDG.E.ADD.STRONG.GPU desc[UR8][R2.64+-0x80], R11 ;  /* 0xffff800b0200798e */ /* 0x0001e4000c12e108 */
[----:B01----:R-:W-:Y:S05]  /*4a70*/  WARPSYNC.COLLECTIVE R8, `(.L_x_1372) ;  /* 0x0000000008087348 */ /* 0x003fea0003c00000 */
[----:B------:R2:W3:Y:S02]  /*4a80*/  SHFL.IDX P5, R22, R27, R26, R25 ;  /* 0x0000001a1b167389 */ /* 0x0004e400000a0019 */
[----:B0123--:R-:W-:Y:S05]  /*4a90*/  ENDCOLLECTIVE ;  /* 0x000000000000791b */ /* 0x00ffea0003800000 */
.L_x_1372:
[----:B------:R-:W-:Y:S05]  /*4aa0*/  WARPSYNC.COLLECTIVE R8, `(.L_x_1373) ;  /* 0x0000000008087348 */ /* 0x000fea0003c00000 */
[----:B------:R0:W1:Y:S02]  /*4ab0*/  SHFL.UP P5, R11, R15, R10, R9 ;  /* 0x0400000a0f0b7389 */ /* 0x00006400000a0009 */
[----:B01----:R-:W-:Y:S05]  /*4ac0*/  ENDCOLLECTIVE ;  /* 0x000000000000791b */ /* 0x003fea0003800000 */
.L_x_1373:
        /* <DEDUP_REMOVED lines=8> */
[----:B------:R0:W1:Y:S02]  /*4b50*/  SHFL.UP P5, R11, R15, R10, R9 ;  /* 0x0400000a0f0b7389 */ /* 0x00006400000a0009 */
[----:B01----:R-:W-:Y:S05]  /*4b60*/  ENDCOLLECTIVE ;  /* 0x000000000000791b */ /* 0x003fea0003800000 */
.L_x_1374:
[----:B------:R-:W-:Y:S01]  /*4b70*/  IMAD.MOV.U32 R10, RZ, RZ, 0x4 ;  /* 0x00000004ff0a7424 */ /* 0x000fe200078e00ff */
[----:B------:R-:W-:-:S04]  /*4b80*/  MOV R19, R11 ;  /* 0x0000000b00137202 */ /* 0x000fc80000000f00 */
[----:B------:R-:W-:-:S05]  /*4b90*/  SEL R19, R19, RZ, P3 ;  /* 0x000000ff13137207 */ /* 0x000fca0001800000 */
[----:B------:R-:W-:-:S04]  /*4ba0*/  IMAD.IADD R20, R20, 0x1, R19 ;  /* 0x0000000114147824 */ /* 0x000fc800078e0213 */
[----:B------:R-:W-:-:S07]  /*4bb0*/  IMAD.MOV.U32 R15, RZ, RZ, R20 ;  /* 0x000000ffff0f7224 */ /* 0x000fce00078e0014 */
[----:B------:R-:W-:Y:S05]  /*4bc0*/  WARPSYNC.COLLECTIVE R8, `(.L_x_1375) ;  /* 0x0000000008087348 */ /* 0x000fea0003c00000 */
[----:B------:R0:W1:Y:S02]  /*4bd0*/  SHFL.UP P5, R11, R15, R10, R9 ;  /* 0x0400000a0f0b7389 */ /* 0x00006400000a0009 */
[----:B01----:R-:W-:Y:S05]  /*4be0*/  ENDCOLLECTIVE ;  /* 0x000000000000791b */ /* 0x003fea0003800000 */
.L_x_1375:
[----:B------:R-:W-:Y:S02]  /*4bf0*/  IMAD.MOV.U32 R10, RZ, RZ, 0x8 ;  /* 0x00000008ff0a7424 */ /* 0x000fe400078e00ff */
        /* <DEDUP_REMOVED lines=8> */
.L_x_1376:
        /* <DEDUP_REMOVED lines=8> */
.L_x_1377:
        /* <DEDUP_REMOVED lines=9> */
[----:B0-----:R-:W-:Y:S05]  /*4d90*/  WARPSYNC.COLLECTIVE R8, `(.L_x_1378) ;  /* 0x0000000008087348 */ /* 0x001fea0003c00000 */
[----:B------:R1:W2:Y:S02]  /*4da0*/  SHFL.IDX P5, R22, R27, R26, R25 ;  /* 0x0000001a1b167389 */ /* 0x0002a400000a0019 */
[----:B012---:R-:W-:Y:S05]  /*4db0*/  ENDCOLLECTIVE ;  /* 0x000000000000791b */ /* 0x007fea0003800000 */
.L_x_1378:
[----:B------:R-:W-:Y:S05]  /*4dc0*/  WARPSYNC.COLLECTIVE R8, `(.L_x_1379) ;  /* 0x0000000008087348 */ /* 0x000fea0003c00000 */
[----:B------:R0:W1:Y:S02]  /*4dd0*/  SHFL.UP P5, R11, R15, R10, R9 ;  /* 0x0400000a0f0b7389 */ /* 0x00006400000a0009 */
[----:B01----:R-:W-:Y:S05]  /*4de0*/  ENDCOLLECTIVE ;  /* 0x000000000000791b */ /* 0x003fea0003800000 */
.L_x_1379:
[----:B------:R-:W-:Y:S02]  /*4df0*/  IMAD.MOV.U32 R10, RZ, RZ, 0x2 ;  /* 0x00000002ff0a7424 */ /* 0x000fe400078e00ff */
[----:B------:R-:W-:Y:S01]  /*4e00*/  IMAD.MOV.U32 R24, RZ, RZ, R22 ;  /* 0x000000ffff187224 */ /* 0x000fe200078e0016 */
[----:B------:R-:W-:-:S03]  /*4e10*/  MOV R17, R11 ;  /* 0x0000000b00117202 */ /* 0x000fc60000000f00 */
[----:B------:R-:W-:Y:S01]  /*4e20*/  IMAD.IADD R21, R21, 0x1, R24 ;  /* 0x0000000115157824 */ /* 0x000fe200078e0218 */
[----:B------:R-:W-:Y:S02]  /*4e30*/  SEL R12, R17, RZ, P4 ;  /* 0x000000ff110c7207 */ /* 0x000fe40002000000 */
[----:B------:R0:W1:Y:S03]  /*4e40*/  LDS R17, [R4+0x280] ;  /* 0x0002800004117984 */ /* 0x0000660000000800 */
[----:B------:R-:W-:Y:S02]  /*4e50*/  IMAD.IADD R23, R23, 0x1, R12 ;  /* 0x0000000117177824 */ /* 0x000fe400078e020c */
[----:B------:R0:W2:Y:S02]  /*4e60*/  LDS R12, [R4+0x200] ;  /* 0x00020000040c7984 */ /* 0x0000a40000000800 */
[----:B------:R-:W-:-:S07]  /*4e70*/  IMAD.MOV.U32 R15, RZ, RZ, R23 ;  /* 0x000000ffff0f7224 */ /* 0x000fce00078e0017 */
[----:B012---:R-:W-:Y:S05]  /*4e80*/  WARPSYNC.COLLECTIVE R8, `(.L_x_1380) ;  /* 0x0000000008087348 */ /* 0x007fea0003c00000 */
[----:B------:R3:W4:Y:S02]  /*4e90*/  SHFL.UP P5, R11, R15, R10, R9 ;  /* 0x0400000a0f0b7389 */ /* 0x00072400000a0009 */
[----:B01234-:R-:W-:Y:S05]  /*4ea0*/  ENDCOLLECTIVE ;  /* 0x000000000000791b */ /* 0x01ffea0003800000 */
.L_x_1380:
[----:B------:R-:W-:Y:S02]  /*4eb0*/  IMAD.MOV.U32 R10, RZ, RZ, 0x4 ;  /* 0x00000004ff0a7424 */ /* 0x000fe400078e00ff */
[----:B------:R-:W-:-:S05]  /*4ec0*/  IMAD.MOV.U32 R22, RZ, RZ, R11 ;  /* 0x000000ffff167224 */ /* 0x000fca00078e000b */
[----:B------:R-:W-:-:S04]  /*4ed0*/  SEL R22, R22, RZ, P3 ;  /* 0x000000ff16167207 */ /* 0x000fc80001800000 */
[----:B------:R-:W-:-:S05]  /*4ee0*/  IADD3 R25, PT, PT, R23, R22, RZ ;  /* 0x0000001617197210 */ /* 0x000fca0007ffe0ff */
[----:B------:R-:W-:-:S07]  /*4ef0*/  IMAD.MOV.U32 R15, RZ, RZ, R25 ;  /* 0x000000ffff0f7224 */ /* 0x000fce00078e0019 */
[----:B------:R-:W-:Y:S05]  /*4f00*/  WARPSYNC.COLLECTIVE R8, `(.L_x_1381) ;  /* 0x0000000008087348 */ /* 0x000fea0003c00000 */
[----:B------:R0:W1:Y:S02]  /*4f10*/  SHFL.UP P5, R11, R15, R10, R9 ;  /* 0x0400000a0f0b7389 */ /* 0x00006400000a0009 */
[----:B01----:R-:W-:Y:S05]  /*4f20*/  ENDCOLLECTIVE ;  /* 0x000000000000791b */ /* 0x003fea0003800000 */
.L_x_1381:
        /* <DEDUP_REMOVED lines=8> */
.L_x_1382:
[----:B------:R-:W-:Y:S02]  /*4fb0*/  HFMA2 R10, -RZ, RZ, 0, 9.5367431640625e-07 ;  /* 0x00000010ff0a7431 */ /* 0x000fe400000001ff */
[----:B------:R-:W-:-:S05]  /*4fc0*/  IMAD.MOV.U32 R29, RZ, RZ, R11 ;  /* 0x000000ffff1d7224 */ /* 0x000fca00078e000b */
[----:B------:R-:W-:-:S05]  /*4fd0*/  SEL R23, R29, RZ, P1 ;  /* 0x000000ff1d177207 */ /* 0x000fca0000800000 */
[----:B------:R-:W-:-:S04]  /*4fe0*/  IMAD.IADD R23, R26, 0x1, R23 ;  /* 0x000000011a177824 */ /* 0x000fc800078e0217 */
[----:B------:R-:W-:-:S07]  /*4ff0*/  IMAD.MOV.U32 R15, RZ, RZ, R23 ;  /* 0x000000ffff0f7224 */ /* 0x000fce00078e0017 */
[----:B------:R-:W-:Y:S05]  /*5000*/  WARPSYNC.COLLECTIVE R8, `(.L_x_1383) ;  /* 0x0000000008087348 */ /* 0x000fea0003c00000 */
[----:B------:R0:W1:Y:S02]  /*5010*/  SHFL.UP P5, R11, R15, R10, R9 ;  /* 0x0400000a0f0b7389 */ /* 0x00006400000a0009 */
[----:B01----:R-:W-:Y:S05]  /*5020*/  ENDCOLLECTIVE ;  /* 0x000000000000791b */ /* 0x003fea0003800000 */
.L_x_1383:
[----:B------:R-:W-:Y:S02]  /*5030*/  IMAD.MOV.U32 R25, RZ, RZ, 0x1f ;  /* 0x0000001fff197424 */ /* 0x000fe400078e00ff */
[----:B------:R-:W-:-:S05]  /*5040*/  IMAD.MOV.U32 R26, RZ, RZ, R11 ;  /* 0x000000ffff1a7224 */ /* 0x000fca00078e000b */
[----:B------:R-:W-:-:S05]  /*5050*/  SEL R26, R26, RZ, P0 ;  /* 0x000000ff1a1a7207 */ /* 0x000fca0000000000 */
[----:B------:R-:W-:Y:S01]  /*5060*/  IMAD.IADD R31, R23, 0x1, R26 ;  /* 0x00000001171f7824 */ /* 0x000fe200078e021a */
[----:B------:R-:W-:Y:S01]  /*5070*/  MOV R26, 0x1f ;  /* 0x0000001f001a7802 */ /* 0x000fe20000000f00 */
[----:B------:R-:W-:Y:S02]  /*5080*/  IMAD.MOV.U32 R15, RZ, RZ, R12 ;  /* 0x000000ffff0f7224 */ /* 0x000fe400078e000c */
[----:B------:R-:W-:Y:S01]  /*5090*/  IMAD.MOV.U32 R27, RZ, RZ, R31 ;  /* 0x000000ffff1b7224 */ /* 0x000fe200078e001f */
[----:B------:R-:W-:Y:S01]  /*50a0*/  IADD3 R11, PT, PT, R31, R21, -R0 ;  /* 0x000000151f0b7210 */ /* 0x000fe20007ffe800 */
[----:B------:R-:W-:-:S04]  /*50b0*/  IMAD.MOV.U32 R10, RZ, RZ, 0x1 ;  /* 0x00000001ff0a7424 */ /* 0x000fc800078e00ff */
[----:B------:R0:W-:Y:S03]  /*50c0*/  REDG.E.ADD.STRONG.GPU desc[UR8][R2.64+0x80], R11 ;  /* 0x0000800b0200798e */ /* 0x0001e6000c12e108 */
[----:B0-----:R-:W-:Y:S05]  /*50d0*/  WARPSYNC.COLLECTIVE R8, `(.L_x_1384) ;  /* 0x0000000008087348 */ /* 0x001fea0003c00000 */
[----:B------:R1:W2:Y:S02]  /*50e0*/  SHFL.IDX P5, R22, R27, R26, R25 ;  /* 0x0000001a1b167389 */ /* 0x0002a400000a0019 */
[----:B012---:R-:W-:Y:S05]  /*50f0*/  ENDCOLLECTIVE ;  /* 0x000000000000791b */ /* 0x007fea0003800000 */
.L_x_1384:
[----:B------:R-:W-:Y:S05]  /*5100*/  WARPSYNC.COLLECTIVE R8, `(.L_x_1385) ;  /* 0x0000000008087348 */ /* 0x000fea0003c00000 */
[----:B------:R0:W1:Y:S02]  /*5110*/  SHFL.UP P5, R11, R15, R10, R9 ;  /* 0x0400000a0f0b7389 */ /* 0x00006400000a0009 */
[----:B01----:R-:W-:Y:S05]  /*5120*/  ENDCOLLECTIVE ;  /* 0x000000000000791b */ /* 0x003fea0003800000 */
.L_x_1385:
[----:B------:R-:W-:Y:S02]  /*5130*/  IMAD.MOV.U32 R10, RZ, RZ, 0x2 ;  /* 0x00000002ff0a7424 */ /* 0x000fe400078e00ff */
[----:B------:R-:W-:Y:S01]  /*5140*/  IMAD.MOV.U32 R23, RZ, RZ, R22 ;  /* 0x000000ffff177224 */ /* 0x000fe200078e0016 */
[----:B------:R-:W-:-:S04]  /*5150*/  MOV R22, R11 ;  /* 0x0000000b00167202 */ /* 0x000fc80000000f00 */
[----:B------:R-:W-:-:S05]  /*5160*/  SEL R11, R22, RZ, P4 ;  /* 0x000000ff160b7207 */ /* 0x000fca0002000000 */
[----:B------:R-:W-:-:S04]  /*5170*/  IMAD.IADD R24, R12, 0x1, R11 ;  /* 0x000000010c187824 */ /* 0x000fc800078e020b */
[----:B------:R-:W-:-:S07]  /*5180*/  IMAD.MOV.U32 R15, RZ, RZ, R24 ;  /* 0x000000ffff0f7224 */ /* 0x000fce00078e0018 */
[----:B------:R-:W-:Y:S05]  /*5190*/  WARPSYNC.COLLECTIVE R8, `(.L_x_1386) ;  /* 0x0000000008087348 */ /* 0x000fea0003c00000 */
[----:B------:R0:W1:Y:S02]  /*51a0*/  SHFL.UP P5, R11, R15, R10, R9 ;  /* 0x0400000a0f0b7389 */ /* 0x00006400000a0009 */
[----:B01----:R-:W-:Y:S05]  /*51b0*/  ENDCOLLECTIVE ;  /* 0x000000000000791b */ /* 0x003fea0003800000 */
.L_x_1386:
        /* <DEDUP_REMOVED lines=8> */
.L_x_1387:
        /* <DEDUP_REMOVED lines=8> */
.L_x_1388:
[----:B------:R-:W-:Y:S02]  /*52c0*/  HFMA2 R10, -RZ, RZ, 0, 9.5367431640625e-07 ;  /* 0x00000010ff0a7431 */ /* 0x000fe400000001ff */
[----:B------:R-:W-:-:S05]  /*52d0*/  IMAD.MOV.U32 R31, RZ, RZ, R11 ;  /* 0x000000ffff1f7224 */ /* 0x000fca00078e000b */
[----:B------:R-:W-:Y:S01]  /*52e0*/  SEL R12, R31, RZ, P1 ;  /* 0x000000ff1f0c7207 */ /* 0x000fe20000800000 */
[----:B------:R-:W-:-:S04]  /*52f0*/  IMAD.IADD R31, R21, 0x1, R23 ;  /* 0x00000001151f7824 */ /* 0x000fc800078e0217 */
[----:B------:R-:W-:-:S04]  /*5300*/  IMAD.IADD R27, R27, 0x1, R12 ;  /* 0x000000011b1b7824 */ /* 0x000fc800078e020c */
[----:B------:R-:W-:-:S07]  /*5310*/  IMAD.MOV.U32 R15, RZ, RZ, R27 ;  /* 0x000000ffff0f7224 */ /* 0x000fce00078e001b */
[----:B------:R-:W-:Y:S05]  /*5320*/  WARPSYNC.COLLECTIVE R8, `(.L_x_1389) ;  /* 0x0000000008087348 */ /* 0x000fea0003c00000 */
[----:B------:R0:W1:Y:S02]  /*5330*/  SHFL.UP P5, R11, R15, R10, R9 ;  /* 0x0400000a0f0b7389 */ /* 0x00006400000a0009 */
[----:B01----:R-:W-:Y:S05]  /*5340*/  ENDCOLLECTIVE ;  /* 0x000000000000791b */ /* 0x003fea0003800000 */
.L_x_1389:
[----:B------:R-:W-:Y:S02]  /*5350*/  IMAD.MOV.U32 R26, RZ, RZ, 0x1f ;  /* 0x0000001fff1a7424 */ /* 0x000fe400078e00ff */
[----:B------:R-:W-:-:S05]  /*5360*/  IMAD.MOV.U32 R32, RZ, RZ, R11 ;  /* 0x000000ffff207224 */ /* 0x000fca00078e000b */
[----:B------:R-:W-:-:S05]  /*5370*/  SEL R32, R32, RZ, P0 ;  /* 0x000000ff20207207 */ /* 0x000fca0000000000 */
[----:B------:R-:W-:Y:S02]  /*5380*/  IMAD.IADD R27, R27, 0x1, R32 ;  /* 0x000000011b1b7824 */ /* 0x000fe400078e0220 */
[----:B------:R-:W-:-:S03]  /*5390*/  IMAD.MOV.U32 R15, RZ, RZ, R17 ;  /* 0x000000ffff0f7224 */ /* 0x000fc600078e0011 */
[----:B------:R-:W-:Y:S01]  /*53a0*/  IADD3 R11, PT, PT, R27, R31, -R0 ;  /* 0x0000001f1b0b7210 */ /* 0x000fe20007ffe800 */
[----:B------:R-:W-:-:S04]  /*53b0*/  IMAD.MOV.U32 R10, RZ, RZ, 0x1 ;  /* 0x00000001ff0a7424 */ /* 0x000fc800078e00ff */
[----:B------:R0:W-:Y:S03]  /*53c0*/  REDG.E.ADD.STRONG.GPU desc[UR8][R2.64+0x100], R11 ;  /* 0x0001000b0200798e */ /* 0x0001e6000c12e108 */
[----:B0-----:R-:W-:Y:S05]  /*53d0*/  WARPSYNC.COLLECTIVE R8, `(.L_x_1390) ;  /* 0x0000000008087348 */ /* 0x001fea0003c00000 */
[----:B------:R1:W2:Y:S02]  /*53e0*/  SHFL.IDX P5, R22, R27, R26, R25 ;  /* 0x0000001a1b167389 */ /* 0x0002a400000a0019 */
[----:B012---:R-:W-:Y:S05]  /*53f0*/  ENDCOLLECTIVE ;  /* 0x000000000000791b */ /* 0x007fea0003800000 */
.L_x_1390:
[----:B------:R-:W-:Y:S05]  /*5400*/  WARPSYNC.COLLECTIVE R8, `(.L_x_1391) ;  /* 0x0000000008087348 */ /* 0x000fea0003c00000 */
[----:B------:R0:W1:Y:S02]  /*5410*/  SHFL.UP P5, R11, R15, R10, R9 ;  /* 0x0400000a0f0b7389 */ /* 0x00006400000a0009 */
[----:B01----:R-:W-:Y:S05]  /*5420*/  ENDCOLLECTIVE ;  /* 0x000000000000791b */ /* 0x003fea0003800000 */
.L_x_1391:
[----:B------:R-:W-:Y:S01]  /*5430*/  IMAD.MOV.U32 R10, RZ, RZ, 0x2 ;  /* 0x00000002ff0a7424 */ /* 0x000fe200078e00ff */
[----:B------:R-:W-:Y:S01]  /*5440*/  MOV R30, R22 ;  /* 0x00000016001e7202 */ /* 0x000fe20000000f00 */
[----:B------:R-:W-:-:S03]  /*5450*/  IMAD.MOV.U32 R28, RZ, RZ, R11 ;  /* 0x000000ffff1c7224 */ /* 0x000fc600078e000b */
[----:B------:R-:W-:Y:S02]  /*5460*/  IADD3 R13, PT, PT, R31, R30, RZ ;  /* 0x0000001e1f0d7210 */ /* 0x000fe40007ffe0ff */
[----:B------:R-:W-:-:S05]  /*5470*/  SEL R28, R28, RZ, P4 ;  /* 0x000000ff1c1c7207 */ /* 0x000fca0002000000 */
[----:B------:R-:W-:-:S05]  /*5480*/  IMAD.IADD R28, R17, 0x1, R28 ;  /* 0x00000001111c7824 */ /* 0x000fca00078e021c */
[----:B------:R-:W-:-:S07]  /*5490*/  MOV R15, R28 ;  /* 0x0000001c000f7202 */ /* 0x000fce0000000f00 */
[----:B------:R-:W-:Y:S05]  /*54a0*/  WARPSYNC.COLLECTIVE R8, `(.L_x_1392) ;  /* 0x0000000008087348 */ /* 0x000fea0003c00000 */
[----:B------:R0:W1:Y:S02]  /*54b0*/  SHFL.UP P5, R11, R15, R10, R9 ;  /* 0x0400000a0f0b7389 */ /* 0x00006400000a0009 */
[----:B01----:R-:W-:Y:S05]  /*54c0*/  ENDCOLLECTIVE ;  /* 0x000000000000791b */ /* 0x003fea0003800000 */
.L_x_1392:
[----:B------:R-:W-:Y:S02]  /*54d0*/  HFMA2 R10, -RZ, RZ, 0, 2.384185791015625e-07 ;  /* 0x00000004ff0a7431 */ /* 0x000fe400000001ff */
[----:B------:R-:W-:-:S05]  /*54e0*/  IMAD.MOV.U32 R29, RZ, RZ, R11 ;  /* 0x000000ffff1d7224 */ /* 0x000fca00078e000b */
[----:B------:R-:W-:-:S05]  /*54f0*/  SEL R25, R29, RZ, P3 ;  /* 0x000000ff1d197207 */ /* 0x000fca0001800000 */
[----:B------:R-:W-:-:S04]  /*5500*/  IMAD.IADD R25, R28, 0x1, R25 ;  /* 0x000000011c197824 */ /* 0x000fc800078e0219 */
[----:B------:R-:W-:-:S07]  /*5510*/  IMAD.MOV.U32 R15, RZ, RZ, R25 ;  /* 0x000000ffff0f7224 */ /* 0x000fce00078e0019 */
[----:B------:R-:W-:Y:S05]  /*5520*/  WARPSYNC.COLLECTIVE R8, `(.L_x_1393) ;  /* 0x0000000008087348 */ /* 0x000fea0003c00000 */
[----:B------:R0:W1:Y:S02]  /*5530*/  SHFL.UP P5, R11, R15, R10, R9 ;  /* 0x0400000a0f0b7389 */ /* 0x00006400000a0009 */
[----:B01----:R-:W-:Y:S05]  /*5540*/  ENDCOLLECTIVE ;  /* 0x000000000000791b */ /* 0x003fea0003800000 */
.L_x_1393:
[----:B------:R-:W-:Y:S02]  /*5550*/  IMAD.MOV.U32 R10, RZ, RZ, 0x8 ;  /* 0x00000008ff0a7424 */ /* 0x000fe400078e00ff */
[----:B------:R-:W-:-:S05]  /*5560*/  IMAD.MOV.U32 R38, RZ, RZ, R11 ;  /* 0x000000ffff267224 */ /* 0x000fca00078e000b */
[----:B------:R-:W-:-:S05]  /*5570*/  SEL R38, R38, RZ, P2 ;  /* 0x000000ff26267207 */ /* 0x000fca0001000000 */
[----:B------:R-:W-:-:S04]  /*5580*/  IMAD.IADD R23, R25, 0x1, R38 ;  /* 0x0000000119177824 */ /* 0x000fc800078e0226 */
[----:B------:R-:W-:-:S07]  /*5590*/  IMAD.MOV.U32 R15, RZ, RZ, R23 ;  /* 0x000000ffff0f7224 */ /* 0x000fce00078e0017 */
[----:B------:R-:W-:Y:S05]  /*55a0*/  WARPSYNC.COLLECTIVE R8, `(.L_x_1394) ;  /* 0x0000000008087348 */ /* 0x000fea0003c00000 */
[----:B------:R0:W1:Y:S02]  /*55b0*/  SHFL.UP P5, R11, R15, R10, R9 ;  /* 0x0400000a0f0b7389 */ /* 0x00006400000a0009 */
[----:B01----:R-:W-:Y:S05]  /*55c0*/  ENDCOLLECTIVE ;  /* 0x000000000000791b */ /* 0x003fea0003800000 */
.L_x_1394:
        /* <DEDUP_REMOVED lines=8> */
.L_x_1395:
[----:B------:R-:W-:Y:S02]  /*5650*/  IMAD.MOV.U32 R25, RZ, RZ, 0x1f ;  /* 0x0000001fff197424 */ /* 0x000fe400078e00ff */
[----:B------:R-:W-:-:S05]  /*5660*/  IMAD.MOV.U32 R28, RZ, RZ, R11 ;  /* 0x000000ffff1c7224 */ /* 0x000fca00078e000b */
[----:B------:R-:W-:-:S05]  /*5670*/  SEL R28, R28, RZ, P0 ;  /* 0x000000ff1c1c7207 */ /* 0x000fca0000000000 */
[----:B------:R-:W-:Y:S02]  /*5680*/  IMAD.IADD R27, R23, 0x1, R28 ;  /* 0x00000001171b7824 */ /* 0x000fe400078e021c */
[----:B------:R-:W-:Y:S02]  /*5690*/  HFMA2 R10, -RZ, RZ, 0, 5.9604644775390625e-08 ;  /* 0x00000001ff0a7431 */ /* 0x000fe400000001ff */
[----:B------:R-:W-:Y:S01]  /*56a0*/  IMAD.MOV.U32 R15, RZ, RZ, R14 ;  /* 0x000000ffff0f7224 */ /* 0x000fe200078e000e */
[----:B------:R-:W-:-:S05]  /*56b0*/  IADD3 R11, PT, PT, R27, R13, -R0 ;  /* 0x0000000d1b0b7210 */ /* 0x000fca0007ffe800 */
[----:B------:R0:W-:Y:S02]  /*56c0*/  REDG.E.ADD.STRONG.GPU desc[UR8][R2.64+0x180], R11 ;  /* 0x0001800b0200798e */ /* 0x0001e4000c12e108 */
[----:B0-----:R-:W-:Y:S05]  /*56d0*/  WARPSYNC.COLLECTIVE R8, `(.L_x_1396) ;  /* 0x0000000008087348 */ /* 0x001fea0003c00000 */
[----:B------:R1:W2:Y:S02]  /*56e0*/  SHFL.IDX P5, R22, R27, R26, R25 ;  /* 0x0000001a1b167389 */ /* 0x0002a400000a0019 */
[----:B012---:R-:W-:Y:S05]  /*56f0*/  ENDCOLLECTIVE ;  /* 0x000000000000791b */ /* 0x007fea0003800000 */
.L_x_1396:
[----:B------:R-:W-:Y:S05]  /*5700*/  WARPSYNC.COLLECTIVE R8, `(.L_x_1397) ;  /* 0x0000000008087348 */ /* 0x000fea0003c00000 */
[----:B------:R0:W1:Y:S02]  /*5710*/  SHFL.UP P5, R11, R15, R10, R9 ;  /* 0x0400000a0f0b7389 */ /* 0x00006400000a0009 */
[----:B01----:R-:W-:Y:S05]  /*5720*/  ENDCOLLECTIVE ;  /* 0x000000000000791b */ /* 0x003fea0003800000 */
.L_x_1397:
        /* <DEDUP_REMOVED lines=10> */
.L_x_1398:
        /* <DEDUP_REMOVED lines=8> */
.L_x_1399:
        /* <DEDUP_REMOVED lines=8> */
.L_x_1400:
        /* <DEDUP_REMOVED lines=8> */
.L_x_1401:
[----:B------:R-:W-:Y:S02]  /*5950*/  IMAD.MOV.U32 R26, RZ, RZ, 0x1f ;  /* 0x0000001fff1a7424 */ /* 0x000fe400078e00ff */
        /* <DEDUP_REMOVED lines=8> */
[----:B0-----:R-:W-:Y:S05]  /*59e0*/  WARPSYNC.COLLECTIVE R8, `(.L_x_1402) ;  /* 0x0000000008087348 */ /* 0x001fea0003c00000 */
[----:B------:R1:W2:Y:S02]  /*59f0*/  SHFL.IDX P5, R22, R27, R26, R25 ;  /* 0x0000001a1b167389 */ /* 0x0002a400000a0019 */
[----:B012---:R-:W-:Y:S05]  /*5a00*/  ENDCOLLECTIVE ;  /* 0x000000000000791b */ /* 0x007fea0003800000 */
.L_x_1402:
[----:B------:R-:W-:Y:S05]  /*5a10*/  WARPSYNC.COLLECTIVE R8, `(.L_x_1403) ;  /* 0x0000000008087348 */ /* 0x000fea0003c00000 */
[----:B------:R0:W1:Y:S02]  /*5a20*/  SHFL.UP P5, R11, R15, R10, R9 ;  /* 0x0400000a0f0b7389 */ /* 0x00006400000a0009 */
[----:B01----:R-:W-:Y:S05]  /*5a30*/  ENDCOLLECTIVE ;  /* 0x000000000000791b */ /* 0x003fea0003800000 */
.L_x_1403:
[----:B------:R-:W-:Y:S02]  /*5a40*/  IMAD.MOV.U32 R10, RZ, RZ, 0x2 ;  /* 0x00000002ff0a7424 */ /* 0x000fe400078e00ff */
[----:B------:R-:W-:Y:S01]  /*5a50*/  IMAD.MOV.U32 R19, RZ, RZ, R22 ;  /* 0x000000ffff137224 */ /* 0x000fe200078e0016 */
[----:B------:R-:W-:-:S03]  /*5a60*/  MOV R33, R11 ;  /* 0x0000000b00217202 */ /* 0x000fc60000000f00 */
[----:B------:R-:W-:Y:S02]  /*5a70*/  IMAD.IADD R13, R13, 0x1, R19 ;  /* 0x000000010d0d7824 */ /* 0x000fe400078e0213 */
[----:B------:R0:W1:Y:S01]  /*5a80*/  LDS R19, [R4+0x500] ;  /* 0x0005000004137984 */ /* 0x0000620000000800 */
[----:B------:R-:W-:-:S05]  /*5a90*/  SEL R29, R33, RZ, P4 ;  /* 0x000000ff211d7207 */ /* 0x000fca0002000000 */
[----:B------:R-:W-:Y:S02]  /*5aa0*/  IMAD.IADD R29, R16, 0x1, R29 ;  /* 0x00000001101d7824 */ /* 0x000fe400078e021d */
[----:B------:R0:W2:Y:S02]  /*5ab0*/  LDS R16, [R4+0x780] ;  /* 0x0007800004107984 */ /* 0x0000a40000000800 */
[----:B------:R-:W-:-:S07]  /*5ac0*/  IMAD.MOV.U32 R15, RZ, RZ, R29 ;  /* 0x000000ffff0f7224 */ /* 0x000fce00078e001d */
[----:B012---:R-:W-:Y:S05]  /*5ad0*/  WARPSYNC.COLLECTIVE R8, `(.L_x_1404) ;  /* 0x0000000008087348 */ /* 0x007fea0003c00000 */
[----:B------:R3:W4:Y:S02]  /*5ae0*/  SHFL.UP P5, R11, R15, R10, R9 ;  /* 0x0400000a0f0b7389 */ /* 0x00072400000a0009 */
[----:B01234-:R-:W-:Y:S05]  /*5af0*/  ENDCOLLECTIVE ;  /* 0x000000000000791b */ /* 0x01ffea0003800000 */
.L_x_1404:
        /* <DEDUP_REMOVED lines=8> */
.L_x_1405:
        /* <DEDUP_REMOVED lines=8> */
.L_x_1406:
[----:B------:R-:W-:Y:S02]  /*5c00*/  HFMA2 R10, -RZ, RZ, 0, 9.5367431640625e-07 ;  /* 0x00000010ff0a7431 */ /* 0x000fe400000001ff */
        /* <DEDUP_REMOVED lines=8> */
.L_x_1407:
[----:B------:R-:W-:-:S05]  /*5c90*/  IMAD.MOV.U32 R35, RZ, RZ, R11 ;  /* 0x000000ffff237224 */ /* 0x000fca00078e000b */
[----:B------:R-:W-:-:S05]  /*5ca0*/  SEL R14, R35, RZ, P0 ;  /* 0x000000ff230e7207 */ /* 0x000fca0000000000 */
[----:B------:R-:W-:Y:S02]  /*5cb0*/  IMAD.IADD R11, R21, 0x1, R14 ;  /* 0x00000001150b7824 */ /* 0x000fe400078e020e */
[----:B------:R-:W-:Y:S01]  /*5cc0*/  IMAD.MOV.U32 R15, RZ, RZ, R12 ;  /* 0x000000ffff0f7224 */ /* 0x000fe200078e000c */
[----:B------:R0:W1:Y:S01]  /*5cd0*/  LDS R14, [R4+0x680] ;  /* 0x00068000040e7984 */ /* 0x0000620000000800 */
[----:B------:R-:W-:Y:S01]  /*5ce0*/  IMAD.MOV.U32 R27, RZ, RZ, R11 ;  /* 0x000000ffff1b7224 */ /* 0x000fe200078e000b */
[----:B------:R-:W-:Y:S01]  /*5cf0*/  IADD3 R17, PT, PT, R11, R13, -R0 ;  /* 0x0000000d0b117210 */ /* 0x000fe20007ffe800 */
[----:B------:R-:W-:-:S04]  /*5d00*/  IMAD.MOV.U32 R10, RZ, RZ, 0x1 ;  /* 0x00000001ff0a7424 */ /* 0x000fc800078e00ff */
[----:B------:R0:W-:Y:S03]  /*5d10*/  REDG.E.ADD.STRONG.GPU desc[UR8][R2.64+0x280], R17 ;  /* 0x000280110200798e */ /* 0x0001e6000c12e108 */
[----:B01----:R-:W-:Y:S05]  /*5d20*/  WARPSYNC.COLLECTIVE R8, `(.L_x_1408) ;  /* 0x0000000008087348 */ /* 0x003fea0003c00000 */
[----:B------:R2:W3:Y:S02]  /*5d30*/  SHFL.IDX P5, R22, R27, R26, R25 ;  /* 0x0000001a1b167389 */ /* 0x0004e400000a0019 */
[----:B0123--:R-:W-:Y:S05]  /*5d40*/  ENDCOLLECTIVE ;  /* 0x000000000000791b */ /* 0x00ffea0003800000 */
.L_x_1408:
[----:B------:R-:W-:Y:S05]  /*5d50*/  WARPSYNC.COLLECTIVE R8, `(.L_x_1409) ;  /* 0x0000000008087348 */ /* 0x000fea0003c00000 */
[----:B------:R0:W1:Y:S02]  /*5d60*/  SHFL.UP P5, R11, R15, R10, R9 ;  /* 0x0400000a0f0b7389 */ /* 0x00006400000a0009 */
[----:B01----:R-:W-:Y:S05]  /*5d70*/  ENDCOLLECTIVE ;  /* 0x000000000000791b */ /* 0x003fea0003800000 */
.L_x_1409:
[----:B------:R0:W1:Y:S01]  /*5d80*/  LDS R17, [R4+0x700] ;  /* 0x0007000004117984 */ /* 0x0000620000000800 */
[----:B------:R-:W-:Y:S01]  /*5d90*/  IMAD.MOV.U32 R10, RZ, RZ, 0x2 ;  /* 0x00000002ff0a7424 */ /* 0x000fe200078e00ff */
[----:B------:R-:W-:Y:S01]  /*5da0*/  MOV R18, R22 ;  /* 0x0000001600127202 */ /* 0x000fe20000000f00 */
[----:B------:R-:W-:-:S03]  /*5db0*/  IMAD.MOV.U32 R34, RZ, RZ, R11 ;  /* 0x000000ffff227224 */ /* 0x000fc600078e000b */
[----:B------:R-:W-:Y:S02]  /*5dc0*/  IADD3 R13, PT, PT, R13, R18, RZ ;  /* 0x000000120d0d7210 */ /* 0x000fe40007ffe0ff */
[----:B------:R0:W2:Y:S01]  /*5dd0*/  LDS R18, [R4+0x600] ;  /* 0x0006000004127984 */ /* 0x0000a20000000800 */
[----:B------:R-:W-:-:S05]  /*5de0*/  SEL R11, R34, RZ, P4 ;  /* 0x000000ff220b7207 */ /* 0x000fca0002000000 */
[----:B------:R-:W-:-:S05]  /*5df0*/  IMAD.IADD R22, R12, 0x1, R11 ;  /* 0x000000010c167824 */ /* 0x000fca00078e020b */
[----:B0-----:R-:W-:-:S07]  /*5e00*/  MOV R15, R22 ;  /* 0x00000016000f7202 */ /* 0x001fce0000000f00 */
[----:B-12---:R-:W-:Y:S05]  /*5e10*/  WARPSYNC.COLLECTIVE R8, `(.L_x_1410) ;  /* 0x0000000008087348 */ /* 0x006fea0003c00000 */
[----:B------:R0:W3:Y:S02]  /*5e20*/  SHFL.UP P5, R11, R15, R10, R9 ;  /* 0x0400000a0f0b7389 */ /* 0x0000e400000a0009 */
[----:B0123--:R-:W-:Y:S05]  /*5e30*/  ENDCOLLECTIVE ;  /* 0x000000000000791b */ /* 0x00ffea0003800000 */
.L_x_1410:
        /* <DEDUP_REMOVED lines=8> */
.L_x_1411:
        /* <DEDUP_REMOVED lines=8> */
.L_x_1412:
        /* <DEDUP_REMOVED lines=8> */
.L_x_1413:
[----:B------:R-:W-:Y:S02]  /*5fc0*/  IMAD.MOV.U32 R26, RZ, RZ, 0x1f ;  /* 0x0000001fff1a7424 */ /* 0x000fe400078e00ff */
        /* <DEDUP_REMOVED lines=8> */
[----:B0-----:R-:W-:Y:S05]  /*6050*/  WARPSYNC.COLLECTIVE R8, `(.L_x_1414) ;  /* 0x0000000008087348 */ /* 0x001fea0003c00000 */
[----:B------:R1:W2:Y:S02]  /*6060*/  SHFL.IDX P5, R22, R27, R26, R25 ;  /* 0x0000001a1b167389 */ /* 0x0002a400000a0019 */
[----:B012---:R-:W-:Y:S05]  /*6070*/  ENDCOLLECTIVE ;  /* 0x000000000000791b */ /* 0x007fea0003800000 */
.L_x_1414:
[----:B------:R-:W-:Y:S05]  /*6080*/  WARPSYNC.COLLECTIVE R8, `(.L_x_1415) ;  /* 0x0000000008087348 */ /* 0x000fea0003c00000 */
[----:B------:R0:W1:Y:S02]  /*6090*/  SHFL.UP P5, R11, R15, R10, R9 ;  /* 0x0400000a0f0b7389 */ /* 0x00006400000a0009 */
[----:B01----:R-:W-:Y:S05]  /*60a0*/  ENDCOLLECTIVE ;  /* 0x000000000000791b */ /* 0x003fea0003800000 */
.L_x_1415:
[----:B------:R-:W-:Y:S02]  /*60b0*/  IMAD.MOV.U32 R10, RZ, RZ, 0x2 ;  /* 0x00000002ff0a7424 */ /* 0x000fe400078e00ff */
[----:B------:R-:W-:Y:S02]  /*60c0*/  IMAD.IADD R21, R13, 0x1, R22 ;  /* 0x000000010d157824 */ /* 0x000fe400078e0216 */
[----:B------:R0:W1:Y:S01]  /*60d0*/  LDS R13, [R4+0x580] ;  /* 0x00058000040d7984 */ /* 0x0000620000000800 */
[----:B------:R-:W-:-:S05]  /*60e0*/  IMAD.MOV.U32 R37, RZ, RZ, R11 ;  /* 0x000000ffff257224 */ /* 0x000fca00078e000b */
[----:B------:R-:W-:-:S05]  /*60f0*/  SEL R37, R37, RZ, P4 ;  /* 0x000000ff25257207 */ /* 0x000fca0002000000 */
[----:B------:R-:W-:-:S04]  /*6100*/  IMAD.IADD R24, R20, 0x1, R37 ;  /* 0x0000000114187824 */ /* 0x000fc800078e0225 */
[----:B0-----:R-:W-:-:S07]  /*6110*/  IMAD.MOV.U32 R15, RZ, RZ, R24 ;  /* 0x000000ffff0f7224 */ /* 0x001fce00078e0018 */
[----:B-1----:R-:W-:Y:S05]  /*6120*/  WARPSYNC.COLLECTIVE R8, `(.L_x_1416) ;  /* 0x0000000008087348 */ /* 0x002fea0003c00000 */
[----:B------:R0:W2:Y:S02]  /*6130*/  SHFL.UP P5, R11, R15, R10, R9 ;  /* 0x0400000a0f0b7389 */ /* 0x0000a400000a0009 */
[----:B012---:R-:W-:Y:S05]  /*6140*/  ENDCOLLECTIVE ;  /* 0x000000000000791b */ /* 0x007fea0003800000 */
.L_x_1416:
        /* <DEDUP_REMOVED lines=8> */
.L_x_1417:
        /* <DEDUP_REMOVED lines=8> */
.L_x_1418:
        /* <DEDUP_REMOVED lines=8> */
.L_x_1419:
        /* <DEDUP_REMOVED lines=12> */
.L_x_1420:
[----:B------:R-:W-:Y:S05]  /*6390*/  WARPSYNC.COLLECTIVE R8, `(.L_x_1421) ;  /* 0x0000000008087348 */ /* 0x000fea0003c00000 */
[----:B------:R0:W1:Y:S02]  /*63a0*/  SHFL.UP P5, R11, R15, R10, R9 ;  /* 0x0400000a0f0b7389 */ /* 0x00006400000a0009 */
[----:B01----:R-:W-:Y:S05]  /*63b0*/  ENDCOLLECTIVE ;  /* 0x000000000000791b */ /* 0x003fea0003800000 */
.L_x_1421:
        /* <DEDUP_REMOVED lines=9> */
.L_x_1422:
[----:B------:R-:W-:Y:S02]  /*6450*/  IMAD.MOV.U32 R10, RZ, RZ, 0x4 ;  /* 0x00000004ff0a7424 */ /* 0x000fe400078e00ff */
[----:B------:R-:W-:-:S05]  /*6460*/  IMAD.MOV.U32 R32, RZ, RZ, R11 ;  /* 0x000000ffff207224 */ /* 0x000fca00078e000b */
[----:B------:R-:W-:Y:S01]  /*6470*/  SEL R25, R32, RZ, P3 ;  /* 0x000000ff20197207 */ /* 0x000fe20001800000 */
[----:B------:R-:W-:-:S03]  /*6480*/  IMAD.IADD R32, R21, 0x1, R20 ;  /* 0x0000000115207824 */ /* 0x000fc600078e0214 */
[----:B------:R-:W-:-:S05]  /*6490*/  IADD3 R25, PT, PT, R28, R25, RZ ;  /* 0x000000191c197210 */ /* 0x000fca0007ffe0ff */
[----:B------:R-:W-:-:S07]  /*64a0*/  IMAD.MOV.U32 R15, RZ, RZ, R25 ;  /* 0x000000ffff0f7224 */ /* 0x000fce00078e0019 */
[----:B------:R-:W-:Y:S05]  /*64b0*/  WARPSYNC.COLLECTIVE R8, `(.L_x_1423) ;  /* 0x0000000008087348 */ /* 0x000fea0003c00000 */
[----:B------:R0:W1:Y:S02]  /*64c0*/  SHFL.UP P5, R11, R15, R10, R9 ;  /* 0x0400000a0f0b7389 */ /* 0x00006400000a0009 */
[----:B01----:R-:W-:Y:S05]  /*64d0*/  ENDCOLLECTIVE ;  /* 0x000000000000791b */ /* 0x003fea0003800000 */
.L_x_1423:
        /* <DEDUP_REMOVED lines=8> */
.L_x_1424:
        /* <DEDUP_REMOVED lines=8> */
.L_x_1425:
        /* <DEDUP_REMOVED lines=12> */
.L_x_1426:
[----:B------:R-:W-:Y:S05]  /*66a0*/  WARPSYNC.COLLECTIVE R8, `(.L_x_1427) ;  /* 0x0000000008087348 */ /* 0x000fea0003c00000 */
[----:B------:R0:W1:Y:S02]  /*66b0*/  SHFL.UP P5, R11, R15, R10, R9 ;  /* 0x0400000a0f0b7389 */ /* 0x00006400000a0009 */
[----:B01----:R-:W-:Y:S05]  /*66c0*/  ENDCOLLECTIVE ;  /* 0x000000000000791b */ /* 0x003fea0003800000 */
.L_x_1427:
[----:B------:R-:W-:Y:S02]  /*66d0*/  IMAD.MOV.U32 R10, RZ, RZ, 0x2 ;  /* 0x00000002ff0a7424 */ /* 0x000fe400078e00ff */
[----:B------:R-:W-:Y:S02]  /*66e0*/  IMAD.MOV.U32 R19, RZ, RZ, R22 ;  /* 0x000000ffff137224 */ /* 0x000fe400078e0016 */
[----:B------:R-:W-:-:S05]  /*66f0*/  IMAD.MOV.U32 R36, RZ, RZ, R11 ;  /* 0x000000ffff247224 */ /* 0x000fca00078e000b */
[----:B------:R-:W-:-:S04]  /*6700*/  SEL R20, R36, RZ, P4 ;  /* 0x000000ff24147207 */ /* 0x000fc80002000000 */
[----:B------:R-:W-:Y:S01]  /*6710*/  IADD3 R20, PT, PT, R13, R20, RZ ;  /* 0x000000140d147210 */ /* 0x000fe20007ffe0ff */
[----:B------:R-:W-:-:S04]  /*6720*/  IMAD.IADD R13, R32, 0x1, R19 ;  /* 0x00000001200d7824 */ /* 0x000fc800078e0213 */
[----:B------:R-:W-:-:S07]  /*6730*/  IMAD.MOV.U32 R15, RZ, RZ, R20 ;  /* 0x000000ffff0f7224 */ /* 0x000fce00078e0014 */
[----:B------:R-:W-:Y:S05]  /*6740*/  WARPSYNC.COLLECTIVE R8, `(.L_x_1428) ;  /* 0x0000000008087348 */ /* 0x000fea0003c00000 */
[----:B------:R0:W1:Y:S02]  /*6750*/  SHFL.UP P5, R11, R15, R10, R9 ;  /* 0x0400000a0f0b7389 */ /* 0x00006400000a0009 */
[----:B01----:R-:W-:Y:S05]  /*6760*/  ENDCOLLECTIVE ;  /* 0x000000000000791b */ /* 0x003fea0003800000 */
.L_x_1428:
        /* <DEDUP_REMOVED lines=8> */
.L_x_1429:
        /* <DEDUP_REMOVED lines=8> */
.L_x_1430:
        /* <DEDUP_REMOVED lines=9> */
.L_x_1431:
        /* <DEDUP_REMOVED lines=8> */
[----:B0-----:R-:W-:Y:S05]  /*6980*/  WARPSYNC.COLLECTIVE R8, `(.L_x_1432) ;  /* 0x0000000008087348 */ /* 0x001fea0003c00000 */
[----:B------:R1:W2:Y:S02]  /*6990*/  SHFL.IDX P5, R22, R27, R26, R25 ;  /* 0x0000001a1b167389 */ /* 0x0002a400000a0019 */
[----:B012---:R-:W-:Y:S05]  /*69a0*/  ENDCOLLECTIVE ;  /* 0x000000000000791b */ /* 0x007fea0003800000 */
.L_x_1432:
[----:B------:R-:W-:Y:S05]  /*69b0*/  WARPSYNC.COLLECTIVE R8, `(.L_x_1433) ;  /* 0x0000000008087348 */ /* 0x000fea0003c00000 */
[----:B------:R0:W1:Y:S02]  /*69c0*/  SHFL.UP P5, R11, R15, R10, R9 ;  /* 0x0400000a0f0b7389 */ /* 0x00006400000a0009 */
[----:B01----:R-:W-:Y:S05]  /*69d0*/  ENDCOLLECTIVE ;  /* 0x000000000000791b */ /* 0x003fea0003800000 */
.L_x_1433:
[----:B------:R-:W-:Y:S02]  /*69e0*/  HFMA2 R10, -RZ, RZ, 0, 1.1920928955078125e-07 ;  /* 0x00000002ff0a7431 */ /* 0x000fe400000001ff */
        /* <DEDUP_REMOVED lines=9> */
.L_x_1434:
        /* <DEDUP_REMOVED lines=8> */
.L_x_1435:
        /* <DEDUP_REMOVED lines=8> */
.L_x_1436:
        /* <DEDUP_REMOVED lines=8> */
.L_x_1437:
        /* <DEDUP_REMOVED lines=9> */
[----:B0-----:R-:W-:Y:S05]  /*6c90*/  WARPSYNC.COLLECTIVE R8, `(.L_x_1438) ;  /* 0x0000000008087348 */ /* 0x001fea0003c00000 */
[----:B------:R1:W2:Y:S02]  /*6ca0*/  SHFL.IDX P5, R22, R27, R26, R25 ;  /* 0x0000001a1b167389 */ /* 0x0002a400000a0019 */
[----:B012---:R-:W-:Y:S05]  /*6cb0*/  ENDCOLLECTIVE ;  /* 0x000000000000791b */ /* 0x007fea0003800000 */
.L_x_1438:
[----:B------:R-:W-:Y:S05]  /*6cc0*/  WARPSYNC.COLLECTIVE R8, `(.L_x_1439) ;  /* 0x0000000008087348 */ /* 0x000fea0003c00000 */
[----:B------:R0:W1:Y:S02]  /*6cd0*/  SHFL.UP P5, R11, R15, R10, R9 ;  /* 0x0400000a0f0b7389 */ /* 0x00006400000a0009 */
[----:B01----:R-:W-:Y:S05]  /*6ce0*/  ENDCOLLECTIVE ;  /* 0x000000000000791b */ /* 0x003fea0003800000 */
.L_x_1439:
[----:B------:R-:W-:Y:S01]  /*6cf0*/  IMAD.MOV.U32 R10, RZ, RZ, 0x2 ;  /* 0x00000002ff0a7424 */ /* 0x000fe200078e00ff */
[----:B------:R-:W-:Y:S02]  /*6d00*/  IADD3 R13, PT, PT, R13, R22, RZ ;  /* 0x000000160d0d7210 */ /* 0x000fe40007ffe0ff */
[----:B------:R-:W-:-:S04]  /*6d10*/  SEL R11, R11, RZ, P4 ;  /* 0x000000ff0b0b7207 */ /* 0x000fc80002000000 */
[----:B------:R-:W-:-:S05]  /*6d20*/  IADD3 R14, PT, PT, R14, R11, RZ ;  /* 0x0000000b0e0e7210 */ /* 0x000fca0007ffe0ff */
[----:B------:R-:W-:-:S07]  /*6d30*/  IMAD.MOV.U32 R15, RZ, RZ, R14 ;  /* 0x000000ffff0f7224 */ /* 0x000fce00078e000e */
[----:B------:R-:W-:Y:S05]  /*6d40*/  WARPSYNC.COLLECTIVE R8, `(.L_x_1440) ;  /* 0x0000000008087348 */ /* 0x000fea0003c00000 */
[----:B------:R0:W1:Y:S02]  /*6d50*/  SHFL.UP P5, R11, R15, R10, R9 ;  /* 0x0400000a0f0b7389 */ /* 0x00006400000a0009 */
[----:B01----:R-:W-:Y:S05]  /*6d60*/  ENDCOLLECTIVE ;  /* 0x000000000000791b */ /* 0x003fea0003800000 */
.L_x_1440:
        /* <DEDUP_REMOVED lines=8> */
.L_x_1441:
        /* <DEDUP_REMOVED lines=8> */
.L_x_1442:
        /* <DEDUP_REMOVED lines=8> */
.L_x_1443:
[----:B------:R-:W-:-:S05]  /*6ef0*/  SEL R11, R11, RZ, P0 ;  /* 0x000000ff0b0b7207 */ /* 0x000fca0000000000 */
[----:B------:R-:W-:Y:S01]  /*6f00*/  IMAD.IADD R11, R24, 0x1, R11 ;  /* 0x00000001180b7824 */ /* 0x000fe200078e020b */
[----:B------:R-:W-:Y:S01]  /*6f10*/  MOV R10, 0x1 ;  /* 0x00000001000a7802 */ /* 0x000fe20000000f00 */
[----:B------:R-:W-:Y:S02]  /*6f20*/  IMAD.MOV.U32 R15, RZ, RZ, R17 ;  /* 0x000000ffff0f7224 */ /* 0x000fe400078e0011 */
[----:B------:R-:W-:Y:S01]  /*6f30*/  IMAD.MOV.U32 R27, RZ, RZ, R11 ;  /* 0x000000ffff1b7224 */ /* 0x000fe200078e000b */
[----:B------:R-:W-:-:S05]  /*6f40*/  IADD3 R19, PT, PT, R11, R13, -R0 ;  /* 0x0000000d0b137210 */ /* 0x000fca0007ffe800 */
[----:B------:R0:W-:Y:S02]  /*6f50*/  REDG.E.ADD.STRONG.GPU desc[UR8][R2.64+0x580], R19 ;  /* 0x000580130200798e */ /* 0x0001e4000c12e108 */
[----:B0-----:R-:W-:Y:S05]  /*6f60*/  WARPSYNC.COLLECTIVE R8, `(.L_x_1444) ;  /* 0x0000000008087348 */ /* 0x001fea0003c00000 */
[----:B------:R1:W2:Y:S02]  /*6f70*/  SHFL.IDX P5, R22, R27, R26, R25 ;  /* 0x0000001a1b167389 */ /* 0x0002a400000a0019 */
[----:B012---:R-:W-:Y:S05]  /*6f80*/  ENDCOLLECTIVE ;  /* 0x000000000000791b */ /* 0x007fea0003800000 */
.L_x_1444:
[----:B------:R-:W-:Y:S05]  /*6f90*/  WARPSYNC.COLLECTIVE R8, `(.L_x_1445) ;  /* 0x0000000008087348 */ /* 0x000fea0003c00000 */
[----:B------:R0:W1:Y:S02]  /*6fa0*/  SHFL.UP P5, R11, R15, R10, R9 ;  /* 0x0400000a0f0b7389 */ /* 0x00006400000a0009 */
[----:B01----:R-:W-:Y:S05]  /*6fb0*/  ENDCOLLECTIVE ;  /* 0x000000000000791b */ /* 0x003fea0003800000 */
.L_x_1445:
[----:B------:R-:W-:Y:S02]  /*6fc0*/  IMAD.MOV.U32 R10, RZ, RZ, 0x2 ;  /* 0x00000002ff0a7424 */ /* 0x000fe400078e00ff */
[----:B------:R-:W-:Y:S02]  /*6fd0*/  IMAD.MOV.U32 R32, RZ, RZ, R22 ;  /* 0x000000ffff207224 */ /* 0x000fe400078e0016 */
[----:B------:R-:W-:-:S05]  /*6fe0*/  IMAD.MOV.U32 R38, RZ, RZ, R11 ;  /* 0x000000ffff267224 */ /* 0x000fca00078e000b */
[----:B------:R-:W-:-:S05]  /*6ff0*/  SEL R38, R38, RZ, P4 ;  /* 0x000000ff26267207 */ /* 0x000fca0002000000 */
[----:B------:R-:W-:-:S04]  /*7000*/  IMAD.IADD R17, R17, 0x1, R38 ;  /* 0x0000000111117824 */ /* 0x000fc800078e0226 */
[----:B------:R-:W-:-:S07]  /*7010*/  IMAD.MOV.U32 R15, RZ, RZ, R17 ;  /* 0x000000ffff0f7224 */ /* 0x000fce00078e0011 */
[----:B------:R-:W-:Y:S05]  /*7020*/  WARPSYNC.COLLECTIVE R8, `(.L_x_1446) ;  /* 0x0000000008087348 */ /* 0x000fea0003c00000 */
[----:B------:R0:W1:Y:S02]  /*7030*/  SHFL.UP P5, R11, R15, R10, R9 ;  /* 0x0400000a0f0b7389 */ /* 0x00006400000a0009 */
[----:B01----:R-:W-:Y:S05]  /*7040*/  ENDCOLLECTIVE ;  /* 0x000000000000791b */ /* 0x003fea0003800000 */
.L_x_1446:
        /* <DEDUP_REMOVED lines=8> */
.L_x_1447:
[----:B------:R-:W-:Y:S01]  /*70d0*/  IMAD.MOV.U32 R10, RZ, RZ, 0x8 ;  /* 0x00000008ff0a7424 */ /* 0x000fe200078e00ff */
[----:B------:R-:W-:-:S05]  /*70e0*/  SEL R12, R11, RZ, P2 ;  /* 0x000000ff0b0c7207 */ /* 0x000fca0001000000 */
[----:B------:R-:W-:Y:S02]  /*70f0*/  IMAD.IADD R21, R17, 0x1, R12 ;  /* 0x0000000111157824 */ /* 0x000fe400078e020c */
[----:B------:R-:W-:-:S03]  /*7100*/  IMAD.IADD R17, R13, 0x1, R32 ;  /* 0x000000010d117824 */ /* 0x000fc600078e0220 */
[----:B------:R-:W-:-:S07]  /*7110*/  MOV R15, R21 ;  /* 0x00000015000f7202 */ /* 0x000fce0000000f00 */
[----:B------:R-:W-:Y:S05]  /*7120*/  WARPSYNC.COLLECTIVE R8, `(.L_x_1448) ;  /* 0x0000000008087348 */ /* 0x000fea0003c00000 */
[----:B------:R0:W1:Y:S02]  /*7130*/  SHFL.UP P5, R11, R15, R10, R9 ;  /* 0x0400000a0f0b7389 */ /* 0x00006400000a0009 */
[----:B01----:R-:W-:Y:S05]  /*7140*/  ENDCOLLECTIVE ;  /* 0x000000000000791b */ /* 0x003fea0003800000 */
.L_x_1448:
        /* <DEDUP_REMOVED lines=8> */
.L_x_1449:
[----:B------:R-:W-:-:S05]  /*71d0*/  IMAD.MOV.U32 R22, RZ, RZ, R11 ;  /* 0x000000ffff167224 */ /* 0x000fca00078e000b */
[----:B------:R-:W-:-:S05]  /*71e0*/  SEL R22, R22, RZ, P0 ;  /* 0x000000ff16167207 */ /* 0x000fca0000000000 */
[----:B------:R-:W-:Y:S02]  /*71f0*/  IMAD.IADD R35, R23, 0x1, R22 ;  /* 0x0000000117237824 */ /* 0x000fe400078e0216 */
        /* <DEDUP_REMOVED lines=8> */
.L_x_1450:
[----:B------:R-:W-:Y:S05]  /*7280*/  WARPSYNC.COLLECTIVE R8, `(.L_x_1451) ;  /* 0x0000000008087348 */ /* 0x000fea0003c00000 */
[----:B------:R0:W1:Y:S02]  /*7290*/  SHFL.UP P5, R11, R15, R10, R9 ;  /* 0x0400000a0f0b7389 */ /* 0x00006400000a0009 */
[----:B01----:R-:W-:Y:S05]  /*72a0*/  ENDCOLLECTIVE ;  /* 0x000000000000791b */ /* 0x003fea0003800000 */
.L_x_1451:
[----:B------:R-:W-:Y:S01]  /*72b0*/  IMAD.MOV.U32 R10, RZ, RZ, 0x2 ;  /* 0x00000002ff0a7424 */ /* 0x000fe200078e00ff */
[----:B------:R-:W-:Y:S01]  /*72c0*/  MOV R30, R22 ;  /* 0x00000016001e7202 */ /* 0x000fe20000000f00 */
[----:B------:R-:W-:-:S03]  /*72d0*/  IMAD.MOV.U32 R29, RZ, RZ, R11 ;  /* 0x000000ffff1d7224 */ /* 0x000fc600078e000b */
[----:B------:R-:W-:Y:S02]  /*72e0*/  IADD3 R14, PT, PT, R17, R30, RZ ;  /* 0x0000001e110e7210 */ /* 0x000fe40007ffe0ff */
[----:B------:R0:W1:Y:S01]  /*72f0*/  LDS R17, [R4+0x900] ;  /* 0x0009000004117984 */ /* 0x0000620000000800 */
[----:B------:R-:W-:-:S05]  /*7300*/  SEL R29, R29, RZ, P4 ;  /* 0x000000ff1d1d7207 */ /* 0x000fca0002000000 */
[----:B------:R-:W-:-:S05]  /*7310*/  IMAD.IADD R16, R16, 0x1, R29 ;  /* 0x0000000110107824 */ /* 0x000fca00078e021d */
[----:B0-----:R-:W-:-:S07]  /*7320*/  MOV R15, R16 ;  /* 0x00000010000f7202 */ /* 0x001fce0000000f00 */
[----:B-1----:R-:W-:Y:S05]  /*7330*/  WARPSYNC.COLLECTIVE R8, `(.L_x_1452) ;  /* 0x0000000008087348 */ /* 0x002fea0003c00000 */
[----:B------:R0:W2:Y:S02]  /*7340*/  SHFL.UP P5, R11, R15, R10, R9 ;  /* 0x0400000a0f0b7389 */ /* 0x0000a400000a0009 */
[----:B012---:R-:W-:Y:S05]  /*7350*/  ENDCOLLECTIVE ;  /* 0x000000000000791b */ /* 0x007fea0003800000 */
.L_x_1452:
        /* <DEDUP_REMOVED lines=8> */
.L_x_1453:
        /* <DEDUP_REMOVED lines=8> */
.L_x_1454:
[----:B------:R-:W-:Y:S01]  /*7460*/  IMAD.MOV.U32 R10, RZ, RZ, 0x10 ;  /* 0x00000010ff0a7424 */ /* 0x000fe200078e00ff */
[----:B------:R-:W-:-:S04]  /*7470*/  MOV R35, R11 ;  /* 0x0000000b00237202 */ /* 0x000fc80000000f00 */
[----:B------:R-:W-:-:S05]  /*7480*/  SEL R12, R35, RZ, P1 ;  /* 0x000000ff230c7207 */ /* 0x000fca0000800000 */
[----:B------:R-:W-:Y:S02]  /*7490*/  IMAD.IADD R27, R27, 0x1, R12 ;  /* 0x000000011b1b7824 */ /* 0x000fe400078e020c */
[----:B------:R0:W1:Y:S02]  /*74a0*/  LDS R12, [R4+0x800] ;  /* 0x00080000040c7984 */ /* 0x0000640000000800 */
[----:B------:R-:W-:-:S07]  /*74b0*/  IMAD.MOV.U32 R15, RZ, RZ, R27 ;  /* 0x000000ffff0f7224 */ /* 0x000fce00078e001b */
[----:B01----:R-:W-:Y:S05]  /*74c0*/  WARPSYNC.COLLECTIVE R8, `(.L_x_1455) ;  /* 0x0000000008087348 */ /* 0x003fea0003c00000 */
[----:B------:R2:W3:Y:S02]  /*74d0*/  SHFL.UP P5, R11, R15, R10, R9 ;  /* 0x0400000a0f0b7389 */ /* 0x0004e400000a0009 */
[----:B0123--:R-:W-:Y:S05]  /*74e0*/  ENDCOLLECTIVE ;  /* 0x000000000000791b */ /* 0x00ffea0003800000 */
.L_x_1455:
        /* <DEDUP_REMOVED lines=10> */
.L_x_1456:
[----:B------:R-:W-:Y:S05]  /*7590*/  WARPSYNC.COLLECTIVE R8, `(.L_x_1457) ;  /* 0x0000000008087348 */ /* 0x000fea0003c00000 */
[----:B------:R0:W1:Y:S02]  /*75a0*/  SHFL.UP P5, R11, R15, R10, R9 ;  /* 0x0400000a0f0b7389 */ /* 0x00006400000a0009 */
[----:B01----:R-:W-:Y:S05]  /*75b0*/  ENDCOLLECTIVE ;  /* 0x000000000000791b */ /* 0x003fea0003800000 */
.L_x_1457:
[----:B------:R-:W-:Y:S02]  /*75c0*/  IMAD.MOV.U32 R10, RZ, RZ, 0x2 ;  /* 0x00000002ff0a7424 */ /* 0x000fe400078e00ff */
[----:B------:R-:W-:Y:S01]  /*75d0*/  IMAD.MOV.U32 R31, RZ, RZ, R22 ;  /* 0x000000ffff1f7224 */ /* 0x000fe200078e0016 */
[----:B------:R-:W-:-:S03]  /*75e0*/  SEL R11, R11, RZ, P4 ;  /* 0x000000ff0b0b7207 */ /* 0x000fc60002000000 */
[----:B------:R-:W-:Y:S01]  /*75f0*/  IMAD.IADD R14, R14, 0x1, R31 ;  /* 0x000000010e0e7824 */ /* 0x000fe200078e021f */
[----:B------:R-:W-:-:S05]  /*7600*/  IADD3 R18, PT, PT, R12, R11, RZ ;  /* 0x0000000b0c127210 */ /* 0x000fca0007ffe0ff */
[----:B------:R-:W-:-:S07]  /*7610*/  IMAD.MOV.U32 R15, RZ, RZ, R18 ;  /* 0x000000ffff0f7224 */ /* 0x000fce00078e0012 */
[----:B------:R-:W-:Y:S05]  /*7620*/  WARPSYNC.COLLECTIVE R8, `(.L_x_1458) ;  /* 0x0000000008087348 */ /* 0x000fea0003c00000 */
[----:B------:R0:W1:Y:S02]  /*7630*/  SHFL.UP P5, R11, R15, R10, R9 ;  /* 0x0400000a0f0b7389 */ /* 0x00006400000a0009 */
[----:B01----:R-:W-:Y:S05]  /*7640*/  ENDCOLLECTIVE ;  /* 0x000000000000791b */ /* 0x003fea0003800000 */
.L_x_1458:
[----:B------:R-:W-:Y:S02]  /*7650*/  IMAD.MOV.U32 R10, RZ, RZ, 0x4 ;  /* 0x00000004ff0a7424 */ /* 0x000fe400078e00ff */
[----:B------:R-:W-:-:S05]  /*7660*/  IMAD.MOV.U32 R16, RZ, RZ, R11 ;  /* 0x000000ffff107224 */ /* 0x000fca00078e000b */
[----:B------:R-:W-:Y:S02]  /*7670*/  SEL R23, R16, RZ, P3 ;  /* 0x000000ff10177207 */ /* 0x000fe40001800000 */
[----:B------:R0:W1:Y:S03]  /*7680*/  LDS R16, [R4+0x880] ;  /* 0x0008800004107984 */ /* 0x0000660000000800 */
[----:B------:R-:W-:-:S05]  /*7690*/  IMAD.IADD R23, R18, 0x1, R23 ;  /* 0x0000000112177824 */ /* 0x000fca00078e0217 */
[----:B0-----:R-:W-:-:S07]  /*76a0*/  MOV R15, R23 ;  /* 0x00000017000f7202 */ /* 0x001fce0000000f00 */
[----:B-1----:R-:W-:Y:S05]  /*76b0*/  WARPSYNC.COLLECTIVE R8, `(.L_x_1459) ;  /* 0x0000000008087348 */ /* 0x002fea0003c00000 */
[----:B------:R0:W2:Y:S02]  /*76c0*/  SHFL.UP P5, R11, R15, R10, R9 ;  /* 0x0400000a0f0b7389 */ /* 0x0000a400000a0009 */
[----:B012---:R-:W-:Y:S05]  /*76d0*/  ENDCOLLECTIVE ;  /* 0x000000000000791b */ /* 0x007fea0003800000 */
.L_x_1459:
        /* <DEDUP_REMOVED lines=8> */
.L_x_1460:
        /* <DEDUP_REMOVED lines=8> */
.L_x_1461:
        /* <DEDUP_REMOVED lines=9> */
[----:B0-----:R-:W-:Y:S05]  /*7870*/  WARPSYNC.COLLECTIVE R8, `(.L_x_1462) ;  /* 0x0000000008087348 */ /* 0x001fea0003c00000 */
[----:B------:R1:W2:Y:S02]  /*7880*/  SHFL.IDX P5, R22, R27, R26, R25 ;  /* 0x0000001a1b167389 */ /* 0x0002a400000a0019 */
[----:B012---:R-:W-:Y:S05]  /*7890*/  ENDCOLLECTIVE ;  /* 0x000000000000791b */ /* 0x007fea0003800000 */
.L_x_1462:
[----:B------:R-:W-:Y:S05]  /*78a0*/  WARPSYNC.COLLECTIVE R8, `(.L_x_1463) ;  /* 0x0000000008087348 */ /* 0x000fea0003c00000 */
[----:B------:R0:W1:Y:S02]  /*78b0*/  SHFL.UP P5, R11, R15, R10, R9 ;  /* 0x0400000a0f0b7389 */ /* 0x00006400000a0009 */
[----:B01----:R-:W-:Y:S05]  /*78c0*/  ENDCOLLECTIVE ;  /* 0x000000000000791b */ /* 0x003fea0003800000 */
.L_x_1463:
[----:B------:R-:W-:Y:S01]  /*78d0*/  IMAD.MOV.U32 R10, RZ, RZ, 0x2 ;  /* 0x00000002ff0a7424 */ /* 0x000fe200078e00ff */
[----:B------:R-:W-:Y:S01]  /*78e0*/  MOV R33, R22 ;  /* 0x0000001600217202 */ /* 0x000fe20000000f00 */
[----:B------:R-:W-:-:S04]  /*78f0*/  IMAD.MOV.U32 R36, RZ, RZ, R11 ;  /* 0x000000ffff247224 */ /* 0x000fc800078e000b */
[----:B------:R-:W-:Y:S02]  /*7900*/  IMAD.IADD R13, R14, 0x1, R33 ;  /* 0x000000010e0d7824 */ /* 0x000fe400078e0221 */
[----:B------:R0:W1:Y:S01]  /*7910*/  LDS R14, [R4+0xa00] ;  /* 0x000a0000040e7984 */ /* 0x0000620000000800 */
[----:B------:R-:W-:-:S05]  /*7920*/  SEL R11, R36, RZ, P4 ;  /* 0x000000ff240b7207 */ /* 0x000fca0002000000 */
[----:B------:R-:W-:-:S05]  /*7930*/  IMAD.IADD R16, R16, 0x1, R11 ;  /* 0x0000000110107824 */ /* 0x000fca00078e020b */
[----:B0-----:R-:W-:-:S07]  /*7940*/  MOV R15, R16 ;  /* 0x00000010000f7202 */ /* 0x001fce0000000f00 */
[----:B-1----:R-:W-:Y:S05]  /*7950*/  WARPSYNC.COLLECTIVE R8, `(.L_x_1464) ;  /* 0x0000000008087348 */ /* 0x002fea0003c00000 */
[----:B------:R0:W2:Y:S02]  /*7960*/  SHFL.UP P5, R11, R15, R10, R9 ;  /* 0x0400000a0f0b7389 */ /* 0x0000a400000a0009 */
[----:B012---:R-:W-:Y:S05]  /*7970*/  ENDCOLLECTIVE ;  /* 0x000000000000791b */ /* 0x007fea0003800000 */
.L_x_1464:
        /* <DEDUP_REMOVED lines=8> */
.L_x_1465:
        /* <DEDUP_REMOVED lines=8> */
.L_x_1466:
        /* <DEDUP_REMOVED lines=8> */
.L_x_1467:
[----:B------:R-:W-:Y:S02]  /*7b00*/  IMAD.MOV.U32 R25, RZ, RZ, 0x1f ;  /* 0x0000001fff197424 */ /* 0x000fe400078e00ff */
[----:B------:R-:W-:Y:S01]  /*7b10*/  HFMA2 R10, -RZ, RZ, 0, 5.9604644775390625e-08 ;  /* 0x00000001ff0a7431 */ /* 0x000fe200000001ff */
[----:B------:R-:W-:-:S04]  /*7b20*/  SEL R11, R11, RZ, P0 ;  /* 0x000000ff0b0b7207 */ /* 0x000fc80000000000 */
[----:B------:R-:W-:Y:S01]  /*7b30*/  IADD3 R12, PT, PT, R18, R11, RZ ;  /* 0x0000000b120c7210 */ /* 0x000fe20007ffe0ff */
[----:B------:R-:W-:-:S03]  /*7b40*/  IMAD.MOV.U32 R15, RZ, RZ, R17 ;  /* 0x000000ffff0f7224 */ /* 0x000fc600078e0011 */
[----:B------:R-:W-:Y:S01]  /*7b50*/  IADD3 R11, PT, PT, R12, R13, -R0 ;  /* 0x0000000d0c0b7210 */ /* 0x000fe20007ffe800 */
[----:B------:R-:W-:Y:S02]  /*7b60*/  IMAD.MOV.U32 R27, RZ, RZ, R12 ;  /* 0x000000ffff1b7224 */ /* 0x000fe400078e000c */
[----:B------:R0:W1:Y:S04]  /*7b70*/  LDS R12, [R4+0x980] ;  /* 0x00098000040c7984 */ /* 0x0000680000000800 */
[----:B------:R0:W-:Y:S02]  /*7b80*/  REDG.E.ADD.STRONG.GPU desc[UR8][R2.64+0x780], R11 ;  /* 0x0007800b0200798e */ /* 0x0001e4000c12e108 */
[----:B01----:R-:W-:Y:S05]  /*7b90*/  WARPSYNC.COLLECTIVE R8, `(.L_x_1468) ;  /* 0x0000000008087348 */ /* 0x003fea0003c00000 */
[----:B------:R2:W3:Y:S02]  /*7ba0*/  SHFL.IDX P5, R22, R27, R26, R25 ;  /* 0x0000001a1b167389 */ /* 0x0004e400000a0019 */
[----:B0123--:R-:W-:Y:S05]  /*7bb0*/  ENDCOLLECTIVE ;  /* 0x000000000000791b */ /* 0x00ffea0003800000 */
.L_x_1468:
[----:B------:R-:W-:Y:S05]  /*7bc0*/  WARPSYNC.COLLECTIVE R8, `(.L_x_1469) ;  /* 0x0000000008087348 */ /* 0x000fea0003c00000 */
[----:B------:R0:W1:Y:S02]  /*7bd0*/  SHFL.UP P5, R11, R15, R10, R9 ;  /* 0x0400000a0f0b7389 */ /* 0x00006400000a0009 */
[----:B01----:R-:W-:Y:S05]  /*7be0*/  ENDCOLLECTIVE ;  /* 0x000000000000791b */ /* 0x003fea0003800000 */
.L_x_1469:
        /* <DEDUP_REMOVED lines=10> */
.L_x_1470:
        /* <DEDUP_REMOVED lines=8> */
.L_x_1471:
        /* <DEDUP_REMOVED lines=8> */
.L_x_1472:
        /* <DEDUP_REMOVED lines=8> */
.L_x_1473:
[----:B------:R-:W-:-:S05]  /*7e10*/  IMAD.MOV.U32 R41, RZ, RZ, R11 ;  /* 0x000000ffff297224 */ /* 0x000fca00078e000b */
[----:B------:R-:W-:-:S05]  /*7e20*/  SEL R11, R41, RZ, P0 ;  /* 0x000000ff290b7207 */ /* 0x000fca0000000000 */
[----:B------:R-:W-:Y:S02]  /*7e30*/  IMAD.IADD R11, R18, 0x1, R11 ;  /* 0x00000001120b7824 */ /* 0x000fe400078e020b */
[----:B------:R-:W-:Y:S01]  /*7e40*/  IMAD.MOV.U32 R15, RZ, RZ, R12 ;  /* 0x000000ffff0f7224 */ /* 0x000fe200078e000c */
[----:B------:R0:W1:Y:S02]  /*7e50*/  LDS R18, [R4+0xb00] ;  /* 0x000b000004127984 */ /* 0x0000640000000800 */
[----:B------:R-:W-:Y:S01]  /*7e60*/  IADD3 R17, PT, PT, R11, R13, -R0 ;  /* 0x0000000d0b117210 */ /* 0x000fe20007ffe800 */
[----:B------:R-:W-:Y:S01]  /*7e70*/  IMAD.MOV.U32 R10, RZ, RZ, 0x1 ;  /* 0x00000001ff0a7424 */ /* 0x000fe200078e00ff */
[----:B------:R-:W-:-:S03]  /*7e80*/  MOV R27, R11 ;  /* 0x0000000b001b7202 */ /* 0x000fc60000000f00 */
[----:B------:R0:W-:Y:S04]  /*7e90*/  REDG.E.ADD.STRONG.GPU desc[UR8][R2.64+0x800], R17 ;  /* 0x000800110200798e */ /* 0x0001e8000c12e108 */
[----:B01----:R-:W-:Y:S05]  /*7ea0*/  WARPSYNC.COLLECTIVE R8, `(.L_x_1474) ;  /* 0x0000000008087348 */ /* 0x003fea0003c00000 */
[----:B------:R2:W3:Y:S02]  /*7eb0*/  SHFL.IDX P5, R22, R27, R26, R25 ;  /* 0x0000001a1b167389 */ /* 0x0004e400000a0019 */
[----:B0123--:R-:W-:Y:S05]  /*7ec0*/  ENDCOLLECTIVE ;  /* 0x000000000000791b */ /* 0x00ffea0003800000 */
.L_x_1474:
[----:B------:R-:W-:Y:S05]  /*7ed0*/  WARPSYNC.COLLECTIVE R8, `(.L_x_1475) ;  /* 0x0000000008087348 */ /* 0x000fea0003c00000 */
[----:B------:R0:W1:Y:S02]  /*7ee0*/  SHFL.UP P5, R11, R15, R10, R9 ;  /* 0x0400000a0f0b7389 */ /* 0x00006400000a0009 */
[----:B01----:R-:W-:Y:S05]  /*7ef0*/  ENDCOLLECTIVE ;  /* 0x000000000000791b */ /* 0x003fea0003800000 */
.L_x_1475:
[----:B------:R-:W-:Y:S02]  /*7f00*/  IMAD.MOV.U32 R10, RZ, RZ, 0x2 ;  /* 0x00000002ff0a7424 */ /* 0x000fe400078e00ff */
[----:B------:R-:W-:Y:S02]  /*7f10*/  IMAD.MOV.U32 R28, RZ, RZ, R22 ;  /* 0x000000ffff1c7224 */ /* 0x000fe400078e0016 */
[----:B------:R-:W-:-:S05]  /*7f20*/  IMAD.MOV.U32 R40, RZ, RZ, R11 ;  /* 0x000000ffff287224 */ /* 0x000fca00078e000b */
[----:B------:R-:W-:-:S04]  /*7f30*/  SEL R11, R40, RZ, P4 ;  /* 0x000000ff280b7207 */ /* 0x000fc80002000000 */
[----:B------:R-:W-:-:S05]  /*7f40*/  IADD3 R12, PT, PT, R12, R11, RZ ;  /* 0x0000000b0c0c7210 */ /* 0x000fca0007ffe0ff */
[----:B------:R-:W-:-:S07]  /*7f50*/  IMAD.MOV.U32 R15, RZ, RZ, R12 ;  /* 0x000000ffff0f7224 */ /* 0x000fce00078e000c */
[----:B------:R-:W-:Y:S05]  /*7f60*/  WARPSYNC.COLLECTIVE R8, `(.L_x_1476) ;  /* 0x0000000008087348 */ /* 0x000fea0003c00000 */
[----:B------:R0:W1:Y:S02]  /*7f70*/  SHFL.UP P5, R11, R15, R10, R9 ;  /* 0x0400000a0f0b7389 */ /* 0x00006400000a0009 */
[----:B01----:R-:W-:Y:S05]  /*7f80*/  ENDCOLLECTIVE ;  /* 0x000000000000791b */ /* 0x003fea0003800000 */
.L_x_1476:
[----:B------:R-:W-:Y:S02]  /*7f90*/  IMAD.MOV.U32 R10, RZ, RZ, 0x4 ;  /* 0x00000004ff0a7424 */ /* 0x000fe400078e00ff */
[----:B------:R-:W-:-:S05]  /*7fa0*/  IMAD.MOV.U32 R40, RZ, RZ, R11 ;  /* 0x000000ffff287224 */ /* 0x000fca00078e000b */
[----:B------:R-:W-:-:S05]  /*7fb0*/  SEL R17, R40, RZ, P3 ;  /* 0x000000ff28117207 */ /* 0x000fca0001800000 */
[----:B------:R-:W-:Y:S02]  /*7fc0*/  IMAD.IADD R17, R12, 0x1, R17 ;  /* 0x000000010c117824 */ /* 0x000fe400078e0211 */
[----:B------:R-:W-:-:S03]  /*7fd0*/  IMAD.IADD R12, R13, 0x1, R28 ;  /* 0x000000010d0c7824 */ /* 0x000fc600078e021c */
[----:B------:R-:W-:-:S07]  /*7fe0*/  MOV R15, R17 ;  /* 0x00000011000f7202 */ /* 0x000fce0000000f00 */
[----:B------:R-:W-:Y:S05]  /*7ff0*/  WARPSYNC.COLLECTIVE R8, `(.L_x_1477) ;  /* 0x0000000008087348 */ /* 0x000fea0003c00000 */
[----:B------:R0:W1:Y:S02]  /*8000*/  SHFL.UP P5, R11, R15, R10, R9 ;  /* 0x0400000a0f0b7389 */ /* 0x00006400000a0009 */
[----:B01----:R-:W-:Y:S05]  /*8010*/  ENDCOLLECTIVE ;  /* 0x000000000000791b */ /* 0x003fea0003800000 */
.L_x_1477:
        /* <DEDUP_REMOVED lines=8> */
.L_x_1478:
        /* <DEDUP_REMOVED lines=8> */
.L_x_1479:
        /* <DEDUP_REMOVED lines=11> */
.L_x_1480:
[----:B------:R-:W-:Y:S05]  /*81d0*/  WARPSYNC.COLLECTIVE R8, `(.L_x_1481) ;  /* 0x0000000008087348 */ /* 0x000fea0003c00000 */
[----:B------:R0:W1:Y:S02]  /*81e0*/  SHFL.UP P5, R11, R15, R10, R9 ;  /* 0x0400000a0f0b7389 */ /* 0x00006400000a0009 */
[----:B01----:R-:W-:Y:S05]  /*81f0*/  ENDCOLLECTIVE ;  /* 0x000000000000791b */ /* 0x003fea0003800000 */
.L_x_1481:
        /* <DEDUP_REMOVED lines=10> */
.L_x_1482:
        /* <DEDUP_REMOVED lines=8> */
.L_x_1483:
        /* <DEDUP_REMOVED lines=8> */
.L_x_1484:
        /* <DEDUP_REMOVED lines=8> */
.L_x_1485:
[----:B------:R-:W-:Y:S02]  /*8420*/  IMAD.MOV.U32 R26, RZ, RZ, 0x1f ;  /* 0x0000001fff1a7424 */ /* 0x000fe400078e00ff */
[----:B------:R-:W-:-:S05]  /*8430*/  IMAD.MOV.U32 R30, RZ, RZ, R11 ;  /* 0x000000ffff1e7224 */ /* 0x000fca00078e000b */
[----:B------:R-:W-:-:S04]  /*8440*/  SEL R19, R30, RZ, P0 ;  /* 0x000000ff1e137207 */ /* 0x000fc80000000000 */
[----:B------:R-:W-:Y:S01]  /*8450*/  IADD3 R19, PT, PT, R14, R19, RZ ;  /* 0x000000130e137210 */ /* 0x000fe20007ffe0ff */
[----:B------:R-:W-:Y:S02]  /*8460*/  HFMA2 R10, -RZ, RZ, 0, 5.9604644775390625e-08 ;  /* 0x00000001ff0a7431 */ /* 0x000fe400000001ff */
[----:B------:R-:W-:Y:S01]  /*8470*/  IMAD.MOV.U32 R15, RZ, RZ, R20 ;  /* 0x000000ffff0f7224 */ /* 0x000fe200078e0014 */
[----:B------:R-:W-:Y:S01]  /*8480*/  IADD3 R11, PT, PT, R19, R21, -R0 ;  /* 0x00000015130b7210 */ /* 0x000fe20007ffe800 */
[----:B------:R-:W-:Y:S02]  /*8490*/  IMAD.MOV.U32 R27, RZ, RZ, R19 ;  /* 0x000000ffff1b7224 */ /* 0x000fe400078e0013 */
[----:B------:R0:W1:Y:S04]  /*84a0*/  LDS R19, [R4+0xe00] ;  /* 0x000e000004137984 */ /* 0x0000680000000800 */
[----:B------:R0:W-:Y:S02]  /*84b0*/  REDG.E.ADD.STRONG.GPU desc[UR8][R2.64+0x900], R11 ;  /* 0x0009000b0200798e */ /* 0x0001e4000c12e108 */
[----:B01----:R-:W-:Y:S05]  /*84c0*/  WARPSYNC.COLLECTIVE R8, `(.L_x_1486) ;  /* 0x0000000008087348 */ /* 0x003fea0003c00000 */
[----:B------:R2:W3:Y:S02]  /*84d0*/  SHFL.IDX P5, R22, R27, R26, R25 ;  /* 0x0000001a1b167389 */ /* 0x0004e400000a0019 */
[----:B0123--:R-:W-:Y:S05]  /*84e0*/  ENDCOLLECTIVE ;  /* 0x000000000000791b */ /* 0x00ffea0003800000 */
.L_x_1486:
[----:B------:R-:W-:Y:S05]  /*84f0*/  WARPSYNC.COLLECTIVE R8, `(.L_x_1487) ;  /* 0x0000000008087348 */ /* 0x000fea0003c00000 */
[----:B------:R0:W1:Y:S02]  /*8500*/  SHFL.UP P5, R11, R15, R10, R9 ;  /* 0x0400000a0f0b7389 */ /* 0x00006400000a0009 */
[----:B01----:R-:W-:Y:S05]  /*8510*/  ENDCOLLECTIVE ;  /* 0x000000000000791b */ /* 0x003fea0003800000 */
.L_x_1487:
[----:B------:R-:W-:Y:S02]  /*8520*/  IMAD.MOV.U32 R10, RZ, RZ, 0x2 ;  /* 0x00000002ff0a7424 */ /* 0x000fe400078e00ff */
[----:B------:R-:W-:Y:S02]  /*8530*/  IMAD.MOV.U32 R14, RZ, RZ, R22 ;  /* 0x000000ffff0e7224 */ /* 0x000fe400078e0016 */
[----:B------:R-:W-:Y:S02]  /*8540*/  IMAD.MOV.U32 R30, RZ, RZ, R11 ;  /* 0x000000ffff1e7224 */ /* 0x000fe400078e000b */
[----:B------:R-:W-:Y:S02]  /*8550*/  IMAD.IADD R29, R21, 0x1, R14 ;  /* 0x00000001151d7824 */ /* 0x000fe400078e020e */
[----:B------:R0:W1:Y:S01]  /*8560*/  LDS R21, [R4+0xb80] ;  /* 0x000b800004157984 */ /* 0x0000620000000800 */
[----:B------:R-:W-:-:S05]  /*8570*/  SEL R11, R30, RZ, P4 ;  /* 0x000000ff1e0b7207 */ /* 0x000fca0002000000 */
[----:B------:R-:W-:-:S04]  /*8580*/  IMAD.IADD R30, R20, 0x1, R11 ;  /* 0x00000001141e7824 */ /* 0x000fc800078e020b */
[----:B0-----:R-:W-:-:S07]  /*8590*/  IMAD.MOV.U32 R15, RZ, RZ, R30 ;  /* 0x000000ffff0f7224 */ /* 0x001fce00078e001e */
[----:B-1----:R-:W-:Y:S05]  /*85a0*/  WARPSYNC.COLLECTIVE R8, `(.L_x_1488) ;  /* 0x0000000008087348 */ /* 0x002fea0003c00000 */
[----:B------:R0:W2:Y:S02]  /*85b0*/  SHFL.UP P5, R11, R15, R10, R9 ;  /* 0x0400000a0f0b7389 */ /* 0x0000a400000a0009 */
[----:B012---:R-:W-:Y:S05]  /*85c0*/  ENDCOLLECTIVE ;  /* 0x000000000000791b */ /* 0x007fea0003800000 */
.L_x_1488:
[----:B------:R-:W-:Y:S01]  /*85d0*/  IMAD.MOV.U32 R10, RZ, RZ, 0x4 ;  /* 0x00000004ff0a7424 */ /* 0x000fe200078e00ff */
[----:B------:R-:W-:-:S04]  /*85e0*/  SEL R11, R11, RZ, P3 ;  /* 0x000000ff0b0b7207 */ /* 0x000fc80001800000 */
[----:B------:R-:W-:-:S05]  /*85f0*/  IADD3 R16, PT, PT, R30, R11, RZ ;  /* 0x0000000b1e107210 */ /* 0x000fca0007ffe0ff */
[----:B------:R-:W-:-:S07]  /*8600*/  IMAD.MOV.U32 R15, RZ, RZ, R16 ;  /* 0x000000ffff0f7224 */ /* 0x000fce00078e0010 */
[----:B------:R-:W-:Y:S05]  /*8610*/  WARPSYNC.COLLECTIVE R8, `(.L_x_1489) ;  /* 0x0000000008087348 */ /* 0x000fea0003c00000 */
[----:B------:R0:W1:Y:S02]  /*8620*/  SHFL.UP P5, R11, R15, R10, R9 ;  /* 0x0400000a0f0b7389 */ /* 0x00006400000a0009 */
[----:B01----:R-:W-:Y:S05]  /*8630*/  ENDCOLLECTIVE ;  /* 0x000000000000791b */ /* 0x003fea0003800000 */
.L_x_1489:
        /* <DEDUP_REMOVED lines=8> */
.L_x_1490:
        /* <DEDUP_REMOVED lines=8> */
.L_x_1491:
[----:B------:R-:W-:-:S05]  /*8740*/  IMAD.MOV.U32 R16, RZ, RZ, R11 ;  /* 0x000000ffff107224 */ /* 0x000fca00078e000b */
[----:B------:R-:W-:Y:S01]  /*8750*/  SEL R27, R16, RZ, P0 ;  /* 0x000000ff101b7207 */ /* 0x000fe20000000000 */
[----:B------:R-:W-:Y:S01]  /*8760*/  IMAD.MOV.U32 R10, RZ, RZ, 0x1 ;  /* 0x00000001ff0a7424 */ /* 0x000fe200078e00ff */
[----:B------:R-:W-:Y:S01]  /*8770*/  MOV R15, R18 ;  /* 0x00000012000f7202 */ /* 0x000fe20000000f00 */
[----:B------:R0:W1:Y:S02]  /*8780*/  LDS R16, [R4+0xe80] ;  /* 0x000e800004107984 */ /* 0x0000640000000800 */
[----:B------:R-:W-:-:S05]  /*8790*/  IMAD.IADD R27, R24, 0x1, R27 ;  /* 0x00000001181b7824 */ /* 0x000fca00078e021b */
[----:B------:R-:W-:-:S05]  /*87a0*/  IADD3 R11, PT, PT, R27, R29, -R0 ;  /* 0x0000001d1b0b7210 */ /* 0x000fca0007ffe800 */
[----:B------:R0:W-:Y:S02]  /*87b0*/  REDG.E.ADD.STRONG.GPU desc[UR8][R2.64+0x980], R11 ;  /* 0x0009800b0200798e */ /* 0x0001e4000c12e108 */
[----:B01----:R-:W-:Y:S05]  /*87c0*/  WARPSYNC.COLLECTIVE R8, `(.L_x_1492) ;  /* 0x0000000008087348 */ /* 0x003fea0003c00000 */
[----:B------:R2:W3:Y:S02]  /*87d0*/  SHFL.IDX P5, R22, R27, R26, R25 ;  /* 0x0000001a1b167389 */ /* 0x0004e400000a0019 */
[----:B0123--:R-:W-:Y:S05]  /*87e0*/  ENDCOLLECTIVE ;  /* 0x000000000000791b */ /* 0x00ffea0003800000 */
.L_x_1492:
[----:B------:R-:W-:Y:S05]  /*87f0*/  WARPSYNC.COLLECTIVE R8, `(.L_x_1493) ;  /* 0x0000000008087348 */ /* 0x000fea0003c00000 */
[----:B------:R0:W1:Y:S02]  /*8800*/  SHFL.UP P5, R11, R15, R10, R9 ;  /* 0x0400000a0f0b7389 */ /* 0x00006400000a0009 */
[----:B01----:R-:W-:Y:S05]  /*8810*/  ENDCOLLECTIVE ;  /* 0x000000000000791b */ /* 0x003fea0003800000 */
.L_x_1493:
[----:B------:R-:W-:Y:S02]  /*8820*/  HFMA2 R10, -RZ, RZ, 0, 1.1920928955078125e-07 ;  /* 0x00000002ff0a7431 */ /* 0x000fe400000001ff */
        /* <DEDUP_REMOVED lines=10> */
.L_x_1494:
        /* <DEDUP_REMOVED lines=8> */
.L_x_1495:
        /* <DEDUP_REMOVED lines=8> */
.L_x_1496:
        /* <DEDUP_REMOVED lines=8> */
.L_x_1497:
[----:B------:R-:W-:Y:S02]  /*8a50*/  IMAD.MOV.U32 R26, RZ, RZ, 0x1f ;  /* 0x0000001fff1a7424 */ /* 0x000fe400078e00ff */
        /* <DEDUP_REMOVED lines=8> */
[----:B0-----:R-:W-:Y:S05]  /*8ae0*/  WARPSYNC.COLLECTIVE R8, `(.L_x_1498) ;  /* 0x0000000008087348 */ /* 0x001fea0003c00000 */
[----:B------:R1:W2:Y:S02]  /*8af0*/  SHFL.IDX P5, R22, R27, R26, R25 ;  /* 0x0000001a1b167389 */ /* 0x0002a400000a0019 */
[----:B012---:R-:W-:Y:S05]  /*8b00*/  ENDCOLLECTIVE ;  /* 0x000000000000791b */ /* 0x007fea0003800000 */
.L_x_1498:
[----:B------:R-:W-:Y:S05]  /*8b10*/  WARPSYNC.COLLECTIVE R8, `(.L_x_1499) ;  /* 0x0000000008087348 */ /* 0x000fea0003c00000 */
[----:B------:R0:W1:Y:S02]  /*8b20*/  SHFL.UP P5, R11, R15, R10, R9 ;  /* 0x0400000a0f0b7389 */ /* 0x00006400000a0009 */
[----:B01----:R-:W-:Y:S05]  /*8b30*/  ENDCOLLECTIVE ;  /* 0x000000000000791b */ /* 0x003fea0003800000 */
.L_x_1499:
[----:B------:R-:W-:Y:S02]  /*8b40*/  IMAD.MOV.U32 R10, RZ, RZ, 0x2 ;  /* 0x00000002ff0a7424 */ /* 0x000fe400078e00ff */
[----:B------:R-:W-:Y:S01]  /*8b50*/  IMAD.MOV.U32 R20, RZ, RZ, R22 ;  /* 0x000000ffff147224 */ /* 0x000fe200078e0016 */
[----:B------:R-:W-:-:S03]  /*8b60*/  SEL R12, R11, RZ, P4 ;  /* 0x000000ff0b0c7207 */ /* 0x000fc60002000000 */
[----:B------:R-:W-:Y:S02]  /*8b70*/  IMAD.IADD R20, R31, 0x1, R20 ;  /* 0x000000011f147824 */ /* 0x000fe400078e0214 */
[----:B------:R-:W-:-:S04]  /*8b80*/  IMAD.IADD R21, R21, 0x1, R12 ;  /* 0x0000000115157824 */ /* 0x000fc800078e020c */
[----:B------:R-:W-:-:S07]  /*8b90*/  IMAD.MOV.U32 R15, RZ, RZ, R21 ;  /* 0x000000ffff0f7224 */ /* 0x000fce00078e0015 */
[----:B------:R-:W-:Y:S05]  /*8ba0*/  WARPSYNC.COLLECTIVE R8, `(.L_x_1500) ;  /* 0x0000000008087348 */ /* 0x000fea0003c00000 */
[----:B------:R0:W1:Y:S02]  /*8bb0*/  SHFL.UP P5, R11, R15, R10, R9 ;  /* 0x0400000a0f0b7389 */ /* 0x00006400000a0009 */
[----:B01----:R-:W-:Y:S05]  /*8bc0*/  ENDCOLLECTIVE ;  /* 0x000000000000791b */ /* 0x003fea0003800000 */
.L_x_1500:
        /* <DEDUP_REMOVED lines=8> */
.L_x_1501:
        /* <DEDUP_REMOVED lines=9> */
.L_x_1502:
        /* <DEDUP_REMOVED lines=8> */
.L_x_1503:
        /* <DEDUP_REMOVED lines=11> */
.L_x_1504:
[----:B------:R-:W-:Y:S05]  /*8e10*/  WARPSYNC.COLLECTIVE R8, `(.L_x_1505) ;  /* 0x0000000008087348 */ /* 0x000fea0003c00000 */
[----:B------:R0:W1:Y:S02]  /*8e20*/  SHFL.UP P5, R11, R15, R10, R9 ;  /* 0x0400000a0f0b7389 */ /* 0x00006400000a0009 */
[----:B01----:R-:W-:Y:S05]  /*8e30*/  ENDCOLLECTIVE ;  /* 0x000000000000791b */ /* 0x003fea0003800000 */
.L_x_1505:
        /* <DEDUP_REMOVED lines=11> */
.L_x_1506:
        /* <DEDUP_REMOVED lines=8> */
.L_x_1507:
        /* <DEDUP_REMOVED lines=8> */
.L_x_1508:
        /* <DEDUP_REMOVED lines=8> */
.L_x_1509:
        /* <DEDUP_REMOVED lines=12> */
.L_x_1510:
[----:B------:R-:W-:Y:S05]  /*9130*/  WARPSYNC.COLLECTIVE R8, `(.L_x_1511) ;  /* 0x0000000008087348 */ /* 0x000fea0003c00000 */
[----:B------:R0:W1:Y:S02]  /*9140*/  SHFL.UP P5, R11, R15, R10, R9 ;  /* 0x0400000a0f0b7389 */ /* 0x00006400000a0009 */
[----:B01----:R-:W-:Y:S05]  /*9150*/  ENDCOLLECTIVE ;  /* 0x000000000000791b */ /* 0x003fea0003800000 */
.L_x_1511:
[----:B------:R-:W-:Y:S02]  /*9160*/  IMAD.MOV.U32 R10, RZ, RZ, 0x2 ;  /* 0x00000002ff0a7424 */ /* 0x000fe400078e00ff */
[----:B------:R-:W-:Y:S02]  /*9170*/  IMAD.IADD R17, R13, 0x1, R22 ;  /* 0x000000010d117824 */ /* 0x000fe400078e0216 */
[----:B------:R-:W-:-:S05]  /*9180*/  IMAD.MOV.U32 R37, RZ, RZ, R11 ;  /* 0x000000ffff257224 */ /* 0x000fca00078e000b */
[----:B------:R-:W-:-:S05]  /*9190*/  SEL R37, R37, RZ, P4 ;  /* 0x000000ff25257207 */ /* 0x000fca0002000000 */
[----:B------:R-:W-:-:S04]  /*91a0*/  IMAD.IADD R24, R24, 0x1, R37 ;  /* 0x0000000118187824 */ /* 0x000fc800078e0225 */
[----:B------:R-:W-:-:S07]  /*91b0*/  IMAD.MOV.U32 R15, RZ, RZ, R24 ;  /* 0x000000ffff0f7224 */ /* 0x000fce00078e0018 */
[----:B------:R-:W-:Y:S05]  /*91c0*/  WARPSYNC.COLLECTIVE R8, `(.L_x_1512) ;  /* 0x0000000008087348 */ /* 0x000fea0003c00000 */
[----:B------:R0:W1:Y:S02]  /*91d0*/  SHFL.UP P5, R11, R15, R10, R9 ;  /* 0x0400000a0f0b7389 */ /* 0x00006400000a0009 */
[----:B01----:R-:W-:Y:S05]  /*91e0*/  ENDCOLLECTIVE ;  /* 0x000000000000791b */ /* 0x003fea0003800000 */
.L_x_1512:
[----:B------:R-:W-:Y:S01]  /*91f0*/  IMAD.MOV.U32 R10, RZ, RZ, 0x4 ;  /* 0x00000004ff0a7424 */ /* 0x000fe200078e00ff */
[----:B------:R-:W-:-:S04]  /*9200*/  MOV R28, R11 ;  /* 0x0000000b001c7202 */ /* 0x000fc80000000f00 */
[----:B------:R-:W-:Y:S02]  /*9210*/  SEL R25, R28, RZ, P3 ;  /* 0x000000ff1c197207 */ /* 0x000fe40001800000 */
[----:B------:R0:W1:Y:S03]  /*9220*/  LDS R28, [R4+0xd80] ;  /* 0x000d8000041c7984 */ /* 0x0000660000000800 */
[----:B------:R-:W-:-:S04]  /*9230*/  IMAD.IADD R25, R24, 0x1, R25 ;  /* 0x0000000118197824 */ /* 0x000fc800078e0219 */
[----:B------:R-:W-:-:S07]  /*9240*/  IMAD.MOV.U32 R15, RZ, RZ, R25 ;  /* 0x000000ffff0f7224 */ /* 0x000fce00078e0019 */
[----:B01----:R-:W-:Y:S05]  /*9250*/  WARPSYNC.COLLECTIVE R8, `(.L_x_1513) ;  /* 0x0000000008087348 */ /* 0x003fea0003c00000 */
[----:B------:R2:W3:Y:S02]  /*9260*/  SHFL.UP P5, R11, R15, R10, R9 ;  /* 0x0400000a0f0b7389 */ /* 0x0004e400000a0009 */
[----:B0123--:R-:W-:Y:S05]  /*9270*/  ENDCOLLECTIVE ;  /* 0x000000000000791b */ /* 0x00ffea0003800000 */
.L_x_1513:
        /* <DEDUP_REMOVED lines=8> */
.L_x_1514:
        /* <DEDUP_REMOVED lines=8> */
.L_x_1515:
        /* <DEDUP_REMOVED lines=12> */
.L_x_1516:
[----:B------:R-:W-:Y:S05]  /*9440*/  WARPSYNC.COLLECTIVE R8, `(.L_x_1517) ;  /* 0x0000000008087348 */ /* 0x000fea0003c00000 */
[----:B------:R0:W1:Y:S02]  /*9450*/  SHFL.UP P5, R11, R15, R10, R9 ;  /* 0x0400000a0f0b7389 */ /* 0x00006400000a0009 */
[----:B01----:R-:W-:Y:S05]  /*9460*/  ENDCOLLECTIVE ;  /* 0x000000000000791b */ /* 0x003fea0003800000 */
.L_x_1517:
        /* <DEDUP_REMOVED lines=8> */
[----:B------:R0:W1:Y:S02]  /*94f0*/  SHFL.UP P5, R11, R15, R10, R9 ;  /* 0x0400000a0f0b7389 */ /* 0x00006400000a0009 */
[----:B01----:R-:W-:Y:S05]  /*9500*/  ENDCOLLECTIVE ;  /* 0x000000000000791b */ /* 0x003fea0003800000 */
.L_x_1518:
        /* <DEDUP_REMOVED lines=8> */
.L_x_1519:
        /* <DEDUP_REMOVED lines=8> */
.L_x_1520:
        /* <DEDUP_REMOVED lines=8> */
.L_x_1521:
        /* <DEDUP_REMOVED lines=11> */
.L_x_1522:
[----:B------:R-:W-:Y:S05]  /*9740*/  WARPSYNC.COLLECTIVE R8, `(.L_x_1523) ;  /* 0x0000000008087348 */ /* 0x000fea0003c00000 */
[----:B------:R0:W1:Y:S02]  /*9750*/  SHFL.UP P5, R11, R15, R10, R9 ;  /* 0x0400000a0f0b7389 */ /* 0x00006400000a0009 */
[----:B01----:R-:W-:Y:S05]  /*9760*/  ENDCOLLECTIVE ;  /* 0x000000000000791b */ /* 0x003fea0003800000 */
.L_x_1523:
[----:B------:R-:W-:Y:S01]  /*9770*/  IMAD.MOV.U32 R10, RZ, RZ, 0x2 ;  /* 0x00000002ff0a7424 */ /* 0x000fe200078e00ff */
[----:B------:R-:W-:Y:S01]  /*9780*/  MOV R32, R22 ;  /* 0x0000001600207202 */ /* 0x000fe20000000f00 */
[----:B------:R-:W-:-:S05]  /*9790*/  IMAD.MOV.U32 R33, RZ, RZ, R11 ;  /* 0x000000ffff217224 */ /* 0x000fca00078e000b */
[----:B------:R-:W-:-:S05]  /*97a0*/  SEL R33, R33, RZ, P4 ;  /* 0x000000ff21217207 */ /* 0x000fca0002000000 */
[----:B------:R-:W-:-:S05]  /*97b0*/  IMAD.IADD R33, R28, 0x1, R33 ;  /* 0x000000011c217824 */ /* 0x000fca00078e0221 */
[----:B------:R-:W-:-:S07]  /*97c0*/  MOV R15, R33 ;  /* 0x00000021000f7202 */ /* 0x000fce0000000f00 */
[----:B------:R-:W-:Y:S05]  /*97d0*/  WARPSYNC.COLLECTIVE R8, `(.L_x_1524) ;  /* 0x0000000008087348 */ /* 0x000fea0003c00000 */
[----:B------:R0:W1:Y:S02]  /*97e0*/  SHFL.UP P5, R11, R15, R10, R9 ;  /* 0x0400000a0f0b7389 */ /* 0x00006400000a0009 */
[----:B01----:R-:W-:Y:S05]  /*97f0*/  ENDCOLLECTIVE ;  /* 0x000000000000791b */ /* 0x003fea0003800000 */
.L_x_1524:
[----:B------:R-:W-:Y:S02]  /*9800*/  HFMA2 R10, -RZ, RZ, 0, 2.384185791015625e-07 ;  /* 0x00000004ff0a7431 */ /* 0x000fe400000001ff */
[----:B------:R-:W-:-:S05]  /*9810*/  IMAD.MOV.U32 R35, RZ, RZ, R11 ;  /* 0x000000ffff237224 */ /* 0x000fca00078e000b */
[----:B------:R-:W-:-:S05]  /*9820*/  SEL R12, R35, RZ, P3 ;  /* 0x000000ff230c7207 */ /* 0x000fca0001800000 */
[----:B------:R-:W-:Y:S02]  /*9830*/  IMAD.IADD R23, R33, 0x1, R12 ;  /* 0x0000000121177824 */ /* 0x000fe400078e020c */
[----:B------:R0:W1:Y:S02]  /*9840*/  LDS R12, [R4+0xf00] ;  /* 0x000f0000040c7984 */ /* 0x0000640000000800 */
[----:B------:R-:W-:Y:S02]  /*9850*/  IMAD.MOV.U32 R15, RZ, RZ, R23 ;  /* 0x000000ffff0f7224 */ /* 0x000fe400078e0017 */
[----:B------:R-:W2:Y:S05]  /*9860*/  LDS R4, [R4+0xf80] ;  /* 0x000f800004047984 */ /* 0x000eaa0000000800 */
[----:B012---:R-:W-:Y:S05]  /*9870*/  WARPSYNC.COLLECTIVE R8, `(.L_x_1525) ;  /* 0x0000000008087348 */ /* 0x007fea0003c00000 */
[----:B------:R3:W4:Y:S02]  /*9880*/  SHFL.UP P5, R11, R15, R10, R9 ;  /* 0x0400000a0f0b7389 */ /* 0x00072400000a0009 */
[----:B01234-:R-:W-:Y:S05]  /*9890*/  ENDCOLLECTIVE ;  /* 0x000000000000791b */ /* 0x01ffea0003800000 */
.L_x_1525:
[----:B------:R-:W-:Y:S02]  /*98a0*/  IMAD.MOV.U32 R10, RZ, RZ, 0x8 ;  /* 0x00000008ff0a7424 */ /* 0x000fe400078e00ff */
[----:B------:R-:W-:-:S05]  /*98b0*/  IMAD.MOV.U32 R38, RZ, RZ, R11 ;  /* 0x000000ffff267224 */ /* 0x000fca00078e000b */
[----:B------:R-:W-:-:S05]  /*98c0*/  SEL R26, R38, RZ, P2 ;  /* 0x000000ff261a7207 */ /* 0x000fca0001000000 */
[----:B------:R-:W-:Y:S01]  /*98d0*/  IMAD.IADD R26, R23, 0x1, R26 ;  /* 0x00000001171a7824 */ /* 0x000fe200078e021a */
[----:B------:R-:W-:-:S03]  /*98e0*/  IADD3 R23, PT, PT, R21, R32, RZ ;  /* 0x0000002015177210 */ /* 0x000fc60007ffe0ff */
[----:B------:R-:W-:-:S07]  /*98f0*/  IMAD.MOV.U32 R15, RZ, RZ, R26 ;  /* 0x000000ffff0f7224 */ /* 0x000fce00078e001a */
[----:B------:R-:W-:Y:S05]  /*9900*/  WARPSYNC.COLLECTIVE R8, `(.L_x_1526) ;  /* 0x0000000008087348 */ /* 0x000fea0003c00000 */
[----:B------:R0:W1:Y:S02]  /*9910*/  SHFL.UP P5, R11, R15, R10, R9 ;  /* 0x0400000a0f0b7389 */ /* 0x00006400000a0009 */
[----:B01----:R-:W-:Y:S05]  /*9920*/  ENDCOLLECTIVE ;  /* 0x000000000000791b */ /* 0x003fea0003800000 */
.L_x_1526:
        /* <DEDUP_REMOVED lines=8> */
.L_x_1527:
[----:B------:R-:W-:Y:S02]  /*99b0*/  IMAD.MOV.U32 R26, RZ, RZ, 0x1f ;  /* 0x0000001fff1a7424 */ /* 0x000fe400078e00ff */
        /* <DEDUP_REMOVED lines=9> */
[----:B0-----:R-:W-:Y:S05]  /*9a50*/  WARPSYNC.COLLECTIVE R8, `(.L_x_1528) ;  /* 0x0000000008087348 */ /* 0x001fea0003c00000 */
[----:B------:R1:W2:Y:S02]  /*9a60*/  SHFL.IDX P5, R22, R27, R26, R25 ;  /* 0x0000001a1b167389 */ /* 0x0002a400000a0019 */
[----:B012---:R-:W-:Y:S05]  /*9a70*/  ENDCOLLECTIVE ;  /* 0x000000000000791b */ /* 0x007fea0003800000 */
.L_x_1528:
[----:B------:R-:W-:Y:S05]  /*9a80*/  WARPSYNC.COLLECTIVE R8, `(.L_x_1529) ;  /* 0x0000000008087348 */ /* 0x000fea0003c00000 */
[----:B------:R0:W1:Y:S02]  /*9a90*/  SHFL.UP P5, R11, R15, R10, R9 ;  /* 0x0400000a0f0b7389 */ /* 0x00006400000a0009 */
[----:B01----:R-:W-:Y:S05]  /*9aa0*/  ENDCOLLECTIVE ;  /* 0x000000000000791b */ /* 0x003fea0003800000 */
.L_x_1529:
        /* <DEDUP_REMOVED lines=10> */
.L_x_1530:
        /* <DEDUP_REMOVED lines=8> */
.L_x_1531:
        /* <DEDUP_REMOVED lines=8> */
.L_x_1532:
        /* <DEDUP_REMOVED lines=8> */
.L_x_1533:
        /* <DEDUP_REMOVED lines=11> */
.L_x_1534:
[----:B------:R-:W-:Y:S05]  /*9d80*/  WARPSYNC.COLLECTIVE R8, `(.L_x_1535) ;  /* 0x0000000008087348 */ /* 0x000fea0003c00000 */
[----:B------:R0:W1:Y:S02]  /*9d90*/  SHFL.UP P5, R11, R15, R10, R9 ;  /* 0x0400000a0f0b7389 */ /* 0x00006400000a0009 */
[----:B01----:R-:W-:Y:S05]  /*9da0*/  ENDCOLLECTIVE ;  /* 0x000000000000791b */ /* 0x003fea0003800000 */
.L_x_1535:
        /* <DEDUP_REMOVED lines=10> */
.L_x_1536:
        /* <DEDUP_REMOVED lines=8> */
.L_x_1537:
[----:B------:R-:W-:Y:S01]  /*9ed0*/  IMAD.MOV.U32 R10, RZ, RZ, 0x8 ;  /* 0x00000008ff0a7424 */ /* 0x000fe200078e00ff */
[----:B------:R-:W-:-:S05]  /*9ee0*/  SEL R11, R11, RZ, P2 ;  /* 0x000000ff0b0b7207 */ /* 0x000fca0001000000 */
[----:B------:R-:W-:-:S05]  /*9ef0*/  IMAD.IADD R31, R20, 0x1, R11 ;  /* 0x00000001141f7824 */ /* 0x000fca00078e020b */
[----:B------:R-:W-:-:S07]  /*9f00*/  MOV R15, R31 ;  /* 0x0000001f000f7202 */ /* 0x000fce0000000f00 */
[----:B------:R-:W-:Y:S05]  /*9f10*/  WARPSYNC.COLLECTIVE R8, `(.L_x_1538) ;  /* 0x0000000008087348 */ /* 0x000fea0003c00000 */
[----:B------:R0:W1:Y:S02]  /*9f20*/  SHFL.UP P5, R11, R15, R10, R9 ;  /* 0x0400000a0f0b7389 */ /* 0x00006400000a0009 */
[----:B01----:R-:W-:Y:S05]  /*9f30*/  ENDCOLLECTIVE ;  /* 0x000000000000791b */ /* 0x003fea0003800000 */
.L_x_1538:
        /* <DEDUP_REMOVED lines=8> */
.L_x_1539:
        /* <DEDUP_REMOVED lines=11> */
.L_x_1540:
[----:B------:R-:W-:Y:S05]  /*a070*/  WARPSYNC.COLLECTIVE R8, `(.L_x_1541) ;  /* 0x0000000008087348 */ /* 0x000fea0003c00000 */
[----:B------:R0:W1:Y:S02]  /*a080*/  SHFL.UP P5, R11, R15, R10, R9 ;  /* 0x0400000a0f0b7389 */ /* 0x00006400000a0009 */
[----:B01----:R-:W-:Y:S05]  /*a090*/  ENDCOLLECTIVE ;  /* 0x000000000000791b */ /* 0x003fea0003800000 */
.L_x_1541:
[----:B------:R-:W-:Y:S01]  /*a0a0*/  IMAD.MOV.U32 R10, RZ, RZ, 0x2 ;  /* 0x00000002ff0a7424 */ /* 0x000fe200078e00ff */
[----:B------:R-:W-:Y:S01]  /*a0b0*/  MOV R16, R22 ;  /* 0x0000001600107202 */ /* 0x000fe20000000f00 */
[----:B------:R-:W-:-:S04]  /*a0c0*/  IMAD.MOV.U32 R39, RZ, RZ, R11 ;  /* 0x000000ffff277224 */ /* 0x000fc800078e000b */
[----:B------:R-:W-:Y:S01]  /*a0d0*/  IMAD.IADD R19, R17, 0x1, R16 ;  /* 0x0000000111137824 */ /* 0x000fe200078e0210 */
[----:B------:R-:W-:-:S05]  /*a0e0*/  SEL R21, R39, RZ, P4 ;  /* 0x000000ff27157207 */ /* 0x000fca0002000000 */
[----:B------:R-:W-:-:S05]  /*a0f0*/  IMAD.IADD R21, R12, 0x1, R21 ;  /* 0x000000010c157824 */ /* 0x000fca00078e0215 */
[----:B------:R-:W-:-:S07]  /*a100*/  MOV R15, R21 ;  /* 0x00000015000f7202 */ /* 0x000fce0000000f00 */
[----:B------:R-:W-:Y:S05]  /*a110*/  WARPSYNC.COLLECTIVE R8, `(.L_x_1542) ;  /* 0x0000000008087348 */ /* 0x000fea0003c00000 */
[----:B------:R0:W1:Y:S02]  /*a120*/  SHFL.UP P5, R11, R15, R10, R9 ;  /* 0x0400000a0f0b7389 */ /* 0x00006400000a0009 */
[----:B01----:R-:W-:Y:S05]  /*a130*/  ENDCOLLECTIVE ;  /* 0x000000000000791b */ /* 0x003fea0003800000 */
.L_x_1542:
        /* <DEDUP_REMOVED lines=8> */
.L_x_1543:
        /* <DEDUP_REMOVED lines=8> */
.L_x_1544:
        /* <DEDUP_REMOVED lines=8> */
.L_x_1545:
[----:B------:R-:W-:-:S05]  /*a2c0*/  IMAD.MOV.U32 R24, RZ, RZ, R11 ;  /* 0x000000ffff187224 */ /* 0x000fca00078e000b */
[----:B------:R-:W-:-:S04]  /*a2d0*/  SEL R27, R24, RZ, P0 ;  /* 0x000000ff181b7207 */ /* 0x000fc80000000000 */
[----:B------:R-:W-:Y:S01]  /*a2e0*/  IADD3 R27, PT, PT, R26, R27, RZ ;  /* 0x0000001b1a1b7210 */ /* 0x000fe20007ffe0ff */
[----:B------:R-:W-:-:S03]  /*a2f0*/  IMAD.MOV.U32 R26, RZ, RZ, 0x1f ;  /* 0x0000001fff1a7424 */ /* 0x000fc600078e00ff */
[----:B------:R-:W-:Y:S01]  /*a300*/  IADD3 R11, PT, PT, R27, R19, -R0 ;  /* 0x000000131b0b7210 */ /* 0x000fe20007ffe800 */
[----:B------:R-:W-:Y:S02]  /*a310*/  IMAD.MOV.U32 R15, RZ, RZ, R4 ;  /* 0x000000ffff0f7224 */ /* 0x000fe400078e0004 */
[----:B------:R-:W-:Y:S02]  /*a320*/  IMAD.MOV.U32 R10, RZ, RZ, 0x1 ;  /* 0x00000001ff0a7424 */ /* 0x000fe400078e00ff */
[----:B------:R0:W-:Y:S05]  /*a330*/  REDG.E.ADD.STRONG.GPU desc[UR8][R2.64+0xe00], R11 ;  /* 0x000e000b0200798e */ /* 0x0001ea000c12e108 */
[----:B0-----:R-:W-:Y:S05]  /*a340*/  WARPSYNC.COLLECTIVE R8, `(.L_x_1546) ;  /* 0x0000000008087348 */ /* 0x001fea0003c00000 */
[----:B------:R1:W2:Y:S02]  /*a350*/  SHFL.IDX P5, R22, R27, R26, R25 ;  /* 0x0000001a1b167389 */ /* 0x0002a400000a0019 */
[----:B012---:R-:W-:Y:S05]  /*a360*/  ENDCOLLECTIVE ;  /* 0x000000000000791b */ /* 0x007fea0003800000 */
.L_x_1546:
[----:B------:R-:W-:Y:S05]  /*a370*/  WARPSYNC.COLLECTIVE R8, `(.L_x_1547) ;  /* 0x0000000008087348 */ /* 0x000fea0003c00000 */
[----:B------:R0:W1:Y:S02]  /*a380*/  SHFL.UP P5, R11, R15, R10, R9 ;  /* 0x0400000a0f0b7389 */ /* 0x00006400000a0009 */
[----:B01----:R-:W-:Y:S05]  /*a390*/  ENDCOLLECTIVE ;  /* 0x000000000000791b */ /* 0x003fea0003800000 */
.L_x_1547:
[----:B------:R-:W-:Y:S01]  /*a3a0*/  IMAD.MOV.U32 R10, RZ, RZ, 0x2 ;  /* 0x00000002ff0a7424 */ /* 0x000fe200078e00ff */
[----:B------:R-:W-:-:S04]  /*a3b0*/  SEL R11, R11, RZ, P4 ;  /* 0x000000ff0b0b7207 */ /* 0x000fc80002000000 */
[----:B------:R-:W-:-:S05]  /*a3c0*/  IADD3 R12, PT, PT, R4, R11, RZ ;  /* 0x0000000b040c7210 */ /* 0x000fca0007ffe0ff */
[----:B------:R-:W-:-:S07]  /*a3d0*/  IMAD.MOV.U32 R15, RZ, RZ, R12 ;  /* 0x000000ffff0f7224 */ /* 0x000fce00078e000c */
[----:B------:R-:W-:Y:S05]  /*a3e0*/  WARPSYNC.COLLECTIVE R8, `(.L_x_1548) ;  /* 0x0000000008087348 */ /* 0x000fea0003c00000 */
[----:B------:R0:W1:Y:S02]  /*a3f0*/  SHFL.UP P5, R11, R15, R10, R9 ;  /* 0x0400000a0f0b7389 */ /* 0x00006400000a0009 */
[----:B01----:R-:W-:Y:S05]  /*a400*/  ENDCOLLECTIVE ;  /* 0x000000000000791b */ /* 0x003fea0003800000 */
.L_x_1548:
[----:B------:R-:W-:Y:S01]  /*a410*/  IMAD.MOV.U32 R10, RZ, RZ, 0x4 ;  /* 0x00000004ff0a7424 */ /* 0x000fe200078e00ff */
[----:B------:R-:W-:-:S05]  /*a420*/  SEL R11, R11, RZ, P3 ;  /* 0x000000ff0b0b7207 */ /* 0x000fca0001800000 */
[----:B------:R-:W-:-:S05]  /*a430*/  IMAD.IADD R14, R12, 0x1, R11 ;  /* 0x000000010c0e7824 */ /* 0x000fca00078e020b */
[----:B------:R-:W-:-:S07]  /*a440*/  MOV R15, R14 ;  /* 0x0000000e000f7202 */ /* 0x000fce0000000f00 */
[----:B------:R-:W-:Y:S05]  /*a450*/  WARPSYNC.COLLECTIVE R8, `(.L_x_1549) ;  /* 0x0000000008087348 */ /* 0x000fea0003c00000 */
[----:B------:R0:W1:Y:S02]  /*a460*/  SHFL.UP P5, R11, R15, R10, R9 ;  /* 0x0400000a0f0b7389 */ /* 0x00006400000a0009 */
[----:B01----:R-:W-:Y:S05]  /*a470*/  ENDCOLLECTIVE ;  /* 0x000000000000791b */ /* 0x003fea0003800000 */
.L_x_1549:
[----:B------:R-:W-:Y:S01]  /*a480*/  HFMA2 R10, -RZ, RZ, 0, 4.76837158203125e-07 ;  /* 0x00000008ff0a7431 */ /* 0x000fe200000001ff */
[----:B------:R-:W-:-:S05]  /*a490*/  SEL R11, R11, RZ, P2 ;  /* 0x000000ff0b0b7207 */ /* 0x000fca0001000000 */
[----:B------:R-:W-:-:S04]  /*a4a0*/  IMAD.IADD R13, R14, 0x1, R11 ;  /* 0x000000010e0d7824 */ /* 0x000fc800078e020b */
[----:B------:R-:W-:-:S07]  /*a4b0*/  IMAD.MOV.U32 R15, RZ, RZ, R13 ;  /* 0x000000ffff0f7224 */ /* 0x000fce00078e000d */
[----:B------:R-:W-:Y:S05]  /*a4c0*/  WARPSYNC.COLLECTIVE R8, `(.L_x_1550) ;  /* 0x0000000008087348 */ /* 0x000fea0003c00000 */
[----:B------:R0:W1:Y:S02]  /*a4d0*/  SHFL.UP P5, R11, R15, R10, R9 ;  /* 0x0400000a0f0b7389 */ /* 0x00006400000a0009 */
[----:B01----:R-:W-:Y:S05]  /*a4e0*/  ENDCOLLECTIVE ;  /* 0x000000000000791b */ /* 0x003fea0003800000 */
.L_x_1550:
[----:B------:R-:W-:Y:S01]  /*a4f0*/  IMAD.MOV.U32 R10, RZ, RZ, 0x10 ;  /* 0x00000010ff0a7424 */ /* 0x000fe200078e00ff */
[----:B------:R-:W-:-:S05]  /*a500*/  SEL R4, R11, RZ, P1 ;  /* 0x000000ff0b047207 */ /* 0x000fca0000800000 */
[----:B------:R-:W-:-:S04]  /*a510*/  IMAD.IADD R4, R13, 0x1, R4 ;  /* 0x000000010d047824 */ /* 0x000fc800078e0204 */
[----:B------:R-:W-:-:S07]  /*a520*/  IMAD.MOV.U32 R15, RZ, RZ, R4 ;  /* 0x000000ffff0f7224 */ /* 0x000fce00078e0004 */
[----:B------:R-:W-:Y:S05]  /*a530*/  WARPSYNC.COLLECTIVE R8, `(.L_x_1551) ;  /* 0x0000000008087348 */ /* 0x000fea0003c00000 */
[----:B------:R0:W1:Y:S02]  /*a540*/  SHFL.UP P5, R11, R15, R10, R9 ;  /* 0x0400000a0f0b7389 */ /* 0x00006400000a0009 */
[----:B01----:R-:W-:Y:S05]  /*a550*/  ENDCOLLECTIVE ;  /* 0x000000000000791b */ /* 0x003fea0003800000 */
.L_x_1551:
[----:B------:R-:W-:Y:S05]  /*a560*/  BRA `(.L_x_1552) ;  /* 0xffffff9c00747947 */ /* 0x000fea000383ffff */
.L_x_1358:
[----:B------:R-:W-:Y:S01]  /*a570*/  BSSY B0, `(.L_x_1553) ;  /* 0x0000007000007945 */ /* 0x000fe20003800000 */
[----:B------:R-:W-:Y:S01]  /*a580*/  MOV R26, 0x1f ;  /* 0x0000001f001a7802 */ /* 0x000fe20000000f00 */
[----:B------:R-:W-:Y:S02]  /*a590*/  IMAD.MOV.U32 R25, RZ, RZ, 0x1f ;  /* 0x0000001fff197424 */ /* 0x000fe400078e00ff */
[----:B------:R-:W-:-:S07]  /*a5a0*/  IMAD.MOV.U32 R8, RZ, RZ, -0x1 ;  /* 0xffffffffff087424 */ /* 0x000fce00078e00ff */
[----:B01----:R-:W-:Y:S05]  /*a5b0*/  WARPSYNC.COLLECTIVE R8, `(.L_x_1554) ;  /* 0x0000000008087348 */ /* 0x003fea0003c00000 */
[----:B------:R2:W3:Y:S02]  /*a5c0*/  SHFL.IDX P5, R22, R27, R26, R25 ;  /* 0x0000001a1b167389 */ /* 0x0004e400000a0019 */
[----:B0123--:R-:W-:Y:S05]  /*a5d0*/  ENDCOLLECTIVE ;  /* 0x000000000000791b */ /* 0x00ffea0003800000 */
.L_x_1554:
[----:B------:R-:W-:Y:S05]  /*a5e0*/  BSYNC B0 ;  /* 0x0000000000007941 */ /* 0x000fea0003800000 */
.L_x_1553:
[----:B------:R-:W-:Y:S05]  /*a5f0*/  BRA `(.L_x_1555) ;  /* 0xffffff9c006c7947 */ /* 0x000fea000383ffff */
.L_x_1556:
        /* <DEDUP_REMOVED lines=16> */
.L_x_3604:


//--------------------- .text._Z18compute_histogramsIjLi3ELi10ELi64ELb0EEvPKT_Pji --------------------------
	.section	.text._Z18compute_histogramsIjLi3ELi10ELi64ELb0EEvPKT_Pji,"ax",@progbits
	.align	128
        .global         _Z18compute_histogramsIjLi3ELi10ELi64ELb0EEvPKT_Pji
        .type           _Z18compute_histogramsIjLi3ELi10ELi64ELb0EEvPKT_Pji,@function
        .size           _Z18compute_histogramsIjLi3ELi10ELi64ELb0EEvPKT_Pji,(.L_x_3605 - _Z18compute_histogramsIjLi3ELi10ELi64ELb0EEvPKT_Pji)
        .other          _Z18compute_histogramsIjLi3ELi10ELi64ELb0EEvPKT_Pji,@"STO_CUDA_ENTRY STV_DEFAULT"
_Z18compute_histogramsIjLi3ELi10ELi64ELb0EEvPKT_Pji:
.text._Z18compute_histogramsIjLi3ELi10ELi64ELb0EEvPKT_Pji:
[----:B------:R-:W-:Y:S01]  /*0000*/  LDC R1, c[0x0][0x37c] ;  /* 0x0000df00ff017b82 */ /* 0x000fe20000000800 */
[----:B------:R-:W0:Y:S07]  /*0010*/  S2R R6, SR_TID.X ;  /* 0x0000000000067919 */ /* 0x000e2e0000002100 */
[----:B------:R-:W1:Y:S01]  /*0020*/  S2UR UR5, SR_CgaCtaId ;  /* 0x00000000000579c3 */ /* 0x000e620000008800 */
[----:B------:R-:W-:Y:S02]  /*0030*/  UMOV UR4, 0x400 ;  /* 0x0000040000047882 */ /* 0x000fe40000000000 */
[----:B-1----:R-:W-:-:S03]  /*0040*/  ULEA UR5, UR5, UR4, 0x18 ;  /* 0x0000000405057291 */ /* 0x002fc6000f8ec0ff */
[----:B------:R-:W-:Y:S01]  /*0050*/  UMOV UR4, URZ ;  /* 0x000000ff00047c82 */ /* 0x000fe20008000000 */
[----:B0-----:R-:W-:-:S08]  /*0060*/  IMAD.MOV.U32 R0, RZ, RZ, R6 ;  /* 0x000000ffff007224 */ /* 0x001fd000078e0006 */
.L_x_1557:
[C---:B0-----:R-:W-:Y:S01]  /*0070*/  LEA R2, R0.reuse, UR5, 0x2 ;  /* 0x0000000500027c11 */ /* 0x041fe2000f8e10ff */
[----:B------:R-:W-:Y:S01]  /*0080*/  UIADD3 UR4, UPT, UPT, UR4, 0x10, URZ ;  /* 0x0000001004047890 */ /* 0x000fe2000fffe0ff */
[----:B------:R-:W-:-:S03]  /*0090*/  VIADD R0, R0, 0x400 ;  /* 0x0000040000007836 */ /* 0x000fc60000000000 */
[----:B------:R0:W-:Y:S01]  /*00a0*/  STS [R2], RZ ;  /* 0x000000ff02007388 */ /* 0x0001e20000000800 */
[----:B------:R-:W-:-:S03]  /*00b0*/  UISETP.NE.AND UP0, UPT, UR4, 0x30, UPT ;  /* 0x000000300400788c */ /* 0x000fc6000bf05270 */
        /* <DEDUP_REMOVED lines=15> */
[----:B------:R-:W-:Y:S05]  /*01b0*/  BRA.U UP0, `(.L_x_1557) ;  /* 0xfffffffd00ac7547 */ /* 0x000fea000b83ffff */
[----:B------:R-:W1:Y:S08]  /*01c0*/  LDC R0, c[0x0][0x370] ;  /* 0x0000dc00ff007b82 */ /* 0x000e700000000800 */
[----:B------:R-:W-:Y:S06]  /*01d0*/  BAR.SYNC.DEFER_BLOCKING 0x0 ;  /* 0x0000000000007b1d */ /* 0x000fec0000010000 */
[----:B------:R-:W2:Y:S02]  /*01e0*/  LDCU.64 UR8, c[0x0][0x358] ;  /* 0x00006b00ff0877ac */ /* 0x000ea40008000a00 */
[----:B------:R-:W3:Y:S01]  /*01f0*/  LDC R5, c[0x0][0x390] ;  /* 0x0000e400ff057b82 */ /* 0x000ee20000000800 */
[----:B-1----:R-:W-:-:S05]  /*0200*/  IMAD.SHL.U32 R0, R0, 0x40, RZ ;  /* 0x0000004000007824 */ /* 0x002fca00078e00ff */
[-C--:B------:R-:W-:Y:S02]  /*0210*/  IABS R8, R0.reuse ;  /* 0x0000000000087213 */ /* 0x080fe40000000000 */
[----:B------:R-:W-:Y:S02]  /*0220*/  IABS R9, R0 ;  /* 0x0000000000097213 */ /* 0x000fe40000000000 */
[----:B------:R-:W1:Y:S01]  /*0230*/  I2F.RP R4, R8 ;  /* 0x0000000800047306 */ /* 0x000e620000209400 */
[----:B---3--:R-:W-:Y:S02]  /*0240*/  IADD3 R5, PT, PT, R0, -0x1, R5 ;  /* 0xffffffff00057810 */ /* 0x008fe40007ffe005 */
[----:B------:R-:W-:-:S05]  /*0250*/  IMAD.MOV R9, RZ, RZ, -R9 ;  /* 0x000000ffff097224 */ /* 0x000fca00078e0a09 */
[----:B-1----:R-:W0:Y:S02]  /*0260*/  MUFU.RCP R4, R4 ;  /* 0x0000000400047308 */ /* 0x002e240000001000 */
[----:B0-----:R-:W-:Y:S01]  /*0270*/  VIADD R2, R4, 0xffffffe ;  /* 0x0ffffffe04027836 */ /* 0x001fe20000000000 */
[----:B------:R-:W-:Y:S02]  /*0280*/  IABS R4, R5 ;  /* 0x0000000500047213 */ /* 0x000fe40000000000 */
[----:B------:R-:W-:-:S03]  /*0290*/  LOP3.LUT R5, R5, R0, RZ, 0x3c, !PT ;  /* 0x0000000005057212 */ /* 0x000fc600078e3cff */
[----:B------:R0:W1:Y:S01]  /*02a0*/  F2I.FTZ.U32.TRUNC.NTZ R3, R2 ;  /* 0x0000000200037305 */ /* 0x000062000021f000 */
[----:B------:R-:W-:Y:S01]  /*02b0*/  ISETP.GE.AND P2, PT, R5, RZ, PT ;  /* 0x000000ff0500720c */ /* 0x000fe20003f46270 */
[----:B0-----:R-:W-:Y:S01]  /*02c0*/  IMAD.MOV.U32 R2, RZ, RZ, RZ ;  /* 0x000000ffff027224 */ /* 0x001fe200078e00ff */
[----:B-1----:R-:W-:-:S05]  /*02d0*/  IADD3 R7, PT, PT, RZ, -R3, RZ ;  /* 0x80000003ff077210 */ /* 0x002fca0007ffe0ff */
[----:B------:R-:W-:-:S04]  /*02e0*/  IMAD R7, R7, R8, RZ ;  /* 0x0000000807077224 */ /* 0x000fc800078e02ff */
[----:B------:R-:W-:-:S04]  /*02f0*/  IMAD.HI.U32 R3, R3, R7, R2 ;  /* 0x0000000703037227 */ /* 0x000fc800078e0002 */
[----:B------:R-:W-:Y:S02]  /*0300*/  IMAD.MOV.U32 R7, RZ, RZ, R9 ;  /* 0x000000ffff077224 */ /* 0x000fe400078e0009 */
        /* <DEDUP_REMOVED lines=8> */
[----:B------:R-:W-:Y:S01]  /*0390*/  @!P2 IMAD.MOV R2, RZ, RZ, -R2 ;  /* 0x000000ffff02a224 */ /* 0x000fe200078e0a02 */
[----:B------:R-:W-:-:S04]  /*03a0*/  @!P1 LOP3.LUT R2, RZ, R0, RZ, 0x33, !PT ;  /* 0x00000000ff029212 */ /* 0x000fc800078e33ff */
[----:B------:R-:W-:-:S13]  /*03b0*/  ISETP.GE.AND P0, PT, R2, 0x1, PT ;  /* 0x000000010200780c */ /* 0x000fda0003f06270 */
[----:B--2---:R-:W-:Y:S05]  /*03c0*/  @!P0 BRA `(.L_x_1558) ;  /* 0x0000000c00cc8947 */ /* 0x004fea0003800000 */
[----:B------:R-:W0:Y:S01]  /*03d0*/  S2UR UR4, SR_CTAID.X ;  /* 0x00000000000479c3 */ /* 0x000e220000002500 */
[----:B------:R-:W1:Y:S01]  /*03e0*/  LDCU UR7, c[0x0][0x390] ;  /* 0x00007200ff0777ac */ /* 0x000e620008000800 */
[----:B0-----:R-:W-:-:S06]  /*03f0*/  USHF.L.U32 UR4, UR4, 0x6, URZ ;  /* 0x0000000604047899 */ /* 0x001fcc00080006ff */
[----:B------:R-:W-:Y:S01]  /*0400*/  LOP3.LUT R3, R6, UR4, RZ, 0xfc, !PT ;  /* 0x0000000406037c12 */ /* 0x000fe2000f8efcff */
[----:B-1----:R-:W-:-:S06]  /*0410*/  UMOV UR4, URZ ;  /* 0x000000ff00047c82 */ /* 0x002fcc0008000000 */
.L_x_1565:
[----:B0-----:R-:W-:Y:S02]  /*0420*/  IMAD R4, R0, UR4, R3 ;  /* 0x0000000400047c24 */ /* 0x001fe4000f8e0203 */
[----:B------:R-:W-:-:S03]  /*0430*/  IMAD.MOV.U32 R5, RZ, RZ, RZ ;  /* 0x000000ffff057224 */ /* 0x000fc600078e00ff */
[----:B------:R-:W-:-:S13]  /*0440*/  ISETP.GE.AND P0, PT, R4, UR7, PT ;  /* 0x0000000704007c0c */ /* 0x000fda000bf06270 */
        /* <DEDUP_REMOVED lines=19> */
[----:B------:R-:W-:Y:S02]  /*0580*/  LOP3.LUT R10, R9, 0x1, RZ, 0xc0, !PT ;  /* 0x00000001090a7812 */ /* 0x000fe400078ec0ff */
[----:B------:R-:W-:Y:S02]  /*0590*/  SHF.R.U32.HI R13, RZ, 0x4, R5 ;  /* 0x00000004ff0d7819 */ /* 0x000fe40000011605 */
[----:B------:R-:W-:Y:S02]  /*05a0*/  IADD3 R8, PT, PT, R11, -0x1, RZ ;  /* 0xffffffff0b087810 */ /* 0x000fe40007ffe0ff */
        /* <DEDUP_REMOVED lines=10> */
[--C-:B------:R-:W-:Y:S02]  /*0650*/  SHF.R.U32.HI R12, RZ, 0x6, R5.reuse ;  /* 0x00000006ff0c7819 */ /* 0x100fe40000011605 */
[C---:B------:R-:W-:Y:S01]  /*0660*/  ISETP.NE.U32.AND P0, PT, R11.reuse, 0x1, PT ;  /* 0x000000010b00780c */ /* 0x040fe20003f05070 */
[----:B------:R-:W-:Y:S01]  /*0670*/  VIADD R11, R11, 0xffffffff ;  /* 0xffffffff0b0b7836 */ /* 0x000fe20000000000 */
        /* <DEDUP_REMOVED lines=15> */
[----:B------:R-:W-:Y:S02]  /*0770*/  LOP3.LUT R15, R10, 0x1, RZ, 0xc0, !PT ;  /* 0x000000010a0f7812 */ /* 0x000fe400078ec0ff */
[----:B------:R-:W-:Y:S02]  /*0780*/  LOP3.LUT R14, R14, 0x1, RZ, 0xc0, !PT ;  /* 0x000000010e0e7812 */ /* 0x000fe400078ec0ff */
[----:B------:R-:W-:Y:S02]  /*0790*/  VOTE.ANY R10, PT, !P2 ;  /* 0x00000000000a7806 */ /* 0x000fe400050e0100 */
[C---:B------:R-:W-:Y:S01]  /*07a0*/  ISETP.NE.U32.AND P3, PT, R15.reuse, 0x1, PT ;  /* 0x000000010f00780c */ /* 0x040fe20003f65070 */
[----:B------:R-:W-:Y:S01]  /*07b0*/  VIADD R15, R15, 0xffffffff ;  /* 0xffffffff0f0f7836 */ /* 0x000fe20000000000 */
[----:B------:R-:W-:-:S02]  /*07c0*/  ISETP.NE.U32.AND P2, PT, R14, 0x1, PT ;  /* 0x000000010e00780c */ /* 0x000fc40003f45070 */
[----:B------:R-:W-:Y:S02]  /*07d0*/  LOP3.LUT R8, R8, R9, R11, 0x60, !PT ;  /* 0x0000000908087212 */ /* 0x000fe400078e600b */
[----:B------:R-:W-:-:S04]  /*07e0*/  IADD3 R9, PT, PT, R12, -0x1, RZ ;  /* 0xffffffff0c097810 */ /* 0x000fc80007ffe0ff */
[----:B------:R-:W-:Y:S02]  /*07f0*/  LOP3.LUT R8, R8, R10, R9, 0x60, !PT ;  /* 0x0000000a08087212 */ /* 0x000fe400078e6009 */
[----:B------:R-:W-:Y:S02]  /*0800*/  VOTE.ANY R9, PT, !P0 ;  /* 0x0000000000097806 */ /* 0x000fe400040e0100 */
[----:B------:R-:W-:Y:S02]  /*0810*/  VOTE.ANY R12, PT, !P3 ;  /* 0x00000000000c7806 */ /* 0x000fe400058e0100 */
[----:B------:R-:W-:Y:S01]  /*0820*/  LOP3.LUT R8, R8, R9, R13, 0x60, !PT ;  /* 0x0000000908087212 */ /* 0x000fe200078e600d */
[----:B------:R-:W-:Y:S01]  /*0830*/  VIADD R9, R14, 0xffffffff ;  /* 0xffffffff0e097836 */ /* 0x000fe20000000000 */
[----:B------:R-:W-:Y:S02]  /*0840*/  VOTE.ANY R10, PT, !P2 ;  /* 0x00000000000a7806 */ /* 0x000fe400050e0100 */
[----:B------:R-:W-:-:S02]  /*0850*/  LOP3.LUT R15, R12, R15, RZ, 0x3c, !PT ;  /* 0x0000000f0c0f7212 */ /* 0x000fc400078e3cff */
[----:B------:R-:W-:Y:S02]  /*0860*/  LOP3.LUT R8, R8, R10, R9, 0x60, !PT ;  /* 0x0000000a08087212 */ /* 0x000fe400078e6009 */
[--C-:B------:R-:W-:Y:S02]  /*0870*/  SHF.R.U32.HI R9, RZ, 0xb, R5.reuse ;  /* 0x0000000bff097819 */ /* 0x100fe40000011605 */
[CC--:B------:R-:W-:Y:S02]  /*0880*/  LOP3.LUT R14, R15.reuse, R8.reuse, RZ, 0xc0, !PT ;  /* 0x000000080f0e7212 */ /* 0x0c0fe400078ec0ff */
[----:B------:R-:W-:Y:S02]  /*0890*/  LOP3.LUT P0, RZ, R15, R8, RZ, 0xc0, !PT ;  /* 0x000000080fff7212 */ /* 0x000fe4000780c0ff */
[----:B0-----:R-:W-:Y:S02]  /*08a0*/  LOP3.LUT P2, RZ, R7, R14, RZ, 0xc0, !PT ;  /* 0x0000000e07ff7212 */ /* 0x001fe4000784c0ff */
[----:B------:R-:W-:-:S02]  /*08b0*/  SHF.R.U32.HI R8, RZ, 0xa, R5 ;  /* 0x0000000aff087819 */ /* 0x000fc40000011605 */
[----:B------:R-:W-:Y:S02]  /*08c0*/  PLOP3.LUT P0, PT, P2, P0, PT, 0x8, 0x80 ;  /* 0x000000000080781c */ /* 0x000fe40001700170 */
[----:B------:R-:W-:Y:S02]  /*08d0*/  LOP3.LUT R11, R8, 0x1, RZ, 0xc0, !PT ;  /* 0x00000001080b7812 */ /* 0x000fe400078ec0ff */
[----:B------:R-:W-:Y:S02]  /*08e0*/  ISETP.LT.AND P0, PT, R4, UR7, P0 ;  /* 0x0000000704007c0c */ /* 0x000fe40008701270 */
[----:B------:R-:W-:Y:S02]  /*08f0*/  LOP3.LUT R12, R9, 0x1, RZ, 0xc0, !PT ;  /* 0x00000001090c7812 */ /* 0x000fe400078ec0ff */
[----:B------:R-:W-:Y:S02]  /*0900*/  ISETP.NE.U32.AND P2, PT, R11, 0x1, PT ;  /* 0x000000010b00780c */ /* 0x000fe40003f45070 */
[----:B------:R-:W-:-:S02]  /*0910*/  ISETP.NE.U32.AND P3, PT, R12, 0x1, PT ;  /* 0x000000010c00780c */ /* 0x000fc40003f65070 */
        /* <DEDUP_REMOVED lines=9> */
.L_x_1560:
[----:B------:R-:W-:Y:S05]  /*09b0*/  BSYNC.RECONVERGENT B0 ;  /* 0x0000000000007941 */ /* 0x000fea0003800200 */
.L_x_1559:
[----:B------:R-:W-:Y:S01]  /*09c0*/  LOP3.LUT R13, R13, 0x1, RZ, 0xc0, !PT ;  /* 0x000000010d0d7812 */ /* 0x000fe200078ec0ff */
[----:B------:R-:W-:Y:S01]  /*09d0*/  VIADD R12, R12, 0xffffffff ;  /* 0xffffffff0c0c7836 */ /* 0x000fe20000000000 */
[----:B0-----:R-:W-:Y:S01]  /*09e0*/  IADD3 R10, PT, PT, R11, -0x1, RZ ;  /* 0xffffffff0b0a7810 */ /* 0x001fe20007ffe0ff */
[----:B------:R-:W-:Y:S01]  /*09f0*/  BSSY.RECONVERGENT B0, `(.L_x_1561) ;  /* 0x0000048000007945 */ /* 0x000fe20003800200 */
[----:B------:R-:W-:Y:S02]  /*0a00*/  SHF.R.U32.HI R14, RZ, 0xd, R5 ;  /* 0x0000000dff0e7819 */ /* 0x000fe40000011605 */
[----:B------:R-:W-:Y:S02]  /*0a10*/  VOTE.ANY R11, PT, !P2 ;  /* 0x00000000000b7806 */ /* 0x000fe400050e0100 */
[----:B------:R-:W-:Y:S02]  /*0a20*/  VOTE.ANY R9, PT, !P1 ;  /* 0x0000000000097806 */ /* 0x000fe400048e0100 */
[----:B------:R-:W-:-:S02]  /*0a30*/  ISETP.NE.U32.AND P0, PT, R13, 0x1, PT ;  /* 0x000000010d00780c */ /* 0x000fc40003f05070 */
[----:B------:R-:W-:Y:S02]  /*0a40*/  LOP3.LUT R14, R14, 0x1, RZ, 0xc0, !PT ;  /* 0x000000010e0e7812 */ /* 0x000fe400078ec0ff */
[----:B------:R-:W-:Y:S02]  /*0a50*/  LOP3.LUT R9, R9, R11, R10, 0x60, !PT ;  /* 0x0000000b09097212 */ /* 0x000fe400078e600a */
[----:B------:R-:W-:Y:S02]  /*0a60*/  SHF.R.U32.HI R11, RZ, 0xe, R5 ;  /* 0x0000000eff0b7819 */ /* 0x000fe40000011605 */
[----:B------:R-:W-:Y:S02]  /*0a70*/  VOTE.ANY R10, PT, !P3 ;  /* 0x00000000000a7806 */ /* 0x000fe400058e0100 */
[C---:B------:R-:W-:Y:S01]  /*0a80*/  ISETP.NE.U32.AND P2, PT, R14.reuse, 0x1, PT ;  /* 0x000000010e00780c */ /* 0x040fe20003f45070 */
[----:B------:R-:W-:Y:S01]  /*0a90*/  VIADD R14, R14, 0xffffffff ;  /* 0xffffffff0e0e7836 */ /* 0x000fe20000000000 */
[----:B------:R-:W-:-:S02]  /*0aa0*/  LOP3.LUT R15, R11, 0x1, RZ, 0xc0, !PT ;  /* 0x000000010b0f7812 */ /* 0x000fc400078ec0ff */
[----:B------:R-:W-:Y:S01]  /*0ab0*/  LOP3.LUT R9, R9, R10, R12, 0x60, !PT ;  /* 0x0000000a09097212 */ /* 0x000fe200078e600c */
[----:B------:R-:W-:Y:S01]  /*0ac0*/  VIADD R10, R13, 0xffffffff ;  /* 0xffffffff0d0a7836 */ /* 0x000fe20000000000 */
[--C-:B------:R-:W-:Y:S02]  /*0ad0*/  SHF.R.U32.HI R12, RZ, 0xf, R5.reuse ;  /* 0x0000000fff0c7819 */ /* 0x100fe40000011605 */
[----:B------:R-:W-:Y:S02]  /*0ae0*/  ISETP.NE.U32.AND P3, PT, R15, 0x1, PT ;  /* 0x000000010f00780c */ /* 0x000fe40003f65070 */
[----:B------:R-:W-:Y:S02]  /*0af0*/  LOP3.LUT R12, R12, 0x1, RZ, 0xc0, !PT ;  /* 0x000000010c0c7812 */ /* 0x000fe400078ec0ff */
[----:B------:R-:W-:Y:S02]  /*0b00*/  VOTE.ANY R11, PT, !P0 ;  /* 0x00000000000b7806 */ /* 0x000fe400040e0100 */
[----:B------:R-:W-:-:S02]  /*0b10*/  SHF.R.U32.HI R13, RZ, 0x10, R5 ;  /* 0x00000010ff0d7819 */ /* 0x000fc40000011605 */
[----:B------:R-:W-:Y:S02]  /*0b20*/  ISETP.NE.U32.AND P0, PT, R12, 0x1, PT ;  /* 0x000000010c00780c */ /* 0x000fe40003f05070 */
[----:B------:R-:W-:Y:S02]  /*0b30*/  LOP3.LUT R9, R9, R11, R10, 0x60, !PT ;  /* 0x0000000b09097212 */ /* 0x000fe400078e600a */
[----:B------:R-:W-:Y:S02]  /*0b40*/  VOTE.ANY R10, PT, !P2 ;  /* 0x00000000000a7806 */ /* 0x000fe400050e0100 */
[----:B------:R-:W-:Y:S02]  /*0b50*/  LOP3.LUT R13, R13, 0x1, RZ, 0xc0, !PT ;  /* 0x000000010d0d7812 */ /* 0x000fe400078ec0ff */
[----:B------:R-:W-:Y:S01]  /*0b60*/  LOP3.LUT R9, R9, R10, R14, 0x60, !PT ;  /* 0x0000000a09097212 */ /* 0x000fe200078e600e */
[----:B------:R-:W-:Y:S01]  /*0b70*/  VIADD R10, R15, 0xffffffff ;  /* 0xffffffff0f0a7836 */ /* 0x000fe20000000000 */
[----:B------:R-:W-:-:S02]  /*0b80*/  VOTE.ANY R11, PT, !P3 ;  /* 0x00000000000b7806 */ /* 0x000fc400058e0100 */
[----:B------:R-:W-:Y:S02]  /*0b90*/  ISETP.NE.U32.AND P2, PT, R13, 0x1, PT ;  /* 0x000000010d00780c */ /* 0x000fe40003f45070 */
[----:B------:R-:W-:Y:S02]  /*0ba0*/  SHF.R.U32.HI R14, RZ, 0x11, R5 ;  /* 0x00000011ff0e7819 */ /* 0x000fe40000011605 */
[----:B------:R-:W-:Y:S02]  /*0bb0*/  LOP3.LUT R9, R9, R11, R10, 0x60, !PT ;  /* 0x0000000b09097212 */ /* 0x000fe400078e600a */
[----:B------:R-:W-:Y:S02]  /*0bc0*/  LOP3.LUT R14, R14, 0x1, RZ, 0xc0, !PT ;  /* 0x000000010e0e7812 */ /* 0x000fe400078ec0ff */
[----:B------:R-:W-:Y:S02]  /*0bd0*/  IADD3 R12, PT, PT, R12, -0x1, RZ ;  /* 0xffffffff0c0c7810 */ /* 0x000fe40007ffe0ff */
[----:B------:R-:W-:-:S02]  /*0be0*/  VOTE.ANY R10, PT, !P0 ;  /* 0x00000000000a7806 */ /* 0x000fc400040e0100 */
[--C-:B------:R-:W-:Y:S02]  /*0bf0*/  SHF.R.U32.HI R11, RZ, 0x12, R5.reuse ;  /* 0x00000012ff0b7819 */ /* 0x100fe40000011605 */
[----:B------:R-:W-:Y:S02]  /*0c00*/  SHF.R.U32.HI R15, RZ, 0x13, R5 ;  /* 0x00000013ff0f7819 */ /* 0x000fe40000011605 */
[C---:B------:R-:W-:Y:S01]  /*0c10*/  ISETP.NE.U32.AND P0, PT, R14.reuse, 0x1, PT ;  /* 0x000000010e00780c */ /* 0x040fe20003f05070 */
[----:B------:R-:W-:Y:S01]  /*0c20*/  VIADD R14, R14, 0xffffffff ;  /* 0xffffffff0e0e7836 */ /* 0x000fe20000000000 */
[----:B------:R-:W-:Y:S01]  /*0c30*/  LOP3.LUT R9, R9, R10, R12, 0x60, !PT ;  /* 0x0000000a09097212 */ /* 0x000fe200078e600c */
[----:B------:R-:W-:Y:S01]  /*0c40*/  VIADD R10, R13, 0xffffffff ;  /* 0xffffffff0d0a7836 */ /* 0x000fe20000000000 */
[----:B------:R-:W-:Y:S02]  /*0c50*/  LOP3.LUT R15, R15, 0x1, RZ, 0xc0, !PT ;  /* 0x000000010f0f7812 */ /* 0x000fe400078ec0ff */
[----:B------:R-:W-:-:S02]  /*0c60*/  LOP3.LUT R12, R11, 0x1, RZ, 0xc0, !PT ;  /* 0x000000010b0c7812 */ /* 0x000fc400078ec0ff */
        /* <DEDUP_REMOVED lines=28> */
[----:B------:R-:W-:-:S04]  /*0e30*/  SHF.L.U32 R8, R8, 0x2, RZ ;  /* 0x0000000208087819 */ /* 0x000fc800000006ff */
[----:B------:R-:W-:Y:S01]  /*0e40*/  LOP3.LUT R11, R8, 0xffc, RZ, 0xc0, !PT ;  /* 0x00000ffc080b7812 */ /* 0x000fe200078ec0ff */
[----:B0-----:R-:W-:-:S09]  /*0e50*/  ULEA UR5, UR6, UR5, 0x18 ;  /* 0x0000000506057291 */ /* 0x001fd2000f8ec0ff */
[----:B-1----:R0:W-:Y:S03]  /*0e60*/  ATOMS.ADD RZ, [R11+UR5+0x1000], R10 ;  /* 0x0010000a0bff798c */ /* 0x0021e60008000005 */
.L_x_1562:
[----:B------:R-:W-:Y:S05]  /*0e70*/  BSYNC.RECONVERGENT B0 ;  /* 0x0000000000007941 */ /* 0x000fea0003800200 */
.L_x_1561:
[----:B------:R-:W-:Y:S01]  /*0e80*/  LOP3.LUT R14, R14, 0x1, RZ, 0xc0, !PT ;  /* 0x000000010e0e7812 */ /* 0x000fe200078ec0ff */
[----:B0-----:R-:W-:Y:S01]  /*0e90*/  VIADD R11, R12, 0xffffffff ;  /* 0xffffffff0c0b7836 */ /* 0x001fe20000000000 */
[----:B------:R-:W-:Y:S01]  /*0ea0*/  VOTE.ANY R8, PT, !P1 ;  /* 0x0000000000087806 */ /* 0x000fe200048e0100 */
[----:B------:R-:W-:Y:S01]  /*0eb0*/  VIADD R13, R13, 0xffffffff ;  /* 0xffffffff0d0d7836 */ /* 0x000fe20000000000 */
[----:B------:R-:W-:Y:S01]  /*0ec0*/  VOTE.ANY R10, PT, !P2 ;  /* 0x00000000000a7806 */ /* 0x000fe200050e0100 */
[----:B------:R-:W-:Y:S01]  /*0ed0*/  UIADD3 UR4, UPT, UPT, UR4, 0x1, URZ ;  /* 0x0000000104047890 */ /* 0x000fe2000fffe0ff */
        /* <DEDUP_REMOVED lines=23> */
[----:B------:R-:W-:Y:S02]  /*1050*/  IADD3 R15, PT, PT, R15, -0x1, RZ ;  /* 0xffffffff0f0f7810 */ /* 0x000fe40007ffe0ff */
[----:B------:R-:W-:-:S02]  /*1060*/  VOTE.ANY R10, PT, !P2 ;  /* 0x00000000000a7806 */ /* 0x000fc400050e0100 */
[----:B------:R-:W-:Y:S02]  /*1070*/  SHF.R.U32.HI R11, RZ, 0x1b, R5 ;  /* 0x0000001bff0b7819 */ /* 0x000fe40000011605 */
[C---:B------:R-:W-:Y:S01]  /*1080*/  ISETP.NE.U32.AND P1, PT, R12.reuse, 0x1, PT ;  /* 0x000000010c00780c */ /* 0x040fe20003f25070 */
[----:B------:R-:W-:Y:S01]  /*1090*/  VIADD R12, R12, 0xffffffff ;  /* 0xffffffff0c0c7836 */ /* 0x000fe20000000000 */
[----:B------:R-:W-:Y:S02]  /*10a0*/  LOP3.LUT R8, R8, R10, R15, 0x60, !PT ;  /* 0x0000000a08087212 */ /* 0x000fe400078e600f */
[--C-:B------:R-:W-:Y:S02]  /*10b0*/  SHF.R.U32.HI R10, RZ, 0x1c, R5.reuse ;  /* 0x0000001cff0a7819 */ /* 0x100fe40000011605 */
[----:B------:R-:W-:Y:S02]  /*10c0*/  LOP3.LUT R11, R11, 0x1, RZ, 0xc0, !PT ;  /* 0x000000010b0b7812 */ /* 0x000fe400078ec0ff */
[----:B------:R-:W-:-:S02]  /*10d0*/  SHF.R.U32.HI R14, RZ, 0x1d, R5 ;  /* 0x0000001dff0e7819 */ /* 0x000fc40000011605 */
[----:B------:R-:W-:Y:S02]  /*10e0*/  VOTE.ANY R5, PT, !P0 ;  /* 0x0000000000057806 */ /* 0x000fe400040e0100 */
[----:B------:R-:W-:Y:S02]  /*10f0*/  ISETP.NE.U32.AND P0, PT, R11, 0x1, PT ;  /* 0x000000010b00780c */ /* 0x000fe40003f05070 */
[----:B------:R-:W-:Y:S02]  /*1100*/  LOP3.LUT R5, R8, R5, R13, 0x60, !PT ;  /* 0x0000000508057212 */ /* 0x000fe400078e600d */
[----:B------:R-:W-:Y:S02]  /*1110*/  LOP3.LUT R14, R14, 0x1, RZ, 0xc0, !PT ;  /* 0x000000010e0e7812 */ /* 0x000fe400078ec0ff */
[----:B------:R-:W-:Y:S02]  /*1120*/  LOP3.LUT R13, R10, 0x1, RZ, 0xc0, !PT ;  /* 0x000000010a0d7812 */ /* 0x000fe400078ec0ff */
[----:B------:R-:W-:-:S02]  /*1130*/  VOTE.ANY R8, PT, !P1 ;  /* 0x0000000000087806 */ /* 0x000fc400048e0100 */
[C---:B------:R-:W-:Y:S02]  /*1140*/  ISETP.NE.U32.AND P2, PT, R14.reuse, 0x1, PT ;  /* 0x000000010e00780c */ /* 0x040fe40003f45070 */
[----:B------:R-:W-:Y:S02]  /*1150*/  ISETP.NE.U32.AND P1, PT, R13, 0x1, PT ;  /* 0x000000010d00780c */ /* 0x000fe40003f25070 */
[----:B------:R-:W-:Y:S01]  /*1160*/  LOP3.LUT R5, R5, R8, R12, 0x60, !PT ;  /* 0x0000000805057212 */ /* 0x000fe200078e600c */
[----:B------:R-:W-:Y:S01]  /*1170*/  VIADD R8, R11, 0xffffffff ;  /* 0xffffffff0b087836 */ /* 0x000fe20000000000 */
[----:B------:R-:W-:Y:S02]  /*1180*/  VOTE.ANY R10, PT, !P0 ;  /* 0x00000000000a7806 */ /* 0x000fe400040e0100 */
[----:B------:R-:W-:Y:S02]  /*1190*/  IADD3 R14, PT, PT, R14, -0x1, RZ ;  /* 0xffffffff0e0e7810 */ /* 0x000fe40007ffe0ff */
[----:B------:R-:W-:Y:S01]  /*11a0*/  LOP3.LUT R5, R5, R10, R8, 0x60, !PT ;  /* 0x0000000a05057212 */ /* 0x000fe200078e6008 */
[----:B------:R-:W-:-:S02]  /*11b0*/  VIADD R8, R13, 0xffffffff ;  /* 0xffffffff0d087836 */ /* 0x000fc40000000000 */
        /* <DEDUP_REMOVED lines=18> */
.L_x_1564:
[----:B------:R-:W-:Y:S05]  /*12e0*/  BSYNC.RECONVERGENT B0 ;  /* 0x0000000000007941 */ /* 0x000fea0003800200 */
.L_x_1563:
[----:B------:R-:W-:Y:S05]  /*12f0*/  @P1 BRA `(.L_x_1565) ;  /* 0xfffffff000481947 */ /* 0x000fea000383ffff */
.L_x_1558:
[----:B------:R-:W1:Y:S08]  /*1300*/  S2UR UR7, SR_CgaCtaId ;  /* 0x00000000000779c3 */ /* 0x000e700000008800 */
[----:B------:R-:W-:Y:S01]  /*1310*/  BAR.SYNC.DEFER_BLOCKING 0x0 ;  /* 0x0000000000007b1d */ /* 0x000fe20000010000 */
[C---:B------:R-:W-:Y:S01]  /*1320*/  IMAD.SHL.U32 R0, R6.reuse, 0x4, RZ ;  /* 0x0000000406007824 */ /* 0x040fe200078e00ff */
[----:B------:R-:W-:-:S02]  /*1330*/  LOP3.LUT R7, R6, 0x1f, RZ, 0xc0, !PT ;  /* 0x0000001f06077812 */ /* 0x000fc400078ec0ff */
[----:B------:R-:W-:Y:S02]  /*1340*/  SHF.R.U32.HI R6, RZ, 0x5, R6 ;  /* 0x00000005ff067819 */ /* 0x000fe40000011606 */
[----:B------:R-:W2:Y:S01]  /*1350*/  LDCU.64 UR4, c[0x0][0x388] ;  /* 0x00007100ff0477ac */ /* 0x000ea20008000a00 */
[----:B------:R-:W-:Y:S01]  /*1360*/  LOP3.LUT R0, R0, 0x7c, RZ, 0xc0, !PT ;  /* 0x0000007c00007812 */ /* 0x000fe200078ec0ff */
[----:B------:R-:W-:Y:S02]  /*1370*/  UMOV UR6, 0x400 ;  /* 0x0000040000067882 */ /* 0x000fe40000000000 */
[----:B-1----:R-:W-:Y:S02]  /*1380*/  ULEA UR6, UR7, UR6, 0x18 ;  /* 0x0000000607067291 */ /* 0x002fe4000f8ec0ff */
[----:B--2---:R-:W-:-:S04]  /*1390*/  UIADD3 UR4, UP0, UPT, UR4, 0x100, URZ ;  /* 0x0000010004047890 */ /* 0x004fc8000ff1e0ff */
[----:B------:R-:W-:Y:S01]  /*13a0*/  VIADD R5, R0, UR6 ;  /* 0x0000000600057c36 */ /* 0x000fe20008000000 */
[----:B------:R-:W-:-:S12]  /*13b0*/  UIADD3.X UR5, UPT, UPT, URZ, UR5, URZ, UP0, !UPT ;  /* 0x00000005ff057290 */ /* 0x000fd800087fe4ff */
.L_x_1568:
        /* <DEDUP_REMOVED lines=647> */
.L_x_1761:
[----:B-1----:R-:W-:Y:S02]  /*3c30*/  SEL R11, R11, RZ, P0 ;  /* 0x000000ff0b0b7207 */ /* 0x002fe40000000000 */
[----:B------:R-:W-:-:S03]  /*3c40*/  IADD3 R22, PT, PT, -R0, R22, R19 ;  /* 0x0000001600167210 */ /* 0x000fc60007ffe113 */
[----:B------:R-:W-:Y:S01]  /*3c50*/  IMAD.IADD R27, R4, 0x1, R11 ;  /* 0x00000001041b7824 */ /* 0x000fe200078e020b */
[----:B------:R-:W-:-:S03]  /*3c60*/  UMOV UR7, 0xffffffff ;  /* 0xffffffff00077882 */ /* 0x000fc60000000000 */
[----:B------:R-:W-:-:S05]  /*3c70*/  IMAD.IADD R9, R27, 0x1, R22 ;  /* 0x000000011b097824 */ /* 0x000fca00078e0216 */
[----:B------:R1:W-:Y:S01]  /*3c80*/  REDG.E.ADD.STRONG.GPU desc[UR8][R2.64+0xe80], R9 ;  /* 0x000e80090200798e */ /* 0x0003e2000c12e108 */
[----:B------:R-:W-:Y:S05]  /*3c90*/  BRA.DIV UR7, `(.L_x_1567) ;  /* 0x0000006207707947 */ /* 0x000fea000b800000 */
.L_x_1764:
[----:B------:R-:W-:Y:S01]  /*3ca0*/  ISETP.NE.AND P0, PT, R6, RZ, PT ;  /* 0x000000ff0600720c */ /* 0x000fe20003f05270 */
[----:B------:R-:W-:-:S12]  /*3cb0*/  IMAD.MOV.U32 R6, RZ, RZ, 0x2 ;  /* 0x00000002ff067424 */ /* 0x000fd800078e00ff */
[----:B------:R-:W-:Y:S05]  /*3cc0*/  @!P0 BRA `(.L_x_1568) ;  /* 0xffffffd400bc8947 */ /* 0x000fea000383ffff */
[----:B------:R-:W-:Y:S05]  /*3cd0*/  EXIT ;  /* 0x000000000000794d */ /* 0x000fea0003800000 */
.L_x_1566:
        /* <DEDUP_REMOVED lines=8> */
.L_x_1570:
[----:B------:R-:W-:Y:S05]  /*3d60*/  BSYNC B0 ;  /* 0x0000000000007941 */ /* 0x000fea0003800000 */
.L_x_1569:
        /* <DEDUP_REMOVED lines=15> */
.L_x_1571:
[----:B------:R-:W-:Y:S01]  /*3e60*/  IMAD.MOV.U32 R10, RZ, RZ, 0x4 ;  /* 0x00000004ff0a7424 */ /* 0x000fe200078e00ff */
[----:B------:R-:W-:-:S05]  /*3e70*/  SEL R14, R11, RZ, P3 ;  /* 0x000000ff0b0e7207 */ /* 0x000fca0001800000 */
[----:B------:R-:W-:-:S04]  /*3e80*/  IMAD.IADD R14, R15, 0x1, R14 ;  /* 0x000000010f0e7824 */ /* 0x000fc800078e020e */
[----:B------:R-:W-:-:S07]  /*3e90*/  IMAD.MOV.U32 R15, RZ, RZ, R14 ;  /* 0x000000ffff0f7224 */ /* 0x000fce00078e000e */
[----:B------:R-:W-:Y:S05]  /*3ea0*/  WARPSYNC.COLLECTIVE R8, `(.L_x_1572) ;  /* 0x0000000008087348 */ /* 0x000fea0003c00000 */
[----:B------:R0:W1:Y:S02]  /*3eb0*/  SHFL.UP P5, R11, R15, R10, R9 ;  /* 0x0400000a0f0b7389 */ /* 0x00006400000a0009 */
[----:B01----:R-:W-:Y:S05]  /*3ec0*/  ENDCOLLECTIVE ;  /* 0x000000000000791b */ /* 0x003fea0003800000 */
.L_x_1572:
        /* <DEDUP_REMOVED lines=8> */
.L_x_1573:
[----:B------:R-:W-:Y:S01]  /*3f50*/  HFMA2 R10, -RZ, RZ, 0, 9.5367431640625e-07 ;  /* 0x00000010ff0a7431 */ /* 0x000fe200000001ff */
[----:B------:R-:W-:-:S05]  /*3f60*/  SEL R11, R11, RZ, P1 ;  /* 0x000000ff0b0b7207 */ /* 0x000fca0000800000 */
[----:B------:R-:W-:-:S04]  /*3f70*/  IMAD.IADD R18, R12, 0x1, R11 ;  /* 0x000000010c127824 */ /* 0x000fc800078e020b */
[----:B------:R-:W-:-:S07]  /*3f80*/  IMAD.MOV.U32 R15, RZ, RZ, R18 ;  /* 0x000000ffff0f7224 */ /* 0x000fce00078e0012 */
[----:B------:R-:W-:Y:S05]  /*3f90*/  WARPSYNC.COLLECTIVE R8, `(.L_x_1574) ;  /* 0x0000000008087348 */ /* 0x000fea0003c00000 */
[----:B------:R0:W1:Y:S02]  /*3fa0*/  SHFL.UP P5, R11, R15, R10, R9 ;  /* 0x0400000a0f0b7389 */ /* 0x00006400000a0009 */
[----:B01----:R-:W-:Y:S05]  /*3fb0*/  ENDCOLLECTIVE ;  /* 0x000000000000791b */ /* 0x003fea0003800000 */
.L_x_1574:
        /* <DEDUP_REMOVED lines=11> */
.L_x_1575:
[----:B------:R-:W-:Y:S05]  /*4070*/  WARPSYNC.COLLECTIVE R8, `(.L_x_1576) ;  /* 0x0000000008087348 */ /* 0x000fea0003c00000 */
[----:B------:R0:W1:Y:S02]  /*4080*/  SHFL.UP P5, R11, R15, R10, R9 ;  /* 0x0400000a0f0b7389 */ /* 0x00006400000a0009 */
[----:B01----:R-:W-:Y:S05]  /*4090*/  ENDCOLLECTIVE ;  /* 0x000000000000791b */ /* 0x003fea0003800000 */
.L_x_1576:
        /* <DEDUP_REMOVED lines=10> */
.L_x_1577:
        /* <DEDUP_REMOVED lines=8> */
.L_x_1578:
        /* <DEDUP_REMOVED lines=8> */
.L_x_1579:
        /* <DEDUP_REMOVED lines=9> */
.L_x_1580:
        /* <DEDUP_REMOVED lines=12> */
.L_x_1581:
[----:B------:R-:W-:Y:S05]  /*4390*/  WARPSYNC.COLLECTIVE R8, `(.L_x_1582) ;  /* 0x0000000008087348 */ /* 0x000fea0003c00000 */
[----:B------:R0:W1:Y:S02]  /*43a0*/  SHFL.UP P5, R11, R15, R10, R9 ;  /* 0x0400000a0f0b7389 */ /* 0x00006400000a0009 */
[----:B01----:R-:W-:Y:S05]  /*43b0*/  ENDCOLLECTIVE ;  /* 0x000000000000791b */ /* 0x003fea0003800000 */
.L_x_1582:
        /* <DEDUP_REMOVED lines=10> */
.L_x_1583:
        /* <DEDUP_REMOVED lines=8> */
.L_x_1584:
        /* <DEDUP_REMOVED lines=9> */
.L_x_1585:
        /* <DEDUP_REMOVED lines=8> */
.L_x_1586:
        /* <DEDUP_REMOVED lines=12> */
.L_x_1587:
[----:B------:R-:W-:Y:S05]  /*46b0*/  WARPSYNC.COLLECTIVE R8, `(.L_x_1588) ;  /* 0x0000000008087348 */ /* 0x000fea0003c00000 */
[----:B------:R0:W1:Y:S02]  /*46c0*/  SHFL.UP P5, R11, R15, R10, R9 ;  /* 0x0400000a0f0b7389 */ /* 0x00006400000a0009 */
[----:B01----:R-:W-:Y:S05]  /*46d0*/  ENDCOLLECTIVE ;  /* 0x000000000000791b */ /* 0x003fea0003800000 */
.L_x_1588:
        /* <DEDUP_REMOVED lines=12> */
.L_x_1589:
        /* <DEDUP_REMOVED lines=8> */
.L_x_1590:
        /* <DEDUP_REMOVED lines=8> */
.L_x_1591:
        /* <DEDUP_REMOVED lines=8> */
.L_x_1592:
        /* <DEDUP_REMOVED lines=13> */
.L_x_1593:
[----:B------:R-:W-:Y:S05]  /*49f0*/  WARPSYNC.COLLECTIVE R8, `(.L_x_1594) ;  /* 0x0000000008087348 */ /* 0x000fea0003c00000 */
[----:B------:R0:W1:Y:S02]  /*4a00*/  SHFL.UP P5, R11, R15, R10, R9 ;  /* 0x0400000a0f0b7389 */ /* 0x00006400000a0009 */
[----:B01----:R-:W-:Y:S05]  /*4a10*/  ENDCOLLECTIVE ;  /* 0x000000000000791b */ /* 0x003fea0003800000 */
.L_x_1594:
        /* <DEDUP_REMOVED lines=9> */
.L_x_1595:
        /* <DEDUP_REMOVED lines=8> */
.L_x_1596:
        /* <DEDUP_REMOVED lines=8> */
.L_x_1597:
        /* <DEDUP_REMOVED lines=9> */
.L_x_1598:
        /* <DEDUP_REMOVED lines=11> */
.L_x_1599:
[----:B------:R-:W-:Y:S05]  /*4cf0*/  WARPSYNC.COLLECTIVE R8, `(.L_x_1600) ;  /* 0x0000000008087348 */ /* 0x000fea0003c00000 */
[----:B------:R0:W1:Y:S02]  /*4d00*/  SHFL.UP P5, R11, R15, R10, R9 ;  /* 0x0400000a0f0b7389 */ /* 0x00006400000a0009 */
[----:B01----:R-:W-:Y:S05]  /*4d10*/  ENDCOLLECTIVE ;  /* 0x000000000000791b */ /* 0x003fea0003800000 */
.L_x_1600:
        /* <DEDUP_REMOVED lines=10> */
.L_x_1601:
        /* <DEDUP_REMOVED lines=8> */
.L_x_1602:
        /* <DEDUP_REMOVED lines=8> */
.L_x_1603:
        /* <DEDUP_REMOVED lines=8> */
.L_x_1604:
        /* <DEDUP_REMOVED lines=11> */
.L_x_1605:
[----:B------:R-:W-:Y:S05]  /*4ff0*/  WARPSYNC.COLLECTIVE R8, `(.L_x_1606) ;  /* 0x0000000008087348 */ /* 0x000fea0003c00000 */
[----:B------:R0:W1:Y:S02]  /*5000*/  SHFL.UP P5, R11, R15, R10, R9 ;  /* 0x0400000a0f0b7389 */ /* 0x00006400000a0009 */
[----:B01----:R-:W-:Y:S05]  /*5010*/  ENDCOLLECTIVE ;  /* 0x000000000000791b */ /* 0x003fea0003800000 */
.L_x_1606:
        /* <DEDUP_REMOVED lines=10> */
.L_x_1607:
        /* <DEDUP_REMOVED lines=8> */
.L_x_1608:
        /* <DEDUP_REMOVED lines=8> */
.L_x_1609:
        /* <DEDUP_REMOVED lines=8> */
.L_x_1610:
        /* <DEDUP_REMOVED lines=12> */
.L_x_1611:
[----:B------:R-:W-:Y:S05]  /*5300*/  WARPSYNC.COLLECTIVE R8, `(.L_x_1612) ;  /* 0x0000000008087348 */ /* 0x000fea0003c00000 */
[----:B------:R0:W1:Y:S02]  /*5310*/  SHFL.UP P5, R11, R15, R10, R9 ;  /* 0x0400000a0f0b7389 */ /* 0x00006400000a0009 */
[----:B01----:R-:W-:Y:S05]  /*5320*/  ENDCOLLECTIVE ;  /* 0x000000000000791b */ /* 0x003fea0003800000 */
.L_x_1612:
        /* <DEDUP_REMOVED lines=12> */
.L_x_1613:
        /* <DEDUP_REMOVED lines=8> */
.L_x_1614:
        /* <DEDUP_REMOVED lines=8> */
.L_x_1615:
        /* <DEDUP_REMOVED lines=9> */
.L_x_1616:
        /* <DEDUP_REMOVED lines=12> */
.L_x_1617:
[----:B------:R-:W-:Y:S05]  /*5640*/  WARPSYNC.COLLECTIVE R8, `(.L_x_1618) ;  /* 0x0000000008087348 */ /* 0x000fea0003c00000 */
[----:B------:R0:W1:Y:S02]  /*5650*/  SHFL.UP P5, R11, R15, R10, R9 ;  /* 0x0400000a0f0b7389 */ /* 0x00006400000a0009 */
[----:B01----:R-:W-:Y:S05]  /*5660*/  ENDCOLLECTIVE ;  /* 0x000000000000791b */ /* 0x003fea0003800000 */
.L_x_1618:
        /* <DEDUP_REMOVED lines=12> */
.L_x_1619:
        /* <DEDUP_REMOVED lines=8> */
.L_x_1620:
        /* <DEDUP_REMOVED lines=8> */
.L_x_1621:
        /* <DEDUP_REMOVED lines=8> */
.L_x_1622:
        /* <DEDUP_REMOVED lines=12> */
.L_x_1623:
[----:B------:R-:W-:Y:S05]  /*5970*/  WARPSYNC.COLLECTIVE R8, `(.L_x_1624) ;  /* 0x0000000008087348 */ /* 0x000fea0003c00000 */
[----:B------:R0:W1:Y:S02]  /*5980*/  SHFL.UP P5, R11, R15, R10, R9 ;  /* 0x0400000a0f0b7389 */ /* 0x00006400000a0009 */
[----:B01----:R-:W-:Y:S05]  /*5990*/  ENDCOLLECTIVE ;  /* 0x000000000000791b */ /* 0x003fea0003800000 */
.L_x_1624:
        /* <DEDUP_REMOVED lines=10> */
.L_x_1625:
        /* <DEDUP_REMOVED lines=8> */
.L_x_1626:
        /* <DEDUP_REMOVED lines=8> */
.L_x_1627:
        /* <DEDUP_REMOVED lines=8> */
.L_x_1628:
        /* <DEDUP_REMOVED lines=12> */
.L_x_1629:
[----:B------:R-:W-:Y:S05]  /*5c80*/  WARPSYNC.COLLECTIVE R8, `(.L_x_1630) ;  /* 0x0000000008087348 */ /* 0x000fea0003c00000 */
[----:B------:R0:W1:Y:S02]  /*5c90*/  SHFL.UP P5, R11, R15, R10, R9 ;  /* 0x0400000a0f0b7389 */ /* 0x00006400000a0009 */
[----:B01----:R-:W-:Y:S05]  /*5ca0*/  ENDCOLLECTIVE ;  /* 0x000000000000791b */ /* 0x003fea0003800000 */
.L_x_1630:
        /* <DEDUP_REMOVED lines=9> */
.L_x_1631:
        /* <DEDUP_REMOVED lines=9> */
.L_x_1632:
        /* <DEDUP_REMOVED lines=8> */
.L_x_1633:
        /* <DEDUP_REMOVED lines=8> */
.L_x_1634:
        /* <DEDUP_REMOVED lines=12> */
.L_x_1635:
[----:B------:R-:W-:Y:S05]  /*5f90*/  WARPSYNC.COLLECTIVE R8, `(.L_x_1636) ;  /* 0x0000000008087348 */ /* 0x000fea0003c00000 */
[----:B------:R0:W1:Y:S02]  /*5fa0*/  SHFL.UP P5, R11, R15, R10, R9 ;  /* 0x0400000a0f0b7389 */ /* 0x00006400000a0009 */
[----:B01----:R-:W-:Y:S05]  /*5fb0*/  ENDCOLLECTIVE ;  /* 0x000000000000791b */ /* 0x003fea0003800000 */
.L_x_1636:
        /* <DEDUP_REMOVED lines=10> */
.L_x_1637:
        /* <DEDUP_REMOVED lines=8> */
.L_x_1638:
        /* <DEDUP_REMOVED lines=8> */
.L_x_1639:
        /* <DEDUP_REMOVED lines=9> */
.L_x_1640:
        /* <DEDUP_REMOVED lines=11> */
.L_x_1641:
[----:B------:R-:W-:Y:S05]  /*62a0*/  WARPSYNC.COLLECTIVE R8, `(.L_x_1642) ;  /* 0x0000000008087348 */ /* 0x000fea0003c00000 */
[----:B------:R0:W1:Y:S02]  /*62b0*/  SHFL.UP P5, R11, R15, R10, R9 ;  /* 0x0400000a0f0b7389 */ /* 0x00006400000a0009 */
[----:B01----:R-:W-:Y:S05]  /*62c0*/  ENDCOLLECTIVE ;  /* 0x000000000000791b */ /* 0x003fea0003800000 */
.L_x_1642:
        /* <DEDUP_REMOVED lines=10> */
.L_x_1643:
        /* <DEDUP_REMOVED lines=8> */
.L_x_1644:
        /* <DEDUP_REMOVED lines=8> */
.L_x_1645:
        /* <DEDUP_REMOVED lines=8> */
.L_x_1646:
        /* <DEDUP_REMOVED lines=12> */
.L_x_1647:
[----:B------:R-:W-:Y:S05]  /*65b0*/  WARPSYNC.COLLECTIVE R8, `(.L_x_1648) ;  /* 0x0000000008087348 */ /* 0x000fea0003c00000 */
[----:B------:R0:W1:Y:S02]  /*65c0*/  SHFL.UP P5, R11, R15, R10, R9 ;  /* 0x0400000a0f0b7389 */ /* 0x00006400000a0009 */
[----:B01----:R-:W-:Y:S05]  /*65d0*/  ENDCOLLECTIVE ;  /* 0x000000000000791b */ /* 0x003fea0003800000 */
.L_x_1648:
        /* <DEDUP_REMOVED lines=8> */
.L_x_1649:
        /* <DEDUP_REMOVED lines=8> */
.L_x_1650:
        /* <DEDUP_REMOVED lines=8> */
.L_x_1651:
        /* <DEDUP_REMOVED lines=8> */
.L_x_1652:
        /* <DEDUP_REMOVED lines=10> */
.L_x_1653:
[----:B------:R-:W-:Y:S05]  /*6880*/  WARPSYNC.COLLECTIVE R8, `(.L_x_1654) ;  /* 0x0000000008087348 */ /* 0x000fea0003c00000 */
[----:B------:R0:W1:Y:S02]  /*6890*/  SHFL.UP P5, R11, R15, R10, R9 ;  /* 0x0400000a0f0b7389 */ /* 0x00006400000a0009 */
[----:B01----:R-:W-:Y:S05]  /*68a0*/  ENDCOLLECTIVE ;  /* 0x000000000000791b */ /* 0x003fea0003800000 */
.L_x_1654:
        /* <DEDUP_REMOVED lines=9> */
.L_x_1655:
        /* <DEDUP_REMOVED lines=8> */
.L_x_1656:
        /* <DEDUP_REMOVED lines=8> */
.L_x_1657:
        /* <DEDUP_REMOVED lines=8> */
.L_x_1658:
        /* <DEDUP_REMOVED lines=11> */
.L_x_1659:
[----:B------:R-:W-:Y:S05]  /*6b70*/  WARPSYNC.COLLECTIVE R8, `(.L_x_1660) ;  /* 0x0000000008087348 */ /* 0x000fea0003c00000 */
[----:B------:R0:W1:Y:S02]  /*6b80*/  SHFL.UP P5, R11, R15, R10, R9 ;  /* 0x0400000a0f0b7389 */ /* 0x00006400000a0009 */
[----:B01----:R-:W-:Y:S05]  /*6b90*/  ENDCOLLECTIVE ;  /* 0x000000000000791b */ /* 0x003fea0003800000 */
.L_x_1660:
        /* <DEDUP_REMOVED lines=11> */
.L_x_1661:
        /* <DEDUP_REMOVED lines=8> */
.L_x_1662:
        /* <DEDUP_REMOVED lines=8> */
.L_x_1663:
        /* <DEDUP_REMOVED lines=9> */
.L_x_1664:
        /* <DEDUP_REMOVED lines=10> */
.L_x_1665:
[----:B------:R-:W-:Y:S05]  /*6e80*/  WARPSYNC.COLLECTIVE R8, `(.L_x_1666) ;  /* 0x0000000008087348 */ /* 0x000fea0003c00000 */
[----:B------:R0:W1:Y:S02]  /*6e90*/  SHFL.UP P5, R11, R15, R10, R9 ;  /* 0x0400000a0f0b7389 */ /* 0x00006400000a0009 */
[----:B01----:R-:W-:Y:S05]  /*6ea0*/  ENDCOLLECTIVE ;  /* 0x000000000000791b */ /* 0x003fea0003800000 */
.L_x_1666:
        /* <DEDUP_REMOVED lines=9> */
.L_x_1667:
        /* <DEDUP_REMOVED lines=9> */
.L_x_1668:
        /* <DEDUP_REMOVED lines=8> */
.L_x_1669:
        /* <DEDUP_REMOVED lines=8> */
.L_x_1670:
        /* <DEDUP_REMOVED lines=12> */
.L_x_1671:
[----:B------:R-:W-:Y:S05]  /*7190*/  WARPSYNC.COLLECTIVE R8, `(.L_x_1672) ;  /* 0x0000000008087348 */ /* 0x000fea0003c00000 */
[----:B------:R0:W1:Y:S02]  /*71a0*/  SHFL.UP P5, R11, R15, R10, R9 ;  /* 0x0400000a0f0b7389 */ /* 0x00006400000a0009 */
[----:B01----:R-:W-:Y:S05]  /*71b0*/  ENDCOLLECTIVE ;  /* 0x000000000000791b */ /* 0x003fea0003800000 */
.L_x_1672:
        /* <DEDUP_REMOVED lines=11> */
.L_x_1673:
        /* <DEDUP_REMOVED lines=8> */
.L_x_1674:
        /* <DEDUP_REMOVED lines=8> */
.L_x_1675:
        /* <DEDUP_REMOVED lines=8> */
.L_x_1676:
        /* <DEDUP_REMOVED lines=12> */
.L_x_1677:
[----:B------:R-:W-:Y:S05]  /*74b0*/  WARPSYNC.COLLECTIVE R8, `(.L_x_1678) ;  /* 0x0000000008087348 */ /* 0x000fea0003c00000 */
[----:B------:R0:W1:Y:S02]  /*74c0*/  SHFL.UP P5, R11, R15, R10, R9 ;  /* 0x0400000a0f0b7389 */ /* 0x00006400000a0009 */
[----:B01----:R-:W-:Y:S05]  /*74d0*/  ENDCOLLECTIVE ;  /* 0x000000000000791b */ /* 0x003fea0003800000 */
.L_x_1678:
        /* <DEDUP_REMOVED lines=10> */
.L_x_1679:
        /* <DEDUP_REMOVED lines=8> */
.L_x_1680:
        /* <DEDUP_REMOVED lines=8> */
.L_x_1681:
        /* <DEDUP_REMOVED lines=8> */
.L_x_1682:
        /* <DEDUP_REMOVED lines=12> */
.L_x_1683:
[----:B------:R-:W-:Y:S05]  /*77c0*/  WARPSYNC.COLLECTIVE R8, `(.L_x_1684) ;  /* 0x0000000008087348 */ /* 0x000fea0003c00000 */
[----:B------:R0:W1:Y:S02]  /*77d0*/  SHFL.UP P5, R11, R15, R10, R9 ;  /* 0x0400000a0f0b7389 */ /* 0x00006400000a0009 */
[----:B01----:R-:W-:Y:S05]  /*77e0*/  ENDCOLLECTIVE ;  /* 0x000000000000791b */ /* 0x003fea0003800000 */
.L_x_1684:
        /* <DEDUP_REMOVED lines=9> */
.L_x_1685:
        /* <DEDUP_REMOVED lines=9> */
.L_x_1686:
        /* <DEDUP_REMOVED lines=8> */
.L_x_1687:
        /* <DEDUP_REMOVED lines=8> */
.L_x_1688:
        /* <DEDUP_REMOVED lines=11> */
.L_x_1689:
[----:B------:R-:W-:Y:S05]  /*7ac0*/  WARPSYNC.COLLECTIVE R8, `(.L_x_1690) ;  /* 0x0000000008087348 */ /* 0x000fea0003c00000 */
[----:B------:R0:W1:Y:S02]  /*7ad0*/  SHFL.UP P5, R11, R15, R10, R9 ;  /* 0x0400000a0f0b7389 */ /* 0x00006400000a0009 */
[----:B01----:R-:W-:Y:S05]  /*7ae0*/  ENDCOLLECTIVE ;  /* 0x000000000000791b */ /* 0x003fea0003800000 */
.L_x_1690:
        /* <DEDUP_REMOVED lines=10> */
.L_x_1691:
        /* <DEDUP_REMOVED lines=8> */
.L_x_1692:
        /* <DEDUP_REMOVED lines=8> */
.L_x_1693:
        /* <DEDUP_REMOVED lines=8> */
.L_x_1694:
        /* <DEDUP_REMOVED lines=13> */
.L_x_1695:
[----:B------:R-:W-:Y:S05]  /*7de0*/  WARPSYNC.COLLECTIVE R8, `(.L_x_1696) ;  /* 0x0000000008087348 */ /* 0x000fea0003c00000 */
[----:B------:R0:W1:Y:S02]  /*7df0*/  SHFL.UP P5, R11, R15, R10, R9 ;  /* 0x0400000a0f0b7389 */ /* 0x00006400000a0009 */
[----:B01----:R-:W-:Y:S05]  /*7e00*/  ENDCOLLECTIVE ;  /* 0x000000000000791b */ /* 0x003fea0003800000 */
.L_x_1696:
        /* <DEDUP_REMOVED lines=11> */
.L_x_1697:
[----:B------:R-:W-:Y:S01]  /*7ec0*/  IMAD.MOV.U32 R10, RZ, RZ, 0x4 ;  /* 0x00000004ff0a7424 */ /* 0x000fe200078e00ff */
[----:B------:R-:W-:-:S04]  /*7ed0*/  SEL R11, R11, RZ, P3 ;  /* 0x000000ff0b0b7207 */ /* 0x000fc80001800000 */
[----:B------:R-:W-:-:S05]  /*7ee0*/  IADD3 R16, PT, PT, R30, R11, RZ ;  /* 0x0000000b1e107210 */ /* 0x000fca0007ffe0ff */
[----:B------:R-:W-:-:S07]  /*7ef0*/  IMAD.MOV.U32 R15, RZ, RZ, R16 ;  /* 0x000000ffff0f7224 */ /* 0x000fce00078e0010 */
[----:B------:R-:W-:Y:S05]  /*7f00*/  WARPSYNC.COLLECTIVE R8, `(.L_x_1698) ;  /* 0x0000000008087348 */ /* 0x000fea0003c00000 */
[----:B------:R0:W1:Y:S02]  /*7f10*/  SHFL.UP P5, R11, R15, R10, R9 ;  /* 0x0400000a0f0b7389 */ /* 0x00006400000a0009 */
[----:B01----:R-:W-:Y:S05]  /*7f20*/  ENDCOLLECTIVE ;  /* 0x000000000000791b */ /* 0x003fea0003800000 */
.L_x_1698:
        /* <DEDUP_REMOVED lines=8> */
.L_x_1699:
        /* <DEDUP_REMOVED lines=8> */
.L_x_1700:
        /* <DEDUP_REMOVED lines=11> */
.L_x_1701:
[----:B------:R-:W-:Y:S05]  /*80e0*/  WARPSYNC.COLLECTIVE R8, `(.L_x_1702) ;  /* 0x0000000008087348 */ /* 0x000fea0003c00000 */
[----:B------:R0:W1:Y:S02]  /*80f0*/  SHFL.UP P5, R11, R15, R10, R9 ;  /* 0x0400000a0f0b7389 */ /* 0x00006400000a0009 */
[----:B01----:R-:W-:Y:S05]  /*8100*/  ENDCOLLECTIVE ;  /* 0x000000000000791b */ /* 0x003fea0003800000 */
.L_x_1702:
        /* <DEDUP_REMOVED lines=11> */
.L_x_1703:
        /* <DEDUP_REMOVED lines=8> */
.L_x_1704:
        /* <DEDUP_REMOVED lines=8> */
.L_x_1705:
        /* <DEDUP_REMOVED lines=8> */
.L_x_1706:
        /* <DEDUP_REMOVED lines=12> */
.L_x_1707:
[----:B------:R-:W-:Y:S05]  /*8400*/  WARPSYNC.COLLECTIVE R8, `(.L_x_1708) ;  /* 0x0000000008087348 */ /* 0x000fea0003c00000 */
[----:B------:R0:W1:Y:S02]  /*8410*/  SHFL.UP P5, R11, R15, R10, R9 ;  /* 0x0400000a0f0b7389 */ /* 0x00006400000a0009 */
[----:B01----:R-:W-:Y:S05]  /*8420*/  ENDCOLLECTIVE ;  /* 0x000000000000791b */ /* 0x003fea0003800000 */
.L_x_1708:
        /* <DEDUP_REMOVED lines=9> */
.L_x_1709:
        /* <DEDUP_REMOVED lines=8> */
.L_x_1710:
        /* <DEDUP_REMOVED lines=9> */
.L_x_1711:
        /* <DEDUP_REMOVED lines=8> */
.L_x_1712:
        /* <DEDUP_REMOVED lines=11> */
.L_x_1713:
[----:B------:R-:W-:Y:S05]  /*8700*/  WARPSYNC.COLLECTIVE R8, `(.L_x_1714) ;  /* 0x0000000008087348 */ /* 0x000fea0003c00000 */
[----:B------:R0:W1:Y:S02]  /*8710*/  SHFL.UP P5, R11, R15, R10, R9 ;  /* 0x0400000a0f0b7389 */ /* 0x00006400000a0009 */
[----:B01----:R-:W-:Y:S05]  /*8720*/  ENDCOLLECTIVE ;  /* 0x000000000000791b */ /* 0x003fea0003800000 */
.L_x_1714:
        /* <DEDUP_REMOVED lines=11> */
.L_x_1715:
        /* <DEDUP_REMOVED lines=8> */
.L_x_1716:
        /* <DEDUP_REMOVED lines=8> */
.L_x_1717:
        /* <DEDUP_REMOVED lines=8> */
.L_x_1718:
        /* <DEDUP_REMOVED lines=12> */
.L_x_1719:
[----:B------:R-:W-:Y:S05]  /*8a20*/  WARPSYNC.COLLECTIVE R8, `(.L_x_1720) ;  /* 0x0000000008087348 */ /* 0x000fea0003c00000 */
[----:B------:R0:W1:Y:S02]  /*8a30*/  SHFL.UP P5, R11, R15, R10, R9 ;  /* 0x0400000a0f0b7389 */ /* 0x00006400000a0009 */
[----:B01----:R-:W-:Y:S05]  /*8a40*/  ENDCOLLECTIVE ;  /* 0x000000000000791b */ /* 0x003fea0003800000 */
.L_x_1720:
        /* <DEDUP_REMOVED lines=9> */
.L_x_1721:
        /* <DEDUP_REMOVED lines=9> */
.L_x_1722:
        /* <DEDUP_REMOVED lines=8> */
.L_x_1723:
        /* <DEDUP_REMOVED lines=8> */
.L_x_1724:
        /* <DEDUP_REMOVED lines=9> */
[----:B0-----:R-:W-:Y:S05]  /*8d00*/  WARPSYNC.COLLECTIVE R8, `(.L_x_1725) ;  /* 0x0000000008087348 */ /* 0x001fea0003c00000 */
[----:B------:R1:W2:Y:S02]  /*8d10*/  SHFL.IDX P5, R22, R27, R26, R25 ;  /* 0x0000001a1b167389 */ /* 0x0002a400000a0019 */
[----:B012---:R-:W-:Y:S05]  /*8d20*/  ENDCOLLECTIVE ;  /* 0x000000000000791b */ /* 0x007fea0003800000 */
.L_x_1725:
[----:B------:R-:W-:Y:S05]  /*8d30*/  WARPSYNC.COLLECTIVE R8, `(.L_x_1726) ;  /* 0x0000000008087348 */ /* 0x000fea0003c00000 */
[----:B------:R0:W1:Y:S02]  /*8d40*/  SHFL.UP P5, R11, R15, R10, R9 ;  /* 0x0400000a0f0b7389 */ /* 0x00006400000a0009 */
[----:B01----:R-:W-:Y:S05]  /*8d50*/  ENDCOLLECTIVE ;  /* 0x000000000000791b */ /* 0x003fea0003800000 */
.L_x_1726:
        /* <DEDUP_REMOVED lines=10> */
.L_x_1727:
        /* <DEDUP_REMOVED lines=8> */
.L_x_1728:
[----:B------:R-:W-:Y:S01]  /*8e80*/  MOV R10, 0x8 ;  /* 0x00000008000a7802 */ /* 0x000fe20000000f00 */
[----:B------:R-:W-:-:S05]  /*8e90*/  IMAD.MOV.U32 R37, RZ, RZ, R11 ;  /* 0x000000ffff257224 */ /* 0x000fca00078e000b */
[----:B------:R-:W-:-:S05]  /*8ea0*/  SEL R29, R37, RZ, P2 ;  /* 0x000000ff251d7207 */ /* 0x000fca0001000000 */
[----:B------:R-:W-:-:S04]  /*8eb0*/  IMAD.IADD R29, R24, 0x1, R29 ;  /* 0x00000001181d7824 */ /* 0x000fc800078e021d */
[----:B------:R-:W-:-:S07]  /*8ec0*/  IMAD.MOV.U32 R15, RZ, RZ, R29 ;  /* 0x000000ffff0f7224 */ /* 0x000fce00078e001d */
[----:B------:R-:W-:Y:S05]  /*8ed0*/  WARPSYNC.COLLECTIVE R8, `(.L_x_1729) ;  /* 0x0000000008087348 */ /* 0x000fea0003c00000 */
[----:B------:R0:W1:Y:S02]  /*8ee0*/  SHFL.UP P5, R11, R15, R10, R9 ;  /* 0x0400000a0f0b7389 */ /* 0x00006400000a0009 */
[----:B01----:R-:W-:Y:S05]  /*8ef0*/  ENDCOLLECTIVE ;  /* 0x000000000000791b */ /* 0x003fea0003800000 */
.L_x_1729:
        /* <DEDUP_REMOVED lines=8> */
.L_x_1730:
        /* <DEDUP_REMOVED lines=11> */
.L_x_1731:
[----:B------:R-:W-:Y:S05]  /*9030*/  WARPSYNC.COLLECTIVE R8, `(.L_x_1732) ;  /* 0x0000000008087348 */ /* 0x000fea0003c00000 */
[----:B------:R0:W1:Y:S02]  /*9040*/  SHFL.UP P5, R11, R15, R10, R9 ;  /* 0x0400000a0f0b7389 */ /* 0x00006400000a0009 */
[----:B01----:R-:W-:Y:S05]  /*9050*/  ENDCOLLECTIVE ;  /* 0x000000000000791b */ /* 0x003fea0003800000 */
.L_x_1732:
        /* <DEDUP_REMOVED lines=9> */
.L_x_1733:
[----:B------:R-:W-:Y:S01]  /*90f0*/  IMAD.MOV.U32 R10, RZ, RZ, 0x4 ;  /* 0x00000004ff0a7424 */ /* 0x000fe200078e00ff */
[----:B------:R-:W-:-:S04]  /*9100*/  MOV R35, R11 ;  /* 0x0000000b00237202 */ /* 0x000fc80000000f00 */
        /* <DEDUP_REMOVED lines=8> */
.L_x_1734:
[----:B------:R-:W-:Y:S01]  /*9190*/  IMAD.MOV.U32 R10, RZ, RZ, 0x8 ;  /* 0x00000008ff0a7424 */ /* 0x000fe200078e00ff */
[----:B------:R-:W-:-:S04]  /*91a0*/  MOV R38, R11 ;  /* 0x0000000b00267202 */ /* 0x000fc80000000f00 */
[----:B------:R-:W-:-:S05]  /*91b0*/  SEL R26, R38, RZ, P2 ;  /* 0x000000ff261a7207 */ /* 0x000fca0001000000 */
[----:B------:R-:W-:Y:S02]  /*91c0*/  IMAD.IADD R26, R23, 0x1, R26 ;  /* 0x00000001171a7824 */ /* 0x000fe400078e021a */
[----:B------:R-:W-:Y:S02]  /*91d0*/  IMAD.IADD R23, R21, 0x1, R32 ;  /* 0x0000000115177824 */ /* 0x000fe400078e0220 */
[----:B------:R-:W-:-:S07]  /*91e0*/  IMAD.MOV.U32 R15, RZ, RZ, R26 ;  /* 0x000000ffff0f7224 */ /* 0x000fce00078e001a */
[----:B------:R-:W-:Y:S05]  /*91f0*/  WARPSYNC.COLLECTIVE R8, `(.L_x_1735) ;  /* 0x0000000008087348 */ /* 0x000fea0003c00000 */
[----:B------:R0:W1:Y:S02]  /*9200*/  SHFL.UP P5, R11, R15, R10, R9 ;  /* 0x0400000a0f0b7389 */ /* 0x00006400000a0009 */
[----:B01----:R-:W-:Y:S05]  /*9210*/  ENDCOLLECTIVE ;  /* 0x000000000000791b */ /* 0x003fea0003800000 */
.L_x_1735:
        /* <DEDUP_REMOVED lines=8> */
.L_x_1736:
[----:B------:R-:W-:Y:S01]  /*92a0*/  HFMA2 R26, -RZ, RZ, 0, 1.847743988037109375e-06 ;  /* 0x0000001fff1a7431 */ /* 0x000fe200000001ff */
[----:B------:R-:W-:-:S04]  /*92b0*/  MOV R40, R11 ;  /* 0x0000000b00287202 */ /* 0x000fc80000000f00 */
        /* <DEDUP_REMOVED lines=11> */
.L_x_1737:
[----:B------:R-:W-:Y:S05]  /*9370*/  WARPSYNC.COLLECTIVE R8, `(.L_x_1738) ;  /* 0x0000000008087348 */ /* 0x000fea0003c00000 */
[----:B------:R0:W1:Y:S02]  /*9380*/  SHFL.UP P5, R11, R15, R10, R9 ;  /* 0x0400000a0f0b7389 */ /* 0x00006400000a0009 */
[----:B01----:R-:W-:Y:S05]  /*9390*/  ENDCOLLECTIVE ;  /* 0x000000000000791b */ /* 0x003fea0003800000 */
.L_x_1738:
        /* <DEDUP_REMOVED lines=10> */
.L_x_1739:
        /* <DEDUP_REMOVED lines=8> */
.L_x_1740:
        /* <DEDUP_REMOVED lines=8> */
.L_x_1741:
        /* <DEDUP_REMOVED lines=8> */
.L_x_1742:
        /* <DEDUP_REMOVED lines=11> */
.L_x_1743:
[----:B------:R-:W-:Y:S05]  /*9670*/  WARPSYNC.COLLECTIVE R8, `(.L_x_1744) ;  /* 0x0000000008087348 */ /* 0x000fea0003c00000 */
[----:B------:R0:W1:Y:S02]  /*9680*/  SHFL.UP P5, R11, R15, R10, R9 ;  /* 0x0400000a0f0b7389 */ /* 0x00006400000a0009 */
[----:B01----:R-:W-:Y:S05]  /*9690*/  ENDCOLLECTIVE ;  /* 0x000000000000791b */ /* 0x003fea0003800000 */
.L_x_1744:
[----:B------:R-:W-:Y:S02]  /*96a0*/  IMAD.MOV.U32 R10, RZ, RZ, 0x2 ;  /* 0x00000002ff0a7424 */ /* 0x000fe400078e00ff */
[----:B------:R-:W-:Y:S01]  /*96b0*/  IMAD.MOV.U32 R18, RZ, RZ, R22 ;  /* 0x000000ffff127224 */ /* 0x000fe200078e0016 */
[----:B------:R-:W-:-:S04]  /*96c0*/  MOV R36, R11 ;  /* 0x0000000b00247202 */ /* 0x000fc80000000f00 */
[----:B------:R-:W-:Y:S02]  /*96d0*/  IADD3 R17, PT, PT, R18, R13, RZ ;  /* 0x0000000d12117210 */ /* 0x000fe40007ffe0ff */
[----:B------:R-:W-:-:S05]  /*96e0*/  SEL R31, R36, RZ, P4 ;  /* 0x000000ff241f7207 */ /* 0x000fca0002000000 */
[----:B------:R-:W-:-:S04]  /*96f0*/  IMAD.IADD R31, R16, 0x1, R31 ;  /* 0x00000001101f7824 */ /* 0x000fc800078e021f */
[----:B------:R-:W-:-:S07]  /*9700*/  IMAD.MOV.U32 R15, RZ, RZ, R31 ;  /* 0x000000ffff0f7224 */ /* 0x000fce00078e001f */
[----:B------:R-:W-:Y:S05]  /*9710*/  WARPSYNC.COLLECTIVE R8, `(.L_x_1745) ;  /* 0x0000000008087348 */ /* 0x000fea0003c00000 */
[----:B------:R0:W1:Y:S02]  /*9720*/  SHFL.UP P5, R11, R15, R10, R9 ;  /* 0x0400000a0f0b7389 */ /* 0x00006400000a0009 */
[----:B01----:R-:W-:Y:S05]  /*9730*/  ENDCOLLECTIVE ;  /* 0x000000000000791b */ /* 0x003fea0003800000 */
.L_x_1745:
        /* <DEDUP_REMOVED lines=8> */
.L_x_1746:
[----:B------:R-:W-:Y:S01]  /*97c0*/  IMAD.MOV.U32 R10, RZ, RZ, 0x8 ;  /* 0x00000008ff0a7424 */ /* 0x000fe200078e00ff */
[----:B------:R-:W-:-:S04]  /*97d0*/  SEL R11, R11, RZ, P2 ;  /* 0x000000ff0b0b7207 */ /* 0x000fc80001000000 */
[----:B------:R-:W-:-:S05]  /*97e0*/  IADD3 R31, PT, PT, R20, R11, RZ ;  /* 0x0000000b141f7210 */ /* 0x000fca0007ffe0ff */
[----:B------:R-:W-:-:S07]  /*97f0*/  IMAD.MOV.U32 R15, RZ, RZ, R31 ;  /* 0x000000ffff0f7224 */ /* 0x000fce00078e001f */
[----:B------:R-:W-:Y:S05]  /*9800*/  WARPSYNC.COLLECTIVE R8, `(.L_x_1747) ;  /* 0x0000000008087348 */ /* 0x000fea0003c00000 */
[----:B------:R0:W1:Y:S02]  /*9810*/  SHFL.UP P5, R11, R15, R10, R9 ;  /* 0x0400000a0f0b7389 */ /* 0x00006400000a0009 */
[----:B01----:R-:W-:Y:S05]  /*9820*/  ENDCOLLECTIVE ;  /* 0x000000000000791b */ /* 0x003fea0003800000 */
.L_x_1747:
        /* <DEDUP_REMOVED lines=8> */
.L_x_1748:
        /* <DEDUP_REMOVED lines=11> */
.L_x_1749:
[----:B------:R-:W-:Y:S05]  /*9960*/  WARPSYNC.COLLECTIVE R8, `(.L_x_1750) ;  /* 0x0000000008087348 */ /* 0x000fea0003c00000 */
[----:B------:R0:W1:Y:S02]  /*9970*/  SHFL.UP P5, R11, R15, R10, R9 ;  /* 0x0400000a0f0b7389 */ /* 0x00006400000a0009 */
[----:B01----:R-:W-:Y:S05]  /*9980*/  ENDCOLLECTIVE ;  /* 0x000000000000791b */ /* 0x003fea0003800000 */
.L_x_1750:
        /* <DEDUP_REMOVED lines=8> */
[----:B------:R0:W1:Y:S02]  /*9a10*/  SHFL.UP P5, R11, R15, R10, R9 ;  /* 0x0400000a0f0b7389 */ /* 0x00006400000a0009 */
[----:B01----:R-:W-:Y:S05]  /*9a20*/  ENDCOLLECTIVE ;  /* 0x000000000000791b */ /* 0x003fea0003800000 */
.L_x_1751:
        /* <DEDUP_REMOVED lines=8> */
.L_x_1752:
        /* <DEDUP_REMOVED lines=8> */
.L_x_1753:
        /* <DEDUP_REMOVED lines=8> */
.L_x_1754:
        /* <DEDUP_REMOVED lines=11> */
.L_x_1755:
[----:B------:R-:W-:Y:S05]  /*9c60*/  WARPSYNC.COLLECTIVE R8, `(.L_x_1756) ;  /* 0x0000000008087348 */ /* 0x000fea0003c00000 */
[----:B------:R0:W1:Y:S02]  /*9c70*/  SHFL.UP P5, R11, R15, R10, R9 ;  /* 0x0400000a0f0b7389 */ /* 0x00006400000a0009 */
[----:B01----:R-:W-:Y:S05]  /*9c80*/  ENDCOLLECTIVE ;  /* 0x000000000000791b */ /* 0x003fea0003800000 */
.L_x_1756:
[----:B------:R-:W-:Y:S01]  /*9c90*/  IMAD.MOV.U32 R10, RZ, RZ, 0x2 ;  /* 0x00000002ff0a7424 */ /* 0x000fe200078e00ff */
[----:B------:R-:W-:-:S04]  /*9ca0*/  SEL R11, R11, RZ, P4 ;  /* 0x000000ff0b0b7207 */ /* 0x000fc80002000000 */
[----:B------:R-:W-:-:S05]  /*9cb0*/  IADD3 R12, PT, PT, R4, R11, RZ ;  /* 0x0000000b040c7210 */ /* 0x000fca0007ffe0ff */
[----:B------:R-:W-:-:S07]  /*9cc0*/  IMAD.MOV.U32 R15, RZ, RZ, R12 ;  /* 0x000000ffff0f7224 */ /* 0x000fce00078e000c */
[----:B------:R-:W-:Y:S05]  /*9cd0*/  WARPSYNC.COLLECTIVE R8, `(.L_x_1757) ;  /* 0x0000000008087348 */ /* 0x000fea0003c00000 */
[----:B------:R0:W1:Y:S02]  /*9ce0*/  SHFL.UP P5, R11, R15, R10, R9 ;  /* 0x0400000a0f0b7389 */ /* 0x00006400000a0009 */
[----:B01----:R-:W-:Y:S05]  /*9cf0*/  ENDCOLLECTIVE ;  /* 0x000000000000791b */ /* 0x003fea0003800000 */
.L_x_1757:
[----:B------:R-:W-:Y:S01]  /*9d00*/  IMAD.MOV.U32 R10, RZ, RZ, 0x4 ;  /* 0x00000004ff0a7424 */ /* 0x000fe200078e00ff */
[----:B------:R-:W-:-:S05]  /*9d10*/  SEL R11, R11, RZ, P3 ;  /* 0x000000ff0b0b7207 */ /* 0x000fca0001800000 */
[----:B------:R-:W-:-:S05]  /*9d20*/  IMAD.IADD R14, R12, 0x1, R11 ;  /* 0x000000010c0e7824 */ /* 0x000fca00078e020b */
[----:B------:R-:W-:-:S07]  /*9d30*/  MOV R15, R14 ;  /* 0x0000000e000f7202 */ /* 0x000fce0000000f00 */
[----:B------:R-:W-:Y:S05]  /*9d40*/  WARPSYNC.COLLECTIVE R8, `(.L_x_1758) ;  /* 0x0000000008087348 */ /* 0x000fea0003c00000 */
[----:B------:R0:W1:Y:S02]  /*9d50*/  SHFL.UP P5, R11, R15, R10, R9 ;  /* 0x0400000a0f0b7389 */ /* 0x00006400000a0009 */
[----:B01----:R-:W-:Y:S05]  /*9d60*/  ENDCOLLECTIVE ;  /* 0x000000000000791b */ /* 0x003fea0003800000 */
.L_x_1758:
[----:B------:R-:W-:Y:S01]  /*9d70*/  HFMA2 R10, -RZ, RZ, 0, 4.76837158203125e-07 ;  /* 0x00000008ff0a7431 */ /* 0x000fe200000001ff */
[----:B------:R-:W-:-:S05]  /*9d80*/  SEL R11, R11, RZ, P2 ;  /* 0x000000ff0b0b7207 */ /* 0x000fca0001000000 */
[----:B------:R-:W-:-:S04]  /*9d90*/  IMAD.IADD R13, R14, 0x1, R11 ;  /* 0x000000010e0d7824 */ /* 0x000fc800078e020b */
[----:B------:R-:W-:-:S07]  /*9da0*/  IMAD.MOV.U32 R15, RZ, RZ, R13 ;  /* 0x000000ffff0f7224 */ /* 0x000fce00078e000d */
[----:B------:R-:W-:Y:S05]  /*9db0*/  WARPSYNC.COLLECTIVE R8, `(.L_x_1759) ;  /* 0x0000000008087348 */ /* 0x000fea0003c00000 */
[----:B------:R0:W1:Y:S02]  /*9dc0*/  SHFL.UP P5, R11, R15, R10, R9 ;  /* 0x0400000a0f0b7389 */ /* 0x00006400000a0009 */
[----:B01----:R-:W-:Y:S05]  /*9dd0*/  ENDCOLLECTIVE ;  /* 0x000000000000791b */ /* 0x003fea0003800000 */
.L_x_1759:
[----:B------:R-:W-:Y:S01]  /*9de0*/  IMAD.MOV.U32 R10, RZ, RZ, 0x10 ;  /* 0x00000010ff0a7424 */ /* 0x000fe200078e00ff */
[----:B------:R-:W-:-:S05]  /*9df0*/  SEL R4, R11, RZ, P1 ;  /* 0x000000ff0b047207 */ /* 0x000fca0000800000 */
[----:B------:R-:W-:-:S04]  /*9e00*/  IMAD.IADD R4, R13, 0x1, R4 ;  /* 0x000000010d047824 */ /* 0x000fc800078e0204 */
[----:B------:R-:W-:-:S07]  /*9e10*/  IMAD.MOV.U32 R15, RZ, RZ, R4 ;  /* 0x000000ffff0f7224 */ /* 0x000fce00078e0004 */
[----:B------:R-:W-:Y:S05]  /*9e20*/  WARPSYNC.COLLECTIVE R8, `(.L_x_1760) ;  /* 0x0000000008087348 */ /* 0x000fea0003c00000 */
[----:B------:R0:W1:Y:S02]  /*9e30*/  SHFL.UP P5, R11, R15, R10, R9 ;  /* 0x0400000a0f0b7389 */ /* 0x00006400000a0009 */
[----:B01----:R-:W-:Y:S05]  /*9e40*/  ENDCOLLECTIVE ;  /* 0x000000000000791b */ /* 0x003fea0003800000 */
.L_x_1760:
[----:B------:R-:W-:Y:S05]  /*9e50*/  BRA `(.L_x_1761) ;  /* 0xffffff9c00747947 */ /* 0x000fea000383ffff */
.L_x_1567:
[----:B------:R-:W-:Y:S01]  /*9e60*/  BSSY B0, `(.L_x_1762) ;  /* 0x0000007000007945 */ /* 0x000fe20003800000 */
[----:B------:R-:W-:Y:S01]  /*9e70*/  MOV R26, 0x1f ;  /* 0x0000001f001a7802 */ /* 0x000fe20000000f00 */
[----:B------:R-:W-:Y:S02]  /*9e80*/  IMAD.MOV.U32 R25, RZ, RZ, 0x1f ;  /* 0x0000001fff197424 */ /* 0x000fe400078e00ff */
[----:B------:R-:W-:-:S07]  /*9e90*/  IMAD.MOV.U32 R8, RZ, RZ, -0x1 ;  /* 0xffffffffff087424 */ /* 0x000fce00078e00ff */
[----:B01----:R-:W-:Y:S05]  /*9ea0*/  WARPSYNC.COLLECTIVE R8, `(.L_x_1763) ;  /* 0x0000000008087348 */ /* 0x003fea0003c00000 */
[----:B------:R2:W3:Y:S02]  /*9eb0*/  SHFL.IDX P5, R22, R27, R26, R25 ;  /* 0x0000001a1b167389 */ /* 0x0004e400000a0019 */
[----:B0123--:R-:W-:Y:S05]  /*9ec0*/  ENDCOLLECTIVE ;  /* 0x000000000000791b */ /* 0x00ffea0003800000 */
.L_x_1763:
[----:B------:R-:W-:Y:S05]  /*9ed0*/  BSYNC B0 ;  /* 0x0000000000007941 */ /* 0x000fea0003800000 */
.L_x_1762:
[----:B------:R-:W-:Y:S05]  /*9ee0*/  BRA `(.L_x_1764) ;  /* 0xffffff9c006c7947 */ /* 0x000fea000383ffff */
.L_x_1765:
        /* <DEDUP_REMOVED lines=9> */
.L_x_3605:


//--------------------- .text._Z18compute_histogramsIjLi3ELi10ELi32ELb1EEvPKT_Pji --------------------------
	.section	.text._Z18compute_histogramsIjLi3ELi10ELi32ELb1EEvPKT_Pji,"ax",@progbits
	.align	128
        .global         _Z18compute_histogramsIjLi3ELi10ELi32ELb1EEvPKT_Pji
        .type           _Z18compute_histogramsIjLi3ELi10ELi32ELb1EEvPKT_Pji,@function
        .size           _Z18compute_histogramsIjLi3ELi10ELi32ELb1EEvPKT_Pji,(.L_x_3606 - _Z18compute_histogramsIjLi3ELi10ELi32ELb1EEvPKT_Pji)
        .other          _Z18compute_histogramsIjLi3ELi10ELi32ELb1EEvPKT_Pji,@"STO_CUDA_ENTRY STV_DEFAULT"
_Z18compute_histogramsIjLi3ELi10ELi32ELb1EEvPKT_Pji:
.text._Z18compute_histogramsIjLi3ELi10ELi32ELb1EEvPKT_Pji:
        /* <DEDUP_REMOVED lines=11> */
.L_x_1768:
[----:B-1----:R-:W-:-:S04]  /*00b0*/  IMAD.WIDE R4, R9, 0x4, R6 ;  /* 0x0000000409047825 */ /* 0x002fc800078e0206 */
[----:B0-----:R-:W-:Y:S01]  /*00c0*/  IMAD R9, R8, 0x20, R9 ;  /* 0x0000002008097824 */ /* 0x001fe200078e0209 */
[----:B------:R2:W-:Y:S04]  /*00d0*/  STG.E desc[UR8][R4.64], RZ ;  /* 0x000000ff04007986 */ /* 0x0005e8000c101908 */
[----:B------:R-:W-:-:S13]  /*00e0*/  ISETP.GE.AND P0, PT, R9, 0xc00, PT ;  /* 0x00000c000900780c */ /* 0x000fda0003f06270 */
[----:B--2---:R-:W-:Y:S05]  /*00f0*/  @!P0 BRA `(.L_x_1768) ;  /* 0xfffffffc00ec8947 */ /* 0x004fea000383ffff */
.L_x_1767:
[----:B------:R-:W-:Y:S05]  /*0100*/  BSYNC.RECONVERGENT B0 ;  /* 0x0000000000007941 */ /* 0x000fea0003800200 */
.L_x_1766:
[----:B------:R-:W0:Y:S01]  /*0110*/  S2UR UR5, SR_CgaCtaId ;  /* 0x00000000000579c3 */ /* 0x000e220000008800 */
[----:B------:R-:W-:Y:S01]  /*0120*/  LOP3.LUT R4, R0, 0xbe0, RZ, 0x3c, !PT ;  /* 0x00000be000047812 */ /* 0x000fe200078e3cff */
[----:B------:R-:W-:Y:S01]  /*0130*/  BSSY.RECONVERGENT B0, `(.L_x_1769) ;  /* 0x000001e000007945 */ /* 0x000fe20003800200 */
[----:B------:R-:W-:Y:S01]  /*0140*/  IMAD.MOV.U32 R6, RZ, RZ, RZ ;  /* 0x000000ffff067224 */ /* 0x000fe200078e00ff */
[----:B------:R-:W-:Y:S01]  /*0150*/  UMOV UR4, 0x400 ;  /* 0x0000040000047882 */ /* 0x000fe20000000000 */
[----:B------:R-:W-:Y:S01]  /*0160*/  LEA.HI R4, R4, 0x1, RZ, 0x1b ;  /* 0x0000000104047811 */ /* 0x000fe200078fd8ff */
[----:B------:R-:W-:-:S03]  /*0170*/  IMAD.MOV.U32 R7, RZ, RZ, R0 ;  /* 0x000000ffff077224 */ /* 0x000fc600078e0000 */
[C---:B------:R-:W-:Y:S02]  /*0180*/  LOP3.LUT R10, R4.reuse, 0xf, RZ, 0xc0, !PT ;  /* 0x0000000f040a7812 */ /* 0x040fe400078ec0ff */
[----:B------:R-:W-:Y:S01]  /*0190*/  LOP3.LUT R5, R4, 0x70, RZ, 0xc0, !PT ;  /* 0x0000007004057812 */ /* 0x000fe200078ec0ff */
[----:B0-----:R-:W-:-:S12]  /*01a0*/  ULEA UR4, UR5, UR4, 0x18 ;  /* 0x0000000405047291 */ /* 0x001fd8000f8ec0ff */
.L_x_1770:
[C---:B0-----:R-:W-:Y:S01]  /*01b0*/  LEA R9, R7.reuse, UR4, 0x2 ;  /* 0x0000000407097c11 */ /* 0x041fe2000f8e10ff */
        /* <DEDUP_REMOVED lines=22> */
.L_x_1769:
        /* <DEDUP_REMOVED lines=17> */
.L_x_1774:
[----:B------:R-:W-:Y:S05]  /*0430*/  BSYNC.RECONVERGENT B1 ;  /* 0x0000000000017941 */ /* 0x000fea0003800200 */
.L_x_1773:
[----:B------:R-:W-:Y:S05]  /*0440*/  @!P1 BRA `(.L_x_1772) ;  /* 0x0000000000449947 */ /* 0x000fea0003800000 */
[----:B------:R-:W-:Y:S02]  /*0450*/  ISETP.GE.U32.AND P0, PT, R5, 0x4, PT ;  /* 0x000000040500780c */ /* 0x000fe40003f06070 */
[----:B------:R-:W-:-:S04]  /*0460*/  LOP3.LUT R4, R4, 0x3, RZ, 0xc0, !PT ;  /* 0x0000000304047812 */ /* 0x000fc800078ec0ff */
[----:B------:R-:W-:-:S07]  /*0470*/  ISETP.NE.AND P1, PT, R4, RZ, PT ;  /* 0x000000ff0400720c */ /* 0x000fce0003f25270 */
[C---:B------:R-:W-:Y:S01]  /*0480*/  @P0 LEA R5, R7.reuse, UR4, 0x2 ;  /* 0x0000000407050c11 */ /* 0x040fe2000f8e10ff */
[----:B------:R-:W-:-:S04]  /*0490*/  @P0 VIADD R7, R7, 0x80 ;  /* 0x0000008007070836 */ /* 0x000fc80000000000 */
[----:B------:R2:W-:Y:S04]  /*04a0*/  @P0 STS [R5], RZ ;  /* 0x000000ff05000388 */ /* 0x0005e80000000800 */
[----:B------:R2:W-:Y:S04]  /*04b0*/  @P0 STS [R5+0x80], RZ ;  /* 0x000080ff05000388 */ /* 0x0005e80000000800 */
[----:B------:R2:W-:Y:S04]  /*04c0*/  @P0 STS [R5+0x100], RZ ;  /* 0x000100ff05000388 */ /* 0x0005e80000000800 */
[----:B------:R2:W-:Y:S01]  /*04d0*/  @P0 STS [R5+0x180], RZ ;  /* 0x000180ff05000388 */ /* 0x0005e20000000800 */
[----:B------:R-:W-:Y:S05]  /*04e0*/  @!P1 BRA `(.L_x_1772) ;  /* 0x00000000001c9947 */ /* 0x000fea0003800000 */
[----:B--2---:R-:W-:-:S07]  /*04f0*/  IMAD.MOV.U32 R5, RZ, RZ, RZ ;  /* 0x000000ffff057224 */ /* 0x004fce00078e00ff */
.L_x_1775:
[----:B------:R-:W-:Y:S01]  /*0500*/  LEA R6, R7, UR4, 0x2 ;  /* 0x0000000407067c11 */ /* 0x000fe2000f8e10ff */
[----:B------:R-:W-:Y:S02]  /*0510*/  VIADD R5, R5, 0x1 ;  /* 0x0000000105057836 */ /* 0x000fe40000000000 */
[----:B------:R-:W-:Y:S02]  /*0520*/  VIADD R7, R7, 0x20 ;  /* 0x0000002007077836 */ /* 0x000fe40000000000 */
[----:B------:R3:W-:Y:S01]  /*0530*/  STS [R6], RZ ;  /* 0x000000ff06007388 */ /* 0x0007e20000000800 */
[----:B------:R-:W-:-:S13]  /*0540*/  ISETP.NE.AND P0, PT, R5, R4, PT ;  /* 0x000000040500720c */ /* 0x000fda0003f05270 */
[----:B---3--:R-:W-:Y:S05]  /*0550*/  @P0 BRA `(.L_x_1775) ;  /* 0xfffffffc00e80947 */ /* 0x008fea000383ffff */
.L_x_1772:
[----:B------:R-:W-:Y:S05]  /*0560*/  BSYNC.RECONVERGENT B0 ;  /* 0x0000000000007941 */ /* 0x000fea0003800200 */
.L_x_1771:
[----:B------:R-:W2:Y:S08]  /*0570*/  LDC R4, c[0x0][0x370] ;  /* 0x0000dc00ff047b82 */ /* 0x000eb00000000800 */
[----:B------:R-:W-:Y:S08]  /*0580*/  BAR.SYNC.DEFER_BLOCKING 0x0 ;  /* 0x0000000000007b1d */ /* 0x000ff00000010000 */
[----:B------:R-:W3:Y:S01]  /*0590*/  LDC R8, c[0x0][0x390] ;  /* 0x0000e400ff087b82 */ /* 0x000ee20000000800 */
[----:B--2---:R-:W-:-:S05]  /*05a0*/  IMAD.SHL.U32 R5, R4, 0x20, RZ ;  /* 0x0000002004057824 */ /* 0x004fca00078e00ff */
[-C--:B------:R-:W-:Y:S02]  /*05b0*/  IABS R10, R5.reuse ;  /* 0x00000005000a7213 */ /* 0x080fe40000000000 */
[----:B------:R-:W-:Y:S02]  /*05c0*/  IABS R12, R5 ;  /* 0x00000005000c7213 */ /* 0x000fe40000000000 */
[----:B01----:R-:W0:Y:S01]  /*05d0*/  I2F.RP R9, R10 ;  /* 0x0000000a00097306 */ /* 0x003e220000209400 */
[----:B---3--:R-:W-:Y:S02]  /*05e0*/  IADD3 R8, PT, PT, R5, -0x1, R8 ;  /* 0xffffffff05087810 */ /* 0x008fe40007ffe008 */
        /* <DEDUP_REMOVED lines=24> */
[----:B------:R-:W0:Y:S01]  /*0770*/  LDCU UR7, c[0x0][0x390] ;  /* 0x00007200ff0777ac */ /* 0x000e220008000800 */
[----:B------:R-:W-:-:S05]  /*0780*/  UMOV UR4, URZ ;  /* 0x000000ff00047c82 */ /* 0x000fca0008000000 */
.L_x_1783:
        /* <DEDUP_REMOVED lines=35> */
[----:B------:R-:W-:Y:S02]  /*09c0*/  SHF.R.U32.HI R14, RZ, 0x6, R8 ;  /* 0x00000006ff0e7819 */ /* 0x000fe40000011608 */
[C---:B------:R-:W-:Y:S01]  /*09d0*/  ISETP.NE.U32.AND P0, PT, R13.reuse, 0x1, PT ;  /* 0x000000010d00780c */ /* 0x040fe20003f05070 */
[----:B------:R-:W-:Y:S01]  /*09e0*/  VIADD R13, R13, 0xffffffff ;  /* 0xffffffff0d0d7836 */ /* 0x000fe20000000000 */
[----:B------:R-:W-:-:S02]  /*09f0*/  VOTE.ANY R10, PT, !P2 ;  /* 0x00000000000a7806 */ /* 0x000fc400050e0100 */
[----:B------:R-:W-:Y:S02]  /*0a00*/  LOP3.LUT R14, R14, 0x1, RZ, 0xc0, !PT ;  /* 0x000000010e0e7812 */ /* 0x000fe400078ec0ff */
[----:B------:R-:W-:Y:S01]  /*0a10*/  LOP3.LUT R9, R9, R10, R12, 0x60, !PT ;  /* 0x0000000a09097212 */ /* 0x000fe200078e600c */
[----:B------:R-:W-:Y:S01]  /*0a20*/  VIADD R10, R15, 0xffffffff ;  /* 0xffffffff0f0a7836 */ /* 0x000fe20000000000 */
[----:B------:R-:W-:Y:S02]  /*0a30*/  SHF.R.U32.HI R12, RZ, 0x7, R8 ;  /* 0x00000007ff0c7819 */ /* 0x000fe40000011608 */
[----:B------:R-:W-:Y:S02]  /*0a40*/  ISETP.NE.U32.AND P2, PT, R14, 0x1, PT ;  /* 0x000000010e00780c */ /* 0x000fe40003f45070 */
[----:B------:R-:W-:Y:S02]  /*0a50*/  VOTE.ANY R11, PT, !P3 ;  /* 0x00000000000b7806 */ /* 0x000fe400058e0100 */
[----:B------:R-:W-:-:S02]  /*0a60*/  LOP3.LUT R15, R12, 0x1, RZ, 0xc0, !PT ;  /* 0x000000010c0f7812 */ /* 0x000fc400078ec0ff */
[----:B------:R-:W-:Y:S02]  /*0a70*/  LOP3.LUT R10, R9, R11, R10, 0x60, !PT ;  /* 0x0000000b090a7212 */ /* 0x000fe400078e600a */
[--C-:B------:R-:W-:Y:S01]  /*0a80*/  SHF.R.U32.HI R16, RZ, 0x8, R8.reuse ;  /* 0x00000008ff107819 */ /* 0x100fe20000011608 */
[----:B------:R-:W0:Y:S01]  /*0a90*/  S2R R9, SR_LTMASK ;  /* 0x0000000000097919 */ /* 0x000e220000003900 */
[----:B------:R-:W-:Y:S02]  /*0aa0*/  SHF.R.U32.HI R12, RZ, 0x9, R8 ;  /* 0x00000009ff0c7819 */ /* 0x000fe40000011608 */
[----:B------:R-:W-:Y:S02]  /*0ab0*/  VOTE.ANY R11, PT, !P0 ;  /* 0x00000000000b7806 */ /* 0x000fe400040e0100 */
[C---:B------:R-:W-:Y:S01]  /*0ac0*/  ISETP.NE.U32.AND P0, PT, R15.reuse, 0x1, PT ;  /* 0x000000010f00780c */ /* 0x040fe20003f05070 */
[----:B------:R-:W-:Y:S01]  /*0ad0*/  VIADD R15, R15, 0xffffffff ;  /* 0xffffffff0f0f7836 */ /* 0x000fe20000000000 */
[----:B------:R-:W-:-:S02]  /*0ae0*/  LOP3.LUT R17, R12, 0x1, RZ, 0xc0, !PT ;  /* 0x000000010c117812 */ /* 0x000fc400078ec0ff */
[----:B------:R-:W-:Y:S02]  /*0af0*/  LOP3.LUT R16, R16, 0x1, RZ, 0xc0, !PT ;  /* 0x0000000110107812 */ /* 0x000fe400078ec0ff */
[----:B------:R-:W-:Y:S02]  /*0b00*/  VOTE.ANY R12, PT, !P2 ;  /* 0x00000000000c7806 */ /* 0x000fe400050e0100 */
[----:B------:R-:W-:Y:S01]  /*0b10*/  LOP3.LUT R10, R10, R11, R13, 0x60, !PT ;  /* 0x0000000b0a0a7212 */ /* 0x000fe200078e600d */
[----:B------:R-:W-:Y:S01]  /*0b20*/  VIADD R11, R14, 0xffffffff ;  /* 0xffffffff0e0b7836 */ /* 0x000fe20000000000 */
[C---:B------:R-:W-:Y:S01]  /*0b30*/  ISETP.NE.U32.AND P3, PT, R17.reuse, 0x1, PT ;  /* 0x000000011100780c */ /* 0x040fe20003f65070 */
[----:B------:R-:W-:Y:S01]  /*0b40*/  VIADD R17, R17, 0xffffffff ;  /* 0xffffffff11117836 */ /* 0x000fe20000000000 */
[----:B------:R-:W-:Y:S02]  /*0b50*/  ISETP.NE.U32.AND P2, PT, R16, 0x1, PT ;  /* 0x000000011000780c */ /* 0x000fe40003f45070 */
[----:B------:R-:W-:-:S02]  /*0b60*/  LOP3.LUT R10, R10, R12, R11, 0x60, !PT ;  /* 0x0000000c0a0a7212 */ /* 0x000fc400078e600b */
        /* <DEDUP_REMOVED lines=10> */
[----:B0-----:R-:W-:Y:S02]  /*0c10*/  LOP3.LUT P2, RZ, R9, R16, RZ, 0xc0, !PT ;  /* 0x0000001009ff7212 */ /* 0x001fe4000784c0ff */
[--C-:B------:R-:W-:Y:S02]  /*0c20*/  SHF.R.U32.HI R17, RZ, 0xa, R8.reuse ;  /* 0x0000000aff117819 */ /* 0x100fe40000011608 */
[----:B------:R-:W-:Y:S02]  /*0c30*/  PLOP3.LUT P0, PT, P2, P0, PT, 0x8, 0x80 ;  /* 0x000000000080781c */ /* 0x000fe40001700170 */
[----:B------:R-:W-:-:S02]  /*0c40*/  SHF.R.U32.HI R10, RZ, 0xb, R8 ;  /* 0x0000000bff0a7819 */ /* 0x000fc40000011608 */
[----:B------:R-:W-:Y:S02]  /*0c50*/  ISETP.LT.AND P0, PT, R7, UR7, P0 ;  /* 0x0000000707007c0c */ /* 0x000fe40008701270 */
[----:B------:R-:W-:Y:S02]  /*0c60*/  LOP3.LUT R12, R17, 0x1, RZ, 0xc0, !PT ;  /* 0x00000001110c7812 */ /* 0x000fe400078ec0ff */
[----:B------:R-:W-:Y:S02]  /*0c70*/  LOP3.LUT R13, R10, 0x1, RZ, 0xc0, !PT ;  /* 0x000000010a0d7812 */ /* 0x000fe400078ec0ff */
[----:B------:R-:W-:Y:S02]  /*0c80*/  ISETP.NE.U32.AND P2, PT, R12, 0x1, PT ;  /* 0x000000010c00780c */ /* 0x000fe40003f45070 */
[----:B------:R-:W-:-:S05]  /*0c90*/  ISETP.NE.U32.AND P3, PT, R13, 0x1, PT ;  /* 0x000000010d00780c */ /* 0x000fca0003f65070 */
[----:B------:R-:W-:Y:S08]  /*0ca0*/  @!P0 BRA `(.L_x_1778) ;  /* 0x00000000001c8947 */ /* 0x000ff00003800000 */
[----:B------:R-:W0:Y:S01]  /*0cb0*/  S2UR UR6, SR_CgaCtaId ;  /* 0x00000000000679c3 */ /* 0x000e220000008800 */
[----:B------:R-:W1:Y:S01]  /*0cc0*/  POPC R10, R16 ;  /* 0x00000010000a7309 */ /* 0x000e620000000000 */
[----:B------:R-:W-:Y:S01]  /*0cd0*/  UMOV UR5, 0x400 ;  /* 0x0000040000057882 */ /* 0x000fe20000000000 */
[----:B------:R-:W-:-:S05]  /*0ce0*/  IMAD.SHL.U32 R11, R8, 0x4, RZ ;  /* 0x00000004080b7824 */ /* 0x000fca00078e00ff */
[----:B------:R-:W-:Y:S01]  /*0cf0*/  LOP3.LUT R11, R11, 0xffc, RZ, 0xc0, !PT ;  /* 0x00000ffc0b0b7812 */ /* 0x000fe200078ec0ff */
[----:B0-----:R-:W-:-:S09]  /*0d00*/  ULEA UR5, UR6, UR5, 0x18 ;  /* 0x0000000506057291 */ /* 0x001fd2000f8ec0ff */
[----:B-1----:R0:W-:Y:S03]  /*0d10*/  ATOMS.ADD RZ, [R11+UR5], R10 ;  /* 0x0000000a0bff798c */ /* 0x0021e60008000005 */
.L_x_1778:
[----:B------:R-:W-:Y:S05]  /*0d20*/  BSYNC.RECONVERGENT B0 ;  /* 0x0000000000007941 */ /* 0x000fea0003800200 */
.L_x_1777:
        /* <DEDUP_REMOVED lines=49> */
[----:B------:R-:W-:-:S02]  /*1040*/  VOTE.ANY R11, PT, !P0 ;  /* 0x00000000000b7806 */ /* 0x000fc400040e0100 */
[----:B------:R-:W-:Y:S02]  /*1050*/  SHF.R.U32.HI R18, RZ, 0x14, R8 ;  /* 0x00000014ff127819 */ /* 0x000fe40000011608 */
[----:B------:R-:W-:Y:S02]  /*1060*/  LOP3.LUT R10, R10, R11, R15, 0x60, !PT ;  /* 0x0000000b0a0a7212 */ /* 0x000fe400078e600f */
[----:B------:R-:W-:Y:S02]  /*1070*/  LOP3.LUT R12, R18, 0x1, RZ, 0xc0, !PT ;  /* 0x00000001120c7812 */ /* 0x000fe400078ec0ff */
[----:B------:R-:W-:Y:S02]  /*1080*/  VOTE.ANY R15, PT, !P3 ;  /* 0x00000000000f7806 */ /* 0x000fe400058e0100 */
[----:B------:R-:W-:Y:S02]  /*1090*/  VOTE.ANY R11, PT, !P2 ;  /* 0x00000000000b7806 */ /* 0x000fe400050e0100 */
[----:B------:R-:W-:-:S02]  /*10a0*/  LOP3.LUT R15, R15, R16, RZ, 0x3c, !PT ;  /* 0x000000100f0f7212 */ /* 0x000fc400078e3cff */
[----:B------:R-:W-:Y:S02]  /*10b0*/  LOP3.LUT R10, R10, R11, R13, 0x60, !PT ;  /* 0x0000000b0a0a7212 */ /* 0x000fe400078e600d */
[--C-:B------:R-:W-:Y:S02]  /*10c0*/  SHF.R.U32.HI R14, RZ, 0x16, R8.reuse ;  /* 0x00000016ff0e7819 */ /* 0x100fe40000011608 */
[CC--:B------:R-:W-:Y:S02]  /*10d0*/  LOP3.LUT R16, R15.reuse, R10.reuse, RZ, 0xc0, !PT ;  /* 0x0000000a0f107212 */ /* 0x0c0fe400078ec0ff */
[----:B------:R-:W-:Y:S02]  /*10e0*/  LOP3.LUT P0, RZ, R15, R10, RZ, 0xc0, !PT ;  /* 0x0000000a0fff7212 */ /* 0x000fe4000780c0ff */
[----:B------:R-:W-:Y:S02]  /*10f0*/  LOP3.LUT P2, RZ, R9, R16, RZ, 0xc0, !PT ;  /* 0x0000001009ff7212 */ /* 0x000fe4000784c0ff */
[----:B------:R-:W-:-:S02]  /*1100*/  SHF.R.U32.HI R10, RZ, 0x15, R8 ;  /* 0x00000015ff0a7819 */ /* 0x000fc40000011608 */
[----:B------:R-:W-:Y:S02]  /*1110*/  PLOP3.LUT P0, PT, P2, P0, PT, 0x8, 0x80 ;  /* 0x000000000080781c */ /* 0x000fe40001700170 */
[----:B------:R-:W-:Y:S02]  /*1120*/  LOP3.LUT R13, R10, 0x1, RZ, 0xc0, !PT ;  /* 0x000000010a0d7812 */ /* 0x000fe400078ec0ff */
[----:B------:R-:W-:Y:S02]  /*1130*/  ISETP.LT.AND P0, PT, R7, UR7, P0 ;  /* 0x0000000707007c0c */ /* 0x000fe40008701270 */
[----:B------:R-:W-:Y:S02]  /*1140*/  ISETP.NE.U32.AND P2, PT, R12, 0x1, PT ;  /* 0x000000010c00780c */ /* 0x000fe40003f45070 */
[----:B------:R-:W-:-:S09]  /*1150*/  ISETP.NE.U32.AND P3, PT, R13, 0x1, PT ;  /* 0x000000010d00780c */ /* 0x000fd20003f65070 */
        /* <DEDUP_REMOVED lines=8> */
.L_x_1780:
[----:B------:R-:W-:Y:S05]  /*11e0*/  BSYNC.RECONVERGENT B0 ;  /* 0x0000000000007941 */ /* 0x000fea0003800200 */
.L_x_1779:
[----:B------:R-:W-:Y:S01]  /*11f0*/  LOP3.LUT R14, R14, 0x1, RZ, 0xc0, !PT ;  /* 0x000000010e0e7812 */ /* 0x000fe200078ec0ff */
[----:B0-----:R-:W-:Y:S01]  /*1200*/  VIADD R11, R12, 0xffffffff ;  /* 0xffffffff0c0b7836 */ /* 0x001fe20000000000 */
[----:B------:R-:W-:Y:S01]  /*1210*/  SHF.R.U32.HI R15, RZ, 0x17, R8 ;  /* 0x00000017ff0f7819 */ /* 0x000fe20000011608 */
[----:B------:R-:W-:Y:S01]  /*1220*/  VIADD R13, R13, 0xffffffff ;  /* 0xffffffff0d0d7836 */ /* 0x000fe20000000000 */
[----:B------:R-:W-:Y:S01]  /*1230*/  VOTE.ANY R10, PT, !P1 ;  /* 0x00000000000a7806 */ /* 0x000fe200048e0100 */
[----:B------:R-:W-:Y:S01]  /*1240*/  UIADD3 UR4, UPT, UPT, UR4, 0x1, URZ ;  /* 0x0000000104047890 */ /* 0x000fe2000fffe0ff */
[----:B------:R-:W-:Y:S01]  /*1250*/  VOTE.ANY R12, PT, !P2 ;  /* 0x00000000000c7806 */ /* 0x000fe200050e0100 */
[----:B------:R-:W-:Y:S01]  /*1260*/  BSSY.RECONVERGENT B0, `(.L_x_1781) ;  /* 0x000003f000007945 */ /* 0x000fe20003800200 */
[----:B------:R-:W-:Y:S02]  /*1270*/  ISETP.NE.U32.AND P0, PT, R14, 0x1, PT ;  /* 0x000000010e00780c */ /* 0x000fe40003f05070 */
[----:B------:R-:W-:-:S02]  /*1280*/  LOP3.LUT R15, R15, 0x1, RZ, 0xc0, !PT ;  /* 0x000000010f0f7812 */ /* 0x000fc400078ec0ff */
[----:B------:R-:W-:Y:S02]  /*1290*/  LOP3.LUT R10, R10, R12, R11, 0x60, !PT ;  /* 0x0000000c0a0a7212 */ /* 0x000fe400078e600b */
[----:B------:R-:W-:Y:S02]  /*12a0*/  SHF.R.U32.HI R12, RZ, 0x18, R8 ;  /* 0x00000018ff0c7819 */ /* 0x000fe40000011608 */
[C---:B------:R-:W-:Y:S01]  /*12b0*/  ISETP.NE.U32.AND P1, PT, R15.reuse, 0x1, PT ;  /* 0x000000010f00780c */ /* 0x040fe20003f25070 */
[----:B------:R-:W-:Y:S01]  /*12c0*/  VIADD R15, R15, 0xffffffff ;  /* 0xffffffff0f0f7836 */ /* 0x000fe20000000000 */
[----:B------:R-:W-:Y:S02]  /*12d0*/  VOTE.ANY R11, PT, !P3 ;  /* 0x00000000000b7806 */ /* 0x000fe400058e0100 */
[----:B------:R-:W-:Y:S02]  /*12e0*/  LOP3.LUT R16, R12, 0x1, RZ, 0xc0, !PT ;  /* 0x000000010c107812 */ /* 0x000fe400078ec0ff */
[----:B------:R-:W-:Y:S01]  /*12f0*/  LOP3.LUT R10, R10, R11, R13, 0x60, !PT ;  /* 0x0000000b0a0a7212 */ /* 0x000fe200078e600d */
[----:B------:R-:W-:Y:S01]  /*1300*/  VIADD R11, R14, 0xffffffff ;  /* 0xffffffff0e0b7836 */ /* 0x000fe20000000000 */
[----:B------:R-:W-:-:S02]  /*1310*/  ISETP.NE.U32.AND P2, PT, R16, 0x1, PT ;  /* 0x000000011000780c */ /* 0x000fc40003f45070 */
[--C-:B------:R-:W-:Y:S02]  /*1320*/  SHF.R.U32.HI R13, RZ, 0x19, R8.reuse ;  /* 0x00000019ff0d7819 */ /* 0x100fe40000011608 */
[----:B------:R-:W-:Y:S02]  /*1330*/  VOTE.ANY R12, PT, !P0 ;  /* 0x00000000000c7806 */ /* 0x000fe400040e0100 */
[----:B------:R-:W-:Y:S02]  /*1340*/  LOP3.LUT R13, R13, 0x1, RZ, 0xc0, !PT ;  /* 0x000000010d0d7812 */ /* 0x000fe400078ec0ff */
[----:B------:R-:W-:Y:S02]  /*1350*/  SHF.R.U32.HI R14, RZ, 0x1a, R8 ;  /* 0x0000001aff0e7819 */ /* 0x000fe40000011608 */
[----:B------:R-:W-:Y:S02]  /*1360*/  LOP3.LUT R10, R10, R12, R11, 0x60, !PT ;  /* 0x0000000c0a0a7212 */ /* 0x000fe400078e600b */
[----:B------:R-:W-:-:S02]  /*1370*/  VOTE.ANY R11, PT, !P1 ;  /* 0x00000000000b7806 */ /* 0x000fc400048e0100 */
[C---:B------:R-:W-:Y:S01]  /*1380*/  ISETP.NE.U32.AND P0, PT, R13.reuse, 0x1, PT ;  /* 0x000000010d00780c */ /* 0x040fe20003f05070 */
[----:B------:R-:W-:Y:S01]  /*1390*/  VIADD R13, R13, 0xffffffff ;  /* 0xffffffff0d0d7836 */ /* 0x000fe20000000000 */
        /* <DEDUP_REMOVED lines=8> */
[--C-:B------:R-:W-:Y:S02]  /*1420*/  SHF.R.U32.HI R12, RZ, 0x1d, R8.reuse ;  /* 0x0000001dff0c7819 */ /* 0x100fe40000011608 */
[----:B------:R-:W-:Y:S02]  /*1430*/  SHF.R.U32.HI R11, RZ, 0x1c, R8 ;  /* 0x0000001cff0b7819 */ /* 0x000fe40000011608 */
[----:B------:R-:W-:Y:S02]  /*1440*/  VOTE.ANY R8, PT, !P0 ;  /* 0x0000000000087806 */ /* 0x000fe400040e0100 */
[C---:B------:R-:W-:Y:S01]  /*1450*/  ISETP.NE.U32.AND P0, PT, R15.reuse, 0x1, PT ;  /* 0x000000010f00780c */ /* 0x040fe20003f05070 */
[----:B------:R-:W-:Y:S01]  /*1460*/  VIADD R15, R15, 0xffffffff ;  /* 0xffffffff0f0f7836 */ /* 0x000fe20000000000 */
[----:B------:R-:W-:-:S02]  /*1470*/  LOP3.LUT R16, R12, 0x1, RZ, 0xc0, !PT ;  /* 0x000000010c107812 */ /* 0x000fc400078ec0ff */
[----:B------:R-:W-:Y:S01]  /*1480*/  LOP3.LUT R12, R11, 0x1, RZ, 0xc0, !PT ;  /* 0x000000010b0c7812 */ /* 0x000fe200078ec0ff */
[----:B------:R-:W-:Y:S01]  /*1490*/  VIADD R11, R14, 0xffffffff ;  /* 0xffffffff0e0b7836 */ /* 0x000fe20000000000 */
[----:B------:R-:W-:Y:S02]  /*14a0*/  LOP3.LUT R8, R10, R8, R13, 0x60, !PT ;  /* 0x000000080a087212 */ /* 0x000fe400078e600d */
[----:B------:R-:W-:Y:S02]  /*14b0*/  VOTE.ANY R10, PT, !P1 ;  /* 0x00000000000a7806 */ /* 0x000fe400048e0100 */
        /* <DEDUP_REMOVED lines=25> */
.L_x_1782:
[----:B------:R-:W-:Y:S05]  /*1650*/  BSYNC.RECONVERGENT B0 ;  /* 0x0000000000007941 */ /* 0x000fea0003800200 */
.L_x_1781:
[----:B------:R-:W-:Y:S05]  /*1660*/  @P1 BRA `(.L_x_1783) ;  /* 0xfffffff000481947 */ /* 0x000fea000383ffff */
.L_x_1776:
        /* <DEDUP_REMOVED lines=17> */
.L_x_1784:
[----:B------:R-:W1:Y:S01]  /*1780*/  S2R R5, SR_TID.Y ;  /* 0x0000000000057919 */ /* 0x000e620000002200 */
[----:B0-----:R-:W0:Y:S01]  /*1790*/  S2R R7, SR_TID.Z ;  /* 0x0000000000077919 */ /* 0x001e220000002300 */
[----:B------:R-:W-:Y:S01]  /*17a0*/  BAR.SYNC.DEFER_BLOCKING 0x0 ;  /* 0x0000000000007b1d */ /* 0x000fe20000010000 */
        /* <DEDUP_REMOVED lines=31> */
.L_x_1786:
[----:B------:R-:W2:Y:S04]  /*19a0*/  LD.E.STRONG.GPU R5, desc[UR8][R2.64+0x4] ;  /* 0x0000040802057980 */ /* 0x000ea8000c10f900 */
[----:B--2---:R-:W-:Y:S01]  /*19b0*/  CCTL.IVALL ;  /* 0x00000000ff00798f */ /* 0x004fe20002000000 */
[----:B------:R-:W-:Y:S05]  /*19c0*/  YIELD ;  /* 0x0000000000007946 */ /* 0x000fea0003800000 */
[----:B------:R-:W-:-:S04]  /*19d0*/  LOP3.LUT R5, R5, R4, RZ, 0x3c, !PT ;  /* 0x0000000405057212 */ /* 0x000fc800078e3cff */
[----:B------:R-:W-:-:S13]  /*19e0*/  ISETP.GT.AND P0, PT, R5, -0x1, PT ;  /* 0xffffffff0500780c */ /* 0x000fda0003f04270 */
[----:B------:R-:W-:Y:S05]  /*19f0*/  @P0 BRA `(.L_x_1786) ;  /* 0xfffffffc00e80947 */ /* 0x000fea000383ffff */
.L_x_1785:
[----:B------:R-:W-:Y:S05]  /*1a00*/  WARPSYNC.ALL ;  /* 0x0000000000007948 */ /* 0x000fea0003800000 */
[----:B------:R-:W0:Y:S08]  /*1a10*/  S2UR UR5, SR_CgaCtaId ;  /* 0x00000000000579c3 */ /* 0x000e300000008800 */
[----:B------:R-:W-:Y:S01]  /*1a20*/  BAR.SYNC.DEFER_BLOCKING 0x0 ;  /* 0x0000000000007b1d */ /* 0x000fe20000010000 */
[----:B------:R-:W-:-:S05]  /*1a30*/  VIMNMX.U32 R3, PT, PT, R0, 0x3e0, !PT ;  /* 0x000003e000037848 */ /* 0x000fca0007fe0000 */
[----:B------:R-:W-:Y:S01]  /*1a40*/  UMOV UR4, 0x400 ;  /* 0x0000040000047882 */ /* 0x000fe20000000000 */
[----:B------:R-:W-:Y:S01]  /*1a50*/  IMAD.MOV.U32 R7, RZ, RZ, RZ ;  /* 0x000000ffff077224 */ /* 0x000fe200078e00ff */
[----:B------:R-:W-:-:S04]  /*1a60*/  IADD3 R6, PT, PT, R3, 0x1f, -R0 ;  /* 0x0000001f03067810 */ /* 0x000fc80007ffe800 */
[----:B------:R-:W-:-:S04]  /*1a70*/  LEA.HI R8, R6, 0x1, RZ, 0x1b ;  /* 0x0000000106087811 */ /* 0x000fc800078fd8ff */
[C---:B------:R-:W-:Y:S02]  /*1a80*/  LOP3.LUT R9, R8.reuse, 0x7c, RZ, 0xc0, !PT ;  /* 0x0000007c08097812 */ /* 0x040fe400078ec0ff */
[----:B------:R-:W-:Y:S01]  /*1a90*/  LOP3.LUT R8, R8, 0x3, RZ, 0xc0, !PT ;  /* 0x0000000308087812 */ /* 0x000fe200078ec0ff */
[----:B0-----:R-:W-:Y:S02]  /*1aa0*/  ULEA UR4, UR5, UR4, 0x18 ;  /* 0x0000000405047291 */ /* 0x001fe4000f8ec0ff */
[----:B------:R-:W-:-:S04]  /*1ab0*/  IMAD.MOV R9, RZ, RZ, -R9 ;  /* 0x000000ffff097224 */ /* 0x000fc800078e0a09 */
[----:B------:R-:W-:-:S05]  /*1ac0*/  LEA R11, R0, UR4, 0x2 ;  /* 0x00000004000b7c11 */ /* 0x000fca000f8e10ff */
[----:B------:R-:W-:-:S07]  /*1ad0*/  VIADD R11, R11, 0x100 ;  /* 0x000001000b0b7836 */ /* 0x000fce0000000000 */
.L_x_1797:
[----:B0-----:R-:W0:Y:S01]  /*1ae0*/  S2UR UR5, SR_CgaCtaId ;  /* 0x00000000000579c3 */ /* 0x001e220000008800 */
[----:B------:R-:W-:Y:S01]  /*1af0*/  UMOV UR4, 0x400 ;  /* 0x0000040000047882 */ /* 0x000fe20000000000 */
[----:B------:R-:W-:Y:S01]  /*1b00*/  ISETP.GE.U32.AND P0, PT, R6, 0x60, PT ;  /* 0x000000600600780c */ /* 0x000fe20003f06070 */
[----:B------:R-:W-:Y:S01]  /*1b10*/  IMAD.MOV.U32 R4, RZ, RZ, R7 ;  /* 0x000000ffff047224 */ /* 0x000fe200078e0007 */
[----:B------:R-:W-:Y:S01]  /*1b20*/  BSSY B0, `(.L_x_1787) ;  /* 0x0000070000007945 */ /* 0x000fe20003800000 */
[----:B-1-3--:R-:W-:Y:S02]  /*1b30*/  IMAD.SHL.U32 R13, R7, 0x400, RZ ;  /* 0x00000400070d7824 */ /* 0x00afe400078e00ff */
[----:B------:R-:W-:Y:S02]  /*1b40*/  IMAD.MOV.U32 R15, RZ, RZ, RZ ;  /* 0x000000ffff0f7224 */ /* 0x000fe400078e00ff */
[----:B------:R-:W-:Y:S01]  /*1b50*/  IMAD.MOV.U32 R12, RZ, RZ, R0 ;  /* 0x000000ffff0c7224 */ /* 0x000fe200078e0000 */
[----:B0-----:R-:W-:-:S06]  /*1b60*/  ULEA UR4, UR5, UR4, 0x18 ;  /* 0x0000000405047291 */ /* 0x001fcc000f8ec0ff */
[C---:B------:R-:W-:Y:S01]  /*1b70*/  LEA R19, R7.reuse, UR4, 0xc ;  /* 0x0000000407137c11 */ /* 0x040fe2000f8e60ff */
[----:B------:R-:W-:-:S04]  /*1b80*/  VIADD R7, R7, 0x1 ;  /* 0x0000000107077836 */ /* 0x000fc80000000000 */
[----:B------:R0:W1:Y:S01]  /*1b90*/  LDS R10, [R19] ;  /* 0x00000000130a7984 */ /* 0x0000620000000800 */
[----:B------:R-:W-:-:S04]  /*1ba0*/  ISETP.NE.AND P1, PT, R7, 0x3, PT ;  /* 0x000000030700780c */ /* 0x000fc80003f25270 */
[----:B------:R-:W-:Y:S01]  /*1bb0*/  P2R R28, PR, RZ, 0x2 ;  /* 0x00000002ff1c7803 */ /* 0x000fe20000000000 */
[----:B--2-4-:R-:W-:Y:S08]  /*1bc0*/  @!P0 BRA `(.L_x_1788) ;  /* 0x0000000400948947 */ /* 0x014ff00003800000 */
[----:B------:R-:W2:Y:S01]  /*1bd0*/  S2R R5, SR_LANEID ;  /* 0x0000000000057919 */ /* 0x000ea20000000000 */
[----:B------:R-:W3:Y:S01]  /*1be0*/  LDC.64 R2, c[0x0][0x388] ;  /* 0x0000e200ff027b82 */ /* 0x000ee20000000a00 */
[----:B------:R-:W-:Y:S02]  /*1bf0*/  IMAD R16, R4, 0x1000, R11 ;  /* 0x0000100004107824 */ /* 0x000fe400078e020b */
[--C-:B------:R-:W-:Y:S02]  /*1c00*/  IMAD.IADD R17, R13, 0x1, R0.reuse ;  /* 0x000000010d117824 */ /* 0x100fe400078e0200 */
[----:B------:R-:W-:Y:S02]  /*1c10*/  IMAD.MOV.U32 R15, RZ, RZ, RZ ;  /* 0x000000ffff0f7224 */ /* 0x000fe400078e00ff */
[----:B------:R-:W-:Y:S02]  /*1c20*/  IMAD.MOV.U32 R14, RZ, RZ, R9 ;  /* 0x000000ffff0e7224 */ /* 0x000fe400078e0009 */
[----:B------:R-:W-:Y:S01]  /*1c30*/  IMAD.MOV.U32 R12, RZ, RZ, R0 ;  /* 0x000000ffff0c7224 */ /* 0x000fe200078e0000 */
[----:B--2---:R-:W-:-:S02]  /*1c40*/  ISETP.NE.AND P0, PT, R5, RZ, PT ;  /* 0x000000ff0500720c */ /* 0x004fc40003f05270 */
[C---:B------:R-:W-:Y:S02]  /*1c50*/  ISETP.GE.U32.AND P1, PT, R5.reuse, 0x2, PT ;  /* 0x000000020500780c */ /* 0x040fe40003f26070 */
[C---:B------:R-:W-:Y:S02]  /*1c60*/  ISETP.GE.U32.AND P2, PT, R5.reuse, 0x4, PT ;  /* 0x000000040500780c */ /* 0x040fe40003f46070 */
[C---:B------:R-:W-:Y:S02]  /*1c70*/  ISETP.GE.U32.AND P3, PT, R5.reuse, 0x8, PT ;  /* 0x000000080500780c */ /* 0x040fe40003f66070 */
[----:B------:R-:W-:-:S13]  /*1c80*/  ISETP.GE.U32.AND P4, PT, R5, 0x10, PT ;  /* 0x000000100500780c */ /* 0x000fda0003f86070 */
.L_x_1790:
[----:B------:R2:W4:Y:S01]  /*1c90*/  LDS R4, [R16+-0x100] ;  /* 0xffff000010047984 */ /* 0x0005220000000800 */
[----:B------:R-:W-:-:S03]  /*1ca0*/  UMOV UR4, 0xffffffff ;  /* 0xffffffff00047882 */ /* 0x000fc60000000000 */
[----:B------:R-:W-:Y:S05]  /*1cb0*/  BRA.DIV UR4, `(.L_x_1789) ;  /* 0x0000000a04d47947 */ /* 0x000fea000b800000 */
[----:B------:R-:W-:Y:S04]  /*1cc0*/  LDS R21, [R16+-0x80] ;  /* 0xffff800010157984 */ /* 0x000fe80000000800 */
[----:B------:R-:W-:Y:S04]  /*1cd0*/  LDS R24, [R16] ;  /* 0x0000000010187984 */ /* 0x000fe80000000800 */
[----:B------:R-:W-:Y:S04]  /*1ce0*/  LDS R27, [R16+0x80] ;  /* 0x00008000101b7984 */ /* 0x000fe80000000800 */
[----:B----4-:R-:W4:Y:S02]  /*1cf0*/  SHFL.UP PT, R5, R4, 0x1, RZ ;  /* 0x0420000004057989 */ /* 0x010f2400000e00ff */
[----:B----4-:R-:W-:-:S02]  /*1d00*/  SEL R5, R5, RZ, P0 ;  /* 0x000000ff05057207 */ /* 0x010fc40000000000 */
[----:B------:R-:W4:Y:S03]  /*1d10*/  SHFL.UP PT, R18, R21, 0x1, RZ ;  /* 0x0420000015127989 */ /* 0x000f2600000e00ff */
[----:B------:R-:W-:Y:S01]  /*1d20*/  IMAD.IADD R5, R4, 0x1, R5 ;  /* 0x0000000104057824 */ /* 0x000fe200078e0205 */
[----:B------:R-:W5:Y:S04]  /*1d30*/  SHFL.UP PT, R20, R24, 0x1, RZ ;  /* 0x0420000018147989 */ /* 0x000f6800000e00ff */
[----:B------:R-:W0:Y:S01]  /*1d40*/  SHFL.UP PT, R26, R27, 0x1, RZ ;  /* 0x042000001b1a7989 */ /* 0x000e2200000e00ff */
[----:B----4-:R-:W-:Y:S02]  /*1d50*/  SEL R18, R18, RZ, P0 ;  /* 0x000000ff12127207 */ /* 0x010fe40000000000 */
[----:B-----5:R-:W-:-:S03]  /*1d60*/  SEL R23, R20, RZ, P0 ;  /* 0x000000ff14177207 */ /* 0x020fc60000000000 */
[----:B------:R-:W-:Y:S02]  /*1d70*/  IMAD.IADD R22, R21, 0x1, R18 ;  /* 0x0000000115167824 */ /* 0x000fe400078e0212 */
[----:B------:R-:W4:Y:S01]  /*1d80*/  SHFL.UP PT, R18, R5, 0x2, RZ ;  /* 0x0440000005127989 */ /* 0x000f2200000e00ff */
[----:B0-----:R-:W-:Y:S01]  /*1d90*/  SEL R26, R26, RZ, P0 ;  /* 0x000000ff1a1a7207 */ /* 0x001fe20000000000 */
[----:B------:R-:W-:Y:S02]  /*1da0*/  IMAD.IADD R20, R24, 0x1, R23 ;  /* 0x0000000118147824 */ /* 0x000fe400078e0217 */
[----:B------:R-:W0:Y:S02]  /*1db0*/  SHFL.UP PT, R23, R22, 0x2, RZ ;  /* 0x0440000016177989 */ /* 0x000e2400000e00ff */
[----:B------:R-:W-:Y:S02]  /*1dc0*/  IMAD.IADD R26, R27, 0x1, R26 ;  /* 0x000000011b1a7824 */ /* 0x000fe400078e021a */
[----:B------:R-:W5:Y:S01]  /*1dd0*/  SHFL.UP PT, R25, R20, 0x2, RZ ;  /* 0x0440000014197989 */ /* 0x000f6200000e00ff */
[----:B----4-:R-:W-:-:S02]  /*1de0*/  SEL R18, R18, RZ, P1 ;  /* 0x000000ff12127207 */ /* 0x010fc40000800000 */
[----:B0-----:R-:W-:-:S03]  /*1df0*/  SEL R23, R23, RZ, P1 ;  /* 0x000000ff17177207 */ /* 0x001fc60000800000 */
[----:B------:R-:W-:Y:S01]  /*1e00*/  IMAD.IADD R18, R5, 0x1, R18 ;  /* 0x0000000105127824 */ /* 0x000fe200078e0212 */
[----:B-----5:R-:W-:Y:S01]  /*1e10*/  SEL R25, R25, RZ, P1 ;  /* 0x000000ff19197207 */ /* 0x020fe20000800000 */
[----:B------:R-:W-:-:S03]  /*1e20*/  IMAD.IADD R23, R22, 0x1, R23 ;  /* 0x0000000116177824 */ /* 0x000fc600078e0217 */
[----:B------:R-:W0:Y:S01]  /*1e30*/  SHFL.UP PT, R4, R18, 0x4, RZ ;  /* 0x0480000012047989 */ /* 0x000e2200000e00ff */
[----:B------:R-:W-:-:S03]  /*1e40*/  IMAD.IADD R25, R20, 0x1, R25 ;  /* 0x0000000114197824 */ /* 0x000fc600078e0219 */
[----:B------:R-:W4:Y:S04]  /*1e50*/  SHFL.UP PT, R22, R26, 0x2, RZ ;  /* 0x044000001a167989 */ /* 0x000f2800000e00ff */
[----:B------:R-:W5:Y:S04]  /*1e60*/  SHFL.UP PT, R21, R23, 0x4, RZ ;  /* 0x0480000017157989 */ /* 0x000f6800000e00ff */
[----:B------:R-:W1:Y:S01]  /*1e70*/  SHFL.UP PT, R20, R25, 0x4, RZ ;  /* 0x0480000019147989 */ /* 0x000e6200000e00ff */
[----:B0-----:R-:W-:Y:S02]  /*1e80*/  SEL R5, R4, RZ, P2 ;  /* 0x000000ff04057207 */ /* 0x001fe40001000000 */
[----:B----4-:R-:W-:-:S03]  /*1e90*/  SEL R27, R22, RZ, P1 ;  /* 0x000000ff161b7207 */ /* 0x010fc60000800000 */
[----:B------:R-:W-:Y:S01]  /*1ea0*/  IMAD.IADD R5, R18, 0x1, R5 ;  /* 0x0000000112057824 */ /* 0x000fe200078e0205 */
[----:B-----5:R-:W-:Y:S01]  /*1eb0*/  SEL R4, R21, RZ, P2 ;  /* 0x000000ff15047207 */ /* 0x020fe20001000000 */
[----:B------:R-:W-:Y:S01]  /*1ec0*/  IMAD.IADD R27, R26, 0x1, R27 ;  /* 0x000000011a1b7824 */ /* 0x000fe200078e021b */
[----:B-1----:R-:W-:-:S03]  /*1ed0*/  SEL R20, R20, RZ, P2 ;  /* 0x000000ff14147207 */ /* 0x002fc60001000000 */
[----:B------:R-:W-:Y:S01]  /*1ee0*/  IMAD.IADD R18, R23, 0x1, R4 ;  /* 0x0000000117127824 */ /* 0x000fe200078e0204 */
[----:B------:R-:W0:Y:S01]  /*1ef0*/  SHFL.UP PT, R22, R27, 0x4, RZ ;  /* 0x048000001b167989 */ /* 0x000e2200000e00ff */
[----:B------:R-:W-:-:S03]  /*1f00*/  IMAD.IADD R20, R25, 0x1, R20 ;  /* 0x0000000119147824 */ /* 0x000fc600078e0214 */
[----:B------:R-:W1:Y:S04]  /*1f10*/  SHFL.UP PT, R4, R5, 0x8, RZ ;  /* 0x0500000005047989 */ /* 0x000e6800000e00ff */
[----:B------:R-:W4:Y:S04]  /*1f20*/  SHFL.UP PT, R21, R18, 0x8, RZ ;  /* 0x0500000012157989 */ /* 0x000f2800000e00ff */
[----:B------:R-:W5:Y:S01]  /*1f30*/  SHFL.UP PT, R23, R20, 0x8, RZ ;  /* 0x0500000014177989 */ /* 0x000f6200000e00ff */
[----:B0-----:R-:W-:Y:S02]  /*1f40*/  SEL R22, R22, RZ, P2 ;  /* 0x000000ff16167207 */ /* 0x001fe40001000000 */
[----:B-1----:R-:W-:-:S03]  /*1f50*/  SEL R4, R4, RZ, P3 ;  /* 0x000000ff04047207 */ /* 0x002fc60001800000 */
[----:B------:R-:W-:Y:S01]  /*1f60*/  IMAD.IADD R26, R27, 0x1, R22 ;  /* 0x000000011b1a7824 */ /* 0x000fe200078e0216 */
[----:B----4-:R-:W-:Y:S01]  /*1f70*/  SEL R21, R21, RZ, P3 ;  /* 0x000000ff15157207 */ /* 0x010fe20001800000 */
[----:B------:R-:W-:Y:S01]  /*1f80*/  IMAD.IADD R4, R5, 0x1, R4 ;  /* 0x0000000105047824 */ /* 0x000fe200078e0204 */
[----:B-----5:R-:W-:-:S03]  /*1f90*/  SEL R23, R23, RZ, P3 ;  /* 0x000000ff17177207 */ /* 0x020fc60001800000 */
        /* <DEDUP_REMOVED lines=13> */
[----:B------:R-:W0:Y:S01]  /*2070*/  SHFL.IDX PT, R20, R18, 0x1f, 0x1f ;  /* 0x03e01f0012147f89 */ /* 0x000e2200000e0000 */
[----:B------:R-:W-:-:S03]  /*2080*/  IMAD.IADD R26, R24, 0x1, R5 ;  /* 0x00000001181a7824 */ /* 0x000fc600078e0205 */
[----:B------:R-:W1:Y:S04]  /*2090*/  SHFL.UP PT, R27, R29, 0x10, RZ ;  /* 0x060000001d1b7989 */ /* 0x000e6800000e00ff */
[----:B------:R-:W4:Y:S04]  /*20a0*/  SHFL.IDX PT, R22, R23, 0x1f, 0x1f ;  /* 0x03e01f0017167f89 */ /* 0x000f2800000e0000 */
[----:B------:R-:W5:Y:S01]  /*20b0*/  SHFL.IDX PT, R24, R26, 0x1f, 0x1f ;  /* 0x03e01f001a187f89 */ /* 0x000f6200000e0000 */
[----:B0-----:R-:W-:Y:S01]  /*20c0*/  IMAD.IADD R21, R20, 0x1, R15 ;  /* 0x0000000114157824 */ /* 0x001fe200078e020f */
[----:B------:R-:W-:-:S02]  /*20d0*/  IADD3 R15, PT, PT, R18, R15, -R10 ;  /* 0x0000000f120f7210 */ /* 0x000fc40007ffe80a */
[----:B-1----:R-:W-:Y:S01]  /*20e0*/  SEL R4, R27, RZ, P4 ;  /* 0x000000ff1b047207 */ /* 0x002fe20002000000 */
[----:B----4-:R-:W-:Y:S01]  /*20f0*/  IMAD.IADD R25, R21, 0x1, R22 ;  /* 0x0000000115197824 */ /* 0x010fe200078e0216 */
[----:B------:R-:W-:-:S03]  /*2100*/  IADD3 R21, PT, PT, R23, R21, -R10 ;  /* 0x0000001517157210 */ /* 0x000fc60007ffe80a */
[----:B------:R-:W-:Y:S02]  /*2110*/  IMAD.IADD R20, R29, 0x1, R4 ;  /* 0x000000011d147824 */ /* 0x000fe400078e0204 */
[----:B-----5:R-:W-:Y:S01]  /*2120*/  IMAD.IADD R27, R25, 0x1, R24 ;  /* 0x00000001191b7824 */ /* 0x020fe200078e0218 */
[----:B------:R-:W-:Y:S01]  /*2130*/  IADD3 R25, PT, PT, R26, R25, -R10 ;  /* 0x000000191a197210 */ /* 0x000fe20007ffe80a */
[----:B---3--:R-:W-:-:S03]  /*2140*/  IMAD.WIDE.U32 R4, R17, 0x4, R2 ;  /* 0x0000000411047825 */ /* 0x008fc600078e0002 */
[----:B------:R-:W-:Y:S02]  /*2150*/  IADD3 R23, PT, PT, R20, R27, -R10 ;  /* 0x0000001b14177210 */ /* 0x000fe40007ffe80a */
[----:B------:R0:W-:Y:S04]  /*2160*/  REDG.E.ADD.STRONG.GPU desc[UR8][R4.64], R15 ;  /* 0x0000000f0400798e */ /* 0x0001e8000c12e108 */
[----:B------:R0:W-:Y:S04]  /*2170*/  REDG.E.ADD.STRONG.GPU desc[UR8][R4.64+0x80], R21 ;  /* 0x000080150400798e */ /* 0x0001e8000c12e108 */
[----:B------:R0:W-:Y:S04]  /*2180*/  REDG.E.ADD.STRONG.GPU desc[UR8][R4.64+0x100], R25 ;  /* 0x000100190400798e */ /* 0x0001e8000c12e108 */
[----:B------:R0:W-:Y:S04]  /*2190*/  REDG.E.ADD.STRONG.GPU desc[UR8][R4.64+0x180], R23 ;  /* 0x000180170400798e */ /* 0x0001e8000c12e108 */
[----:B------:R-:W1:Y:S02]  /*21a0*/  SHFL.IDX PT, R20, R20, 0x1f, 0x1f ;  /* 0x03e01f0014147f89 */ /* 0x000e6400000e0000 */
.L_x_1823:
[----:B------:R-:W-:Y:S02]  /*21b0*/  VIADD R14, R14, 0x4 ;  /* 0x000000040e0e7836 */ /* 0x000fe40000000000 */
[----:B01----:R-:W-:Y:S02]  /*21c0*/  IMAD.IADD R15, R27, 0x1, R20 ;  /* 0x000000011b0f7824 */ /* 0x003fe400078e0214 */
[----:B------:R-:W-:Y:S01]  /*21d0*/  VIADD R12, R12, 0x80 ;  /* 0x000000800c0c7836 */ /* 0x000fe20000000000 */
[----:B------:R-:W-:Y:S01]  /*21e0*/  ISETP.NE.AND P5, PT, R14, RZ, PT ;  /* 0x000000ff0e00720c */ /* 0x000fe20003fa5270 */
[----:B------:R-:W-:Y:S02]  /*21f0*/  VIADD R17, R17, 0x80 ;  /* 0x0000008011117836 */ /* 0x000fe40000000000 */
[----:B--2---:R-:W-:-:S10]  /*2200*/  VIADD R16, R16, 0x200 ;  /* 0x0000020010107836 */ /* 0x004fd40000000000 */
[----:B------:R-:W-:Y:S05]  /*2210*/  @P5 BRA `(.L_x_1790) ;  /* 0xfffffff8009c5947 */ /* 0x000fea000383ffff */
.L_x_1788:
[----:B------:R-:W-:Y:S05]  /*2220*/  BSYNC B0 ;  /* 0x0000000000007941 */ /* 0x000fea0003800000 */
.L_x_1787:
[----:B------:R-:W-:Y:S01]  /*2230*/  ISETP.NE.AND P0, PT, R8, RZ, PT ;  /* 0x000000ff0800720c */ /* 0x000fe20003f05270 */
[----:B------:R-:W-:-:S12]  /*2240*/  BSSY B0, `(.L_x_1791) ;  /* 0x0000059000007945 */ /* 0x000fd80003800000 */
[----:B------:R-:W-:Y:S05]  /*2250*/  @!P0 BRA `(.L_x_1792) ;  /* 0x00000004005c8947 */ /* 0x000fea0003800000 */
[----:B------:R-:W-:Y:S01]  /*2260*/  IMAD R18, R12, 0x4, R19 ;  /* 0x000000040c127824 */ /* 0x000fe200078e0213 */
[----:B------:R-:W-:Y:S01]  /*2270*/  UMOV UR4, 0xffffffff ;  /* 0xffffffff00047882 */ /* 0x000fe20000000000 */
[----:B------:R-:W-:Y:S01]  /*2280*/  ISETP.NE.AND P5, PT, R8, 0x1, PT ;  /* 0x000000010800780c */ /* 0x000fe20003fa5270 */
[----:B------:R-:W-:Y:S02]  /*2290*/  IMAD.IADD R5, R13, 0x1, R12 ;  /* 0x000000010d057824 */ /* 0x000fe400078e020c */
[----:B------:R2:W3:Y:S01]  /*22a0*/  LDS R2, [R18] ;  /* 0x0000000012027984 */ /* 0x0004e20000000800 */
[----:B------:R-:W-:Y:S09]  /*22b0*/  BRA.DIV UR4, `(.L_x_1793) ;  /* 0x00000012047c7947 */ /* 0x000ff2000b800000 */
[----:B0-----:R-:W0:Y:S01]  /*22c0*/  S2R R19, SR_LANEID ;  /* 0x0000000000137919 */ /* 0x001e220000000000 */
[----:B---3--:R-:W3:Y:S01]  /*22d0*/  SHFL.UP PT, R3, R2, 0x1, RZ ;  /* 0x0420000002037989 */ /* 0x008ee200000e00ff */
[C---:B0-----:R-:W-:Y:S02]  /*22e0*/  ISETP.NE.AND P0, PT, R19.reuse, RZ, PT ;  /* 0x000000ff1300720c */ /* 0x041fe40003f05270 */
[----:B------:R-:W-:Y:S02]  /*22f0*/  ISETP.GE.U32.AND P1, PT, R19, 0x2, PT ;  /* 0x000000021300780c */ /* 0x000fe40003f26070 */
[----:B---3--:R-:W-:Y:S02]  /*2300*/  SEL R3, R3, RZ, P0 ;  /* 0x000000ff03037207 */ /* 0x008fe40000000000 */
[C---:B------:R-:W-:Y:S02]  /*2310*/  ISETP.GE.U32.AND P2, PT, R19.reuse, 0x4, PT ;  /* 0x000000041300780c */ /* 0x040fe40003f46070 */
[C---:B------:R-:W-:Y:S01]  /*2320*/  ISETP.GE.U32.AND P3, PT, R19.reuse, 0x8, PT ;  /* 0x000000081300780c */ /* 0x040fe20003f66070 */
[----:B------:R-:W-:Y:S01]  /*2330*/  IMAD.IADD R3, R2, 0x1, R3 ;  /* 0x0000000102037824 */ /* 0x000fe200078e0203 */
[----:B------:R-:W-:-:S04]  /*2340*/  ISETP.GE.U32.AND P4, PT, R19, 0x10, PT ;  /* 0x000000101300780c */ /* 0x000fc80003f86070 */
[----:B------:R-:W0:Y:S02]  /*2350*/  SHFL.UP PT, R4, R3, 0x2, RZ ;  /* 0x0440000003047989 */ /* 0x000e2400000e00ff */
[----:B0-----:R-:W-:-:S05]  /*2360*/  SEL R4, R4, RZ, P1 ;  /* 0x000000ff04047207 */ /* 0x001fca0000800000 */
[----:B------:R-:W-:-:S05]  /*2370*/  IMAD.IADD R4, R3, 0x1, R4 ;  /* 0x0000000103047824 */ /* 0x000fca00078e0204 */
[----:B------:R-:W0:Y:S02]  /*2380*/  SHFL.UP PT, R14, R4, 0x4, RZ ;  /* 0x04800000040e7989 */ /* 0x000e2400000e00ff */
[----:B0-----:R-:W-:-:S05]  /*2390*/  SEL R17, R14, RZ, P2 ;  /* 0x000000ff0e117207 */ /* 0x001fca0001000000 */
[----:B------:R-:W-:-:S05]  /*23a0*/  IMAD.IADD R17, R4, 0x1, R17 ;  /* 0x0000000104117824 */ /* 0x000fca00078e0211 */
[----:B------:R-:W0:Y:S02]  /*23b0*/  SHFL.UP PT, R2, R17, 0x8, RZ ;  /* 0x0500000011027989 */ /* 0x000e2400000e00ff */
[----:B0-----:R-:W-:-:S05]  /*23c0*/  SEL R2, R2, RZ, P3 ;  /* 0x000000ff02027207 */ /* 0x001fca0001800000 */
[----:B------:R-:W-:Y:S02]  /*23d0*/  IMAD.IADD R14, R17, 0x1, R2 ;  /* 0x00000001110e7824 */ /* 0x000fe400078e0202 */
[----:B------:R-:W0:Y:S03]  /*23e0*/  LDC.64 R2, c[0x0][0x388] ;  /* 0x0000e200ff027b82 */ /* 0x000e260000000a00 */
[----:B------:R-:W3:Y:S01]  /*23f0*/  SHFL.UP PT, R16, R14, 0x10, RZ ;  /* 0x060000000e107989 */ /* 0x000ee200000e00ff */
[----:B0-----:R-:W-:Y:S01]  /*2400*/  IMAD.WIDE.U32 R2, R5, 0x4, R2 ;  /* 0x0000000405027825 */ /* 0x001fe200078e0002 */
[----:B---3--:R-:W-:-:S05]  /*2410*/  SEL R19, R16, RZ, P4 ;  /* 0x000000ff10137207 */ /* 0x008fca0002000000 */
[----:B------:R-:W-:-:S05]  /*2420*/  IMAD.IADD R19, R14, 0x1, R19 ;  /* 0x000000010e137824 */ /* 0x000fca00078e0213 */
[----:B-1----:R-:W-:-:S05]  /*2430*/  IADD3 R5, PT, PT, R19, R15, -R10 ;  /* 0x0000000f13057210 */ /* 0x002fca0007ffe80a */
[----:B------:R0:W-:Y:S04]  /*2440*/  REDG.E.ADD.STRONG.GPU desc[UR8][R2.64], R5 ;  /* 0x000000050200798e */ /* 0x0001e8000c12e108 */
[----:B------:R0:W1:Y:S02]  /*2450*/  SHFL.IDX PT, R4, R19, 0x1f, 0x1f ;  /* 0x03e01f0013047f89 */ /* 0x00006400000e0000 */
.L_x_1831:
[----:B-1----:R-:W-:Y:S01]  /*2460*/  IMAD.IADD R16, R4, 0x1, R15 ;  /* 0x0000000104107824 */ /* 0x002fe200078e020f */
[----:B------:R-:W-:Y:S06]  /*2470*/  @!P5 BRA `(.L_x_1792) ;  /* 0x0000000000d4d947 */ /* 0x000fec0003800000 */
[----:B0-----:R0:W1:Y:S01]  /*2480*/  LDS R2, [R18+0x80] ;  /* 0x0000800012027984 */ /* 0x0010620000000800 */
[----:B------:R-:W-:Y:S01]  /*2490*/  UMOV UR4, 0xffffffff ;  /* 0xffffffff00047882 */ /* 0x000fe20000000000 */
[----:B------:R-:W-:Y:S02]  /*24a0*/  ISETP.NE.AND P5, PT, R8, 0x2, PT ;  /* 0x000000020800780c */ /* 0x000fe40003fa5270 */
[----:B------:R-:W-:Y:S11]  /*24b0*/  BRA.DIV UR4, `(.L_x_1794) ;  /* 0x0000001204fc7947 */ /* 0x000ff6000b800000 */
[----:B-1----:R-:W1:Y:S01]  /*24c0*/  SHFL.UP PT, R3, R2, 0x1, RZ ;  /* 0x0420000002037989 */ /* 0x002e6200000e00ff */
[----:B------:R-:W3:Y:S01]  /*24d0*/  LDCU.64 UR4, c[0x0][0x388] ;  /* 0x00007100ff0477ac */ /* 0x000ee20008000a00 */
[----:B------:R-:W-:-:S05]  /*24e0*/  IADD3 R13, P6, PT, R13, R12, RZ ;  /* 0x0000000c0d0d7210 */ /* 0x000fca0007fde0ff */
[----:B------:R-:W-:Y:S01]  /*24f0*/  IMAD.X R4, RZ, RZ, RZ, P6 ;  /* 0x000000ffff047224 */ /* 0x000fe200030e06ff */
[----:B---3--:R-:W-:-:S04]  /*2500*/  LEA R14, P6, R13, UR4, 0x2 ;  /* 0x000000040d0e7c11 */ /* 0x008fc8000f8c10ff */
[----:B------:R-:W-:Y:S02]  /*2510*/  LEA.HI.X R17, R13, UR5, R4, 0x2, P6 ;  /* 0x000000050d117c11 */ /* 0x000fe4000b0f1404 */
[----:B-1----:R-:W-:-:S05]  /*2520*/  SEL R3, R3, RZ, P0 ;  /* 0x000000ff03037207 */ /* 0x002fca0000000000 */
[----:B------:R-:W-:Y:S02]  /*2530*/  IMAD.IADD R3, R2, 0x1, R3 ;  /* 0x0000000102037824 */ /* 0x000fe400078e0203 */
[----:B------:R-:W-:-:S03]  /*2540*/  IMAD.MOV.U32 R2, RZ, RZ, R14 ;  /* 0x000000ffff027224 */ /* 0x000fc600078e000e */
[----:B------:R-:W1:Y:S02]  /*2550*/  SHFL.UP PT, R4, R3, 0x2, RZ ;  /* 0x0440000003047989 */ /* 0x000e6400000e00ff */
[----:B-1----:R-:W-:-:S05]  /*2560*/  SEL R4, R4, RZ, P1 ;  /* 0x000000ff04047207 */ /* 0x002fca0000800000 */
[----:B------:R-:W-:Y:S02]  /*2570*/  IMAD.IADD R4, R3, 0x1, R4 ;  /* 0x0000000103047824 */ /* 0x000fe400078e0204 */
[----:B------:R-:W-:-:S03]  /*2580*/  IMAD.MOV.U32 R3, RZ, RZ, R17 ;  /* 0x000000ffff037224 */ /* 0x000fc600078e0011 */
        /* <DEDUP_REMOVED lines=9> */
[----:B------:R-:W-:-:S05]  /*2620*/  IADD3 R15, PT, PT, R13, R16, -R10 ;  /* 0x000000100d0f7210 */ /* 0x000fca0007ffe80a */
[----:B------:R1:W-:Y:S04]  /*2630*/  REDG.E.ADD.STRONG.GPU desc[UR8][R2.64+0x80], R15 ;  /* 0x0000800f0200798e */ /* 0x0003e8000c12e108 */
[----:B------:R-:W3:Y:S02]  /*2640*/  SHFL.IDX PT, R13, R13, 0x1f, 0x1f ;  /* 0x03e01f000d0d7f89 */ /* 0x000ee400000e0000 */
.L_x_1839:
[----:B------:R-:W-:Y:S05]  /*2650*/  @!P5 BRA `(.L_x_1792) ;  /* 0x00000000005cd947 */ /* 0x000fea0003800000 */
[----:B------:R4:W0:Y:S01]  /*2660*/  LDS R4, [R18+0x100] ;  /* 0x0001000012047984 */ /* 0x0008220000000800 */
[----:B------:R-:W-:-:S03]  /*2670*/  UMOV UR4, 0xffffffff ;  /* 0xffffffff00047882 */ /* 0x000fc60000000000 */
[----:B------:R-:W-:Y:S05]  /*2680*/  BRA.DIV UR4, `(.L_x_1795) ;  /* 0x00000016047c7947 */ /* 0x000fea000b800000 */
[----:B0-----:R-:W0:Y:S02]  /*2690*/  SHFL.UP PT, R5, R4, 0x1, RZ ;  /* 0x0420000004057989 */ /* 0x001e2400000e00ff */
[----:B0-----:R-:W-:-:S05]  /*26a0*/  SEL R5, R5, RZ, P0 ;  /* 0x000000ff05057207 */ /* 0x001fca0000000000 */
[----:B------:R-:W-:-:S05]  /*26b0*/  IMAD.IADD R5, R4, 0x1, R5 ;  /* 0x0000000104057824 */ /* 0x000fca00078e0205 */
[----:B------:R-:W0:Y:S02]  /*26c0*/  SHFL.UP PT, R12, R5, 0x2, RZ ;  /* 0x04400000050c7989 */ /* 0x000e2400000e00ff */
[----:B0-----:R-:W-:-:S05]  /*26d0*/  SEL R12, R12, RZ, P1 ;  /* 0x000000ff0c0c7207 */ /* 0x001fca0000800000 */
[----:B------:R-:W-:-:S05]  /*26e0*/  IMAD.IADD R12, R5, 0x1, R12 ;  /* 0x00000001050c7824 */ /* 0x000fca00078e020c */
[----:B------:R-:W1:Y:S02]  /*26f0*/  SHFL.UP PT, R14, R12, 0x4, RZ ;  /* 0x048000000c0e7989 */ /* 0x000e6400000e00ff */
[----:B-1----:R-:W-:-:S05]  /*2700*/  SEL R15, R14, RZ, P2 ;  /* 0x000000ff0e0f7207 */ /* 0x002fca0001000000 */
[----:B------:R-:W-:-:S05]  /*2710*/  IMAD.IADD R15, R12, 0x1, R15 ;  /* 0x000000010c0f7824 */ /* 0x000fca00078e020f */
[----:B------:R-:W0:Y:S02]  /*2720*/  SHFL.UP PT, R14, R15, 0x8, RZ ;  /* 0x050000000f0e7989 */ /* 0x000e2400000e00ff */
[----:B0-----:R-:W-:-:S05]  /*2730*/  SEL R14, R14, RZ, P3 ;  /* 0x000000ff0e0e7207 */ /* 0x001fca0001800000 */
[----:B------:R-:W-:-:S05]  /*2740*/  IMAD.IADD R14, R15, 0x1, R14 ;  /* 0x000000010f0e7824 */ /* 0x000fca00078e020e */
[----:B------:R0:W1:Y:S02]  /*2750*/  SHFL.UP PT, R4, R14, 0x10, RZ ;  /* 0x060000000e047989 */ /* 0x00006400000e00ff */
.L_x_1846:
[----:B-1----:R-:W-:Y:S02]  /*2760*/  SEL R5, R4, RZ, P4 ;  /* 0x000000ff04057207 */ /* 0x002fe40002000000 */
[----:B---3--:R-:W-:-:S03]  /*2770*/  IADD3 R10, PT, PT, -R10, R13, R16 ;  /* 0x0000000d0a0a7210 */ /* 0x008fc60007ffe110 */
[----:B------:R-:W-:Y:S01]  /*2780*/  IMAD.IADD R5, R14, 0x1, R5 ;  /* 0x000000010e057824 */ /* 0x000fe200078e0205 */
[----:B------:R-:W-:-:S03]  /*2790*/  UMOV UR4, 0xffffffff ;  /* 0xffffffff00047882 */ /* 0x000fc60000000000 */
[----:B------:R-:W-:-:S05]  /*27a0*/  IMAD.IADD R13, R5, 0x1, R10 ;  /* 0x00000001050d7824 */ /* 0x000fca00078e020a */
[----:B------:R1:W-:Y:S01]  /*27b0*/  REDG.E.ADD.STRONG.GPU desc[UR8][R2.64+0x100], R13 ;  /* 0x0001000d0200798e */ /* 0x0003e2000c12e108 */
[----:B------:R-:W-:Y:S05]  /*27c0*/  BRA.DIV UR4, `(.L_x_1796) ;  /* 0x0000001604e07947 */ /* 0x000fea000b800000 */
.L_x_1792:
[----:B------:R-:W-:Y:S05]  /*27d0*/  BSYNC B0 ;  /* 0x0000000000007941 */ /* 0x000fea0003800000 */
.L_x_1791:
[----:B------:R-:W-:-:S13]  /*27e0*/  ISETP.NE.AND P0, PT, R28, RZ, PT ;  /* 0x000000ff1c00720c */ /* 0x000fda0003f05270 */
[----:B------:R-:W-:Y:S05]  /*27f0*/  @P0 BRA `(.L_x_1797) ;  /* 0xfffffff000b80947 */ /* 0x000fea000383ffff */
[----:B------:R-:W-:Y:S05]  /*2800*/  EXIT ;  /* 0x000000000000794d */ /* 0x000fea0003800000 */
.L_x_1789:
[----:B------:R-:W-:Y:S01]  /*2810*/  BSSY B1, `(.L_x_1798) ;  /* 0x0000008000017945 */ /* 0x000fe20003800000 */
[----:B----4-:R-:W-:Y:S02]  /*2820*/  IMAD.MOV.U32 R33, RZ, RZ, R4 ;  /* 0x000000ffff217224 */ /* 0x010fe400078e0004 */
[----:B------:R-:W-:Y:S02]  /*2830*/  IMAD.MOV.U32 R32, RZ, RZ, 0x1 ;  /* 0x00000001ff207424 */ /* 0x000fe400078e00ff */
[----:B------:R-:W-:Y:S02]  /*2840*/  IMAD.MOV.U32 R35, RZ, RZ, RZ ;  /* 0x000000ffff237224 */ /* 0x000fe400078e00ff */
[----:B------:R-:W-:-:S07]  /*2850*/  IMAD.MOV.U32 R30, RZ, RZ, -0x1 ;  /* 0xffffffffff1e7424 */ /* 0x000fce00078e00ff */
[----:B0123--:R-:W-:Y:S05]  /*2860*/  WARPSYNC.COLLECTIVE R30, `(.L_x_1799) ;  /* 0x000000001e087348 */ /* 0x00ffea0003c00000 */
[----:B------:R4:W0:Y:S02]  /*2870*/  SHFL.UP P6, R31, R33, R32, R35 ;  /* 0x04000020211f7389 */ /* 0x00082400000c0023 */
[----:B01234-:R-:W-:Y:S05]  /*2880*/  ENDCOLLECTIVE ;  /* 0x000000000000791b */ /* 0x01ffea0003800000 */
.L_x_1799:
[----:B------:R-:W-:Y:S05]  /*2890*/  BSYNC B1 ;  /* 0x0000000000017941 */ /* 0x000fea0003800000 */
.L_x_1798:
[----:B------:R-:W-:Y:S01]  /*28a0*/  IMAD.MOV.U32 R5, RZ, RZ, R31 ;  /* 0x000000ffff057224 */ /* 0x000fe200078e001f */
[----:B------:R0:W1:Y:S01]  /*28b0*/  LDS R21, [R16+-0x80] ;  /* 0xffff800010157984 */ /* 0x0000620000000800 */
[----:B------:R-:W-:Y:S02]  /*28c0*/  IMAD.MOV.U32 R32, RZ, RZ, 0x2 ;  /* 0x00000002ff207424 */ /* 0x000fe400078e00ff */
[----:B------:R-:W-:Y:S01]  /*28d0*/  IMAD.MOV.U32 R35, RZ, RZ, RZ ;  /* 0x000000ffff237224 */ /* 0x000fe200078e00ff */
[----:B------:R-:W-:Y:S01]  /*28e0*/  SEL R5, R5, RZ, P0 ;  /* 0x000000ff05057207 */ /* 0x000fe20000000000 */
[----:B------:R-:W-:Y:S01]  /*28f0*/  IMAD.MOV.U32 R30, RZ, RZ, -0x1 ;  /* 0xffffffffff1e7424 */ /* 0x000fe200078e00ff */
[----:B------:R0:W2:Y:S03]  /*2900*/  LDS R24, [R16] ;  /* 0x0000000010187984 */ /* 0x0000a60000000800 */
[----:B------:R-:W-:Y:S01]  /*2910*/  IMAD.IADD R5, R4, 0x1, R5 ;  /* 0x0000000104057824 */ /* 0x000fe200078e0205 */
[----:B------:R0:W3:Y:S03]  /*2920*/  LDS R27, [R16+0x80] ;  /* 0x00008000101b7984 */ /* 0x0000e60000000800 */
[----:B------:R-:W-:-:S07]  /*2930*/  IMAD.MOV.U32 R33, RZ, RZ, R5 ;  /* 0x000000ffff217224 */ /* 0x000fce00078e0005 */
[----:B0123--:R-:W-:Y:S05]  /*2940*/  WARPSYNC.COLLECTIVE R30, `(.L_x_1800) ;  /* 0x000000001e087348 */ /* 0x00ffea0003c00000 */
[----:B------:R4:W0:Y:S02]  /*2950*/  SHFL.UP P6, R31, R33, R32, R35 ;  /* 0x04000020211f7389 */ /* 0x00082400000c0023 */
[----:B01234-:R-:W-:Y:S05]  /*2960*/  ENDCOLLECTIVE ;  /* 0x000000000000791b */ /* 0x01ffea0003800000 */
.L_x_1800:
        /* <DEDUP_REMOVED lines=8> */
.L_x_1801:
        /* <DEDUP_REMOVED lines=8> */
.L_x_1802:
        /* <DEDUP_REMOVED lines=8> */
.L_x_1803:
[----:B------:R-:W-:Y:S02]  /*2af0*/  IMAD.MOV.U32 R34, RZ, RZ, 0x1f ;  /* 0x0000001fff227424 */ /* 0x000fe400078e00ff */
[----:B------:R-:W-:Y:S02]  /*2b00*/  IMAD.MOV.U32 R37, RZ, RZ, 0x1f ;  /* 0x0000001fff257424 */ /* 0x000fe400078e00ff */
[----:B------:R-:W-:-:S05]  /*2b10*/  IMAD.MOV.U32 R5, RZ, RZ, R31 ;  /* 0x000000ffff057224 */ /* 0x000fca00078e001f */
[----:B------:R-:W-:-:S05]  /*2b20*/  SEL R5, R5, RZ, P4 ;  /* 0x000000ff05057207 */ /* 0x000fca0002000000 */
[----:B------:R-:W-:Y:S02]  /*2b30*/  IMAD.IADD R18, R4, 0x1, R5 ;  /* 0x0000000104127824 */ /* 0x000fe400078e0205 */
[----:B------:R-:W-:-:S03]  /*2b40*/  IMAD.WIDE.U32 R4, R17, 0x4, R2 ;  /* 0x0000000411047825 */ /* 0x000fc600078e0002 */
        /* <DEDUP_REMOVED lines=8> */
.L_x_1804:
[----:B------:R-:W-:Y:S05]  /*2bd0*/  WARPSYNC.COLLECTIVE R30, `(.L_x_1805) ;  /* 0x000000001e087348 */ /* 0x000fea0003c00000 */
[----:B------:R0:W1:Y:S02]  /*2be0*/  SHFL.UP P6, R31, R33, R32, R35 ;  /* 0x04000020211f7389 */ /* 0x00006400000c0023 */
[----:B01----:R-:W-:Y:S05]  /*2bf0*/  ENDCOLLECTIVE ;  /* 0x000000000000791b */ /* 0x003fea0003800000 */
.L_x_1805:
        /* <DEDUP_REMOVED lines=8> */
.L_x_1806:
        /* <DEDUP_REMOVED lines=8> */
.L_x_1807:
        /* <DEDUP_REMOVED lines=8> */
.L_x_1808:
        /* <DEDUP_REMOVED lines=8> */
.L_x_1809:
[----:B------:R-:W-:-:S05]  /*2e00*/  IMAD.MOV.U32 R21, RZ, RZ, R31 ;  /* 0x000000ffff157224 */ /* 0x000fca00078e001f */
[----:B------:R-:W-:Y:S01]  /*2e10*/  SEL R23, R21, RZ, P4 ;  /* 0x000000ff15177207 */ /* 0x000fe20002000000 */
[----:B------:R-:W-:-:S04]  /*2e20*/  IMAD.IADD R21, R20, 0x1, R15 ;  /* 0x0000000114157824 */ /* 0x000fc800078e020f */
        /* <DEDUP_REMOVED lines=9> */
.L_x_1810:
[----:B------:R-:W-:Y:S05]  /*2ec0*/  WARPSYNC.COLLECTIVE R30, `(.L_x_1811) ;  /* 0x000000001e087348 */ /* 0x000fea0003c00000 */
[----:B------:R0:W1:Y:S02]  /*2ed0*/  SHFL.UP P6, R31, R33, R32, R35 ;  /* 0x04000020211f7389 */ /* 0x00006400000c0023 */
[----:B01----:R-:W-:Y:S05]  /*2ee0*/  ENDCOLLECTIVE ;  /* 0x000000000000791b */ /* 0x003fea0003800000 */
.L_x_1811:
        /* <DEDUP_REMOVED lines=9> */
.L_x_1812:
        /* <DEDUP_REMOVED lines=8> */
.L_x_1813:
[----:B------:R-:W-:Y:S02]  /*3000*/  IMAD.MOV.U32 R32, RZ, RZ, 0x8 ;  /* 0x00000008ff207424 */ /* 0x000fe400078e00ff */
[----:B------:R-:W-:-:S05]  /*3010*/  IMAD.MOV.U32 R20, RZ, RZ, R31 ;  /* 0x000000ffff147224 */ /* 0x000fca00078e001f */
[----:B------:R-:W-:-:S05]  /*3020*/  SEL R20, R20, RZ, P2 ;  /* 0x000000ff14147207 */ /* 0x000fca0001000000 */
[----:B------:R-:W-:Y:S02]  /*3030*/  IMAD.IADD R20, R25, 0x1, R20 ;  /* 0x0000000119147824 */ /* 0x000fe400078e0214 */
[----:B------:R-:W-:Y:S02]  /*3040*/  IMAD.IADD R25, R21, 0x1, R22 ;  /* 0x0000000115197824 */ /* 0x000fe400078e0216 */
[----:B------:R-:W-:-:S07]  /*3050*/  IMAD.MOV.U32 R33, RZ, RZ, R20 ;  /* 0x000000ffff217224 */ /* 0x000fce00078e0014 */
[----:B------:R-:W-:Y:S05]  /*3060*/  WARPSYNC.COLLECTIVE R30, `(.L_x_1814) ;  /* 0x000000001e087348 */ /* 0x000fea0003c00000 */
[----:B------:R0:W1:Y:S02]  /*3070*/  SHFL.UP P6, R31, R33, R32, R35 ;  /* 0x04000020211f7389 */ /* 0x00006400000c0023 */
[----:B01----:R-:W-:Y:S05]  /*3080*/  ENDCOLLECTIVE ;  /* 0x000000000000791b */ /* 0x003fea0003800000 */
.L_x_1814:
        /* <DEDUP_REMOVED lines=8> */
.L_x_1815:
        /* <DEDUP_REMOVED lines=11> */
.L_x_1816:
[----:B------:R-:W-:Y:S05]  /*31c0*/  WARPSYNC.COLLECTIVE R30, `(.L_x_1817) ;  /* 0x000000001e087348 */ /* 0x000fea0003c00000 */
[----:B------:R0:W1:Y:S02]  /*31d0*/  SHFL.UP P6, R31, R33, R32, R35 ;  /* 0x04000020211f7389 */ /* 0x00006400000c0023 */
[----:B01----:R-:W-:Y:S05]  /*31e0*/  ENDCOLLECTIVE ;  /* 0x000000000000791b */ /* 0x003fea0003800000 */
.L_x_1817:
        /* <DEDUP_REMOVED lines=9> */
.L_x_1818:
        /* <DEDUP_REMOVED lines=8> */
.L_x_1819:
        /* <DEDUP_REMOVED lines=8> */
.L_x_1820:
        /* <DEDUP_REMOVED lines=8> */
.L_x_1821:
[----:B------:R-:W-:-:S05]  /*3400*/  IMAD.MOV.U32 R27, RZ, RZ, R31 ;  /* 0x000000ffff1b7224 */ /* 0x000fca00078e001f */
[----:B------:R-:W-:Y:S01]  /*3410*/  SEL R20, R27, RZ, P4 ;  /* 0x000000ff1b147207 */ /* 0x000fe20002000000 */
[----:B------:R-:W-:-:S04]  /*3420*/  IMAD.IADD R27, R25, 0x1, R24 ;  /* 0x00000001191b7824 */ /* 0x000fc800078e0218 */
[----:B------:R-:W-:-:S04]  /*3430*/  IMAD.IADD R20, R29, 0x1, R20 ;  /* 0x000000011d147824 */ /* 0x000fc800078e0214 */
[----:B------:R-:W-:Y:S01]  /*3440*/  IMAD.MOV.U32 R29, RZ, RZ, R20 ;  /* 0x000000ffff1d7224 */ /* 0x000fe200078e0014 */
[----:B------:R-:W-:-:S05]  /*3450*/  IADD3 R15, PT, PT, R20, R27, -R10 ;  /* 0x0000001b140f7210 */ /* 0x000fca0007ffe80a */
[----:B------:R0:W-:Y:S02]  /*3460*/  REDG.E.ADD.STRONG.GPU desc[UR8][R4.64+0x180], R15 ;  /* 0x0001800f0400798e */ /* 0x0001e4000c12e108 */
[----:B0-----:R-:W-:Y:S05]  /*3470*/  WARPSYNC.COLLECTIVE R30, `(.L_x_1822) ;  /* 0x000000001e087348 */ /* 0x001fea0003c00000 */
[----:B------:R1:W2:Y:S02]  /*3480*/  SHFL.IDX P6, R20, R29, R34, R37 ;  /* 0x000000221d147389 */ /* 0x0002a400000c0025 */
[----:B012---:R-:W-:Y:S05]  /*3490*/  ENDCOLLECTIVE ;  /* 0x000000000000791b */ /* 0x007fea0003800000 */
.L_x_1822:
[----:B------:R-:W-:Y:S05]  /*34a0*/  BRA `(.L_x_1823) ;  /* 0xffffffec00407947 */ /* 0x000fea000383ffff */
.L_x_1793:
[----:B0-----:R-:W0:Y:S01]  /*34b0*/  S2R R19, SR_LANEID ;  /* 0x0000000000137919 */ /* 0x001e220000000000 */
[----:B------:R-:W-:Y:S01]  /*34c0*/  BSSY B1, `(.L_x_1824) ;  /* 0x0000008000017945 */ /* 0x000fe20003800000 */
[----:B---3--:R-:W-:Y:S02]  /*34d0*/  IMAD.MOV.U32 R33, RZ, RZ, R2 ;  /* 0x000000ffff217224 */ /* 0x008fe400078e0002 */
[----:B------:R-:W-:Y:S02]  /*34e0*/  IMAD.MOV.U32 R32, RZ, RZ, 0x1 ;  /* 0x00000001ff207424 */ /* 0x000fe400078e00ff */
[----:B------:R-:W-:Y:S02]  /*34f0*/  IMAD.MOV.U32 R35, RZ, RZ, RZ ;  /* 0x000000ffff237224 */ /* 0x000fe400078e00ff */
[----:B------:R-:W-:-:S07]  /*3500*/  IMAD.MOV.U32 R30, RZ, RZ, -0x1 ;  /* 0xffffffffff1e7424 */ /* 0x000fce00078e00ff */
[----:B012---:R-:W-:Y:S05]  /*3510*/  WARPSYNC.COLLECTIVE R30, `(.L_x_1825) ;  /* 0x000000001e087348 */ /* 0x007fea0003c00000 */
[----:B------:R3:W4:Y:S02]  /*3520*/  SHFL.UP P6, R31, R33, R32, R35 ;  /* 0x04000020211f7389 */ /* 0x00072400000c0023 */
[----:B01234-:R-:W-:Y:S05]  /*3530*/  ENDCOLLECTIVE ;  /* 0x000000000000791b */ /* 0x01ffea0003800000 */
.L_x_1825:
[----:B------:R-:W-:Y:S05]  /*3540*/  BSYNC B1 ;  /* 0x0000000000017941 */ /* 0x000fea0003800000 */
.L_x_1824:
[----:B------:R-:W-:Y:S01]  /*3550*/  IMAD.MOV.U32 R3, RZ, RZ, R31 ;  /* 0x000000ffff037224 */ /* 0x000fe200078e001f */
[C---:B------:R-:W-:Y:S01]  /*3560*/  ISETP.NE.AND P0, PT, R19.reuse, RZ, PT ;  /* 0x000000ff1300720c */ /* 0x040fe20003f05270 */
[----:B------:R-:W-:Y:S01]  /*3570*/  IMAD.MOV.U32 R32, RZ, RZ, 0x2 ;  /* 0x00000002ff207424 */ /* 0x000fe200078e00ff */
[----:B------:R-:W-:Y:S01]  /*3580*/  ISETP.GE.U32.AND P1, PT, R19, 0x2, PT ;  /* 0x000000021300780c */ /* 0x000fe20003f26070 */
[----:B------:R-:W-:Y:S01]  /*3590*/  IMAD.MOV.U32 R35, RZ, RZ, RZ ;  /* 0x000000ffff237224 */ /* 0x000fe200078e00ff */
[----:B------:R-:W-:Y:S01]  /*35a0*/  SEL R3, R3, RZ, P0 ;  /* 0x000000ff03037207 */ /* 0x000fe20000000000 */
[----:B------:R-:W-:Y:S01]  /*35b0*/  IMAD.MOV.U32 R30, RZ, RZ, -0x1 ;  /* 0xffffffffff1e7424 */ /* 0x000fe200078e00ff */
[C---:B------:R-:W-:Y:S02]  /*35c0*/  ISETP.GE.U32.AND P2, PT, R19.reuse, 0x4, PT ;  /* 0x000000041300780c */ /* 0x040fe40003f46070 */
[C---:B------:R-:W-:Y:S01]  /*35d0*/  ISETP.GE.U32.AND P3, PT, R19.reuse, 0x8, PT ;  /* 0x000000081300780c */ /* 0x040fe20003f66070 */
[----:B------:R-:W-:Y:S01]  /*35e0*/  IMAD.IADD R3, R2, 0x1, R3 ;  /* 0x0000000102037824 */ /* 0x000fe200078e0203 */
[----:B------:R-:W-:-:S03]  /*35f0*/  ISETP.GE.U32.AND P4, PT, R19, 0x10, PT ;  /* 0x000000101300780c */ /* 0x000fc60003f86070 */
[----:B------:R-:W-:-:S10]  /*3600*/  IMAD.MOV.U32 R33, RZ, RZ, R3 ;  /* 0x000000ffff217224 */ /* 0x000fd400078e0003 */
[----:B------:R-:W-:Y:S05]  /*3610*/  WARPSYNC.COLLECTIVE R30, `(.L_x_1826) ;  /* 0x000000001e087348 */ /* 0x000fea0003c00000 */
[----:B------:R0:W1:Y:S02]  /*3620*/  SHFL.UP P6, R31, R33, R32, R35 ;  /* 0x04000020211f7389 */ /* 0x00006400000c0023 */
[----:B01----:R-:W-:Y:S05]  /*3630*/  ENDCOLLECTIVE ;  /* 0x000000000000791b */ /* 0x003fea0003800000 */
.L_x_1826:
        /* <DEDUP_REMOVED lines=8> */
.L_x_1827:
        /* <DEDUP_REMOVED lines=8> */
.L_x_1828:
[----:B------:R-:W-:Y:S02]  /*3740*/  IMAD.MOV.U32 R32, RZ, RZ, 0x10 ;  /* 0x00000010ff207424 */ /* 0x000fe400078e00ff */
[----:B------:R-:W-:-:S05]  /*3750*/  IMAD.MOV.U32 R2, RZ, RZ, R31 ;  /* 0x000000ffff027224 */ /* 0x000fca00078e001f */
[----:B------:R-:W-:-:S05]  /*3760*/  SEL R2, R2, RZ, P3 ;  /* 0x000000ff02027207 */ /* 0x000fca0001800000 */
[----:B------:R-:W-:Y:S02]  /*3770*/  IMAD.IADD R14, R17, 0x1, R2 ;  /* 0x00000001110e7824 */ /* 0x000fe400078e0202 */
[----:B------:R-:W0:Y:S02]  /*3780*/  LDC.64 R2, c[0x0][0x388] ;  /* 0x0000e200ff027b82 */ /* 0x000e240000000a00 */
[----:B------:R-:W-:-:S07]  /*3790*/  IMAD.MOV.U32 R33, RZ, RZ, R14 ;  /* 0x000000ffff217224 */ /* 0x000fce00078e000e */
[----:B0-----:R-:W-:Y:S05]  /*37a0*/  WARPSYNC.COLLECTIVE R30, `(.L_x_1829) ;  /* 0x000000001e087348 */ /* 0x001fea0003c00000 */
[----:B------:R1:W2:Y:S02]  /*37b0*/  SHFL.UP P6, R31, R33, R32, R35 ;  /* 0x04000020211f7389 */ /* 0x0002a400000c0023 */
[----:B012---:R-:W-:Y:S05]  /*37c0*/  ENDCOLLECTIVE ;  /* 0x000000000000791b */ /* 0x007fea0003800000 */
.L_x_1829:
[----:B------:R-:W-:Y:S02]  /*37d0*/  IMAD.MOV.U32 R34, RZ, RZ, 0x1f ;  /* 0x0000001fff227424 */ /* 0x000fe400078e00ff */
[----:B------:R-:W-:Y:S02]  /*37e0*/  IMAD.MOV.U32 R37, RZ, RZ, 0x1f ;  /* 0x0000001fff257424 */ /* 0x000fe400078e00ff */
[----:B------:R-:W-:-:S04]  /*37f0*/  IMAD.WIDE.U32 R2, R5, 0x4, R2 ;  /* 0x0000000405027825 */ /* 0x000fc800078e0002 */
[----:B------:R-:W-:-:S05]  /*3800*/  IMAD.MOV.U32 R16, RZ, RZ, R31 ;  /* 0x000000ffff107224 */ /* 0x000fca00078e001f */
[----:B------:R-:W-:-:S05]  /*3810*/  SEL R19, R16, RZ, P4 ;  /* 0x000000ff10137207 */ /* 0x000fca0002000000 */
[----:B------:R-:W-:-:S04]  /*3820*/  IMAD.IADD R19, R14, 0x1, R19 ;  /* 0x000000010e137824 */ /* 0x000fc800078e0213 */
[----:B------:R-:W-:Y:S01]  /*3830*/  IMAD.MOV.U32 R29, RZ, RZ, R19 ;  /* 0x000000ffff1d7224 */ /* 0x000fe200078e0013 */
[----:B------:R-:W-:-:S05]  /*3840*/  IADD3 R5, PT, PT, R19, R15, -R10 ;  /* 0x0000000f13057210 */ /* 0x000fca0007ffe80a */
[----:B------:R0:W-:Y:S02]  /*3850*/  REDG.E.ADD.STRONG.GPU desc[UR8][R2.64], R5 ;  /* 0x000000050200798e */ /* 0x0001e4000c12e108 */
[----:B0-----:R-:W-:Y:S05]  /*3860*/  WARPSYNC.COLLECTIVE R30, `(.L_x_1830) ;  /* 0x000000001e087348 */ /* 0x001fea0003c00000 */
[----:B------:R1:W2:Y:S02]  /*3870*/  SHFL.IDX P6, R20, R29, R34, R37 ;  /* 0x000000221d147389 */ /* 0x0002a400000c0025 */
[----:B012---:R-:W-:Y:S05]  /*3880*/  ENDCOLLECTIVE ;  /* 0x000000000000791b */ /* 0x007fea0003800000 */
.L_x_1830:
[----:B------:R-:W-:Y:S01]  /*3890*/  IMAD.MOV.U32 R4, RZ, RZ, R20 ;  /* 0x000000ffff047224 */ /* 0x000fe200078e0014 */
[----:B------:R-:W-:Y:S06]  /*38a0*/  BRA `(.L_x_1831) ;  /* 0xffffffe800ec7947 */ /* 0x000fec000383ffff */
.L_x_1794:
[----:B------:R-:W-:Y:S01]  /*38b0*/  IADD3 R14, P6, PT, R13, R12, RZ ;  /* 0x0000000c0d0e7210 */ /* 0x000fe20007fde0ff */
[----:B------:R-:W-:Y:S01]  /*38c0*/  BSSY B1, `(.L_x_1832) ;  /* 0x0000009000017945 */ /* 0x000fe20003800000 */
[----:B-1----:R-:W-:Y:S02]  /*38d0*/  IMAD.MOV.U32 R33, RZ, RZ, R2 ;  /* 0x000000ffff217224 */ /* 0x002fe400078e0002 */
[----:B------:R-:W-:Y:S02]  /*38e0*/  IMAD.MOV.U32 R32, RZ, RZ, 0x1 ;  /* 0x00000001ff207424 */ /* 0x000fe400078e00ff */
[----:B------:R-:W-:Y:S02]  /*38f0*/  IMAD.X R15, RZ, RZ, RZ, P6 ;  /* 0x000000ffff0f7224 */ /* 0x000fe400030e06ff */
[----:B------:R-:W-:Y:S02]  /*3900*/  IMAD.MOV.U32 R35, RZ, RZ, RZ ;  /* 0x000000ffff237224 */ /* 0x000fe400078e00ff */
[----:B------:R-:W-:-:S07]  /*3910*/  IMAD.MOV.U32 R30, RZ, RZ, -0x1 ;  /* 0xffffffffff1e7424 */ /* 0x000fce00078e00ff */
[----:B0-2---:R-:W-:Y:S05]  /*3920*/  WARPSYNC.COLLECTIVE R30, `(.L_x_1833) ;  /* 0x000000001e087348 */ /* 0x005fea0003c00000 */
[----:B------:R1:W3:Y:S02]  /*3930*/  SHFL.UP P6, R31, R33, R32, R35 ;  /* 0x04000020211f7389 */ /* 0x0002e400000c0023 */
[----:B0123--:R-:W-:Y:S05]  /*3940*/  ENDCOLLECTIVE ;  /* 0x000000000000791b */ /* 0x00ffea0003800000 */
.L_x_1833:
[----:B------:R-:W-:Y:S05]  /*3950*/  BSYNC B1 ;  /* 0x0000000000017941 */ /* 0x000fea0003800000 */
.L_x_1832:
[----:B------:R-:W-:Y:S02]  /*3960*/  IMAD.MOV.U32 R3, RZ, RZ, R31 ;  /* 0x000000ffff037224 */ /* 0x000fe400078e001f */
[----:B------:R-:W-:Y:S02]  /*3970*/  IMAD.MOV.U32 R32, RZ, RZ, 0x2 ;  /* 0x00000002ff207424 */ /* 0x000fe400078e00ff */
[----:B------:R-:W-:Y:S01]  /*3980*/  IMAD.MOV.U32 R35, RZ, RZ, RZ ;  /* 0x000000ffff237224 */ /* 0x000fe200078e00ff */
[----:B------:R-:W-:Y:S01]  /*3990*/  SEL R3, R3, RZ, P0 ;  /* 0x000000ff03037207 */ /* 0x000fe20000000000 */
[----:B------:R-:W-:-:S04]  /*39a0*/  IMAD.MOV.U32 R30, RZ, RZ, -0x1 ;  /* 0xffffffffff1e7424 */ /* 0x000fc800078e00ff */
[----:B------:R-:W-:-:S04]  /*39b0*/  IMAD.IADD R3, R2, 0x1, R3 ;  /* 0x0000000102037824 */ /* 0x000fc800078e0203 */
[----:B------:R-:W-:-:S07]  /*39c0*/  IMAD.MOV.U32 R33, RZ, RZ, R3 ;  /* 0x000000ffff217224 */ /* 0x000fce00078e0003 */
[----:B------:R-:W-:Y:S05]  /*39d0*/  WARPSYNC.COLLECTIVE R30, `(.L_x_1834) ;  /* 0x000000001e087348 */ /* 0x000fea0003c00000 */
[----:B------:R0:W1:Y:S02]  /*39e0*/  SHFL.UP P6, R31, R33, R32, R35 ;  /* 0x04000020211f7389 */ /* 0x00006400000c0023 */
[----:B01----:R-:W-:Y:S05]  /*39f0*/  ENDCOLLECTIVE ;  /* 0x000000000000791b */ /* 0x003fea0003800000 */
.L_x_1834:
        /* <DEDUP_REMOVED lines=8> */
.L_x_1835:
        /* <DEDUP_REMOVED lines=8> */
.L_x_1836:
        /* <DEDUP_REMOVED lines=8> */
.L_x_1837:
[----:B------:R-:W0:Y:S01]  /*3b80*/  LDCU.64 UR4, c[0x0][0x388] ;  /* 0x00007100ff0477ac */ /* 0x000e220008000a00 */
[----:B------:R-:W-:Y:S02]  /*3b90*/  IMAD.MOV.U32 R34, RZ, RZ, 0x1f ;  /* 0x0000001fff227424 */ /* 0x000fe400078e00ff */
[----:B------:R-:W-:Y:S02]  /*3ba0*/  IMAD.MOV.U32 R37, RZ, RZ, 0x1f ;  /* 0x0000001fff257424 */ /* 0x000fe400078e00ff */
[----:B------:R-:W-:Y:S01]  /*3bb0*/  IMAD.MOV.U32 R13, RZ, RZ, R31 ;  /* 0x000000ffff0d7224 */ /* 0x000fe200078e001f */
[----:B0-----:R-:W-:-:S04]  /*3bc0*/  LEA R2, P6, R14, UR4, 0x2 ;  /* 0x000000040e027c11 */ /* 0x001fc8000f8c10ff */
[----:B------:R-:W-:Y:S02]  /*3bd0*/  SEL R13, R13, RZ, P4 ;  /* 0x000000ff0d0d7207 */ /* 0x000fe40002000000 */
[----:B------:R-:W-:-:S03]  /*3be0*/  LEA.HI.X R3, R14, UR5, R15, 0x2, P6 ;  /* 0x000000050e037c11 */ /* 0x000fc6000b0f140f */
[----:B------:R-:W-:-:S04]  /*3bf0*/  IMAD.IADD R13, R12, 0x1, R13 ;  /* 0x000000010c0d7824 */ /* 0x000fc800078e020d */
[----:B------:R-:W-:Y:S01]  /*3c00*/  IMAD.MOV.U32 R29, RZ, RZ, R13 ;  /* 0x000000ffff1d7224 */ /* 0x000fe200078e000d */
[----:B------:R-:W-:-:S05]  /*3c10*/  IADD3 R5, PT, PT, R13, R16, -R10 ;  /* 0x000000100d057210 */ /* 0x000fca0007ffe80a */
[----:B------:R0:W-:Y:S02]  /*3c20*/  REDG.E.ADD.STRONG.GPU desc[UR8][R2.64+0x80], R5 ;  /* 0x000080050200798e */ /* 0x0001e4000c12e108 */
[----:B0-----:R-:W-:Y:S05]  /*3c30*/  WARPSYNC.COLLECTIVE R30, `(.L_x_1838) ;  /* 0x000000001e087348 */ /* 0x001fea0003c00000 */
[----:B------:R1:W2:Y:S02]  /*3c40*/  SHFL.IDX P6, R20, R29, R34, R37 ;  /* 0x000000221d147389 */ /* 0x0002a400000c0025 */
[----:B012---:R-:W-:Y:S05]  /*3c50*/  ENDCOLLECTIVE ;  /* 0x000000000000791b */ /* 0x007fea0003800000 */
.L_x_1838:
[----:B------:R-:W-:Y:S01]  /*3c60*/  IMAD.MOV.U32 R13, RZ, RZ, R20 ;  /* 0x000000ffff0d7224 */ /* 0x000fe200078e0014 */
[----:B------:R-:W-:Y:S06]  /*3c70*/  BRA `(.L_x_1839) ;  /* 0xffffffe800747947 */ /* 0x000fec000383ffff */
.L_x_1795:
[----:B------:R-:W-:Y:S01]  /*3c80*/  BSSY B1, `(.L_x_1840) ;  /* 0x0000008000017945 */ /* 0x000fe20003800000 */
[----:B0-----:R-:W-:Y:S02]  /*3c90*/  IMAD.MOV.U32 R33, RZ, RZ, R4 ;  /* 0x000000ffff217224 */ /* 0x001fe400078e0004 */
[----:B------:R-:W-:Y:S02]  /*3ca0*/  IMAD.MOV.U32 R32, RZ, RZ, 0x1 ;  /* 0x00000001ff207424 */ /* 0x000fe400078e00ff */
[----:B------:R-:W-:Y:S02]  /*3cb0*/  IMAD.MOV.U32 R35, RZ, RZ, RZ ;  /* 0x000000ffff237224 */ /* 0x000fe400078e00ff */
[----:B------:R-:W-:-:S07]  /*3cc0*/  IMAD.MOV.U32 R30, RZ, RZ, -0x1 ;  /* 0xffffffffff1e7424 */ /* 0x000fce00078e00ff */
[----:B-1234-:R-:W-:Y:S05]  /*3cd0*/  WARPSYNC.COLLECTIVE R30, `(.L_x_1841) ;  /* 0x000000001e087348 */ /* 0x01efea0003c00000 */
[----:B------:R0:W0:Y:S02]  /*3ce0*/  SHFL.UP P6, R31, R33, R32, R35 ;  /* 0x04000020211f7389 */ /* 0x00002400000c0023 */
[----:B01234-:R-:W-:Y:S05]  /*3cf0*/  ENDCOLLECTIVE ;  /* 0x000000000000791b */ /* 0x01ffea0003800000 */
.L_x_1841:
[----:B------:R-:W-:Y:S05]  /*3d00*/  BSYNC B1 ;  /* 0x0000000000017941 */ /* 0x000fea0003800000 */
.L_x_1840:
        /* <DEDUP_REMOVED lines=10> */
.L_x_1842:
        /* <DEDUP_REMOVED lines=8> */
.L_x_1843:
        /* <DEDUP_REMOVED lines=8> */
.L_x_1844:
        /* <DEDUP_REMOVED lines=8> */
.L_x_1845:
[----:B------:R-:W-:Y:S01]  /*3f30*/  IMAD.MOV.U32 R4, RZ, RZ, R31 ;  /* 0x000000ffff047224 */ /* 0x000fe200078e001f */
[----:B------:R-:W-:Y:S06]  /*3f40*/  BRA `(.L_x_1846) ;  /* 0xffffffe800047947 */ /* 0x000fec000383ffff */
.L_x_1796:
[----:B------:R-:W-:Y:S01]  /*3f50*/  BSSY B1, `(.L_x_1847) ;  /* 0x0000008000017945 */ /* 0x000fe20003800000 */
[----:B------:R-:W-:Y:S02]  /*3f60*/  IMAD.MOV.U32 R29, RZ, RZ, R5 ;  /* 0x000000ffff1d7224 */ /* 0x000fe400078e0005 */
[----:B------:R-:W-:Y:S02]  /*3f70*/  IMAD.MOV.U32 R34, RZ, RZ, 0x1f ;  /* 0x0000001fff227424 */ /* 0x000fe400078e00ff */
[----:B------:R-:W-:Y:S02]  /*3f80*/  IMAD.MOV.U32 R37, RZ, RZ, 0x1f ;  /* 0x0000001fff257424 */ /* 0x000fe400078e00ff */
[----:B------:R-:W-:-:S07]  /*3f90*/  IMAD.MOV.U32 R30, RZ, RZ, -0x1 ;  /* 0xffffffffff1e7424 */ /* 0x000fce00078e00ff */
[----:B012-4-:R-:W-:Y:S05]  /*3fa0*/  WARPSYNC.COLLECTIVE R30, `(.L_x_1848) ;  /* 0x000000001e087348 */ /* 0x017fea0003c00000 */
[----:B------:R3:W0:Y:S02]  /*3fb0*/  SHFL.IDX P6, R20, R29, R34, R37 ;  /* 0x000000221d147389 */ /* 0x00062400000c0025 */
[----:B01234-:R-:W-:Y:S05]  /*3fc0*/  ENDCOLLECTIVE ;  /* 0x000000000000791b */ /* 0x01ffea0003800000 */
.L_x_1848:
[----:B------:R-:W-:Y:S05]  /*3fd0*/  BSYNC B1 ;  /* 0x0000000000017941 */ /* 0x000fea0003800000 */
.L_x_1847:
[----:B------:R-:W-:Y:S05]  /*3fe0*/  BRA `(.L_x_1792) ;  /* 0xffffffe400f87947 */ /* 0x000fea000383ffff */
.L_x_1849:
        /* <DEDUP_REMOVED lines=9> */
.L_x_3606:


//--------------------- .text._Z18compute_histogramsIjLi3ELi10ELi32ELb0EEvPKT_Pji --------------------------
	.section	.text._Z18compute_histogramsIjLi3ELi10ELi32ELb0EEvPKT_Pji,"ax",@progbits
	.align	128
        .global         _Z18compute_histogramsIjLi3ELi10ELi32ELb0EEvPKT_Pji
        .type           _Z18compute_histogramsIjLi3ELi10ELi32ELb0EEvPKT_Pji,@function
        .size           _Z18compute_histogramsIjLi3ELi10ELi32ELb0EEvPKT_Pji,(.L_x_3607 - _Z18compute_histogramsIjLi3ELi10ELi32ELb0EEvPKT_Pji)
        .other          _Z18compute_histogramsIjLi3ELi10ELi32ELb0EEvPKT_Pji,@"STO_CUDA_ENTRY STV_DEFAULT"
_Z18compute_histogramsIjLi3ELi10ELi32ELb0EEvPKT_Pji:
.text._Z18compute_histogramsIjLi3ELi10ELi32ELb0EEvPKT_Pji:
[----:B------:R-:W-:Y:S01]  /*0000*/  LDC R1, c[0x0][0x37c] ;  /* 0x0000df00ff017b82 */ /* 0x000fe20000000800 */
[----:B------:R-:W0:Y:S07]  /*0010*/  S2R R0, SR_TID.X ;  /* 0x0000000000007919 */ /* 0x000e2e0000002100 */
[----:B------:R-:W1:Y:S01]  /*0020*/  S2UR UR5, SR_CgaCtaId ;  /* 0x00000000000579c3 */ /* 0x000e620000008800 */
[----:B------:R-:W-:Y:S02]  /*0030*/  UMOV UR4, 0x400 ;  /* 0x0000040000047882 */ /* 0x000fe40000000000 */
[----:B-1----:R-:W-:-:S03]  /*0040*/  ULEA UR5, UR5, UR4, 0x18 ;  /* 0x0000000405057291 */ /* 0x002fc6000f8ec0ff */
[----:B------:R-:W-:Y:S01]  /*0050*/  UMOV UR4, URZ ;  /* 0x000000ff00047c82 */ /* 0x000fe20008000000 */
[----:B0-----:R-:W-:-:S08]  /*0060*/  IMAD.MOV.U32 R2, RZ, RZ, R0 ;  /* 0x000000ffff027224 */ /* 0x001fd000078e0000 */
.L_x_1850:
        /* <DEDUP_REMOVED lines=24> */
[----:B0-----:R-:W0:Y:S01]  /*01f0*/  LDC R3, c[0x0][0x390] ;  /* 0x0000e400ff037b82 */ /* 0x001e220000000800 */
[----:B-1----:R-:W-:-:S05]  /*0200*/  IMAD.SHL.U32 R2, R2, 0x20, RZ ;  /* 0x0000002002027824 */ /* 0x002fca00078e00ff */
[-C--:B------:R-:W-:Y:S02]  /*0210*/  IABS R7, R2.reuse ;  /* 0x0000000200077213 */ /* 0x080fe40000000000 */
[----:B------:R-:W-:Y:S02]  /*0220*/  IABS R10, R2 ;  /* 0x00000002000a7213 */ /* 0x000fe40000000000 */
[----:B------:R-:W1:Y:S01]  /*0230*/  I2F.RP R6, R7 ;  /* 0x0000000700067306 */ /* 0x000e620000209400 */
[----:B0-----:R-:W-:Y:S02]  /*0240*/  IADD3 R3, PT, PT, R2, -0x1, R3 ;  /* 0xffffffff02037810 */ /* 0x001fe40007ffe003 */
[----:B------:R-:W-:-:S05]  /*0250*/  IMAD.MOV R10, RZ, RZ, -R10 ;  /* 0x000000ffff0a7224 */ /* 0x000fca00078e0a0a */
[----:B-1----:R-:W0:Y:S02]  /*0260*/  MUFU.RCP R6, R6 ;  /* 0x0000000600067308 */ /* 0x002e240000001000 */
        /* <DEDUP_REMOVED lines=18> */
[----:B------:R-:W-:-:S04]  /*0390*/  IMAD.MOV.U32 R3, RZ, RZ, R5 ;  /* 0x000000ffff037224 */ /* 0x000fc800078e0005 */
        /* <DEDUP_REMOVED lines=9> */
.L_x_1858:
        /* <DEDUP_REMOVED lines=89> */
.L_x_1853:
[----:B------:R-:W-:Y:S05]  /*09c0*/  BSYNC.RECONVERGENT B0 ;  /* 0x0000000000007941 */ /* 0x000fea0003800200 */
.L_x_1852:
        /* <DEDUP_REMOVED lines=75> */
.L_x_1855:
[----:B------:R-:W-:Y:S05]  /*0e80*/  BSYNC.RECONVERGENT B0 ;  /* 0x0000000000007941 */ /* 0x000fea0003800200 */
.L_x_1854:
        /* <DEDUP_REMOVED lines=70> */
.L_x_1857:
[----:B------:R-:W-:Y:S05]  /*12f0*/  BSYNC.RECONVERGENT B0 ;  /* 0x0000000000007941 */ /* 0x000fea0003800200 */
.L_x_1856:
[----:B------:R-:W-:Y:S05]  /*1300*/  @P1 BRA `(.L_x_1858) ;  /* 0xfffffff000481947 */ /* 0x000fea000383ffff */
.L_x_1851:
[----:B------:R-:W1:Y:S01]  /*1310*/  S2UR UR7, SR_CgaCtaId ;  /* 0x00000000000779c3 */ /* 0x000e620000008800 */
[----:B------:R-:W2:Y:S01]  /*1320*/  LDCU.64 UR4, c[0x0][0x388] ;  /* 0x00007100ff0477ac */ /* 0x000ea20008000a00 */
[----:B0-----:R-:W-:Y:S01]  /*1330*/  IMAD.MOV.U32 R7, RZ, RZ, RZ ;  /* 0x000000ffff077224 */ /* 0x001fe200078e00ff */
[----:B------:R-:W-:Y:S01]  /*1340*/  UMOV UR6, 0x400 ;  /* 0x0000040000067882 */ /* 0x000fe20000000000 */
[----:B--2---:R-:W-:-:S04]  /*1350*/  UIADD3 UR4, UP0, UPT, UR4, 0x100, URZ ;  /* 0x0000010004047890 */ /* 0x004fc8000ff1e0ff */
[----:B------:R-:W-:Y:S02]  /*1360*/  UIADD3.X UR5, UPT, UPT, URZ, UR5, URZ, UP0, !UPT ;  /* 0x00000005ff057290 */ /* 0x000fe400087fe4ff */
[----:B-1----:R-:W-:Y:S01]  /*1370*/  ULEA UR6, UR7, UR6, 0x18 ;  /* 0x0000000607067291 */ /* 0x002fe2000f8ec0ff */
[----:B------:R-:W-:-:S03]  /*1380*/  IMAD.U32 R2, RZ, RZ, UR4 ;  /* 0x00000004ff027e24 */ /* 0x000fc6000f8e00ff */
[----:B------:R-:W-:Y:S02]  /*1390*/  IMAD.U32 R3, RZ, RZ, UR5 ;  /* 0x00000005ff037e24 */ /* 0x000fe4000f8e00ff */
[----:B------:R-:W-:Y:S01]  /*13a0*/  LEA R6, R0, UR6, 0x2 ;  /* 0x0000000600067c11 */ /* 0x000fe2000f8e10ff */
[----:B------:R-:W-:Y:S06]  /*13b0*/  BAR.SYNC.DEFER_BLOCKING 0x0 ;  /* 0x0000000000007b1d */ /* 0x000fec0000010000 */
.L_x_1859:
[----:B0-----:R-:W-:Y:S01]  /*13c0*/  IMAD R10, R7, 0x1000, R6 ;  /* 0x00001000070a7824 */ /* 0x001fe200078e0206 */
[----:B------:R-:W0:Y:S04]  /*13d0*/  S2R R9, SR_LANEID ;  /* 0x0000000000097919 */ /* 0x000e280000000000 */
[----:B------:R-:W1:Y:S04]  /*13e0*/  LDS R11, [R10+0x80] ;  /* 0x000080000a0b7984 */ /* 0x000e680000000800 */
[----:B------:R-:W2:Y:S04]  /*13f0*/  LDS R4, [R10] ;  /* 0x000000000a047984 */ /* 0x000ea80000000800 */
[----:B------:R-:W3:Y:S04]  /*1400*/  LDS R13, [R10+0x100] ;  /* 0x000100000a0d7984 */ /* 0x000ee80000000800 */
[----:B------:R-:W4:Y:S04]  /*1410*/  LDS R15, [R10+0x180] ;  /* 0x000180000a0f7984 */ /* 0x000f280000000800 */
[----:B------:R-:W5:Y:S04]  /*1420*/  LDS R19, [R10+0x280] ;  /* 0x000280000a137984 */ /* 0x000f680000000800 */
[----:B------:R-:W5:Y:S04]  /*1430*/  LDS R17, [R10+0x200] ;  /* 0x000200000a117984 */ /* 0x000f680000000800 */
[----:B------:R-:W-:Y:S01]  /*1440*/  LDS R21, [R10+0x300] ;  /* 0x000300000a157984 */ /* 0x000fe20000000800 */
[----:B0-----:R-:W-:-:S03]  /*1450*/  ISETP.NE.AND P0, PT, R9, RZ, PT ;  /* 0x000000ff0900720c */ /* 0x001fc60003f05270 */
[----:B------:R-:W-:Y:S01]  /*1460*/  LDS R23, [R10+0x380] ;  /* 0x000380000a177984 */ /* 0x000fe20000000800 */
[C---:B------:R-:W-:Y:S02]  /*1470*/  ISETP.GE.U32.AND P1, PT, R9.reuse, 0x2, PT ;  /* 0x000000020900780c */ /* 0x040fe40003f26070 */
[C---:B------:R-:W-:Y:S01]  /*1480*/  ISETP.GE.U32.AND P2, PT, R9.reuse, 0x4, PT ;  /* 0x000000040900780c */ /* 0x040fe20003f46070 */
[----:B------:R-:W-:Y:S01]  /*1490*/  LDS R30, [R10+0x400] ;  /* 0x000400000a1e7984 */ /* 0x000fe20000000800 */
[C---:B------:R-:W-:Y:S02]  /*14a0*/  ISETP.GE.U32.AND P3, PT, R9.reuse, 0x8, PT ;  /* 0x000000080900780c */ /* 0x040fe40003f66070 */
[----:B------:R-:W-:Y:S01]  /*14b0*/  ISETP.GE.U32.AND P4, PT, R9, 0x10, PT ;  /* 0x000000100900780c */ /* 0x000fe20003f86070 */
[----:B------:R-:W-:Y:S04]  /*14c0*/  LDS R32, [R10+0x480] ;  /* 0x000480000a207984 */ /* 0x000fe80000000800 */
[----:B-1----:R-:W0:Y:S04]  /*14d0*/  SHFL.UP PT, R8, R11, 0x1, RZ ;  /* 0x042000000b087989 */ /* 0x002e2800000e00ff */
[----:B--2---:R-:W1:Y:S04]  /*14e0*/  SHFL.UP PT, R5, R4, 0x1, RZ ;  /* 0x0420000004057989 */ /* 0x004e6800000e00ff */
[----:B---3--:R-:W2:Y:S04]  /*14f0*/  SHFL.UP PT, R14, R13, 0x1, RZ ;  /* 0x042000000d0e7989 */ /* 0x008ea800000e00ff */
[----:B----4-:R-:W3:Y:S04]  /*1500*/  SHFL.UP PT, R16, R15, 0x1, RZ ;  /* 0x042000000f107989 */ /* 0x010ee800000e00ff */
[----:B-----5:R-:W4:Y:S04]  /*1510*/  SHFL.UP PT, R20, R19, 0x1, RZ ;  /* 0x0420000013147989 */ /* 0x020f2800000e00ff */
[----:B------:R-:W5:Y:S01]  /*1520*/  SHFL.UP PT, R18, R17, 0x1, RZ ;  /* 0x0420000011127989 */ /* 0x000f6200000e00ff */
[----:B0-----:R-:W-:-:S03]  /*1530*/  SEL R8, R8, RZ, P0 ;  /* 0x000000ff08087207 */ /* 0x001fc60000000000 */
[----:B------:R-:W0:Y:S01]  /*1540*/  SHFL.UP PT, R22, R21, 0x1, RZ ;  /* 0x0420000015167989 */ /* 0x000e2200000e00ff */
[----:B-1----:R-:W-:Y:S01]  /*1550*/  SEL R5, R5, RZ, P0 ;  /* 0x000000ff05057207 */ /* 0x002fe20000000000 */
[----:B------:R-:W-:Y:S02]  /*1560*/  IMAD.IADD R12, R11, 0x1, R8 ;  /* 0x000000010b0c7824 */ /* 0x000fe400078e0208 */
[----:B------:R-:W-:Y:S01]  /*1570*/  SHFL.UP PT, R25, R23, 0x1, RZ ;  /* 0x0420000017197989 */ /* 0x000fe200000e00ff */
[----:B--2---:R-:W-:Y:S01]  /*1580*/  SEL R14, R14, RZ, P0 ;  /* 0x000000ff0e0e7207 */ /* 0x004fe20000000000 */
[----:B------:R-:W-:Y:S02]  /*1590*/  IMAD.IADD R5, R4, 0x1, R5 ;  /* 0x0000000104057824 */ /* 0x000fe400078e0205 */
[----:B------:R-:W-:Y:S01]  /*15a0*/  LDS R34, [R10+0x500] ;  /* 0x000500000a227984 */ /* 0x000fe20000000800 */
[----:B---3--:R-:W-:Y:S01]  /*15b0*/  SEL R16, R16, RZ, P0 ;  /* 0x000000ff10107207 */ /* 0x008fe20000000000 */
[----:B------:R-:W-:-:S02]  /*15c0*/  IMAD.IADD R14, R13, 0x1, R14 ;  /* 0x000000010d0e7824 */ /* 0x000fc400078e020e */
[----:B------:R-:W1:Y:S01]  /*15d0*/  SHFL.UP PT, R4, R12, 0x2, RZ ;  /* 0x044000000c047989 */ /* 0x000e6200000e00ff */
[----:B----4-:R-:W-:Y:S01]  /*15e0*/  SEL R20, R20, RZ, P0 ;  /* 0x000000ff14147207 */ /* 0x010fe20000000000 */
[----:B------:R-:W-:Y:S02]  /*15f0*/  IMAD.IADD R16, R15, 0x1, R16 ;  /* 0x000000010f107824 */ /* 0x000fe400078e0210 */
[----:B------:R-:W2:Y:S01]  /*1600*/  SHFL.UP PT, R8, R5, 0x2, RZ ;  /* 0x0440000005087989 */ /* 0x000ea200000e00ff */
[----:B-----5:R-:W-:Y:S01]  /*1610*/  SEL R18, R18, RZ, P0 ;  /* 0x000000ff12127207 */ /* 0x020fe20000000000 */
[----:B------:R-:W-:Y:S02]  /*1620*/  IMAD.IADD R20, R19, 0x1, R20 ;  /* 0x0000000113147824 */ /* 0x000fe400078e0214 */
[----:B------:R-:W3:Y:S02]  /*1630*/  SHFL.UP PT, R13, R14, 0x2, RZ ;  /* 0x044000000e0d7989 */ /* 0x000ee400000e00ff */
[----:B------:R-:W-:-:S02]  /*1640*/  IMAD.IADD R18, R17, 0x1, R18 ;  /* 0x0000000111127824 */ /* 0x000fc400078e0212 */
[----:B------:R-:W4:Y:S01]  /*1650*/  SHFL.UP PT, R15, R16, 0x2, RZ ;  /* 0x04400000100f7989 */ /* 0x000f2200000e00ff */
[----:B0-----:R-:W-:-:S03]  /*1660*/  SEL R22, R22, RZ, P0 ;  /* 0x000000ff16167207 */ /* 0x001fc60000000000 */
[----:B------:R-:W0:Y:S02]  /*1670*/  SHFL.UP PT, R19, R20, 0x2, RZ ;  /* 0x0440000014137989 */ /* 0x000e2400000e00ff */
[----:B------:R-:W-:Y:S02]  /*1680*/  IMAD.IADD R22, R21, 0x1, R22 ;  /* 0x0000000115167824 */ /* 0x000fe400078e0216 */
[----:B------:R-:W5:Y:S01]  /*1690*/  SHFL.UP PT, R17, R18, 0x2, RZ ;  /* 0x0440000012117989 */ /* 0x000f6200000e00ff */
[----:B-1----:R-:W-:-:S03]  /*16a0*/  SEL R11, R4, RZ, P1 ;  /* 0x000000ff040b7207 */ /* 0x002fc60000800000 */
[----:B------:R-:W-:Y:S01]  /*16b0*/  SHFL.UP PT, R24, R22, 0x2, RZ ;  /* 0x0440000016187989 */ /* 0x000fe200000e00ff */
[----:B--2---:R-:W-:Y:S01]  /*16c0*/  SEL R8, R8, RZ, P1 ;  /* 0x000000ff08087207 */ /* 0x004fe20000800000 */
[----:B------:R-:W-:Y:S02]  /*16d0*/  IMAD.IADD R11, R12, 0x1, R11 ;  /* 0x000000010c0b7824 */ /* 0x000fe400078e020b */
[----:B------:R-:W1:Y:S01]  /*16e0*/  SHFL.UP PT, R31, R30, 0x1, RZ ;  /* 0x042000001e1f7989 */ /* 0x000e6200000e00ff */
[----:B---3--:R-:W-:Y:S01]  /*16f0*/  SEL R13, R13, RZ, P1 ;  /* 0x000000ff0d0d7207 */ /* 0x008fe20000800000 */
[----:B------:R-:W-:Y:S02]  /*1700*/  IMAD.IADD R8, R5, 0x1, R8 ;  /* 0x0000000105087824 */ /* 0x000fe400078e0208 */
[----:B------:R-:W2:Y:S01]  /*1710*/  SHFL.UP PT, R12, R11, 0x4, RZ ;  /* 0x048000000b0c7989 */ /* 0x000ea200000e00ff */
[----:B----4-:R-:W-:Y:S01]  /*1720*/  SEL R15, R15, RZ, P1 ;  /* 0x000000ff0f0f7207 */ /* 0x010fe20000800000 */
[----:B------:R-:W-:-:S02]  /*1730*/  IMAD.IADD R13, R14, 0x1, R13 ;  /* 0x000000010e0d7824 */ /* 0x000fc400078e020d */
[----:B------:R-:W3:Y:S01]  /*1740*/  SHFL.UP PT, R4, R8, 0x4, RZ ;  /* 0x0480000008047989 */ /* 0x000ee200000e00ff */
[----:B0-----:R-:W-:Y:S01]  /*1750*/  SEL R19, R19, RZ, P1 ;  /* 0x000000ff13137207 */ /* 0x001fe20000800000 */
[----:B------:R-:W-:Y:S02]  /*1760*/  IMAD.IADD R15, R16, 0x1, R15 ;  /* 0x00000001100f7824 */ /* 0x000fe400078e020f */
[----:B------:R-:W0:Y:S01]  /*1770*/  SHFL.UP PT, R14, R13, 0x4, RZ ;  /* 0x048000000d0e7989 */ /* 0x000e2200000e00ff */
[----:B-----5:R-:W-:Y:S01]  /*1780*/  SEL R17, R17, RZ, P1 ;  /* 0x000000ff11117207 */ /* 0x020fe20000800000 */
[----:B------:R-:W-:Y:S02]  /*1790*/  IMAD.IADD R19, R20, 0x1, R19 ;  /* 0x0000000114137824 */ /* 0x000fe400078e0213 */
[----:B------:R-:W4:Y:S02]  /*17a0*/  SHFL.UP PT, R16, R15, 0x4, RZ ;  /* 0x048000000f107989 */ /* 0x000f2400000e00ff */
[----:B------:R-:W-:-:S02]  /*17b0*/  IMAD.IADD R17, R18, 0x1, R17 ;  /* 0x0000000112117824 */ /* 0x000fc400078e0211 */
[----:B------:R-:W-:Y:S04]  /*17c0*/  SHFL.UP PT, R21, R19, 0x4, RZ ;  /* 0x0480000013157989 */ /* 0x000fe800000e00ff */
[----:B------:R-:W5:Y:S01]  /*17d0*/  SHFL.UP PT, R18, R17, 0x4, RZ ;  /* 0x0480000011127989 */ /* 0x000f6200000e00ff */
[----:B-1----:R-:W-:Y:S02]  /*17e0*/  SEL R31, R31, RZ, P0 ;  /* 0x000000ff1f1f7207 */ /* 0x002fe40000000000 */
[----:B--2---:R-:W-:Y:S01]  /*17f0*/  SEL R12, R12, RZ, P2 ;  /* 0x000000ff0c0c7207 */ /* 0x004fe20001000000 */
[----:B------:R-:W-:Y:S02]  /*1800*/  LDS R36, [R10+0x580] ;  /* 0x000580000a247984 */ /* 0x000fe40000000800 */
[----:B------:R-:W-:Y:S01]  /*1810*/  IMAD.IADD R31, R30, 0x1, R31 ;  /* 0x000000011e1f7824 */ /* 0x000fe200078e021f */
[----:B---3--:R-:W-:Y:S01]  /*1820*/  SEL R5, R4, RZ, P2 ;  /* 0x000000ff04057207 */ /* 0x008fe20001000000 */
[----:B------:R-:W-:Y:S01]  /*1830*/  IMAD.IADD R12, R11, 0x1, R12 ;  /* 0x000000010b0c7824 */ /* 0x000fe200078e020c */
[----:B------:R-:W-:Y:S01]  /*1840*/  SHFL.UP PT, R33, R32, 0x1, RZ ;  /* 0x0420000020217989 */ /* 0x000fe200000e00ff */
[----:B0-----:R-:W-:-:S02]  /*1850*/  SEL R14, R14, RZ, P2 ;  /* 0x000000ff0e0e7207 */ /* 0x001fc40001000000 */
[----:B------:R-:W-:Y:S02]  /*1860*/  IMAD.IADD R5, R8, 0x1, R5 ;  /* 0x0000000108057824 */ /* 0x000fe400078e0205 */
[----:B------:R-:W0:Y:S01]  /*1870*/  SHFL.UP PT, R8, R12, 0x8, RZ ;  /* 0x050000000c087989 */ /* 0x000e2200000e00ff */
[----:B----4-:R-:W-:Y:S01]  /*1880*/  SEL R16, R16, RZ, P2 ;  /* 0x000000ff10107207 */ /* 0x010fe20001000000 */
[----:B------:R-:W-:Y:S02]  /*1890*/  IMAD.IADD R14, R13, 0x1, R14 ;  /* 0x000000010d0e7824 */ /* 0x000fe400078e020e */
[----:B------:R-:W1:Y:S02]  /*18a0*/  SHFL.UP PT, R4, R5, 0x8, RZ ;  /* 0x0500000005047989 */ /* 0x000e6400000e00ff */
[----:B------:R-:W-:Y:S02]  /*18b0*/  IMAD.IADD R16, R15, 0x1, R16 ;  /* 0x000000010f107824 */ /* 0x000fe400078e0210 */
[----:B------:R-:W2:Y:S01]  /*18c0*/  SHFL.UP PT, R13, R14, 0x8, RZ ;  /* 0x050000000e0d7989 */ /* 0x000ea200000e00ff */
[----:B-----5:R-:W-:-:S03]  /*18d0*/  SEL R18, R18, RZ, P2 ;  /* 0x000000ff12127207 */ /* 0x020fc60001000000 */
[----:B------:R-:W3:Y:S02]  /*18e0*/  SHFL.UP PT, R15, R16, 0x8, RZ ;  /* 0x05000000100f7989 */ /* 0x000ee400000e00ff */
[----:B------:R-:W-:-:S05]  /*18f0*/  IMAD.IADD R20, R17, 0x1, R18 ;  /* 0x0000000111147824 */ /* 0x000fca00078e0212 */
[----:B------:R-:W-:Y:S01]  /*1900*/  SHFL.UP PT, R18, R20, 0x8, RZ ;  /* 0x0500000014127989 */ /* 0x000fe200000e00ff */
[----:B0-----:R-:W-:Y:S02]  /*1910*/  SEL R11, R8, RZ, P3 ;  /* 0x000000ff080b7207 */ /* 0x001fe40001800000 */
[----:B------:R-:W-:Y:S02]  /*1920*/  SEL R8, R25, RZ, P0 ;  /* 0x000000ff19087207 */ /* 0x000fe40000000000 */
[----:B-1----:R-:W-:Y:S01]  /*1930*/  SEL R4, R4, RZ, P3 ;  /* 0x000000ff04047207 */ /* 0x002fe20001800000 */
[----:B------:R-:W-:Y:S02]  /*1940*/  IMAD.IADD R12, R12, 0x1, R11 ;  /* 0x000000010c0c7824 */ /* 0x000fe400078e020b */
[----:B------:R-:W-:Y:S01]  /*1950*/  IMAD.IADD R27, R23, 0x1, R8 ;  /* 0x00000001171b7824 */ /* 0x000fe200078e0208 */
[----:B--2---:R-:W-:Y:S01]  /*1960*/  SEL R13, R13, RZ, P3 ;  /* 0x000000ff0d0d7207 */ /* 0x004fe20001800000 */
[----:B------:R-:W-:Y:S01]  /*1970*/  IMAD.IADD R4, R5, 0x1, R4 ;  /* 0x0000000105047824 */ /* 0x000fe200078e0204 */
[----:B------:R-:W-:Y:S01]  /*1980*/  LEA R8, R7, UR6, 0xc ;  /* 0x0000000607087c11 */ /* 0x000fe2000f8e60ff */
[----:B------:R-:W0:Y:S01]  /*1990*/  SHFL.UP PT, R11, R12, 0x10, RZ ;  /* 0x060000000c0b7989 */ /* 0x000e2200000e00ff */
[----:B---3--:R-:W-:Y:S01]  /*19a0*/  SEL R15, R15, RZ, P3 ;  /* 0x000000ff0f0f7207 */ /* 0x008fe20001800000 */
[----:B------:R-:W-:Y:S01]  /*19b0*/  IMAD.IADD R13, R14, 0x1, R13 ;  /* 0x000000010e0d7824 */ /* 0x000fe200078e020d */
[----:B------:R-:W-:Y:S01]  /*19c0*/  SEL R14, R21, RZ, P2 ;  /* 0x000000ff150e7207 */ /* 0x000fe20001000000 */
[----:B------:R-:W1:Y:S04]  /*19d0*/  SHFL.UP PT, R28, R27, 0x2, RZ ;  /* 0x044000001b1c7989 */ /* 0x000e6800000e00ff */
[----:B------:R-:W2:Y:S01]  /*19e0*/  SHFL.UP PT, R5, R4, 0x10, RZ ;  /* 0x0600000004057989 */ /* 0x000ea200000e00ff */
[----:B------:R-:W-:Y:S01]  /*19f0*/  IMAD.IADD R23, R19, 0x1, R14 ;  /* 0x0000000113177824 */ /* 0x000fe200078e020e */
[----:B------:R-:W-:-:S02]  /*1a00*/  SEL R19, R24, RZ, P1 ;  /* 0x000000ff18137207 */ /* 0x000fc40000800000 */
[----:B------:R-:W-:Y:S03]  /*1a10*/  LDS R8, [R8] ;  /* 0x0000000008087984 */ /* 0x000fe60000000800 */
[----:B------:R-:W-:Y:S01]  /*1a20*/  IMAD.IADD R26, R22, 0x1, R19 ;  /* 0x00000001161a7824 */ /* 0x000fe200078e0213 */
[----:B------:R-:W3:Y:S01]  /*1a30*/  SHFL.UP PT, R17, R13, 0x10, RZ ;  /* 0x060000000d117989 */ /* 0x000ee200000e00ff */
[----:B------:R-:W-:-:S03]  /*1a40*/  IMAD.IADD R19, R16, 0x1, R15 ;  /* 0x0000000110137824 */ /* 0x000fc600078e020f */
[----:B------:R-:W4:Y:S04]  /*1a50*/  SHFL.UP PT, R24, R23, 0x8, RZ ;  /* 0x0500000017187989 */ /* 0x000f2800000e00ff */
[----:B------:R-:W5:Y:S01]  /*1a60*/  SHFL.UP PT, R25, R26, 0x4, RZ ;  /* 0x048000001a197989 */ /* 0x000f6200000e00ff */
[----:B0-----:R-:W-:Y:S02]  /*1a70*/  SEL R9, R11, RZ, P4 ;  /* 0x000000ff0b097207 */ /* 0x001fe40002000000 */
[----:B-1----:R-:W-:Y:S01]  /*1a80*/  SEL R28, R28, RZ, P1 ;  /* 0x000000ff1c1c7207 */ /* 0x002fe20000800000 */
[----:B------:R-:W-:Y:S02]  /*1a90*/  SHFL.UP PT, R21, R19, 0x10, RZ ;  /* 0x0600000013157989 */ /* 0x000fe400000e00ff */
[----:B------:R-:W-:Y:S01]  /*1aa0*/  IMAD.IADD R14, R12, 0x1, R9 ;  /* 0x000000010c0e7824 */ /* 0x000fe200078e0209 */
[----:B--2---:R-:W-:Y:S01]  /*1ab0*/  SEL R5, R5, RZ, P4 ;  /* 0x000000ff05057207 */ /* 0x004fe20002000000 */
[----:B------:R-:W-:Y:S01]  /*1ac0*/  IMAD.IADD R28, R27, 0x1, R28 ;  /* 0x000000011b1c7824 */ /* 0x000fe200078e021c */
[----:B------:R-:W-:Y:S04]  /*1ad0*/  LDS R12, [R10+0x600] ;  /* 0x000600000a0c7984 */ /* 0x000fe80000000800 */
[----:B------:R-:W-:Y:S01]  /*1ae0*/  SHFL.UP PT, R30, R31, 0x2, RZ ;  /* 0x044000001f1e7989 */ /* 0x000fe200000e00ff */
[----:B------:R-:W-:Y:S01]  /*1af0*/  IMAD.IADD R11, R4, 0x1, R5 ;  /* 0x00000001040b7824 */ /* 0x000fe200078e0205 */
[----:B------:R-:W-:Y:S01]  /*1b00*/  SEL R5, R18, RZ, P3 ;  /* 0x000000ff12057207 */ /* 0x000fe20001800000 */
[----:B------:R-:W-:Y:S01]  /*1b10*/  IMAD.SHL.U32 R9, R7, 0x400, RZ ;  /* 0x0000040007097824 */ /* 0x000fe200078e00ff */
[----:B------:R-:W0:Y:S01]  /*1b20*/  SHFL.UP PT, R29, R28, 0x4, RZ ;  /* 0x048000001c1d7989 */ /* 0x000e2200000e00ff */
[----:B---3--:R-:W-:-:S02]  /*1b30*/  SEL R4, R17, RZ, P4 ;  /* 0x000000ff11047207 */ /* 0x008fc40002000000 */
[----:B----4-:R-:W-:Y:S01]  /*1b40*/  SEL R24, R24, RZ, P3 ;  /* 0x000000ff18187207 */ /* 0x010fe20001800000 */
[----:B------:R-:W-:Y:S01]  /*1b50*/  SHFL.IDX PT, R15, R11, 0x1f, 0x1f ;  /* 0x03e01f000b0f7f89 */ /* 0x000fe200000e0000 */
[----:B------:R-:W-:Y:S01]  /*1b60*/  IMAD.IADD R22, R20, 0x1, R5 ;  /* 0x0000000114167824 */ /* 0x000fe200078e0205 */
[----:B-----5:R-:W-:Y:S01]  /*1b70*/  SEL R27, R25, RZ, P2 ;  /* 0x000000ff191b7207 */ /* 0x020fe20001000000 */
[----:B------:R-:W-:Y:S01]  /*1b80*/  IMAD.IADD R18, R13, 0x1, R4 ;  /* 0x000000010d127824 */ /* 0x000fe200078e0204 */
[----:B------:R-:W1:Y:S01]  /*1b90*/  SHFL.IDX PT, R16, R14, 0x1f, 0x1f ;  /* 0x03e01f000e107f89 */ /* 0x000e6200000e0000 */
[----:B------:R-:W-:-:S03]  /*1ba0*/  IMAD.IADD R24, R23, 0x1, R24 ;  /* 0x0000000117187824 */ /* 0x000fc600078e0218 */
[----:B------:R-:W-:Y:S01]  /*1bb0*/  SHFL.UP PT, R35, R34, 0x1, RZ ;  /* 0x0420000022237989 */ /* 0x000fe200000e00ff */
[----:B------:R-:W-:Y:S01]  /*1bc0*/  IMAD.IADD R13, R11, 0x1, -R8 ;  /* 0x000000010b0d7824 */ /* 0x000fe200078e0a08 */
[----:B------:R-:W-:Y:S01]  /*1bd0*/  SEL R33, R33, RZ, P0 ;  /* 0x000000ff21217207 */ /* 0x000fe20000000000 */
[----:B------:R-:W-:Y:S01]  /*1be0*/  IMAD.IADD R27, R26, 0x1, R27 ;  /* 0x000000011a1b7824 */ /* 0x000fe200078e021b */
[----:B------:R-:W2:Y:S01]  /*1bf0*/  SHFL.UP PT, R23, R22, 0x10, RZ ;  /* 0x0600000016177989 */ /* 0x000ea200000e00ff */
[----:B------:R-:W-:-:S03]  /*1c00*/  LOP3.LUT R9, R0, R9, RZ, 0xfc, !PT ;  /* 0x0000000900097212 */ /* 0x000fc600078efcff */
[----:B------:R-:W-:Y:S04]  /*1c10*/  LDS R11, [R10+0x680] ;  /* 0x000680000a0b7984 */ /* 0x000fe80000000800 */
[----:B------:R-:W3:Y:S01]  /*1c20*/  SHFL.UP PT, R25, R24, 0x10, RZ ;  /* 0x0600000018197989 */ /* 0x000ee200000e00ff */
[----:B0-----:R-:W-:-:S03]  /*1c30*/  SEL R29, R29, RZ, P2 ;  /* 0x000000ff1d1d7207 */ /* 0x001fc60001000000 */
[----:B------:R-:W-:Y:S04]  /*1c40*/  SHFL.IDX PT, R20, R18, 0x1f, 0x1f ;  /* 0x03e01f0012147f89 */ /* 0x000fe800000e0000 */
[----:B------:R-:W-:Y:S01]  /*1c50*/  SHFL.UP PT, R37, R36, 0x1, RZ ;  /* 0x0420000024257989 */ /* 0x000fe200000e00ff */
[----:B-1----:R-:W-:Y:S01]  /*1c60*/  IMAD.IADD R17, R15, 0x1, R16 ;  /* 0x000000010f117824 */ /* 0x002fe200078e0210 */
[----:B------:R-:W-:Y:S02]  /*1c70*/  IADD3 R15, PT, PT, R14, R15, -R8 ;  /* 0x0000000f0e0f7210 */ /* 0x000fe40007ffe808 */
[----:B------:R-:W0:Y:S01]  /*1c80*/  SHFL.UP PT, R26, R27, 0x8, RZ ;  /* 0x050000001b1a7989 */ /* 0x000e2200000e00ff */
[----:B------:R-:W-:Y:S01]  /*1c90*/  IMAD.IADD R33, R32, 0x1, R33 ;  /* 0x0000000120217824 */ /* 0x000fe200078e0221 */
[----:B------:R-:W-:Y:S01]  /*1ca0*/  SEL R14, R21, RZ, P4 ;  /* 0x000000ff150e7207 */ /* 0x000fe20002000000 */
[----:B------:R-:W-:Y:S01]  /*1cb0*/  IMAD.IADD R29, R28, 0x1, R29 ;  /* 0x000000011c1d7824 */ /* 0x000fe200078e021d */
[----:B------:R-:W-:Y:S01]  /*1cc0*/  LDS R16, [R10+0x780] ;  /* 0x000780000a107984 */ /* 0x000fe20000000800 */
[----:B------:R-:W-:-:S03]  /*1cd0*/  IMAD.WIDE.U32 R4, R9, 0x4, R2 ;  /* 0x0000000409047825 */ /* 0x000fc600078e0002 */
[----:B------:R-:W1:Y:S01]  /*1ce0*/  SHFL.UP PT, R32, R33, 0x2, RZ ;  /* 0x0440000021207989 */ /* 0x000e6200000e00ff */
[----:B------:R-:W-:Y:S01]  /*1cf0*/  IMAD.IADD R21, R19, 0x1, R14 ;  /* 0x0000000113157824 */ /* 0x000fe200078e020e */
[----:B--2---:R-:W-:Y:S02]  /*1d00*/  SEL R23, R23, RZ, P4 ;  /* 0x000000ff17177207 */ /* 0x004fe40002000000 */
[----:B------:R-:W2:Y:S01]  /*1d10*/  SHFL.UP PT, R28, R29, 0x8, RZ ;  /* 0x050000001d1c7989 */ /* 0x000ea200000e00ff */
[----:B------:R-:W-:-:S03]  /*1d20*/  IADD3 R19, PT, PT, R18, R17, -R8 ;  /* 0x0000001112137210 */ /* 0x000fc60007ffe808 */
[----:B------:R-:W-:Y:S01]  /*1d30*/  LDS R14, [R10+0x700] ;  /* 0x000700000a0e7984 */ /* 0x000fe20000000800 */
[----:B------:R-:W-:-:S03]  /*1d40*/  SEL R30, R30, RZ, P1 ;  /* 0x000000ff1e1e7207 */ /* 0x000fc60000800000 */
[----:B------:R-:W-:Y:S01]  /*1d50*/  REDG.E.ADD.STRONG.GPU desc[UR8][R4.64+-0x100], R13 ;  /* 0xffff000d0400798e */ /* 0x000fe2000c12e108 */
[----:B---3--:R-:W-:-:S03]  /*1d60*/  SEL R25, R25, RZ, P4 ;  /* 0x000000ff19197207 */ /* 0x008fc60002000000 */
[----:B------:R3:W4:Y:S01]  /*1d70*/  SHFL.IDX PT, R18, R21, 0x1f, 0x1f ;  /* 0x03e01f0015127f89 */ /* 0x00072200000e0000 */
[----:B0-----:R-:W-:Y:S01]  /*1d80*/  SEL R26, R26, RZ, P3 ;  /* 0x000000ff1a1a7207 */ /* 0x001fe20001800000 */
[----:B------:R-:W-:Y:S02]  /*1d90*/  IMAD.IADD R23, R22, 0x1, R23 ;  /* 0x0000000116177824 */ /* 0x000fe400078e0217 */
[----:B------:R-:W-:Y:S01]  /*1da0*/  LDS R13, [R10+0x800] ;  /* 0x000800000a0d7984 */ /* 0x000fe20000000800 */
[----:B------:R-:W-:Y:S01]  /*1db0*/  SEL R35, R35, RZ, P0 ;  /* 0x000000ff23237207 */ /* 0x000fe20000000000 */
[----:B------:R-:W-:Y:S02]  /*1dc0*/  IMAD.IADD R30, R31, 0x1, R30 ;  /* 0x000000011f1e7824 */ /* 0x000fe400078e021e */
[----:B------:R-:W-:Y:S01]  /*1dd0*/  SHFL.UP PT, R38, R12, 0x1, RZ ;  /* 0x042000000c267989 */ /* 0x000fe200000e00ff */
[----:B------:R-:W-:Y:S01]  /*1de0*/  IMAD.IADD R17, R17, 0x1, R20 ;  /* 0x0000000111117824 */ /* 0x000fe200078e0214 */
[----:B------:R-:W-:Y:S01]  /*1df0*/  SEL R37, R37, RZ, P0 ;  /* 0x000000ff25257207 */ /* 0x000fe20000000000 */
[----:B------:R-:W-:Y:S01]  /*1e00*/  IMAD.IADD R26, R27, 0x1, R26 ;  /* 0x000000011b1a7824 */ /* 0x000fe200078e021a */
[----:B------:R0:W5:Y:S01]  /*1e10*/  SHFL.IDX PT, R20, R23, 0x1f, 0x1f ;  /* 0x03e01f0017147f89 */ /* 0x00016200000e0000 */
[----:B------:R-:W-:-:S02]  /*1e20*/  IMAD.IADD R25, R24, 0x1, R25 ;  /* 0x0000000118197824 */ /* 0x000fc400078e0219 */
[----:B------:R-:W-:Y:S01]  /*1e30*/  IMAD.IADD R35, R34, 0x1, R35 ;  /* 0x0000000122237824 */ /* 0x000fe200078e0223 */
[----:B------:R-:W5:Y:S01]  /*1e40*/  SHFL.UP PT, R24, R30, 0x4, RZ ;  /* 0x048000001e187989 */ /* 0x000f6200000e00ff */
[----:B------:R-:W-:-:S03]  /*1e50*/  IMAD.IADD R37, R36, 0x1, R37 ;  /* 0x0000000124257824 */ /* 0x000fc600078e0225 */
[----:B------:R-:W-:Y:S04]  /*1e60*/  REDG.E.ADD.STRONG.GPU desc[UR8][R4.64+-0x80], R15 ;  /* 0xffff800f0400798e */ /* 0x000fe8000c12e108 */
[----:B------:R-:W-:Y:S04]  /*1e70*/  LDS R15, [R10+0x880] ;  /* 0x000880000a0f7984 */ /* 0x000fe80000000800 */
[----:B------:R-:W5:Y:S01]  /*1e80*/  SHFL.UP PT, R22, R26, 0x10, RZ ;  /* 0x060000001a167989 */ /* 0x000f6200000e00ff */
[----:B-1----:R-:W-:-:S03]  /*1e90*/  SEL R32, R32, RZ, P1 ;  /* 0x000000ff20207207 */ /* 0x002fc60000800000 */
[----:B------:R-:W1:Y:S04]  /*1ea0*/  SHFL.UP PT, R31, R35, 0x2, RZ ;  /* 0x04400000231f7989 */ /* 0x000e6800000e00ff */
[----:B------:R-:W1:Y:S01]  /*1eb0*/  SHFL.UP PT, R39, R11, 0x1, RZ ;  /* 0x042000000b277989 */ /* 0x000e6200000e00ff */
[----:B--2---:R-:W-:-:S03]  /*1ec0*/  SEL R28, R28, RZ, P3 ;  /* 0x000000ff1c1c7207 */ /* 0x004fc60001800000 */
[----:B------:R-:W2:Y:S01]  /*1ed0*/  SHFL.UP PT, R34, R37, 0x2, RZ ;  /* 0x0440000025227989 */ /* 0x000ea200000e00ff */
[----:B---3--:R-:W-:Y:S01]  /*1ee0*/  IADD3 R21, PT, PT, R21, R17, -R8 ;  /* 0x0000001115157210 */ /* 0x008fe20007ffe808 */
[----:B------:R-:W-:Y:S02]  /*1ef0*/  IMAD.IADD R32, R33, 0x1, R32 ;  /* 0x0000000121207824 */ /* 0x000fe400078e0220 */
[----:B------:R3:W-:Y:S01]  /*1f00*/  REDG.E.ADD.STRONG.GPU desc[UR8][R4.64], R19 ;  /* 0x000000130400798e */ /* 0x0007e2000c12e108 */
[----:B----4-:R-:W-:Y:S02]  /*1f10*/  IMAD.IADD R17, R17, 0x1, R18 ;  /* 0x0000000111117824 */ /* 0x010fe400078e0212 */
[----:B------:R-:W-:Y:S01]  /*1f20*/  IMAD.IADD R28, R29, 0x1, R28 ;  /* 0x000000011d1c7824 */ /* 0x000fe200078e021c */
[----:B------:R-:W4:Y:S04]  /*1f30*/  SHFL.IDX PT, R18, R25, 0x1f, 0x1f ;  /* 0x03e01f0019127f89 */ /* 0x000f2800000e0000 */
[----:B------:R1:W-:Y:S01]  /*1f40*/  REDG.E.ADD.STRONG.GPU desc[UR8][R4.64+0x80], R21 ;  /* 0x000080150400798e */ /* 0x0003e2000c12e108 */
[----:B0-----:R-:W-:Y:S01]  /*1f50*/  IADD3 R23, PT, PT, R23, R17, -R8 ;  /* 0x0000001117177210 */ /* 0x001fe20007ffe808 */
[----:B-----5:R-:W-:-:S02]  /*1f60*/  IMAD.IADD R17, R17, 0x1, R20 ;  /* 0x0000000111117824 */ /* 0x020fc400078e0214 */
[----:B---3--:R-:W-:Y:S01]  /*1f70*/  VIADD R19, R9, 0x80 ;  /* 0x0000008009137836 */ /* 0x008fe20000000000 */
[----:B------:R-:W0:Y:S01]  /*1f80*/  SHFL.UP PT, R29, R32, 0x4, RZ ;  /* 0x04800000201d7989 */ /* 0x000e2200000e00ff */
[----:B------:R-:W-:-:S03]  /*1f90*/  SEL R27, R24, RZ, P2 ;  /* 0x000000ff181b7207 */ /* 0x000fc60001000000 */
[----:B------:R-:W3:Y:S01]  /*1fa0*/  SHFL.UP PT, R40, R16, 0x1, RZ ;  /* 0x0420000010287989 */ /* 0x000ee200000e00ff */
[----:B-1----:R-:W-:Y:S01]  /*1fb0*/  IMAD.WIDE.U32 R4, R19, 0x4, R2 ;  /* 0x0000000413047825 */ /* 0x002fe200078e0002 */
[----:B------:R-:W-:Y:S02]  /*1fc0*/  SEL R19, R38, RZ, P0 ;  /* 0x000000ff26137207 */ /* 0x000fe40000000000 */
[----:B------:R-:W-:Y:S03]  /*1fd0*/  SHFL.UP PT, R21, R28, 0x10, RZ ;  /* 0x060000001c157989 */ /* 0x000fe600000e00ff */
[----:B------:R-:W-:Y:S01]  /*1fe0*/  IMAD.IADD R36, R12, 0x1, R19 ;  /* 0x000000010c247824 */ /* 0x000fe200078e0213 */
[----:B------:R-:W-:Y:S01]  /*1ff0*/  IADD3 R25, PT, PT, R25, R17, -R8 ;  /* 0x0000001119197210 */ /* 0x000fe20007ffe808 */
[----:B------:R-:W-:Y:S01]  /*2000*/  LDS R12, [R10+0x900] ;  /* 0x000900000a0c7984 */ /* 0x000fe20000000800 */
[----:B------:R-:W-:Y:S01]  /*2010*/  SEL R19, R22, RZ, P4 ;  /* 0x000000ff16137207 */ /* 0x000fe20002000000 */
[----:B------:R-:W-:Y:S01]  /*2020*/  IMAD.IADD R27, R30, 0x1, R27 ;  /* 0x000000011e1b7824 */ /* 0x000fe200078e021b */
[----:B------:R-:W-:Y:S01]  /*2030*/  SEL R22, R31, RZ, P1 ;  /* 0x000000ff1f167207 */ /* 0x000fe20000800000 */
[----:B------:R-:W1:Y:S01]  /*2040*/  SHFL.UP PT, R38, R14, 0x1, RZ ;  /* 0x042000000e267989 */ /* 0x000e6200000e00ff */
[----:B------:R-:W-:-:S03]  /*2050*/  SEL R24, R39, RZ, P0 ;  /* 0x000000ff27187207 */ /* 0x000fc60000000000 */
[----:B------:R-:W5:Y:S01]  /*2060*/  SHFL.UP PT, R33, R36, 0x2, RZ ;  /* 0x0440000024217989 */ /* 0x000f6200000e00ff */
[----:B--2---:R-:W-:Y:S01]  /*2070*/  SEL R34, R34, RZ, P1 ;  /* 0x000000ff22227207 */ /* 0x004fe20000800000 */
[----:B------:R-:W-:Y:S02]  /*2080*/  IMAD.IADD R22, R35, 0x1, R22 ;  /* 0x0000000123167824 */ /* 0x000fe400078e0216 */
[----:B------:R-:W-:Y:S01]  /*2090*/  REDG.E.ADD.STRONG.GPU desc[UR8][R4.64+-0x100], R23 ;  /* 0xffff00170400798e */ /* 0x000fe2000c12e108 */
[----:B----4-:R-:W-:-:S03]  /*20a0*/  IMAD.IADD R17, R17, 0x1, R18 ;  /* 0x0000000111117824 */ /* 0x010fc600078e0212 */
[----:B------:R-:W2:Y:S01]  /*20b0*/  SHFL.UP PT, R30, R13, 0x1, RZ ;  /* 0x042000000d1e7989 */ /* 0x000ea200000e00ff */
[----:B------:R-:W-:-:S03]  /*20c0*/  IMAD.IADD R19, R26, 0x1, R19 ;  /* 0x000000011a137824 */ /* 0x000fc600078e0213 */
[----:B------:R4:W-:Y:S01]  /*20d0*/  REDG.E.ADD.STRONG.GPU desc[UR8][R4.64+-0x80], R25 ;  /* 0xffff80190400798e */ /* 0x0009e2000c12e108 */
[----:B------:R-:W-:Y:S01]  /*20e0*/  IMAD.IADD R34, R37, 0x1, R34 ;  /* 0x0000000125227824 */ /* 0x000fe200078e0222 */
[----:B0-----:R-:W-:Y:S02]  /*20f0*/  SEL R29, R29, RZ, P2 ;  /* 0x000000ff1d1d7207 */ /* 0x001fe40001000000 */
[----:B------:R-:W0:Y:S01]  /*2100*/  SHFL.UP PT, R20, R27, 0x8, RZ ;  /* 0x050000001b147989 */ /* 0x000e2200000e00ff */
[----:B---3--:R-:W-:Y:S02]  /*2110*/  SEL R35, R40, RZ, P0 ;  /* 0x000000ff28237207 */ /* 0x008fe40000000000 */
[----:B------:R-:W-:Y:S01]  /*2120*/  IMAD.IADD R29, R32, 0x1, R29 ;  /* 0x00000001201d7824 */ /* 0x000fe200078e021d */
[----:B------:R3:W0:Y:S01]  /*2130*/  SHFL.IDX PT, R18, R19, 0x1f, 0x1f ;  /* 0x03e01f0013127f89 */ /* 0x00062200000e0000 */
[----:B-1----:R-:W-:Y:S01]  /*2140*/  SEL R31, R38, RZ, P0 ;  /* 0x000000ff261f7207 */ /* 0x002fe20000000000 */
[----:B------:R-:W-:Y:S01]  /*2150*/  IMAD.IADD R35, R16, 0x1, R35 ;  /* 0x0000000110237824 */ /* 0x000fe200078e0223 */
[----:B------:R-:W-:Y:S01]  /*2160*/  SEL R21, R21, RZ, P4 ;  /* 0x000000ff15157207 */ /* 0x000fe20002000000 */
[----:B----4-:R-:W-:Y:S01]  /*2170*/  IMAD.IADD R25, R11, 0x1, R24 ;  /* 0x000000010b197824 */ /* 0x010fe200078e0218 */
[----:B------:R-:W-:Y:S01]  /*2180*/  SHFL.UP PT, R37, R15, 0x1, RZ ;  /* 0x042000000f257989 */ /* 0x000fe200000e00ff */
[----:B-----5:R-:W-:Y:S01]  /*2190*/  SEL R33, R33, RZ, P1 ;  /* 0x000000ff21217207 */ /* 0x020fe20000800000 */
[----:B------:R-:W-:Y:S01]  /*21a0*/  IMAD.IADD R31, R14, 0x1, R31 ;  /* 0x000000010e1f7824 */ /* 0x000fe200078e021f */
[----:B---3--:R-:W-:Y:S01]  /*21b0*/  IADD3 R19, PT, PT, R19, R17, -R8 ;  /* 0x0000001113137210 */ /* 0x008fe20007ffe808 */
[----:B------:R-:W1:Y:S01]  /*21c0*/  SHFL.UP PT, R11, R22, 0x4, RZ ;  /* 0x04800000160b7989 */ /* 0x000e6200000e00ff */
[----:B------:R-:W-:Y:S01]  /*21d0*/  IMAD.IADD R21, R28, 0x1, R21 ;  /* 0x000000011c157824 */ /* 0x000fe200078e0215 */
[----:B--2---:R-:W-:-:S02]  /*21e0*/  SEL R30, R30, RZ, P0 ;  /* 0x000000ff1e1e7207 */ /* 0x004fc40000000000 */
[----:B------:R-:W2:Y:S01]  /*21f0*/  SHFL.UP PT, R26, R25, 0x2, RZ ;  /* 0x04400000191a7989 */ /* 0x000ea200000e00ff */
[----:B------:R-:W-:-:S03]  /*2200*/  IMAD.IADD R33, R36, 0x1, R33 ;  /* 0x0000000124217824 */ /* 0x000fc600078e0221 */
[----:B------:R-:W3:Y:S01]  /*2210*/  SHFL.UP PT, R23, R34, 0x4, RZ ;  /* 0x0480000022177989 */ /* 0x000ee200000e00ff */
[----:B0-----:R-:W-:-:S03]  /*2220*/  SEL R20, R20, RZ, P3 ;  /* 0x000000ff14147207 */ /* 0x001fc60001800000 */
[----:B------:R-:W0:Y:S01]  /*2230*/  SHFL.UP PT, R16, R29, 0x8, RZ ;  /* 0x050000001d107989 */ /* 0x000e2200000e00ff */
[----:B------:R-:W-:Y:S02]  /*2240*/  IMAD.IADD R32, R13, 0x1, R30 ;  /* 0x000000010d207824 */ /* 0x000fe400078e021e */
[----:B------:R-:W-:Y:S01]  /*2250*/  IMAD.IADD R17, R17, 0x1, R18 ;  /* 0x0000000111117824 */ /* 0x000fe200078e0212 */
[----:B------:R-:W4:Y:S01]  /*2260*/  SHFL.UP PT, R28, R31, 0x2, RZ ;  /* 0x044000001f1c7989 */ /* 0x000f2200000e00ff */
[----:B------:R-:W-:-:S03]  /*2270*/  IMAD.IADD R20, R27, 0x1, R20 ;  /* 0x000000011b147824 */ /* 0x000fc600078e0214 */
[----:B------:R-:W5:Y:S01]  /*2280*/  SHFL.UP PT, R24, R33, 0x4, RZ ;  /* 0x0480000021187989 */ /* 0x000f6200000e00ff */
[----:B-1----:R-:W-:-:S03]  /*2290*/  SEL R13, R11, RZ, P2 ;  /* 0x000000ff0b0d7207 */ /* 0x002fc60001000000 */
[----:B------:R-:W1:Y:S01]  /*22a0*/  SHFL.UP PT, R27, R35, 0x2, RZ ;  /* 0x04400000231b7989 */ /* 0x000e6200000e00ff */
[----:B--2---:R-:W-:-:S03]  /*22b0*/  SEL R26, R26, RZ, P1 ;  /* 0x000000ff1a1a7207 */ /* 0x004fc60000800000 */
[----:B------:R-:W2:Y:S01]  /*22c0*/  SHFL.UP PT, R38, R12, 0x1, RZ ;  /* 0x042000000c267989 */ /* 0x000ea200000e00ff */
[----:B------:R-:W-:Y:S01]  /*22d0*/  SEL R18, R37, RZ, P0 ;  /* 0x000000ff25127207 */ /* 0x000fe20000000000 */
[----:B------:R-:W-:Y:S01]  /*22e0*/  IMAD.IADD R22, R22, 0x1, R13 ;  /* 0x0000000116167824 */ /* 0x000fe200078e020d */
[----:B---3--:R-:W-:Y:S01]  /*22f0*/  SEL R23, R23, RZ, P2 ;  /* 0x000000ff17177207 */ /* 0x008fe20001000000 */
[----:B------:R-:W3:Y:S01]  /*2300*/  SHFL.UP PT, R11, R20, 0x10, RZ ;  /* 0x06000000140b7989 */ /* 0x000ee200000e00ff */
[----:B------:R-:W-:Y:S02]  /*2310*/  IMAD.IADD R26, R25, 0x1, R26 ;  /* 0x00000001191a7824 */ /* 0x000fe400078e021a */
[----:B------:R-:W-:Y:S01]  /*2320*/  IMAD.IADD R36, R15, 0x1, R18 ;  /* 0x000000010f247824 */ /* 0x000fe200078e0212 */
[----:B------:R-:W-:Y:S01]  /*2330*/  REDG.E.ADD.STRONG.GPU desc[UR8][R4.64], R19 ;  /* 0x000000130400798e */ /* 0x000fe2000c12e108 */
[----:B------:R-:W-:-:S03]  /*2340*/  IMAD.IADD R23, R34, 0x1, R23 ;  /* 0x0000000122177824 */ /* 0x000fc600078e0217 */
[----:B------:R-:W3:Y:S01]  /*2350*/  SHFL.UP PT, R15, R22, 0x8, RZ ;  /* 0x05000000160f7989 */ /* 0x000ee200000e00ff */
[----:B0-----:R-:W-:-:S03]  /*2360*/  SEL R16, R16, RZ, P3 ;  /* 0x000000ff10107207 */ /* 0x001fc60001800000 */
[----:B------:R0:W0:Y:S04]  /*2370*/  SHFL.IDX PT, R14, R21, 0x1f, 0x1f ;  /* 0x03e01f00150e7f89 */ /* 0x00002800000e0000 */
[----:B------:R-:W0:Y:S04]  /*2380*/  SHFL.UP PT, R19, R26, 0x4, RZ ;  /* 0x048000001a137989 */ /* 0x000e2800000e00ff */
[----:B------:R-:W0:Y:S04]  /*2390*/  SHFL.UP PT, R34, R32, 0x2, RZ ;  /* 0x0440000020227989 */ /* 0x000e2800000e00ff */
[----:B------:R-:W0:Y:S01]  /*23a0*/  SHFL.UP PT, R18, R23, 0x8, RZ ;  /* 0x0500000017127989 */ /* 0x000e2200000e00ff */
[----:B------:R-:W-:-:S03]  /*23b0*/  IMAD.IADD R16, R29, 0x1, R16 ;  /* 0x000000011d107824 */ /* 0x000fc600078e0210 */
[----:B------:R-:W0:Y:S01]  /*23c0*/  SHFL.UP PT, R29, R36, 0x2, RZ ;  /* 0x04400000241d7989 */ /* 0x000e2200000e00ff */
[----:B----4-:R-:W-:Y:S02]  /*23d0*/  SEL R28, R28, RZ, P1 ;  /* 0x000000ff1c1c7207 */ /* 0x010fe40000800000 */
[----:B-----5:R-:W-:Y:S02]  /*23e0*/  SEL R24, R24, RZ, P2 ;  /* 0x000000ff18187207 */ /* 0x020fe40001000000 */
[----:B-1----:R-:W-:Y:S01]  /*23f0*/  SEL R30, R27, RZ, P1 ;  /* 0x000000ff1b1e7207 */ /* 0x002fe20000800000 */
[----:B------:R-:W-:Y:S01]  /*2400*/  IMAD.IADD R28, R31, 0x1, R28 ;  /* 0x000000011f1c7824 */ /* 0x000fe200078e021c */
[----:B--2---:R-:W-:Y:S01]  /*2410*/  SEL R25, R38, RZ, P0 ;  /* 0x000000ff26197207 */ /* 0x004fe20000000000 */
[----:B------:R-:W-:Y:S01]  /*2420*/  IMAD.IADD R24, R33, 0x1, R24 ;  /* 0x0000000121187824 */ /* 0x000fe200078e0218 */
[----:B---3--:R-:W-:Y:S01]  /*2430*/  SEL R11, R11, RZ, P4 ;  /* 0x000000ff0b0b7207 */ /* 0x008fe20002000000 */
[----:B------:R-:W-:-:S02]  /*2440*/  IMAD.IADD R30, R35, 0x1, R30 ;  /* 0x00000001231e7824 */ /* 0x000fc400078e021e */
[----:B------:R-:W-:Y:S01]  /*2450*/  IMAD.IADD R35, R12, 0x1, R25 ;  /* 0x000000010c237824 */ /* 0x000fe200078e0219 */
[----:B0-----:R-:W-:Y:S01]  /*2460*/  IADD3 R21, PT, PT, R21, R17, -R8 ;  /* 0x0000001115157210 */ /* 0x001fe20007ffe808 */
[----:B------:R-:W0:Y:S01]  /*2470*/  SHFL.UP PT, R25, R28, 0x4, RZ ;  /* 0x048000001c197989 */ /* 0x000e2200000e00ff */
[----:B------:R-:W-:Y:S01]  /*2480*/  SEL R15, R15, RZ, P3 ;  /* 0x000000ff0f0f7207 */ /* 0x000fe20001800000 */
[----:B------:R-:W-:Y:S01]  /*2490*/  IMAD.IADD R17, R17, 0x1, R14 ;  /* 0x0000000111117824 */ /* 0x000fe200078e020e */
[----:B------:R-:W-:Y:S01]  /*24a0*/  SEL R19, R19, RZ, P2 ;  /* 0x000000ff13137207 */ /* 0x000fe20001000000 */
[----:B------:R-:W-:Y:S01]  /*24b0*/  IMAD.IADD R20, R20, 0x1, R11 ;  /* 0x0000000114147824 */ /* 0x000fe200078e020b */
[----:B------:R-:W-:Y:S01]  /*24c0*/  SHFL.UP PT, R14, R24, 0x8, RZ ;  /* 0x05000000180e7989 */ /* 0x000fe200000e00ff */
[----:B------:R-:W-:Y:S01]  /*24d0*/  SEL R11, R34, RZ, P1 ;  /* 0x000000ff220b7207 */ /* 0x000fe20000800000 */
[----:B------:R-:W-:Y:S01]  /*24e0*/  IMAD.IADD R15, R22, 0x1, R15 ;  /* 0x00000001160f7824 */ /* 0x000fe200078e020f */
[----:B------:R-:W-:Y:S01]  /*24f0*/  SEL R18, R18, RZ, P3 ;  /* 0x000000ff12127207 */ /* 0x000fe20001800000 */
[----:B------:R-:W1:Y:S01]  /*2500*/  SHFL.UP PT, R27, R30, 0x4, RZ ;  /* 0x048000001e1b7989 */ /* 0x000e6200000e00ff */
[----:B------:R-:W-:-:S03]  /*2510*/  IMAD.IADD R26, R26, 0x1, R19 ;  /* 0x000000011a1a7824 */ /* 0x000fc600078e0213 */
[----:B------:R-:W-:Y:S01]  /*2520*/  SHFL.UP PT, R37, R35, 0x2, RZ ;  /* 0x0440000023257989 */ /* 0x000fe200000e00ff */
[----:B------:R-:W-:-:S03]  /*2530*/  IMAD.IADD R32, R32, 0x1, R11 ;  /* 0x0000000120207824 */ /* 0x000fc600078e020b */
[----:B------:R-:W2:Y:S01]  /*2540*/  SHFL.UP PT, R13, R16, 0x10, RZ ;  /* 0x06000000100d7989 */ /* 0x000ea200000e00ff */
[----:B------:R-:W-:Y:S01]  /*2550*/  IMAD.IADD R23, R23, 0x1, R18 ;  /* 0x0000000117177824 */ /* 0x000fe200078e0212 */
[----:B------:R-:W-:Y:S02]  /*2560*/  SEL R29, R29, RZ, P1 ;  /* 0x000000ff1d1d7207 */ /* 0x000fe40000800000 */
[----:B------:R-:W-:Y:S04]  /*2570*/  LDS R11, [R10+0x980] ;  /* 0x000980000a0b7984 */ /* 0x000fe80000000800 */
[----:B------:R-:W3:Y:S01]  /*2580*/  SHFL.UP PT, R18, R15, 0x10, RZ ;  /* 0x060000000f127989 */ /* 0x000ee200000e00ff */
[----:B------:R-:W-:-:S03]  /*2590*/  IMAD.IADD R36, R36, 0x1, R29 ;  /* 0x0000000124247824 */ /* 0x000fc600078e021d */
[----:B------:R-:W4:Y:S04]  /*25a0*/  SHFL.UP PT, R22, R26, 0x8, RZ ;  /* 0x050000001a167989 */ /* 0x000f2800000e00ff */
[----:B------:R-:W5:Y:S04]  /*25b0*/  SHFL.UP PT, R31, R32, 0x4, RZ ;  /* 0x04800000201f7989 */ /* 0x000f6800000e00ff */
[----:B------:R-:W5:Y:S04]  /*25c0*/  SHFL.IDX PT, R12, R20, 0x1f, 0x1f ;  /* 0x03e01f00140c7f89 */ /* 0x000f6800000e0000 */
[----:B------:R-:W5:Y:S01]  /*25d0*/  SHFL.UP PT, R33, R36, 0x4, RZ ;  /* 0x0480000024217989 */ /* 0x000f6200000e00ff */
[----:B0-----:R-:W-:-:S03]  /*25e0*/  SEL R25, R25, RZ, P2 ;  /* 0x000000ff19197207 */ /* 0x001fc60001000000 */
[----:B------:R-:W0:Y:S01]  /*25f0*/  SHFL.UP PT, R19, R23, 0x10, RZ ;  /* 0x0600000017137989 */ /* 0x000e2200000e00ff */
[----:B-1----:R-:W-:-:S03]  /*2600*/  SEL R27, R27, RZ, P2 ;  /* 0x000000ff1b1b7207 */ /* 0x002fc60001000000 */
[----:B------:R1:W-:Y:S01]  /*2610*/  REDG.E.ADD.STRONG.GPU desc[UR8][R4.64+0x80], R21 ;  /* 0x000080150400798e */ /* 0x0003e2000c12e108 */
[----:B--2---:R-:W-:Y:S01]  /*2620*/  SEL R13, R13, RZ, P4 ;  /* 0x000000ff0d0d7207 */ /* 0x004fe20002000000 */
[----:B------:R-:W-:Y:S02]  /*2630*/  IMAD.IADD R28, R28, 0x1, R25 ;  /* 0x000000011c1c7824 */ /* 0x000fe400078e0219 */
[----:B------:R-:W-:Y:S01]  /*2640*/  IMAD.IADD R30, R30, 0x1, R27 ;  /* 0x000000011e1e7824 */ /* 0x000fe200078e021b */
[----:B-1----:R-:W-:Y:S02]  /*2650*/  SEL R5, R14, RZ, P3 ;  /* 0x000000ff0e057207 */ /* 0x002fe40001800000 */
[----:B------:R-:W-:Y:S01]  /*2660*/  SEL R4, R37, RZ, P1 ;  /* 0x000000ff25047207 */ /* 0x000fe20000800000 */
[----:B------:R-:W-:Y:S01]  /*2670*/  IMAD.IADD R16, R16, 0x1, R13 ;  /* 0x0000000110107824 */ /* 0x000fe200078e020d */
[----:B------:R-:W1:Y:S01]  /*2680*/  SHFL.UP PT, R27, R28, 0x8, RZ ;  /* 0x050000001c1b7989 */ /* 0x000e6200000e00ff */
[----:B------:R-:W-:-:S02]  /*2690*/  IMAD.IADD R24, R24, 0x1, R5 ;  /* 0x0000000118187824 */ /* 0x000fc400078e0205 */
[----:B------:R-:W-:Y:S01]  /*26a0*/  IMAD.IADD R35, R35, 0x1, R4 ;  /* 0x0000000123237824 */ /* 0x000fe200078e0204 */
[----:B---3--:R-:W-:Y:S02]  /*26b0*/  SEL R18, R18, RZ, P4 ;  /* 0x000000ff12127207 */ /* 0x008fe40002000000 */
[----:B----4-:R-:W-:Y:S01]  /*26c0*/  SEL R25, R22, RZ, P3 ;  /* 0x000000ff16197207 */ /* 0x010fe20001800000 */
[----:B------:R-:W2:Y:S01]  /*26d0*/  SHFL.UP PT, R21, R24, 0x10, RZ ;  /* 0x0600000018157989 */ /* 0x000ea200000e00ff */
[----:B-----5:R-:W-:Y:S01]  /*26e0*/  SEL R31, R31, RZ, P2 ;  /* 0x000000ff1f1f7207 */ /* 0x020fe20001000000 */
[----:B------:R-:W-:Y:S02]  /*26f0*/  IMAD.IADD R18, R15, 0x1, R18 ;  /* 0x000000010f127824 */ /* 0x000fe400078e0212 */
[----:B------:R-:W3:Y:S01]  /*2700*/  SHFL.UP PT, R34, R35, 0x4, RZ ;  /* 0x0480000023227989 */ /* 0x000ee200000e00ff */
[----:B------:R-:W-:-:S03]  /*2710*/  IMAD.IADD R25, R26, 0x1, R25 ;  /* 0x000000011a197824 */ /* 0x000fc600078e0219 */
[----:B------:R-:W-:Y:S01]  /*2720*/  SHFL.IDX PT, R14, R16, 0x1f, 0x1f ;  /* 0x03e01f00100e7f89 */ /* 0x000fe200000e0000 */
[----:B------:R-:W-:Y:S01]  /*2730*/  IMAD.IADD R31, R32, 0x1, R31 ;  /* 0x00000001201f7824 */ /* 0x000fe200078e021f */
[----:B------:R-:W-:Y:S01]  /*2740*/  IADD3 R13, PT, PT, R20, R17, -R8 ;  /* 0x00000011140d7210 */ /* 0x000fe20007ffe808 */
[----:B------:R-:W-:Y:S01]  /*2750*/  IMAD.IADD R17, R17, 0x1, R12 ;  /* 0x0000000111117824 */ /* 0x000fe200078e020c */
[----:B------:R-:W4:Y:S01]  /*2760*/  SHFL.UP PT, R29, R30, 0x8, RZ ;  /* 0x050000001e1d7989 */ /* 0x000f2200000e00ff */
[----:B------:R-:W-:Y:S02]  /*2770*/  SEL R33, R33, RZ, P2 ;  /* 0x000000ff21217207 */ /* 0x000fe40001000000 */
[----:B0-----:R-:W-:Y:S01]  /*2780*/  SEL R20, R19, RZ, P4 ;  /* 0x000000ff13147207 */ /* 0x001fe20002000000 */
[----:B------:R-:W0:Y:S04]  /*2790*/  SHFL.IDX PT, R12, R18, 0x1f, 0x1f ;  /* 0x03e01f00120c7f89 */ /* 0x000e2800000e0000 */
[----:B------:R-:W5:Y:S01]  /*27a0*/  SHFL.UP PT, R19, R25, 0x10, RZ ;  /* 0x0600000019137989 */ /* 0x000f6200000e00ff */
[----:B------:R-:W-:-:S03]  /*27b0*/  IMAD.IADD R33, R36, 0x1, R33 ;  /* 0x0000000124217824 */ /* 0x000fc600078e0221 */
[----:B------:R-:W5:Y:S01]  /*27c0*/  SHFL.UP PT, R26, R31, 0x8, RZ ;  /* 0x050000001f1a7989 */ /* 0x000f6200000e00ff */
[----:B------:R-:W-:-:S03]  /*27d0*/  VIADD R5, R9, 0x100 ;  /* 0x0000010009057836 */ /* 0x000fc60000000000 */
[----:B------:R-:W5:Y:S01]  /*27e0*/  SHFL.UP PT, R36, R11, 0x1, RZ ;  /* 0x042000000b247989 */ /* 0x000f6200000e00ff */
[----:B------:R-:W-:Y:S01]  /*27f0*/  IMAD.WIDE.U32 R4, R5, 0x4, R2 ;  /* 0x0000000405047825 */ /* 0x000fe200078e0002 */
[----:B-1----:R-:W-:Y:S02]  /*2800*/  SEL R27, R27, RZ, P3 ;  /* 0x000000ff1b1b7207 */ /* 0x002fe40001800000 */
[----:B------:R-:W1:Y:S01]  /*2810*/  SHFL.UP PT, R32, R33, 0x8, RZ ;  /* 0x0500000021207989 */ /* 0x000e6200000e00ff */
[----:B------:R-:W-:Y:S01]  /*2820*/  IMAD.IADD R20, R23, 0x1, R20 ;  /* 0x0000000117147824 */ /* 0x000fe200078e0214 */
[----:B--2---:R-:W-:Y:S02]  /*2830*/  SEL R21, R21, RZ, P4 ;  /* 0x000000ff15157207 */ /* 0x004fe40002000000 */
[----:B------:R2:W-:Y:S01]  /*2840*/  REDG.E.ADD.STRONG.GPU desc[UR8][R4.64+-0x100], R13 ;  /* 0xffff000d0400798e */ /* 0x0005e2000c12e108 */
[----:B---3--:R-:W-:Y:S01]  /*2850*/  SEL R34, R34, RZ, P2 ;  /* 0x000000ff22227207 */ /* 0x008fe20001000000 */
[----:B------:R-:W-:-:S02]  /*2860*/  IMAD.IADD R27, R28, 0x1, R27 ;  /* 0x000000011c1b7824 */ /* 0x000fc400078e021b */
[----:B------:R-:W-:Y:S01]  /*2870*/  LDS R37, [R10+0xa00] ;  /* 0x000a00000a257984 */ /* 0x000fe20000000800 */
[----:B------:R-:W-:Y:S01]  /*2880*/  IMAD.IADD R21, R24, 0x1, R21 ;  /* 0x0000000118157824 */ /* 0x000fe200078e0215 */
[----:B----4-:R-:W-:Y:S01]  /*2890*/  SEL R29, R29, RZ, P3 ;  /* 0x000000ff1d1d7207 */ /* 0x010fe20001800000 */
[----:B------:R-:W-:Y:S01]  /*28a0*/  IMAD.IADD R34, R35, 0x1, R34 ;  /* 0x0000000123227824 */ /* 0x000fe200078e0222 */
[----:B------:R-:W3:Y:S01]  /*28b0*/  SHFL.IDX PT, R22, R20, 0x1f, 0x1f ;  /* 0x03e01f0014167f89 */ /* 0x000ee200000e0000 */
[----:B--2---:R-:W-:Y:S01]  /*28c0*/  IADD3 R13, PT, PT, R16, R17, -R8 ;  /* 0x00000011100d7210 */ /* 0x004fe20007ffe808 */
[----:B------:R-:W-:Y:S02]  /*28d0*/  IMAD.IADD R17, R17, 0x1, R14 ;  /* 0x0000000111117824 */ /* 0x000fe400078e020e */
[----:B------:R-:W-:Y:S03]  /*28e0*/  LDS R14, [R10+0xa80] ;  /* 0x000a80000a0e7984 */ /* 0x000fe60000000800 */
[----:B------:R-:W-:Y:S01]  /*28f0*/  IADD3 R15, PT, PT, R18, R17, -R8 ;  /* 0x00000011120f7210 */ /* 0x000fe20007ffe808 */
[----:B------:R-:W2:Y:S01]  /*2900*/  SHFL.UP PT, R23, R27, 0x10, RZ ;  /* 0x060000001b177989 */ /* 0x000ea200000e00ff */
[----:B0-----:R-:W-:Y:S01]  /*2910*/  IMAD.IADD R17, R17, 0x1, R12 ;  /* 0x0000000111117824 */ /* 0x001fe200078e020c */
[----:B-----5:R-:W-:Y:S01]  /*2920*/  SEL R12, R19, RZ, P4 ;  /* 0x000000ff130c7207 */ /* 0x020fe20002000000 */
[----:B------:R-:W-:Y:S01]  /*2930*/  IMAD.IADD R29, R30, 0x1, R29 ;  /* 0x000000011e1d7824 */ /* 0x000fe200078e021d */
[----:B------:R0:W-:Y:S01]  /*2940*/  SHFL.IDX PT, R16, R21, 0x1f, 0x1f ;  /* 0x03e01f0015107f89 */ /* 0x0001e200000e0000 */
[----:B------:R-:W-:-:S03]  /*2950*/  SEL R26, R26, RZ, P3 ;  /* 0x000000ff1a1a7207 */ /* 0x000fc60001800000 */
[----:B------:R-:W-:Y:S01]  /*2960*/  SHFL.UP PT, R28, R34, 0x8, RZ ;  /* 0x05000000221c7989 */ /* 0x000fe200000e00ff */
[----:B------:R-:W-:Y:S01]  /*2970*/  SEL R36, R36, RZ, P0 ;  /* 0x000000ff24247207 */ /* 0x000fe20000000000 */
[----:B------:R-:W-:Y:S02]  /*2980*/  IMAD.IADD R25, R25, 0x1, R12 ;  /* 0x0000000119197824 */ /* 0x000fe400078e020c */
[----:B------:R-:W-:Y:S01]  /*2990*/  IMAD.IADD R31, R31, 0x1, R26 ;  /* 0x000000011f1f7824 */ /* 0x000fe200078e021a */
[----:B------:R-:W4:Y:S01]  /*29a0*/  SHFL.UP PT, R24, R29, 0x10, RZ ;  /* 0x060000001d187989 */ /* 0x000f2200000e00ff */
[----:B------:R-:W-:-:S03]  /*29b0*/  IMAD.IADD R36, R11, 0x1, R36 ;  /* 0x000000010b247824 */ /* 0x000fc600078e0224 */
[----:B------:R-:W5:Y:S01]  /*29c0*/  SHFL.IDX PT, R18, R25, 0x1f, 0x1f ;  /* 0x03e01f0019127f89 */ /* 0x000f6200000e0000 */
[----:B-1----:R-:W-:-:S03]  /*29d0*/  SEL R32, R32, RZ, P3 ;  /* 0x000000ff20207207 */ /* 0x002fc60001800000 */
[----:B------:R-:W1:Y:S04]  /*29e0*/  SHFL.UP PT, R11, R31, 0x10, RZ ;  /* 0x060000001f0b7989 */ /* 0x000e6800000e00ff */
[----:B------:R-:W1:Y:S01]  /*29f0*/  SHFL.UP PT, R26, R36, 0x2, RZ ;  /* 0x04400000241a7989 */ /* 0x000e6200000e00ff */
[----:B------:R-:W-:Y:S01]  /*2a00*/  IADD3 R19, PT, PT, R20, R17, -R8 ;  /* 0x0000001114137210 */ /* 0x000fe20007ffe808 */
[----:B------:R-:W-:Y:S02]  /*2a10*/  IMAD.IADD R32, R33, 0x1, R32 ;  /* 0x0000000121207824 */ /* 0x000fe400078e0220 */
[----:B---3--:R-:W-:Y:S01]  /*2a20*/  IMAD.IADD R17, R17, 0x1, R22 ;  /* 0x0000000111117824 */ /* 0x008fe200078e0216 */
[----:B------:R-:W-:Y:S01]  /*2a30*/  REDG.E.ADD.STRONG.GPU desc[UR8][R4.64+-0x80], R13 ;  /* 0xffff800d0400798e */ /* 0x000fe2000c12e108 */
[----:B--2---:R-:W-:-:S03]  /*2a40*/  SEL R20, R23, RZ, P4 ;  /* 0x000000ff17147207 */ /* 0x004fc60002000000 */
[----:B------:R-:W-:Y:S01]  /*2a50*/  REDG.E.ADD.STRONG.GPU desc[UR8][R4.64], R15 ;  /* 0x0000000f0400798e */ /* 0x000fe2000c12e108 */
[----:B0-----:R-:W-:-:S03]  /*2a60*/  IADD3 R21, PT, PT, R21, R17, -R8 ;  /* 0x0000001115157210 */ /* 0x001fc60007ffe808 */
[----:B------:R0:W-:Y:S01]  /*2a70*/  REDG.E.ADD.STRONG.GPU desc[UR8][R4.64+0x80], R19 ;  /* 0x000080130400798e */ /* 0x0001e2000c12e108 */
[----:B------:R-:W-:-:S03]  /*2a80*/  IMAD.IADD R27, R27, 0x1, R20 ;  /* 0x000000011b1b7824 */ /* 0x000fc600078e0214 */
[----:B------:R-:W2:Y:S01]  /*2a90*/  SHFL.UP PT, R15, R32, 0x10, RZ ;  /* 0x06000000200f7989 */ /* 0x000ea200000e00ff */
[----:B----4-:R-:W-:-:S03]  /*2aa0*/  SEL R24, R24, RZ, P4 ;  /* 0x000000ff18187207 */ /* 0x010fc60002000000 */
[----:B------:R-:W-:Y:S01]  /*2ab0*/  LDS R22, [R10+0xb00] ;  /* 0x000b00000a167984 */ /* 0x000fe20000000800 */
[----:B0-----:R-:W-:Y:S01]  /*2ac0*/  IMAD.IADD R5, R17, 0x1, R16 ;  /* 0x0000000111057824 */ /* 0x001fe200078e0210 */
[----:B------:R-:W-:Y:S02]  /*2ad0*/  SEL R17, R28, RZ, P3 ;  /* 0x000000ff1c117207 */ /* 0x000fe40001800000 */
[----:B------:R0:W3:Y:S03]  /*2ae0*/  SHFL.IDX PT, R4, R27, 0x1f, 0x1f ;  /* 0x03e01f001b047f89 */ /* 0x0000e600000e0000 */
[----:B------:R-:W-:Y:S01]  /*2af0*/  IMAD.IADD R34, R34, 0x1, R17 ;  /* 0x0000000122227824 */ /* 0x000fe200078e0211 */
[----:B------:R-:W4:Y:S01]  /*2b00*/  SHFL.UP PT, R30, R37, 0x1, RZ ;  /* 0x04200000251e7989 */ /* 0x000f2200000e00ff */
[----:B------:R-:W-:Y:S01]  /*2b10*/  IADD3 R25, PT, PT, R25, R5, -R8 ;  /* 0x0000000519197210 */ /* 0x000fe20007ffe808 */
[----:B-----5:R-:W-:-:S02]  /*2b20*/  IMAD.IADD R5, R5, 0x1, R18 ;  /* 0x0000000105057824 */ /* 0x020fc400078e0212 */
[----:B------:R-:W-:Y:S01]  /*2b30*/  LDS R17, [R10+0xb80] ;  /* 0x000b80000a117984 */ /* 0x000fe20000000800 */
[----:B-1----:R-:W-:Y:S01]  /*2b40*/  SEL R18, R11, RZ, P4 ;  /* 0x000000ff0b127207 */ /* 0x002fe20002000000 */
[----:B------:R-:W-:Y:S02]  /*2b50*/  VIADD R13, R9, 0x180 ;  /* 0x00000180090d7836 */ /* 0x000fe40000000000 */
[----:B------:R-:W-:Y:S01]  /*2b60*/  LDS R16, [R10+0xc00] ;  /* 0x000c00000a107984 */ /* 0x000fe20000000800 */
[----:B------:R-:W-:-:S03]  /*2b70*/  IMAD.IADD R24, R29, 0x1, R24 ;  /* 0x000000011d187824 */ /* 0x000fc600078e0218 */
[----:B------:R-:W1:Y:S01]  /*2b80*/  SHFL.UP PT, R35, R14, 0x1, RZ ;  /* 0x042000000e237989 */ /* 0x000e6200000e00ff */
[----:B------:R-:W-:Y:S01]  /*2b90*/  SEL R11, R26, RZ, P1 ;  /* 0x000000ff1a0b7207 */ /* 0x000fe20000800000 */
[----:B------:R-:W-:Y:S02]  /*2ba0*/  IMAD.WIDE.U32 R12, R13, 0x4, R2 ;  /* 0x000000040d0c7825 */ /* 0x000fe400078e0002 */
[----:B------:R-:W5:Y:S02]  /*2bb0*/  SHFL.UP PT, R29, R34, 0x10, RZ ;  /* 0x06000000221d7989 */ /* 0x000f6400000e00ff */
[----:B------:R-:W-:Y:S02]  /*2bc0*/  IMAD.IADD R31, R31, 0x1, R18 ;  /* 0x000000011f1f7824 */ /* 0x000fe400078e0212 */
[----:B------:R-:W-:Y:S04]  /*2bd0*/  LDS R23, [R10+0xc80] ;  /* 0x000c80000a177984 */ /* 0x000fe80000000800 */
[----:B------:R-:W-:Y:S01]  /*2be0*/  LDS R20, [R10+0xd80] ;  /* 0x000d80000a147984 */ /* 0x000fe20000000800 */
[----:B------:R-:W-:-:S03]  /*2bf0*/  IMAD.IADD R36, R36, 0x1, R11 ;  /* 0x0000000124247824 */ /* 0x000fc600078e020b */
[----:B------:R-:W5:Y:S04]  /*2c00*/  SHFL.IDX PT, R26, R24, 0x1f, 0x1f ;  /* 0x03e01f00181a7f89 */ /* 0x000f6800000e0000 */
[----:B------:R-:W-:Y:S01]  /*2c10*/  LDS R19, [R10+0xd00] ;  /* 0x000d00000a137984 */ /* 0x000fe20000000800 */
[----:B--2---:R-:W-:-:S03]  /*2c20*/  SEL R15, R15, RZ, P4 ;  /* 0x000000ff0f0f7207 */ /* 0x004fc60002000000 */
[----:B------:R-:W-:Y:S04]  /*2c30*/  REDG.E.ADD.STRONG.GPU desc[UR8][R12.64+-0x100], R21 ;  /* 0xffff00150c00798e */ /* 0x000fe8000c12e108 */
[----:B------:R-:W2:Y:S04]  /*2c40*/  SHFL.IDX PT, R28, R31, 0x1f, 0x1f ;  /* 0x03e01f001f1c7f89 */ /* 0x000ea800000e0000 */
[----:B------:R-:W-:Y:S04]  /*2c50*/  LDS R21, [R10+0xe00] ;  /* 0x000e00000a157984 */ /* 0x000fe80000000800 */
[----:B------:R-:W2:Y:S01]  /*2c60*/  SHFL.UP PT, R33, R36, 0x4, RZ ;  /* 0x0480000024217989 */ /* 0x000ea200000e00ff */
[----:B------:R-:W-:Y:S01]  /*2c70*/  IMAD.IADD R32, R32, 0x1, R15 ;  /* 0x0000000120207824 */ /* 0x000fe200078e020f */
[----:B0-----:R-:W-:Y:S01]  /*2c80*/  IADD3 R27, PT, PT, R27, R5, -R8 ;  /* 0x000000051b1b7210 */ /* 0x001fe20007ffe808 */
[----:B---3--:R-:W-:Y:S01]  /*2c90*/  IMAD.IADD R5, R5, 0x1, R4 ;  /* 0x0000000105057824 */ /* 0x008fe200078e0204 */
[----:B------:R-:W-:Y:S01]  /*2ca0*/  LDS R18, [R10+0xe80] ;  /* 0x000e80000a127984 */ /* 0x000fe20000000800 */
[----:B----4-:R-:W-:-:S02]  /*2cb0*/  SEL R4, R30, RZ, P0 ;  /* 0x000000ff1e047207 */ /* 0x010fc40000000000 */
[----:B-1----:R-:W-:Y:S01]  /*2cc0*/  SEL R35, R35, RZ, P0 ;  /* 0x000000ff23237207 */ /* 0x002fe20000000000 */
[----:B------:R-:W0:Y:S01]  /*2cd0*/  SHFL.IDX PT, R30, R32, 0x1f, 0x1f ;  /* 0x03e01f00201e7f89 */ /* 0x000e2200000e0000 */
[----:B-----5:R-:W-:Y:S01]  /*2ce0*/  SEL R29, R29, RZ, P4 ;  /* 0x000000ff1d1d7207 */ /* 0x020fe20002000000 */
[----:B------:R-:W-:Y:S02]  /*2cf0*/  IMAD.IADD R37, R37, 0x1, R4 ;  /* 0x0000000125257824 */ /* 0x000fe400078e0204 */
[----:B------:R-:W-:Y:S01]  /*2d00*/  LDS R15, [R10+0xf00] ;  /* 0x000f00000a0f7984 */ /* 0x000fe20000000800 */
[----:B------:R-:W-:Y:S01]  /*2d10*/  IMAD.IADD R35, R14, 0x1, R35 ;  /* 0x000000010e237824 */ /* 0x000fe200078e0223 */
[----:B------:R-:W-:Y:S01]  /*2d20*/  IADD3 R11, PT, PT, R24, R5, -R8 ;  /* 0x00000005180b7210 */ /* 0x000fe20007ffe808 */
[----:B------:R-:W-:Y:S01]  /*2d30*/  IMAD.IADD R5, R5, 0x1, R26 ;  /* 0x0000000105057824 */ /* 0x000fe200078e021a */
[----:B------:R1:W-:Y:S01]  /*2d40*/  REDG.E.ADD.STRONG.GPU desc[UR8][R12.64+-0x80], R25 ;  /* 0xffff80190c00798e */ /* 0x0003e2000c12e108 */
[----:B------:R-:W-:-:S03]  /*2d50*/  IMAD.IADD R29, R34, 0x1, R29 ;  /* 0x00000001221d7824 */ /* 0x000fc600078e021d */
[----:B------:R2:W-:Y:S04]  /*2d60*/  REDG.E.ADD.STRONG.GPU desc[UR8][R12.64], R27 ;  /* 0x0000001b0c00798e */ /* 0x0005e8000c12e108 */
[----:B------:R-:W3:Y:S04]  /*2d70*/  SHFL.UP PT, R26, R37, 0x2, RZ ;  /* 0x04400000251a7989 */ /* 0x000ee800000e00ff */
[----:B------:R-:W4:Y:S01]  /*2d80*/  SHFL.UP PT, R34, R35, 0x2, RZ ;  /* 0x0440000023227989 */ /* 0x000f2200000e00ff */
[----:B-1----:R-:W-:Y:S02]  /*2d90*/  VIADD R25, R9, 0x200 ;  /* 0x0000020009197836 */ /* 0x002fe40000000000 */
[----:B--2---:R-:W-:Y:S01]  /*2da0*/  IMAD.IADD R27, R5, 0x1, R28 ;  /* 0x00000001051b7824 */ /* 0x004fe200078e021c */
[----:B------:R-:W1:Y:S01]  /*2db0*/  SHFL.UP PT, R38, R17, 0x1, RZ ;  /* 0x0420000011267989 */ /* 0x000e6200000e00ff */
[----:B------:R-:W-:-:S03]  /*2dc0*/  SEL R33, R33, RZ, P2 ;  /* 0x000000ff21217207 */ /* 0x000fc60001000000 */
[----:B------:R-:W-:Y:S01]  /*2dd0*/  SHFL.UP PT, R28, R22, 0x1, RZ ;  /* 0x04200000161c7989 */ /* 0x000fe200000e00ff */
[----:B------:R-:W-:Y:S01]  /*2de0*/  IADD3 R31, PT, PT, R31, R5, -R8 ;  /* 0x000000051f1f7210 */ /* 0x000fe20007ffe808 */
[----:B------:R-:W-:Y:S02]  /*2df0*/  IMAD.WIDE.U32 R4, R25, 0x4, R2 ;  /* 0x0000000419047825 */ /* 0x000fe400078e0002 */
[----:B------:R-:W2:Y:S01]  /*2e00*/  SHFL.UP PT, R39, R16, 0x1, RZ ;  /* 0x0420000010277989 */ /* 0x000ea200000e00ff */
[----:B------:R-:W-:Y:S01]  /*2e10*/  IADD3 R25, PT, PT, R32, R27, -R8 ;  /* 0x0000001b20197210 */ /* 0x000fe20007ffe808 */
[----:B------:R-:W-:Y:S02]  /*2e20*/  IMAD.IADD R33, R36, 0x1, R33 ;  /* 0x0000000124217824 */ /* 0x000fe400078e0221 */
[----:B------:R-:W5:Y:S04]  /*2e30*/  SHFL.IDX PT, R14, R29, 0x1f, 0x1f ;  /* 0x03e01f001d0e7f89 */ /* 0x000f6800000e0000 */
[----:B------:R-:W5:Y:S04]  /*2e40*/  SHFL.UP PT, R32, R23, 0x1, RZ ;  /* 0x0420000017207989 */ /* 0x000f6800000e00ff */
[----:B------:R-:W5:Y:S04]  /*2e50*/  SHFL.UP PT, R36, R20, 0x1, RZ ;  /* 0x0420000014247989 */ /* 0x000f6800000e00ff */
[----:B------:R0:W-:Y:S04]  /*2e60*/  REDG.E.ADD.STRONG.GPU desc[UR8][R12.64+0x80], R11 ;  /* 0x0000800b0c00798e */ /* 0x0001e8000c12e108 */
[----:B------:R-:W5:Y:S04]  /*2e70*/  SHFL.UP PT, R24, R33, 0x8, RZ ;  /* 0x0500000021187989 */ /* 0x000f6800000e00ff */
[----:B------:R-:W-:Y:S01]  /*2e80*/  SHFL.UP PT, R12, R21, 0x1, RZ ;  /* 0x04200000150c7989 */ /* 0x000fe200000e00ff */
[----:B0-----:R-:W-:Y:S01]  /*2e90*/  IMAD.IADD R11, R27, 0x1, R30 ;  /* 0x000000011b0b7824 */ /* 0x001fe200078e021e */
[----:B---3--:R-:W-:-:S02]  /*2ea0*/  SEL R26, R26, RZ, P1 ;  /* 0x000000ff1a1a7207 */ /* 0x008fc40000800000 */
[----:B------:R-:W0:Y:S01]  /*2eb0*/  SHFL.UP PT, R30, R19, 0x1, RZ ;  /* 0x04200000131e7989 */ /* 0x000e2200000e00ff */
[----:B----4-:R-:W-:-:S03]  /*2ec0*/  SEL R34, R34, RZ, P1 ;  /* 0x000000ff22227207 */ /* 0x010fc60000800000 */
[----:B------:R3:W-:Y:S01]  /*2ed0*/  REDG.E.ADD.STRONG.GPU desc[UR8][R4.64+-0x100], R31 ;  /* 0xffff001f0400798e */ /* 0x0007e2000c12e108 */
[----:B-1----:R-:W-:Y:S01]  /*2ee0*/  SEL R38, R38, RZ, P0 ;  /* 0x000000ff26267207 */ /* 0x002fe20000000000 */
[----:B------:R-:W-:Y:S02]  /*2ef0*/  IMAD.IADD R26, R37, 0x1, R26 ;  /* 0x00000001251a7824 */ /* 0x000fe400078e021a */
[----:B------:R-:W-:Y:S01]  /*2f00*/  LDS R10, [R10+0xf80] ;  /* 0x000f80000a0a7984 */ /* 0x000fe20000000800 */
[----:B------:R-:W-:Y:S01]  /*2f10*/  IMAD.IADD R34, R35, 0x1, R34 ;  /* 0x0000000123227824 */ /* 0x000fe200078e0222 */
[----:B--2---:R-:W-:Y:S02]  /*2f20*/  SEL R39, R39, RZ, P0 ;  /* 0x000000ff27277207 */ /* 0x004fe40000000000 */
[----:B------:R-:W1:Y:S01]  /*2f30*/  SHFL.UP PT, R13, R18, 0x1, RZ ;  /* 0x04200000120d7989 */ /* 0x000e6200000e00ff */
[----:B---3--:R-:W-:-:S03]  /*2f40*/  SEL R31, R28, RZ, P0 ;  /* 0x000000ff1c1f7207 */ /* 0x008fc60000000000 */
[----:B------:R-:W-:Y:S01]  /*2f50*/  REDG.E.ADD.STRONG.GPU desc[UR8][R4.64+-0x80], R25 ;  /* 0xffff80190400798e */ /* 0x000fe2000c12e108 */
[----:B------:R-:W-:Y:S01]  /*2f60*/  IADD3 R29, PT, PT, R29, R11, -R8 ;  /* 0x0000000b1d1d7210 */ /* 0x000fe20007ffe808 */
[----:B-----5:R-:W-:Y:S02]  /*2f70*/  IMAD.IADD R11, R11, 0x1, R14 ;  /* 0x000000010b0b7824 */ /* 0x020fe400078e020e */
[----:B------:R-:W-:Y:S01]  /*2f80*/  IMAD.IADD R31, R22, 0x1, R31 ;  /* 0x00000001161f7824 */ /* 0x000fe200078e021f */
[----:B------:R-:W2:Y:S01]  /*2f90*/  SHFL.UP PT, R14, R15, 0x1, RZ ;  /* 0x042000000f0e7989 */ /* 0x000ea200000e00ff */
[----:B------:R-:W-:Y:S01]  /*2fa0*/  IMAD.IADD R38, R17, 0x1, R38 ;  /* 0x0000000111267824 */ /* 0x000fe200078e0226 */
[----:B------:R-:W-:Y:S01]  /*2fb0*/  SEL R32, R32, RZ, P0 ;  /* 0x000000ff20207207 */ /* 0x000fe20000000000 */
[----:B------:R-:W-:Y:S01]  /*2fc0*/  IMAD.IADD R39, R16, 0x1, R39 ;  /* 0x0000000110277824 */ /* 0x000fe200078e0227 */
[----:B------:R-:W3:Y:S01]  /*2fd0*/  SHFL.UP PT, R25, R26, 0x4, RZ ;  /* 0x048000001a197989 */ /* 0x000ee200000e00ff */
[----:B------:R-:W-:-:S03]  /*2fe0*/  SEL R17, R36, RZ, P0 ;  /* 0x000000ff24117207 */ /* 0x000fc60000000000 */
[----:B------:R-:W4:Y:S01]  /*2ff0*/  SHFL.UP PT, R27, R34, 0x4, RZ ;  /* 0x04800000221b7989 */ /* 0x000f2200000e00ff */
[----:B------:R-:W-:-:S03]  /*3000*/  SEL R24, R24, RZ, P3 ;  /* 0x000000ff18187207 */ /* 0x000fc60001800000 */
[----:B------:R-:W5:Y:S01]  /*3010*/  SHFL.UP PT, R16, R31, 0x2, RZ ;  /* 0x044000001f107989 */ /* 0x000f6200000e00ff */
[----:B------:R-:W-:Y:S01]  /*3020*/  IMAD.IADD R32, R23, 0x1, R32 ;  /* 0x0000000117207824 */ /* 0x000fe200078e0220 */
[----:B0-----:R-:W-:Y:S02]  /*3030*/  SEL R30, R30, RZ, P0 ;  /* 0x000000ff1e1e7207 */ /* 0x001fe40000000000 */
[----:B------:R0:W-:Y:S01]  /*3040*/  REDG.E.ADD.STRONG.GPU desc[UR8][R4.64], R29 ;  /* 0x0000001d0400798e */ /* 0x0001e2000c12e108 */
[----:B------:R-:W-:-:S03]  /*3050*/  SEL R12, R12, RZ, P0 ;  /* 0x000000ff0c0c7207 */ /* 0x000fc60000000000 */
[----:B------:R-:W5:Y:S01]  /*3060*/  SHFL.UP PT, R22, R38, 0x2, RZ ;  /* 0x0440000026167989 */ /* 0x000f6200000e00ff */
[----:B------:R-:W-:-:S03]  /*3070*/  IMAD.IADD R24, R33, 0x1, R24 ;  /* 0x0000000121187824 */ /* 0x000fc600078e0218 */
[----:B------:R-:W5:Y:S01]  /*3080*/  SHFL.UP PT, R23, R39, 0x2, RZ ;  /* 0x0440000027177989 */ /* 0x000f6200000e00ff */
[----:B0-----:R-:W-:Y:S02]  /*3090*/  IMAD.IADD R29, R20, 0x1, R17 ;  /* 0x00000001141d7824 */ /* 0x001fe400078e0211 */
[----:B------:R-:W-:-:S03]  /*30a0*/  IMAD.IADD R30, R19, 0x1, R30 ;  /* 0x00000001131e7824 */ /* 0x000fc600078e021e */
[----:B------:R-:W0:Y:S01]  /*30b0*/  SHFL.UP PT, R33, R29, 0x2, RZ ;  /* 0x044000001d217989 */ /* 0x000e2200000e00ff */
[----:B------:R-:W-:-:S03]  /*30c0*/  IMAD.IADD R12, R21, 0x1, R12 ;  /* 0x00000001150c7824 */ /* 0x000fc600078e020c */
[----:B------:R-:W0:Y:S04]  /*30d0*/  SHFL.UP PT, R21, R32, 0x2, RZ ;  /* 0x0440000020157989 */ /* 0x000e2800000e00ff */
[----:B------:R-:W0:Y:S01]  /*30e0*/  SHFL.UP PT, R28, R30, 0x2, RZ ;  /* 0x044000001e1c7989 */ /* 0x000e2200000e00ff */
[----:B-1----:R-:W-:Y:S02]  /*30f0*/  SEL R17, R13, RZ, P0 ;  /* 0x000000ff0d117207 */ /* 0x002fe40000000000 */
[----:B--2---:R-:W-:Y:S01]  /*3100*/  SEL R14, R14, RZ, P0 ;  /* 0x000000ff0e0e7207 */ /* 0x004fe20000000000 */
[----:B------:R-:W1:Y:S01]  /*3110*/  SHFL.UP PT, R13, R12, 0x2, RZ ;  /* 0x044000000c0d7989 */ /* 0x000e6200000e00ff */
[----:B---3--:R-:W-:Y:S01]  /*3120*/  SEL R25, R25, RZ, P2 ;  /* 0x000000ff19197207 */ /* 0x008fe20001000000 */
[----:B------:R-:W-:Y:S01]  /*3130*/  IMAD.IADD R17, R18, 0x1, R17 ;  /* 0x0000000112117824 */ /* 0x000fe200078e0211 */
[----:B----4-:R-:W-:-:S02]  /*3140*/  SEL R27, R27, RZ, P2 ;  /* 0x000000ff1b1b7207 */ /* 0x010fc40001000000 */
[----:B-----5:R-:W-:Y:S01]  /*3150*/  SEL R16, R16, RZ, P1 ;  /* 0x000000ff10107207 */ /* 0x020fe20000800000 */
[----:B------:R-:W-:Y:S01]  /*3160*/  IMAD.IADD R15, R15, 0x1, R14 ;  /* 0x000000010f0f7824 */ /* 0x000fe200078e020e */
[----:B------:R-:W-:Y:S01]  /*3170*/  SEL R19, R22, RZ, P1 ;  /* 0x000000ff16137207 */ /* 0x000fe20000800000 */
[----:B------:R-:W-:Y:S01]  /*3180*/  IMAD.IADD R25, R26, 0x1, R25 ;  /* 0x000000011a197824 */ /* 0x000fe200078e0219 */
[----:B------:R-:W2:Y:S01]  /*3190*/  SHFL.UP PT, R14, R17, 0x2, RZ ;  /* 0x04400000110e7989 */ /* 0x000ea200000e00ff */
[----:B------:R-:W-:Y:S01]  /*31a0*/  IMAD.IADD R27, R34, 0x1, R27 ;  /* 0x00000001221b7824 */ /* 0x000fe200078e021b */
[----:B------:R-:W-:Y:S01]  /*31b0*/  SEL R26, R23, RZ, P1 ;  /* 0x000000ff171a7207 */ /* 0x000fe20000800000 */
[----:B------:R-:W-:Y:S01]  /*31c0*/  IMAD.IADD R31, R31, 0x1, R16 ;  /* 0x000000011f1f7824 */ /* 0x000fe200078e0210 */
[----:B------:R-:W3:Y:S01]  /*31d0*/  SHFL.UP PT, R18, R10, 0x1, RZ ;  /* 0x042000000a127989 */ /* 0x000ee200000e00ff */
[----:B0-----:R-:W-:Y:S01]  /*31e0*/  SEL R34, R33, RZ, P1 ;  /* 0x000000ff21227207 */ /* 0x001fe20000800000 */
[----:B------:R-:W-:-:S02]  /*31f0*/  IMAD.IADD R38, R38, 0x1, R19 ;  /* 0x0000000126267824 */ /* 0x000fc400078e0213 */
[----:B------:R-:W-:Y:S01]  /*3200*/  SHFL.UP PT, R16, R15, 0x2, RZ ;  /* 0x044000000f107989 */ /* 0x000fe200000e00ff */
[----:B------:R-:W-:-:S03]  /*3210*/  IMAD.IADD R39, R39, 0x1, R26 ;  /* 0x0000000127277824 */ /* 0x000fc600078e021a */
[----:B------:R-:W0:Y:S01]  /*3220*/  SHFL.UP PT, R23, R27, 0x8, RZ ;  /* 0x050000001b177989 */ /* 0x000e2200000e00ff */
[----:B------:R-:W-:-:S03]  /*3230*/  SEL R21, R21, RZ, P1 ;  /* 0x000000ff15157207 */ /* 0x000fc60000800000 */
[----:B------:R-:W4:Y:S01]  /*3240*/  SHFL.UP PT, R26, R31, 0x4, RZ ;  /* 0x048000001f1a7989 */ /* 0x000f2200000e00ff */
[----:B------:R-:W-:Y:S01]  /*3250*/  SEL R19, R28, RZ, P1 ;  /* 0x000000ff1c137207 */ /* 0x000fe20000800000 */
[----:B------:R-:W-:Y:S02]  /*3260*/  IMAD.IADD R35, R29, 0x1, R34 ;  /* 0x000000011d237824 */ /* 0x000fe400078e0222 */
[----:B------:R-:W5:Y:S01]  /*3270*/  SHFL.UP PT, R20, R24, 0x10, RZ ;  /* 0x0600000018147989 */ /* 0x000f6200000e00ff */
[----:B------:R-:W-:-:S03]  /*3280*/  IMAD.IADD R32, R32, 0x1, R21 ;  /* 0x0000000120207824 */ /* 0x000fc600078e0215 */
[----:B------:R-:W5:Y:S04]  /*3290*/  SHFL.UP PT, R22, R25, 0x8, RZ ;  /* 0x0500000019167989 */ /* 0x000f6800000e00ff */
[----:B------:R-:W5:Y:S04]  /*32a0*/  SHFL.UP PT, R28, R38, 0x4, RZ ;  /* 0x04800000261c7989 */ /* 0x000f6800000e00ff */
[----:B------:R-:W5:Y:S01]  /*32b0*/  SHFL.UP PT, R29, R39, 0x4, RZ ;  /* 0x04800000271d7989 */ /* 0x000f6200000e00ff */
[----:B-1----:R-:W-:Y:S01]  /*32c0*/  SEL R13, R13, RZ, P1 ;  /* 0x000000ff0d0d7207 */ /* 0x002fe20000800000 */
[----:B------:R-:W-:-:S02]  /*32d0*/  IMAD.IADD R33, R30, 0x1, R19 ;  /* 0x000000011e217824 */ /* 0x000fc400078e0213 */
[----:B------:R-:W1:Y:S01]  /*32e0*/  SHFL.UP PT, R30, R32, 0x4, RZ ;  /* 0x04800000201e7989 */ /* 0x000e6200000e00ff */
[----:B--2---:R-:W-:Y:S01]  /*32f0*/  SEL R14, R14, RZ, P1 ;  /* 0x000000ff0e0e7207 */ /* 0x004fe20000800000 */
[----:B------:R-:W-:Y:S02]  /*3300*/  IMAD.IADD R13, R12, 0x1, R13 ;  /* 0x000000010c0d7824 */ /* 0x000fe400078e020d */
[----:B------:R-:W2:Y:S01]  /*3310*/  SHFL.UP PT, R34, R33, 0x4, RZ ;  /* 0x0480000021227989 */ /* 0x000ea200000e00ff */
[----:B---3--:R-:W-:Y:S01]  /*3320*/  SEL R19, R18, RZ, P0 ;  /* 0x000000ff12137207 */ /* 0x008fe20000000000 */
[----:B------:R-:W-:Y:S02]  /*3330*/  IMAD.IADD R14, R17, 0x1, R14 ;  /* 0x00000001110e7824 */ /* 0x000fe400078e020e */
[----:B------:R-:W3:Y:S01]  /*3340*/  SHFL.UP PT, R36, R35, 0x4, RZ ;  /* 0x0480000023247989 */ /* 0x000ee200000e00ff */
[----:B0-----:R-:W-:Y:S02]  /*3350*/  SEL R18, R23, RZ, P3 ;  /* 0x000000ff17127207 */ /* 0x001fe40001800000 */
[----:B------:R-:W-:Y:S01]  /*3360*/  SEL R16, R16, RZ, P1 ;  /* 0x000000ff10107207 */ /* 0x000fe20000800000 */
[----:B------:R-:W0:Y:S01]  /*3370*/  SHFL.UP PT, R12, R13, 0x4, RZ ;  /* 0x048000000d0c7989 */ /* 0x000e2200000e00ff */
[----:B----4-:R-:W-:Y:S01]  /*3380*/  SEL R26, R26, RZ, P2 ;  /* 0x000000ff1a1a7207 */ /* 0x010fe20001000000 */
[----:B------:R-:W-:Y:S01]  /*3390*/  IMAD.IADD R19, R10, 0x1, R19 ;  /* 0x000000010a137824 */ /* 0x000fe200078e0213 */
[----:B-----5:R-:W-:Y:S01]  /*33a0*/  SEL R21, R20, RZ, P4 ;  /* 0x000000ff14157207 */ /* 0x020fe20002000000 */
[----:B------:R-:W4:Y:S01]  /*33b0*/  SHFL.UP PT, R10, R14, 0x4, RZ ;  /* 0x048000000e0a7989 */ /* 0x000f2200000e00ff */
[----:B------:R-:W-:Y:S01]  /*33c0*/  IMAD.IADD R27, R27, 0x1, R18 ;  /* 0x000000011b1b7824 */ /* 0x000fe200078e0212 */
[----:B------:R-:W-:Y:S01]  /*33d0*/  SEL R22, R22, RZ, P3 ;  /* 0x000000ff16167207 */ /* 0x000fe20001800000 */
[----:B------:R-:W-:Y:S01]  /*33e0*/  IMAD.IADD R16, R15, 0x1, R16 ;  /* 0x000000010f107824 */ /* 0x000fe200078e0210 */
[----:B------:R-:W-:Y:S01]  /*33f0*/  SEL R23, R28, RZ, P2 ;  /* 0x000000ff1c177207 */ /* 0x000fe20001000000 */
[----:B------:R-:W-:Y:S01]  /*3400*/  IMAD.IADD R26, R31, 0x1, R26 ;  /* 0x000000011f1a7824 */ /* 0x000fe200078e021a */
[----:B------:R-:W-:Y:S01]  /*3410*/  SEL R18, R29, RZ, P2 ;  /* 0x000000ff1d127207 */ /* 0x000fe20001000000 */
[----:B------:R-:W-:Y:S01]  /*3420*/  IMAD.IADD R21, R24, 0x1, R21 ;  /* 0x0000000118157824 */ /* 0x000fe200078e0215 */
[----:B------:R-:W5:Y:S01]  /*3430*/  SHFL.UP PT, R17, R19, 0x2, RZ ;  /* 0x0440000013117989 */ /* 0x000f6200000e00ff */
[----:B------:R-:W-:-:S02]  /*3440*/  IMAD.IADD R22, R25, 0x1, R22 ;  /* 0x0000000119167824 */ /* 0x000fc400078e0216 */
[----:B------:R-:W-:Y:S01]  /*3450*/  IMAD.IADD R38, R38, 0x1, R23 ;  /* 0x0000000126267824 */ /* 0x000fe200078e0217 */
[----:B------:R-:W5:Y:S01]  /*3460*/  SHFL.UP PT, R15, R16, 0x4, RZ ;  /* 0x04800000100f7989 */ /* 0x000f6200000e00ff */
[----:B------:R-:W-:Y:S01]  /*3470*/  IMAD.IADD R39, R39, 0x1, R18 ;  /* 0x0000000127277824 */ /* 0x000fe200078e0212 */
[----:B-1----:R-:W-:Y:S02]  /*3480*/  SEL R23, R30, RZ, P2 ;  /* 0x000000ff1e177207 */ /* 0x002fe40001000000 */
[----:B------:R-:W1:Y:S04]  /*3490*/  SHFL.UP PT, R25, R26, 0x8, RZ ;  /* 0x050000001a197989 */ /* 0x000e6800000e00ff */
[----:B------:R1:W1:Y:S01]  /*34a0*/  SHFL.IDX PT, R20, R21, 0x1f, 0x1f ;  /* 0x03e01f0015147f89 */ /* 0x00026200000e0000 */
[----:B--2---:R-:W-:-:S03]  /*34b0*/  SEL R34, R34, RZ, P2 ;  /* 0x000000ff22227207 */ /* 0x004fc60001000000 */
[----:B------:R-:W-:Y:S01]  /*34c0*/  SHFL.UP PT, R28, R38, 0x8, RZ ;  /* 0x05000000261c7989 */ /* 0x000fe200000e00ff */
[----:B------:R-:W-:-:S03]  /*34d0*/  IMAD.IADD R32, R32, 0x1, R23 ;  /* 0x0000000120207824 */ /* 0x000fc600078e0217 */
[----:B------:R-:W2:Y:S01]  /*34e0*/  SHFL.UP PT, R29, R39, 0x8, RZ ;  /* 0x05000000271d7989 */ /* 0x000ea200000e00ff */
[----:B---3--:R-:W-:Y:S01]  /*34f0*/  SEL R36, R36, RZ, P2 ;  /* 0x000000ff24247207 */ /* 0x008fe20001000000 */
[----:B------:R-:W-:Y:S01]  /*3500*/  IMAD.IADD R34, R33, 0x1, R34 ;  /* 0x0000000121227824 */ /* 0x000fe200078e0222 */
[----:B0-----:R-:W-:Y:S01]  /*3510*/  SEL R12, R12, RZ, P2 ;  /* 0x000000ff0c0c7207 */ /* 0x001fe20001000000 */
[----:B------:R-:W-:Y:S02]  /*3520*/  SHFL.UP PT, R30, R32, 0x8, RZ ;  /* 0x05000000201e7989 */ /* 0x000fe400000e00ff */
[----:B------:R-:W-:Y:S02]  /*3530*/  IMAD.IADD R36, R35, 0x1, R36 ;  /* 0x0000000123247824 */ /* 0x000fe400078e0224 */
[----:B------:R-:W0:Y:S01]  /*3540*/  SHFL.UP PT, R23, R22, 0x10, RZ ;  /* 0x0600000016177989 */ /* 0x000e2200000e00ff */
[----:B------:R-:W-:Y:S01]  /*3550*/  IMAD.IADD R12, R13, 0x1, R12 ;  /* 0x000000010d0c7824 */ /* 0x000fe200078e020c */
[----:B----4-:R-:W-:-:S02]  /*3560*/  SEL R13, R10, RZ, P2 ;  /* 0x000000ff0a0d7207 */ /* 0x010fc40001000000 */
[----:B------:R-:W-:Y:S04]  /*3570*/  SHFL.UP PT, R31, R34, 0x8, RZ ;  /* 0x05000000221f7989 */ /* 0x000fe800000e00ff */
[----:B------:R-:W3:Y:S01]  /*3580*/  SHFL.UP PT, R24, R27, 0x10, RZ ;  /* 0x060000001b187989 */ /* 0x000ee200000e00ff */
[----:B-----5:R-:W-:Y:S01]  /*3590*/  SEL R18, R17, RZ, P1 ;  /* 0x000000ff11127207 */ /* 0x020fe20000800000 */
[----:B------:R-:W-:Y:S02]  /*35a0*/  IMAD.IADD R13, R14, 0x1, R13 ;  /* 0x000000010e0d7824 */ /* 0x000fe400078e020d */
[----:B------:R-:W4:Y:S01]  /*35b0*/  SHFL.UP PT, R33, R36, 0x8, RZ ;  /* 0x0500000024217989 */ /* 0x000f2200000e00ff */
[----:B------:R-:W-:Y:S02]  /*35c0*/  SEL R15, R15, RZ, P2 ;  /* 0x000000ff0f0f7207 */ /* 0x000fe40001000000 */
[----:B-1----:R-:W-:Y:S01]  /*35d0*/  SEL R25, R25, RZ, P3 ;  /* 0x000000ff19197207 */ /* 0x002fe20001800000 */
[----:B------:R-:W1:Y:S01]  /*35e0*/  SHFL.UP PT, R10, R12, 0x8, RZ ;  /* 0x050000000c0a7989 */ /* 0x000e6200000e00ff */
[----:B------:R-:W-:Y:S01]  /*35f0*/  IADD3 R21, PT, PT, R21, R11, -R8 ;  /* 0x0000000b15157210 */ /* 0x000fe20007ffe808 */
[----:B------:R-:W-:Y:S01]  /*3600*/  IMAD.IADD R17, R11, 0x1, R20 ;  /* 0x000000010b117824 */ /* 0x000fe200078e0214 */
[----:B--2---:R-:W-:Y:S01]  /*3610*/  SEL R20, R29, RZ, P3 ;  /* 0x000000ff1d147207 */ /* 0x004fe20001800000 */
[----:B------:R-:W-:Y:S01]  /*3620*/  IMAD.IADD R18, R19, 0x1, R18 ;  /* 0x0000000113127824 */ /* 0x000fe200078e0212 */
[----:B------:R-:W2:Y:S01]  /*3630*/  SHFL.UP PT, R11, R13, 0x8, RZ ;  /* 0x050000000d0b7989 */ /* 0x000ea200000e00ff */
[----:B------:R-:W-:Y:S01]  /*3640*/  IMAD.IADD R15, R16, 0x1, R15 ;  /* 0x00000001100f7824 */ /* 0x000fe200078e020f */
[----:B------:R-:W-:Y:S01]  /*3650*/  SEL R19, R28, RZ, P3 ;  /* 0x000000ff1c137207 */ /* 0x000fe20001800000 */
[----:B------:R-:W-:Y:S01]  /*3660*/  IMAD.IADD R25, R26, 0x1, R25 ;  /* 0x000000011a197824 */ /* 0x000fe200078e0219 */
[----:B------:R-:W-:Y:S01]  /*3670*/  SHFL.UP PT, R16, R18, 0x4, RZ ;  /* 0x0480000012107989 */ /* 0x000fe200000e00ff */
[----:B------:R-:W-:-:S02]  /*3680*/  IMAD.IADD R39, R39, 0x1, R20 ;  /* 0x0000000127277824 */ /* 0x000fc400078e0214 */
[----:B------:R-:W-:Y:S01]  /*3690*/  IMAD.IADD R38, R38, 0x1, R19 ;  /* 0x0000000126267824 */ /* 0x000fe200078e0213 */
[----:B------:R-:W5:Y:S01]  /*36a0*/  SHFL.UP PT, R14, R15, 0x8, RZ ;  /* 0x050000000f0e7989 */ /* 0x000f6200000e00ff */
[----:B0-----:R-:W-:-:S03]  /*36b0*/  SEL R23, R23, RZ, P4 ;  /* 0x000000ff17177207 */ /* 0x001fc60002000000 */
[----:B------:R-:W0:Y:S04]  /*36c0*/  SHFL.UP PT, R19, R25, 0x10, RZ ;  /* 0x0600000019137989 */ /* 0x000e2800000e00ff */
[----:B------:R4:W-:Y:S01]  /*36d0*/  REDG.E.ADD.STRONG.GPU desc[UR8][R4.64+0x80], R21 ;  /* 0x000080150400798e */ /* 0x0009e2000c12e108 */
[----:B---3--:R-:W-:-:S03]  /*36e0*/  SEL R24, R24, RZ, P4 ;  /* 0x000000ff18187207 */ /* 0x008fc60002000000 */
[----:B------:R-:W3:Y:S01]  /*36f0*/  SHFL.UP PT, R21, R38, 0x10, RZ ;  /* 0x0600000026157989 */ /* 0x000ee200000e00ff */
[----:B------:R-:W-:-:S03]  /*3700*/  SEL R31, R31, RZ, P3 ;  /* 0x000000ff1f1f7207 */ /* 0x000fc60001800000 */
[----:B------:R-:W3:Y:S01]  /*3710*/  SHFL.UP PT, R28, R39, 0x10, RZ ;  /* 0x06000000271c7989 */ /* 0x000ee200000e00ff */
[----:B----4-:R-:W-:Y:S01]  /*3720*/  SEL R5, R30, RZ, P3 ;  /* 0x000000ff1e057207 */ /* 0x010fe20001800000 */
[----:B------:R-:W-:Y:S01]  /*3730*/  IMAD.IADD R23, R22, 0x1, R23 ;  /* 0x0000000116177824 */ /* 0x000fe200078e0217 */
[----:B------:R-:W-:-:S03]  /*3740*/  SEL R33, R33, RZ, P3 ;  /* 0x000000ff21217207 */ /* 0x000fc60001800000 */
[----:B------:R-:W-:Y:S02]  /*3750*/  IMAD.IADD R32, R32, 0x1, R5 ;  /* 0x0000000120207824 */ /* 0x000fe400078e0205 */
[----:B------:R-:W-:Y:S02]  /*3760*/  IMAD.IADD R24, R27, 0x1, R24 ;  /* 0x000000011b187824 */ /* 0x000fe400078e0218 */
[----:B------:R-:W-:Y:S01]  /*3770*/  IMAD.IADD R31, R34, 0x1, R31 ;  /* 0x00000001221f7824 */ /* 0x000fe200078e021f */
[----:B------:R-:W4:Y:S01]  /*3780*/  SHFL.UP PT, R27, R32, 0x10, RZ ;  /* 0x06000000201b7989 */ /* 0x000f2200000e00ff */
[----:B-1----:R-:W-:Y:S01]  /*3790*/  SEL R5, R10, RZ, P3 ;  /* 0x000000ff0a057207 */ /* 0x002fe20001800000 */
[----:B------:R-:W-:Y:S02]  /*37a0*/  IMAD.IADD R33, R36, 0x1, R33 ;  /* 0x0000000124217824 */ /* 0x000fe400078e0221 */
[----:B------:R1:W1:Y:S01]  /*37b0*/  SHFL.IDX PT, R20, R23, 0x1f, 0x1f ;  /* 0x03e01f0017147f89 */ /* 0x00026200000e0000 */
[----:B--2---:R-:W-:-:S03]  /*37c0*/  SEL R4, R11, RZ, P3 ;  /* 0x000000ff0b047207 */ /* 0x004fc60001800000 */
[----:B------:R-:W2:Y:S01]  /*37d0*/  SHFL.UP PT, R29, R31, 0x10, RZ ;  /* 0x060000001f1d7989 */ /* 0x000ea200000e00ff */
[----:B------:R-:W-:Y:S01]  /*37e0*/  IMAD.IADD R5, R12, 0x1, R5 ;  /* 0x000000010c057824 */ /* 0x000fe200078e0205 */
[----:B-----5:R-:W-:Y:S02]  /*37f0*/  SEL R14, R14, RZ, P3 ;  /* 0x000000ff0e0e7207 */ /* 0x020fe40001800000 */
[----:B------:R-:W-:Y:S01]  /*3800*/  SHFL.UP PT, R34, R33, 0x10, RZ ;  /* 0x0600000021227989 */ /* 0x000fe200000e00ff */
[----:B------:R-:W-:Y:S01]  /*3810*/  IMAD.IADD R10, R13, 0x1, R4 ;  /* 0x000000010d0a7824 */ /* 0x000fe200078e0204 */
[----:B------:R-:W-:Y:S02]  /*3820*/  SEL R13, R16, RZ, P2 ;  /* 0x000000ff100d7207 */ /* 0x000fe40001000000 */
[----:B------:R-:W5:Y:S01]  /*3830*/  SHFL.IDX PT, R22, R24, 0x1f, 0x1f ;  /* 0x03e01f0018167f89 */ /* 0x000f6200000e0000 */
[----:B0-----:R-:W-:-:S03]  /*3840*/  SEL R12, R19, RZ, P4 ;  /* 0x000000ff130c7207 */ /* 0x001fc60002000000 */
[----:B------:R-:W0:Y:S01]  /*3850*/  SHFL.UP PT, R4, R5, 0x10, RZ ;  /* 0x0600000005047989 */ /* 0x000e2200000e00ff */
[----:B------:R-:W-:Y:S01]  /*3860*/  IMAD.IADD R15, R15, 0x1, R14 ;  /* 0x000000010f0f7824 */ /* 0x000fe200078e020e */
[----:B---3--:R-:W-:Y:S01]  /*3870*/  SEL R21, R21, RZ, P4 ;  /* 0x000000ff15157207 */ /* 0x008fe20002000000 */
[----:B------:R-:W-:Y:S01]  /*3880*/  IMAD.IADD R18, R18, 0x1, R13 ;  /* 0x0000000112127824 */ /* 0x000fe200078e020d */
[----:B------:R-:W3:Y:S01]  /*3890*/  SHFL.UP PT, R11, R10, 0x10, RZ ;  /* 0x060000000a0b7989 */ /* 0x000ee200000e00ff */
[----:B------:R-:W-:Y:S01]  /*38a0*/  SEL R28, R28, RZ, P4 ;  /* 0x000000ff1c1c7207 */ /* 0x000fe20002000000 */
[----:B------:R-:W-:Y:S02]  /*38b0*/  IMAD.IADD R26, R25, 0x1, R12 ;  /* 0x00000001191a7824 */ /* 0x000fe400078e020c */
[----:B------:R-:W3:Y:S01]  /*38c0*/  SHFL.UP PT, R12, R15, 0x10, RZ ;  /* 0x060000000f0c7989 */ /* 0x000ee200000e00ff */
[----:B------:R-:W-:Y:S02]  /*38d0*/  IMAD.IADD R38, R38, 0x1, R21 ;  /* 0x0000000126267824 */ /* 0x000fe400078e0215 */
[----:B------:R-:W-:Y:S01]  /*38e0*/  IMAD.IADD R39, R39, 0x1, R28 ;  /* 0x0000000127277824 */ /* 0x000fe200078e021c */
[----:B------:R-:W3:Y:S01]  /*38f0*/  SHFL.UP PT, R16, R18, 0x8, RZ ;  /* 0x0500000012107989 */ /* 0x000ee200000e00ff */
[----:B----4-:R-:W-:-:S03]  /*3900*/  SEL R27, R27, RZ, P4 ;  /* 0x000000ff1b1b7207 */ /* 0x010fc60002000000 */
[----:B------:R-:W4:Y:S01]  /*3910*/  SHFL.IDX PT, R28, R26, 0x1f, 0x1f ;  /* 0x03e01f001a1c7f89 */ /* 0x000f2200000e0000 */
[----:B-1----:R-:W-:Y:S01]  /*3920*/  IADD3 R23, PT, PT, R23, R17, -R8 ;  /* 0x0000001117177210 */ /* 0x002fe20007ffe808 */
[----:B------:R-:W-:Y:S02]  /*3930*/  IMAD.IADD R17, R17, 0x1, R20 ;  /* 0x0000000111117824 */ /* 0x000fe400078e0214 */
[----:B------:R-:W1:Y:S01]  /*3940*/  SHFL.IDX PT, R20, R38, 0x1f, 0x1f ;  /* 0x03e01f0026147f89 */ /* 0x000e6200000e0000 */
[----:B--2---:R-:W-:Y:S01]  /*3950*/  SEL R14, R29, RZ, P4 ;  /* 0x000000ff1d0e7207 */ /* 0x004fe20002000000 */
[----:B------:R-:W-:Y:S02]  /*3960*/  IMAD.IADD R32, R32, 0x1, R27 ;  /* 0x0000000120207824 */ /* 0x000fe400078e021b */
[----:B------:R-:W2:Y:S01]  /*3970*/  SHFL.IDX PT, R30, R39, 0x1f, 0x1f ;  /* 0x03e01f00271e7f89 */ /* 0x000ea200000e0000 */
[----:B------:R-:W-:Y:S01]  /*3980*/  IADD3 R21, PT, PT, R24, R17, -R8 ;  /* 0x0000001118157210 */ /* 0x000fe20007ffe808 */
[----:B-----5:R-:W-:Y:S01]  /*3990*/  IMAD.IADD R25, R17, 0x1, R22 ;  /* 0x0000000111197824 */ /* 0x020fe200078e0216 */
[----:B------:R-:W-:Y:S01]  /*39a0*/  SEL R34, R34, RZ, P4 ;  /* 0x000000ff22227207 */ /* 0x000fe20002000000 */
[----:B------:R-:W-:Y:S01]  /*39b0*/  IMAD.IADD R24, R31, 0x1, R14 ;  /* 0x000000011f187824 */ /* 0x000fe200078e020e */
[----:B------:R-:W5:Y:S01]  /*39c0*/  SHFL.IDX PT, R22, R32, 0x1f, 0x1f ;  /* 0x03e01f0020167f89 */ /* 0x000f6200000e0000 */
[----:B0-----:R-:W-:-:S02]  /*39d0*/  SEL R4, R4, RZ, P4 ;  /* 0x000000ff04047207 */ /* 0x001fc40002000000 */
[----:B------:R-:W-:Y:S02]  /*39e0*/  IMAD.IADD R35, R33, 0x1, R34 ;  /* 0x0000000121237824 */ /* 0x000fe400078e0222 */
[----:B------:R-:W0:Y:S01]  /*39f0*/  SHFL.IDX PT, R34, R24, 0x1f, 0x1f ;  /* 0x03e01f0018227f89 */ /* 0x000e2200000e0000 */
[----:B---3--:R-:W-:Y:S01]  /*3a00*/  SEL R11, R11, RZ, P4 ;  /* 0x000000ff0b0b7207 */ /* 0x008fe20002000000 */
[----:B------:R-:W-:Y:S02]  /*3a10*/  IMAD.IADD R13, R5, 0x1, R4 ;  /* 0x00000001050d7824 */ /* 0x000fe400078e0204 */
[----:B------:R-:W3:Y:S01]  /*3a20*/  SHFL.IDX PT, R36, R35, 0x1f, 0x1f ;  /* 0x03e01f0023247f89 */ /* 0x000ee200000e0000 */
[----:B------:R-:W-:Y:S01]  /*3a30*/  SEL R4, R12, RZ, P4 ;  /* 0x000000ff0c047207 */ /* 0x000fe20002000000 */
[----:B------:R-:W-:Y:S01]  /*3a40*/  IMAD.IADD R14, R10, 0x1, R11 ;  /* 0x000000010a0e7824 */ /* 0x000fe200078e020b */
[----:B------:R-:W-:Y:S01]  /*3a50*/  SEL R5, R16, RZ, P3 ;  /* 0x000000ff10057207 */ /* 0x000fe20001800000 */
[----:B------:R-:W3:Y:S01]  /*3a60*/  SHFL.IDX PT, R12, R13, 0x1f, 0x1f ;  /* 0x03e01f000d0c7f89 */ /* 0x000ee200000e0000 */
[----:B----4-:R-:W-:-:S02]  /*3a70*/  IMAD.IADD R27, R25, 0x1, R28 ;  /* 0x00000001191b7824 */ /* 0x010fc400078e021c */
[----:B------:R-:W-:Y:S01]  /*3a80*/  IMAD.IADD R17, R15, 0x1, R4 ;  /* 0x000000010f117824 */ /* 0x000fe200078e0204 */
[----:B------:R-:W4:Y:S01]  /*3a90*/  SHFL.IDX PT, R16, R14, 0x1f, 0x1f ;  /* 0x03e01f000e107f89 */ /* 0x000f2200000e0000 */
[----:B------:R-:W-:Y:S02]  /*3aa0*/  IMAD.IADD R19, R18, 0x1, R5 ;  /* 0x0000000112137824 */ /* 0x000fe400078e0205 */
[----:B-1----:R-:W-:Y:S01]  /*3ab0*/  IMAD.IADD R15, R27, 0x1, R20 ;  /* 0x000000011b0f7824 */ /* 0x002fe200078e0214 */
[----:B------:R-:W-:Y:S03]  /*3ac0*/  SHFL.IDX PT, R18, R17, 0x1f, 0x1f ;  /* 0x03e01f0011127f89 */ /* 0x000fe600000e0000 */
[----:B--2---:R-:W-:Y:S01]  /*3ad0*/  IMAD.IADD R29, R15, 0x1, R30 ;  /* 0x000000010f1d7824 */ /* 0x004fe200078e021e */
[----:B------:R-:W1:Y:S03]  /*3ae0*/  SHFL.UP PT, R20, R19, 0x10, RZ ;  /* 0x0600000013147989 */ /* 0x000e6600000e00ff */
[----:B-----5:R-:W-:-:S02]  /*3af0*/  IMAD.IADD R31, R29, 0x1, R22 ;  /* 0x000000011d1f7824 */ /* 0x020fc400078e0216 */
[----:B------:R-:W-:Y:S02]  /*3b00*/  VIADD R11, R9, 0x280 ;  /* 0x00000280090b7836 */ /* 0x000fe40000000000 */
[----:B0-----:R-:W-:Y:S02]  /*3b10*/  IMAD.IADD R33, R31, 0x1, R34 ;  /* 0x000000011f217824 */ /* 0x001fe400078e0222 */
[----:B------:R-:W-:Y:S01]  /*3b20*/  IMAD.WIDE.U32 R4, R11, 0x4, R2 ;  /* 0x000000040b047825 */ /* 0x000fe200078e0002 */
[----:B------:R-:W-:-:S03]  /*3b30*/  IADD3 R39, PT, PT, R39, R15, -R8 ;  /* 0x0000000f27277210 */ /* 0x000fc60007ffe808 */
[----:B---3--:R-:W-:Y:S01]  /*3b40*/  IMAD.IADD R37, R33, 0x1, R36 ;  /* 0x0000000121257824 */ /* 0x008fe200078e0224 */
[----:B------:R-:W-:Y:S01]  /*3b50*/  REDG.E.ADD.STRONG.GPU desc[UR8][R4.64+-0x100], R23 ;  /* 0xffff00170400798e */ /* 0x000fe2000c12e108 */
[----:B------:R-:W-:Y:S02]  /*3b60*/  VIADD R7, R7, 0x1 ;  /* 0x0000000107077836 */ /* 0x000fe40000000000 */
[----:B------:R-:W-:Y:S01]  /*3b70*/  IMAD.IADD R15, R12, 0x1, R37 ;  /* 0x000000010c0f7824 */ /* 0x000fe200078e0225 */
[----:B------:R0:W-:Y:S01]  /*3b80*/  REDG.E.ADD.STRONG.GPU desc[UR8][R4.64+-0x80], R21 ;  /* 0xffff80150400798e */ /* 0x0001e2000c12e108 */
[----:B------:R-:W-:Y:S01]  /*3b90*/  VIADD R11, R9, 0x300 ;  /* 0x00000300090b7836 */ /* 0x000fe20000000000 */
[--C-:B------:R-:W-:Y:S02]  /*3ba0*/  IADD3 R25, PT, PT, R26, R25, -R8.reuse ;  /* 0x000000191a197210 */ /* 0x100fe40007ffe808 */
[----:B------:R-:W-:Y:S01]  /*3bb0*/  IADD3 R27, PT, PT, R38, R27, -R8 ;  /* 0x0000001b261b7210 */ /* 0x000fe20007ffe808 */
[----:B------:R-:W-:Y:S01]  /*3bc0*/  IMAD.WIDE.U32 R10, R11, 0x4, R2 ;  /* 0x000000040b0a7825 */ /* 0x000fe200078e0002 */
[----:B------:R-:W-:Y:S01]  /*3bd0*/  ISETP.NE.AND P0, PT, R7, 0x3, PT ;  /* 0x000000030700780c */ /* 0x000fe20003f05270 */
[----:B------:R-:W-:Y:S01]  /*3be0*/  REDG.E.ADD.STRONG.GPU desc[UR8][R4.64], R25 ;  /* 0x000000190400798e */ /* 0x000fe2000c12e108 */
[----:B------:R-:W-:-:S02]  /*3bf0*/  IADD3 R29, PT, PT, R32, R29, -R8 ;  /* 0x0000001d201d7210 */ /* 0x000fc40007ffe808 */
[----:B------:R-:W-:Y:S01]  /*3c00*/  IADD3 R31, PT, PT, R24, R31, -R8 ;  /* 0x0000001f181f7210 */ /* 0x000fe20007ffe808 */
[----:B------:R2:W-:Y:S01]  /*3c10*/  REDG.E.ADD.STRONG.GPU desc[UR8][R4.64+0x80], R27 ;  /* 0x0000801b0400798e */ /* 0x0005e2000c12e108 */
[----:B0-----:R-:W-:Y:S02]  /*3c20*/  VIADD R21, R9, 0x380 ;  /* 0x0000038009157836 */ /* 0x001fe40000000000 */
[----:B----4-:R-:W-:Y:S01]  /*3c30*/  IMAD.IADD R9, R15, 0x1, R16 ;  /* 0x000000010f097824 */ /* 0x010fe200078e0210 */
[--C-:B------:R-:W-:Y:S01]  /*3c40*/  IADD3 R33, PT, PT, R35, R33, -R8.reuse ;  /* 0x0000002123217210 */ /* 0x100fe20007ffe808 */
[----:B------:R0:W-:Y:S01]  /*3c50*/  REDG.E.ADD.STRONG.GPU desc[UR8][R10.64+-0x100], R39 ;  /* 0xffff00270a00798e */ /* 0x0001e2000c12e108 */
[----:B-1----:R-:W-:Y:S02]  /*3c60*/  SEL R20, R20, RZ, P4 ;  /* 0x000000ff14147207 */ /* 0x002fe40002000000 */
[----:B------:R-:W-:Y:S01]  /*3c70*/  IADD3 R18, PT, PT, -R8, R18, R9 ;  /* 0x0000001208127210 */ /* 0x000fe20007ffe109 */
[----:B------:R0:W-:Y:S01]  /*3c80*/  REDG.E.ADD.STRONG.GPU desc[UR8][R10.64+-0x80], R29 ;  /* 0xffff801d0a00798e */ /* 0x0001e2000c12e108 */
[----:B------:R-:W-:Y:S01]  /*3c90*/  IADD3 R13, PT, PT, R13, R37, -R8 ;  /* 0x000000250d0d7210 */ /* 0x000fe20007ffe808 */
[----:B--2---:R-:W-:Y:S01]  /*3ca0*/  IMAD.WIDE.U32 R4, R21, 0x4, R2 ;  /* 0x0000000415047825 */ /* 0x004fe200078e0002 */
[--C-:B------:R-:W-:Y:S01]  /*3cb0*/  IADD3 R15, PT, PT, R14, R15, -R8.reuse ;  /* 0x0000000f0e0f7210 */ /* 0x100fe20007ffe808 */
[----:B------:R0:W-:Y:S01]  /*3cc0*/  REDG.E.ADD.STRONG.GPU desc[UR8][R10.64], R31 ;  /* 0x0000001f0a00798e */ /* 0x0001e2000c12e108 */
[----:B------:R-:W-:-:S02]  /*3cd0*/  IADD3 R9, PT, PT, R17, R9, -R8 ;  /* 0x0000000911097210 */ /* 0x000fc40007ffe808 */
[----:B------:R-:W-:Y:S01]  /*3ce0*/  IADD3 R19, PT, PT, R18, R19, R20 ;  /* 0x0000001312137210 */ /* 0x000fe20007ffe014 */
[----:B------:R0:W-:Y:S04]  /*3cf0*/  REDG.E.ADD.STRONG.GPU desc[UR8][R10.64+0x80], R33 ;  /* 0x000080210a00798e */ /* 0x0001e8000c12e108 */
[----:B------:R0:W-:Y:S04]  /*3d00*/  REDG.E.ADD.STRONG.GPU desc[UR8][R4.64+-0x100], R13 ;  /* 0xffff000d0400798e */ /* 0x0001e8000c12e108 */
[----:B------:R0:W-:Y:S04]  /*3d10*/  REDG.E.ADD.STRONG.GPU desc[UR8][R4.64+-0x80], R15 ;  /* 0xffff800f0400798e */ /* 0x0001e8000c12e108 */
[----:B------:R0:W-:Y:S04]  /*3d20*/  REDG.E.ADD.STRONG.GPU desc[UR8][R4.64], R9 ;  /* 0x000000090400798e */ /* 0x0001e8000c12e108 */
[----:B------:R0:W-:Y:S01]  /*3d30*/  REDG.E.ADD.STRONG.GPU desc[UR8][R4.64+0x80], R19 ;  /* 0x000080130400798e */ /* 0x0001e2000c12e108 */
[----:B------:R-:W-:Y:S05]  /*3d40*/  @P0 BRA `(.L_x_1859) ;  /* 0xffffffd4009c0947 */ /* 0x000fea000383ffff */
[----:B------:R-:W-:Y:S05]  /*3d50*/  EXIT ;  /* 0x000000000000794d */ /* 0x000fea0003800000 */
.L_x_1860:
        /* <DEDUP_REMOVED lines=10> */
.L_x_3607:


//--------------------- .text._Z18compute_histogramsIjLi4ELi8ELi512ELb1EEvPKT_Pji --------------------------
	.section	.text._Z18compute_histogramsIjLi4ELi8ELi512ELb1EEvPKT_Pji,"ax",@progbits
	.align	128
        .global         _Z18compute_histogramsIjLi4ELi8ELi512ELb1EEvPKT_Pji
        .type           _Z18compute_histogramsIjLi4ELi8ELi512ELb1EEvPKT_Pji,@function
        .size           _Z18compute_histogramsIjLi4ELi8ELi512ELb1EEvPKT_Pji,(.L_x_3608 - _Z18compute_histogramsIjLi4ELi8ELi512ELb1EEvPKT_Pji)
        .other          _Z18compute_histogramsIjLi4ELi8ELi512ELb1EEvPKT_Pji,@"STO_CUDA_ENTRY STV_DEFAULT"
_Z18compute_histogramsIjLi4ELi8ELi512ELb1EEvPKT_Pji:
.text._Z18compute_histogramsIjLi4ELi8ELi512ELb1EEvPKT_Pji:
        /* <DEDUP_REMOVED lines=11> */
.L_x_1863:
[----:B-1----:R-:W-:-:S04]  /*00b0*/  IMAD.WIDE R4, R9, 0x4, R6 ;  /* 0x0000000409047825 */ /* 0x002fc800078e0206 */
[----:B0-----:R-:W-:Y:S01]  /*00c0*/  IMAD R9, R8, 0x200, R9 ;  /* 0x0000020008097824 */ /* 0x001fe200078e0209 */
[----:B------:R2:W-:Y:S04]  /*00d0*/  STG.E desc[UR6][R4.64], RZ ;  /* 0x000000ff04007986 */ /* 0x0005e8000c101906 */
[----:B------:R-:W-:-:S13]  /*00e0*/  ISETP.GE.AND P0, PT, R9, 0x400, PT ;  /* 0x000004000900780c */ /* 0x000fda0003f06270 */
[----:B--2---:R-:W-:Y:S05]  /*00f0*/  @!P0 BRA `(.L_x_1863) ;  /* 0xfffffffc00ec8947 */ /* 0x004fea000383ffff */
.L_x_1862:
[----:B------:R-:W-:Y:S05]  /*0100*/  BSYNC.RECONVERGENT B0 ;  /* 0x0000000000007941 */ /* 0x000fea0003800200 */
.L_x_1861:
[----:B------:R-:W0:Y:S01]  /*0110*/  S2UR UR5, SR_CgaCtaId ;  /* 0x00000000000579c3 */ /* 0x000e220000008800 */
[----:B------:R-:W-:Y:S01]  /*0120*/  UMOV UR4, 0x400 ;  /* 0x0000040000047882 */ /* 0x000fe20000000000 */
[----:B------:R-:W-:Y:S01]  /*0130*/  BSSY.RECONVERGENT B0, `(.L_x_1864) ;  /* 0x0000009000007945 */ /* 0x000fe20003800200 */
[----:B------:R-:W-:Y:S01]  /*0140*/  IMAD.MOV.U32 R5, RZ, RZ, R0 ;  /* 0x000000ffff057224 */ /* 0x000fe200078e0000 */
[----:B0-----:R-:W-:-:S06]  /*0150*/  ULEA UR4, UR5, UR4, 0x18 ;  /* 0x0000000405047291 */ /* 0x001fcc000f8ec0ff */
[----:B------:R-:W-:-:S07]  /*0160*/  LEA R4, R0, UR4, 0x2 ;  /* 0x0000000400047c11 */ /* 0x000fce000f8e10ff */
.L_x_1865:
[C---:B------:R-:W-:Y:S01]  /*0170*/  ISETP.GE.U32.AND P0, PT, R5.reuse, 0x200, PT ;  /* 0x000002000500780c */ /* 0x040fe20003f06070 */
[----:B------:R0:W-:Y:S01]  /*0180*/  STS [R4], RZ ;  /* 0x000000ff04007388 */ /* 0x0001e20000000800 */
[----:B------:R-:W-:Y:S02]  /*0190*/  VIADD R5, R5, 0x200 ;  /* 0x0000020005057836 */ /* 0x000fe40000000000 */
[----:B0-----:R-:W-:-:S09]  /*01a0*/  VIADD R4, R4, 0x800 ;  /* 0x0000080004047836 */ /* 0x001fd20000000000 */
[----:B------:R-:W-:Y:S05]  /*01b0*/  @!P0 BRA `(.L_x_1865) ;  /* 0xfffffffc00ec8947 */ /* 0x000fea000383ffff */
[----:B------:R-:W-:Y:S05]  /*01c0*/  BSYNC.RECONVERGENT B0 ;  /* 0x0000000000007941 */ /* 0x000fea0003800200 */
.L_x_1864:
        /* <DEDUP_REMOVED lines=34> */
.L_x_1875:
        /* <DEDUP_REMOVED lines=25> */
[----:B------:R-:W-:Y:S02]  /*0580*/  ISETP.NE.U32.AND P0, PT, R11, 0x1, PT ;  /* 0x000000010b00780c */ /* 0x000fe40003f05070 */
[----:B------:R-:W-:Y:S02]  /*0590*/  LOP3.LUT R12, R12, 0x1, RZ, 0xc0, !PT ;  /* 0x000000010c0c7812 */ /* 0x000fe400078ec0ff */
[----:B------:R-:W-:-:S02]  /*05a0*/  LOP3.LUT R8, R8, R10, R9, 0x60, !PT ;  /* 0x0000000a08087212 */ /* 0x000fc400078e6009 */
[----:B------:R-:W-:Y:S02]  /*05b0*/  VOTE.ANY R9, PT, !P3 ;  /* 0x0000000000097806 */ /* 0x000fe400058e0100 */
[C---:B------:R-:W-:Y:S01]  /*05c0*/  ISETP.NE.U32.AND P2, PT, R12.reuse, 0x1, PT ;  /* 0x000000010c00780c */ /* 0x040fe20003f45070 */
[----:B------:R-:W-:Y:S01]  /*05d0*/  VIADD R12, R12, 0xffffffff ;  /* 0xffffffff0c0c7836 */ /* 0x000fe20000000000 */
[----:B------:R-:W-:Y:S02]  /*05e0*/  SHF.R.U32.HI R10, RZ, 0x5, R7 ;  /* 0x00000005ff0a7819 */ /* 0x000fe40000011607 */
[----:B------:R-:W-:Y:S02]  /*05f0*/  LOP3.LUT R9, R8, R9, R13, 0x60, !PT ;  /* 0x0000000908097212 */ /* 0x000fe400078e600d */
[----:B------:R-:W-:Y:S01]  /*0600*/  LOP3.LUT R13, R10, 0x1, RZ, 0xc0, !PT ;  /* 0x000000010a0d7812 */ /* 0x000fe200078ec0ff */
[----:B------:R-:W-:Y:S01]  /*0610*/  VIADD R10, R11, 0xffffffff ;  /* 0xffffffff0b0a7836 */ /* 0x000fe20000000000 */
[--C-:B------:R-:W-:Y:S01]  /*0620*/  SHF.R.U32.HI R14, RZ, 0x6, R7.reuse ;  /* 0x00000006ff0e7819 */ /* 0x100fe20000011607 */
[----:B------:R-:W0:Y:S01]  /*0630*/  S2R R8, SR_LTMASK ;  /* 0x0000000000087919 */ /* 0x000e220000003900 */
[----:B------:R-:W-:-:S02]  /*0640*/  SHF.R.U32.HI R15, RZ, 0x7, R7 ;  /* 0x00000007ff0f7819 */ /* 0x000fc40000011607 */
[----:B------:R-:W-:Y:S02]  /*0650*/  VOTE.ANY R11, PT, !P0 ;  /* 0x00000000000b7806 */ /* 0x000fe400040e0100 */
[----:B------:R-:W-:Y:S02]  /*0660*/  ISETP.NE.U32.AND P0, PT, R13, 0x1, PT ;  /* 0x000000010d00780c */ /* 0x000fe40003f05070 */
        /* <DEDUP_REMOVED lines=19> */
[----:B0-----:R-:W-:Y:S02]  /*07a0*/  LOP3.LUT P2, RZ, R8, R15, RZ, 0xc0, !PT ;  /* 0x0000000f08ff7212 */ /* 0x001fe4000784c0ff */
[----:B------:R-:W-:Y:S02]  /*07b0*/  SHF.R.U32.HI R9, RZ, 0x8, R7 ;  /* 0x00000008ff097819 */ /* 0x000fe40000011607 */
[----:B------:R-:W-:Y:S02]  /*07c0*/  PLOP3.LUT P0, PT, P2, P0, PT, 0x8, 0x80 ;  /* 0x000000000080781c */ /* 0x000fe40001700170 */
[----:B------:R-:W-:Y:S02]  /*07d0*/  LOP3.LUT R13, R10, 0x1, RZ, 0xc0, !PT ;  /* 0x000000010a0d7812 */ /* 0x000fe400078ec0ff */
[----:B------:R-:W-:-:S02]  /*07e0*/  ISETP.LT.AND P0, PT, R2, UR8, P0 ;  /* 0x0000000802007c0c */ /* 0x000fc40008701270 */
[----:B------:R-:W-:Y:S02]  /*07f0*/  LOP3.LUT R12, R9, 0x1, RZ, 0xc0, !PT ;  /* 0x00000001090c7812 */ /* 0x000fe400078ec0ff */
[----:B------:R-:W-:Y:S02]  /*0800*/  SHF.R.U32.HI R10, RZ, 0xa, R7 ;  /* 0x0000000aff0a7819 */ /* 0x000fe40000011607 */
[----:B------:R-:W-:Y:S02]  /*0810*/  ISETP.NE.U32.AND P2, PT, R12, 0x1, PT ;  /* 0x000000010c00780c */ /* 0x000fe40003f45070 */
[----:B------:R-:W-:Y:S02]  /*0820*/  ISETP.NE.U32.AND P3, PT, R13, 0x1, PT ;  /* 0x000000010d00780c */ /* 0x000fe40003f65070 */
[----:B------:R-:W-:-:S03]  /*0830*/  LOP3.LUT R14, R10, 0x1, RZ, 0xc0, !PT ;  /* 0x000000010a0e7812 */ /* 0x000fc600078ec0ff */
        /* <DEDUP_REMOVED lines=8> */
.L_x_1868:
[----:B------:R-:W-:Y:S05]  /*08c0*/  BSYNC.RECONVERGENT B0 ;  /* 0x0000000000007941 */ /* 0x000fea0003800200 */
.L_x_1867:
[----:B------:R-:W-:Y:S01]  /*08d0*/  ISETP.NE.U32.AND P0, PT, R14, 0x1, PT ;  /* 0x000000010e00780c */ /* 0x000fe20003f05070 */
[----:B0-----:R-:W-:Y:S01]  /*08e0*/  VIADD R11, R12, 0xffffffff ;  /* 0xffffffff0c0b7836 */ /* 0x001fe20000000000 */
[--C-:B------:R-:W-:Y:S01]  /*08f0*/  SHF.R.U32.HI R15, RZ, 0xb, R7.reuse ;  /* 0x0000000bff0f7819 */ /* 0x100fe20000011607 */
[----:B------:R-:W-:Y:S01]  /*0900*/  VIADD R13, R13, 0xffffffff ;  /* 0xffffffff0d0d7836 */ /* 0x000fe20000000000 */
[----:B------:R-:W-:Y:S01]  /*0910*/  VOTE.ANY R12, PT, !P2 ;  /* 0x00000000000c7806 */ /* 0x000fe200050e0100 */
[----:B------:R-:W-:Y:S01]  /*0920*/  BSSY.RECONVERGENT B0, `(.L_x_1869) ;  /* 0x000003a000007945 */ /* 0x000fe20003800200 */
[----:B------:R-:W-:Y:S02]  /*0930*/  VOTE.ANY R10, PT, !P1 ;  /* 0x00000000000a7806 */ /* 0x000fe400048e0100 */
[----:B------:R-:W-:Y:S02]  /*0940*/  LOP3.LUT R15, R15, 0x1, RZ, 0xc0, !PT ;  /* 0x000000010f0f7812 */ /* 0x000fe400078ec0ff */
[----:B------:R-:W-:-:S02]  /*0950*/  SHF.R.U32.HI R16, RZ, 0xc, R7 ;  /* 0x0000000cff107819 */ /* 0x000fc40000011607 */
[----:B------:R-:W-:Y:S02]  /*0960*/  LOP3.LUT R10, R10, R12, R11, 0x60, !PT ;  /* 0x0000000c0a0a7212 */ /* 0x000fe400078e600b */
[C---:B------:R-:W-:Y:S01]  /*0970*/  ISETP.NE.U32.AND P2, PT, R15.reuse, 0x1, PT ;  /* 0x000000010f00780c */ /* 0x040fe20003f45070 */
[----:B------:R-:W-:Y:S01]  /*0980*/  VIADD R15, R15, 0xffffffff ;  /* 0xffffffff0f0f7836 */ /* 0x000fe20000000000 */
[----:B------:R-:W-:Y:S02]  /*0990*/  VOTE.ANY R11, PT, !P3 ;  /* 0x00000000000b7806 */ /* 0x000fe400058e0100 */
        /* <DEDUP_REMOVED lines=36> */
[----:B------:R-:W-:Y:S02]  /*0be0*/  ISETP.LT.AND P0, PT, R2, UR8, P0 ;  /* 0x0000000802007c0c */ /* 0x000fe40008701270 */
        /* <DEDUP_REMOVED lines=12> */
[----:B-1----:R0:W-:Y:S03]  /*0cb0*/  ATOMS.ADD RZ, [R12+UR4+0x400], R11 ;  /* 0x0004000b0cff798c */ /* 0x0021e60008000004 */
.L_x_1870:
[----:B------:R-:W-:Y:S05]  /*0cc0*/  BSYNC.RECONVERGENT B0 ;  /* 0x0000000000007941 */ /* 0x000fea0003800200 */
.L_x_1869:
[----:B0-----:R-:W-:Y:S01]  /*0cd0*/  VIADD R12, R13, 0xffffffff ;  /* 0xffffffff0d0c7836 */ /* 0x001fe20000000000 */
        /* <DEDUP_REMOVED lines=61> */
.L_x_1872:
[----:B------:R-:W-:Y:S05]  /*10b0*/  BSYNC.RECONVERGENT B0 ;  /* 0x0000000000007941 */ /* 0x000fea0003800200 */
.L_x_1871:
[----:B------:R-:W-:Y:S01]  /*10c0*/  LOP3.LUT R14, R14, 0x1, RZ, 0xc0, !PT ;  /* 0x000000010e0e7812 */ /* 0x000fe200078ec0ff */
[----:B0-----:R-:W-:Y:S01]  /*10d0*/  VIADD R11, R12, 0xffffffff ;  /* 0xffffffff0c0b7836 */ /* 0x001fe20000000000 */
[----:B------:R-:W-:Y:S01]  /*10e0*/  SHF.R.U32.HI R15, RZ, 0x1b, R7 ;  /* 0x0000001bff0f7819 */ /* 0x000fe20000011607 */
[----:B------:R-:W-:Y:S01]  /*10f0*/  VIADD R13, R13, 0xffffffff ;  /* 0xffffffff0d0d7836 */ /* 0x000fe20000000000 */
[----:B------:R-:W-:Y:S01]  /*1100*/  VOTE.ANY R10, PT, !P1 ;  /* 0x00000000000a7806 */ /* 0x000fe200048e0100 */
[----:B------:R-:W-:Y:S01]  /*1110*/  VIADD R6, R6, 0x1 ;  /* 0x0000000106067836 */ /* 0x000fe20000000000 */
[----:B------:R-:W-:Y:S01]  /*1120*/  VOTE.ANY R12, PT, !P2 ;  /* 0x00000000000c7806 */ /* 0x000fe200050e0100 */
[----:B------:R-:W-:Y:S01]  /*1130*/  BSSY.RECONVERGENT B0, `(.L_x_1873) ;  /* 0x0000031000007945 */ /* 0x000fe20003800200 */
[----:B------:R-:W-:Y:S02]  /*1140*/  ISETP.NE.U32.AND P0, PT, R14, 0x1, PT ;  /* 0x000000010e00780c */ /* 0x000fe40003f05070 */
        /* <DEDUP_REMOVED lines=43> */
[----:B------:R-:W-:Y:S02]  /*1400*/  UMOV UR4, 0x400 ;  /* 0x0000040000047882 */ /* 0x000fe40000000000 */
[----:B0-----:R-:W-:-:S06]  /*1410*/  ULEA UR4, UR5, UR4, 0x18 ;  /* 0x0000000405047291 */ /* 0x001fcc000f8ec0ff */
[----:B------:R-:W-:-:S05]  /*1420*/  LEA R8, R9, UR4, 0x2 ;  /* 0x0000000409087c11 */ /* 0x000fca000f8e10ff */
[----:B-1----:R0:W-:Y:S02]  /*1430*/  ATOMS.ADD RZ, [R8+0xc00], R7 ;  /* 0x000c000708ff738c */ /* 0x0021e40000000000 */
.L_x_1874:
[----:B------:R-:W-:Y:S05]  /*1440*/  BSYNC.RECONVERGENT B0 ;  /* 0x0000000000007941 */ /* 0x000fea0003800200 */
.L_x_1873:
[----:B------:R-:W-:Y:S01]  /*1450*/  IMAD.IADD R2, R5, 0x1, R2 ;  /* 0x0000000105027824 */ /* 0x000fe200078e0202 */
[----:B------:R-:W-:Y:S06]  /*1460*/  @P1 BRA `(.L_x_1875) ;  /* 0xffffffec00e01947 */ /* 0x000fec000383ffff */
.L_x_1866:
        /* <DEDUP_REMOVED lines=17> */
.L_x_1876:
        /* <DEDUP_REMOVED lines=35> */
.L_x_1878:
[----:B------:R-:W2:Y:S04]  /*17b0*/  LD.E.STRONG.GPU R5, desc[UR6][R2.64+0x4] ;  /* 0x0000040602057980 */ /* 0x000ea8000c10f900 */
[----:B--2---:R-:W-:Y:S01]  /*17c0*/  CCTL.IVALL ;  /* 0x00000000ff00798f */ /* 0x004fe20002000000 */
[----:B------:R-:W-:Y:S05]  /*17d0*/  YIELD ;  /* 0x0000000000007946 */ /* 0x000fea0003800000 */
[----:B------:R-:W-:-:S04]  /*17e0*/  LOP3.LUT R5, R5, R4, RZ, 0x3c, !PT ;  /* 0x0000000405057212 */ /* 0x000fc800078e3cff */
[----:B------:R-:W-:-:S13]  /*17f0*/  ISETP.GT.AND P0, PT, R5, -0x1, PT ;  /* 0xffffffff0500780c */ /* 0x000fda0003f04270 */
[----:B------:R-:W-:Y:S05]  /*1800*/  @P0 BRA `(.L_x_1878) ;  /* 0xfffffffc00e80947 */ /* 0x000fea000383ffff */
.L_x_1877:
[----:B------:R-:W-:Y:S05]  /*1810*/  WARPSYNC.ALL ;  /* 0x0000000000007948 */ /* 0x000fea0003800000 */
[----:B------:R-:W-:Y:S06]  /*1820*/  BAR.SYNC.DEFER_BLOCKING 0x0 ;  /* 0x0000000000007b1d */ /* 0x000fec0000010000 */
[----:B------:R-:W-:Y:S05]  /*1830*/  @P1 EXIT ;  /* 0x000000000000194d */ /* 0x000fea0003800000 */
[----:B------:R-:W0:Y:S01]  /*1840*/  S2UR UR5, SR_CgaCtaId ;  /* 0x00000000000579c3 */ /* 0x000e220000008800 */
[----:B------:R-:W1:Y:S01]  /*1850*/  S2R R8, SR_LANEID ;  /* 0x0000000000087919 */ /* 0x000e620000000000 */
[----:B------:R-:W-:Y:S01]  /*1860*/  SHF.R.U32.HI R6, RZ, 0x5, R0 ;  /* 0x00000005ff067819 */ /* 0x000fe20000011600 */
[----:B------:R-:W-:Y:S01]  /*1870*/  UMOV UR4, 0x400 ;  /* 0x0000040000047882 */ /* 0x000fe20000000000 */
[C---:B------:R-:W-:Y:S01]  /*1880*/  LOP3.LUT R3, R0.reuse, 0x1f, RZ, 0xc0, !PT ;  /* 0x0000001f00037812 */ /* 0x040fe200078ec0ff */
[----:B------:R-:W-:Y:S02]  /*1890*/  IMAD.SHL.U32 R0, R0, 0x4, RZ ;  /* 0x0000000400007824 */ /* 0x000fe400078e00ff */
[C---:B------:R-:W-:Y:S01]  /*18a0*/  IMAD.SHL.U32 R7, R6.reuse, 0x400, RZ ;  /* 0x0000040006077824 */ /* 0x040fe200078e00ff */
[----:B------:R-:W2:Y:S01]  /*18b0*/  LDC.64 R4, c[0x0][0x388] ;  /* 0x0000e200ff047b82 */ /* 0x000ea20000000a00 */
[----:B------:R-:W-:-:S03]  /*18c0*/  IMAD R9, R6, 0x100, R3 ;  /* 0x0000010006097824 */ /* 0x000fc600078e0203 */
[----:B------:R-:W-:Y:S01]  /*18d0*/  LOP3.LUT R6, R7, 0x7c, R0, 0xf8, !PT ;  /* 0x0000007c07067812 */ /* 0x000fe200078ef800 */
[----:B0-----:R-:W-:Y:S01]  /*18e0*/  ULEA UR4, UR5, UR4, 0x18 ;  /* 0x0000000405047291 */ /* 0x001fe2000f8ec0ff */
[----:B--2---:R-:W-:-:S08]  /*18f0*/  IMAD.WIDE.U32 R4, R9, 0x4, R4 ;  /* 0x0000000409047825 */ /* 0x004fd000078e0004 */
[----:B------:R0:W2:Y:S01]  /*1900*/  LDS R2, [R7+UR4] ;  /* 0x0000000407027984 */ /* 0x0000a20008000800 */
[C---:B-1----:R-:W-:Y:S01]  /*1910*/  ISETP.NE.AND P4, PT, R8.reuse, RZ, PT ;  /* 0x000000ff0800720c */ /* 0x042fe20003f85270 */
[----:B------:R-:W-:Y:S01]  /*1920*/  IMAD.MOV.U32 R0, RZ, RZ, R4 ;  /* 0x000000ffff007224 */ /* 0x000fe200078e0004 */
[----:B------:R-:W-:Y:S01]  /*1930*/  ISETP.GE.U32.AND P3, PT, R8, 0x2, PT ;  /* 0x000000020800780c */ /* 0x000fe20003f66070 */
[----:B------:R-:W-:Y:S01]  /*1940*/  VIADD R4, R6, UR4 ;  /* 0x0000000406047c36 */ /* 0x000fe20008000000 */
[C---:B------:R-:W-:Y:S02]  /*1950*/  ISETP.GE.U32.AND P2, PT, R8.reuse, 0x4, PT ;  /* 0x000000040800780c */ /* 0x040fe40003f46070 */
[C---:B------:R-:W-:Y:S01]  /*1960*/  ISETP.GE.U32.AND P1, PT, R8.reuse, 0x8, PT ;  /* 0x000000080800780c */ /* 0x040fe20003f26070 */
[----:B0-----:R-:W-:Y:S01]  /*1970*/  IMAD.MOV.U32 R7, RZ, RZ, RZ ;  /* 0x000000ffff077224 */ /* 0x001fe200078e00ff */
[----:B------:R-:W-:-:S13]  /*1980*/  ISETP.GE.U32.AND P0, PT, R8, 0x10, PT ;  /* 0x000000100800780c */ /* 0x000fda0003f06070 */
.L_x_1880:
[----:B------:R0:W1:Y:S01]  /*1990*/  LDS R6, [R4] ;  /* 0x0000000004067984 */ /* 0x0000620000000800 */
[----:B------:R-:W-:-:S03]  /*19a0*/  UMOV UR4, 0xffffffff ;  /* 0xffffffff00047882 */ /* 0x000fc60000000000 */
[----:B------:R-:W-:Y:S05]  /*19b0*/  BRA.DIV UR4, `(.L_x_1879) ;  /* 0x0000000204747947 */ /* 0x000fea000b800000 */
[----:B-1----:R-:W1:Y:S02]  /*19c0*/  SHFL.UP PT, R8, R6, 0x1, RZ ;  /* 0x0420000006087989 */ /* 0x002e6400000e00ff */
        /* <DEDUP_REMOVED lines=11> */
[----:B------:R1:W3:Y:S02]  /*1a80*/  SHFL.UP PT, R6, R10, 0x10, RZ ;  /* 0x060000000a067989 */ /* 0x0002e400000e00ff */
.L_x_1886:
[----:B---3--:R-:W-:Y:S01]  /*1a90*/  SEL R9, R6, RZ, P0 ;  /* 0x000000ff06097207 */ /* 0x008fe20000000000 */
[----:B------:R-:W-:-:S04]  /*1aa0*/  IMAD.MOV.U32 R8, RZ, RZ, R0 ;  /* 0x000000ffff087224 */ /* 0x000fc800078e0000 */
[----:B-1----:R-:W-:Y:S02]  /*1ab0*/  IMAD.IADD R10, R10, 0x1, R9 ;  /* 0x000000010a0a7824 */ /* 0x002fe400078e0209 */
[----:B------:R-:W-:-:S03]  /*1ac0*/  IMAD.MOV.U32 R9, RZ, RZ, R5 ;  /* 0x000000ffff097224 */ /* 0x000fc600078e0005 */
[----:B--2---:R-:W-:-:S05]  /*1ad0*/  IADD3 R11, PT, PT, R10, R7, -R2 ;  /* 0x000000070a0b7210 */ /* 0x004fca0007ffe802 */
[----:B------:R-:W-:Y:S01]  /*1ae0*/  REDG.E.ADD.STRONG.GPU desc[UR6][R8.64], R11 ;  /* 0x0000000b0800798e */ /* 0x000fe2000c12e106 */
[----:B------:R-:W-:Y:S05]  /*1af0*/  WARPSYNC.ALL ;  /* 0x0000000000007948 */ /* 0x000fea0003800000 */
[----:B------:R-:W1:Y:S01]  /*1b00*/  SHFL.IDX PT, R10, R10, 0x1f, 0x1f ;  /* 0x03e01f000a0a7f89 */ /* 0x000e6200000e0000 */
[C---:B------:R-:W-:Y:S01]  /*1b10*/  ISETP.GE.U32.AND P5, PT, R3.reuse, 0xe0, PT ;  /* 0x000000e00300780c */ /* 0x040fe20003fa6070 */
[----:B------:R-:W-:Y:S01]  /*1b20*/  VIADD R3, R3, 0x20 ;  /* 0x0000002003037836 */ /* 0x000fe20000000000 */
[----:B------:R-:W-:Y:S01]  /*1b30*/  IADD3 R0, P6, PT, R0, 0x80, RZ ;  /* 0x0000008000007810 */ /* 0x000fe20007fde0ff */
[----:B0-----:R-:W-:-:S04]  /*1b40*/  VIADD R4, R4, 0x80 ;  /* 0x0000008004047836 */ /* 0x001fc80000000000 */
[----:B------:R-:W-:Y:S02]  /*1b50*/  IMAD.X R5, RZ, RZ, R5, P6 ;  /* 0x000000ffff057224 */ /* 0x000fe400030e0605 */
[----:B-1----:R-:W-:-:S04]  /*1b60*/  IMAD.IADD R7, R10, 0x1, R7 ;  /* 0x000000010a077824 */ /* 0x002fc800078e0207 */
[----:B------:R-:W-:Y:S05]  /*1b70*/  @!P5 BRA `(.L_x_1880) ;  /* 0xfffffffc0084d947 */ /* 0x000fea000383ffff */
[----:B------:R-:W-:Y:S05]  /*1b80*/  EXIT ;  /* 0x000000000000794d */ /* 0x000fea0003800000 */
.L_x_1879:
[----:B-1----:R-:W-:Y:S02]  /*1b90*/  IMAD.MOV.U32 R15, RZ, RZ, R6 ;  /* 0x000000ffff0f7224 */ /* 0x002fe400078e0006 */
[----:B------:R-:W-:Y:S02]  /*1ba0*/  IMAD.MOV.U32 R14, RZ, RZ, 0x1 ;  /* 0x00000001ff0e7424 */ /* 0x000fe400078e00ff */
[----:B------:R-:W-:Y:S02]  /*1bb0*/  IMAD.MOV.U32 R17, RZ, RZ, RZ ;  /* 0x000000ffff117224 */ /* 0x000fe400078e00ff */
[----:B------:R-:W-:-:S07]  /*1bc0*/  IMAD.MOV.U32 R12, RZ, RZ, -0x1 ;  /* 0xffffffffff0c7424 */ /* 0x000fce00078e00ff */
[----:B0-2---:R-:W-:Y:S05]  /*1bd0*/  WARPSYNC.COLLECTIVE R12, `(.L_x_1881) ;  /* 0x000000000c087348 */ /* 0x005fea0003c00000 */
[----:B------:R1:W3:Y:S02]  /*1be0*/  SHFL.UP P5, R13, R15, R14, R17 ;  /* 0x0400000e0f0d7389 */ /* 0x0002e400000a0011 */
[----:B0123--:R-:W-:Y:S05]  /*1bf0*/  ENDCOLLECTIVE ;  /* 0x000000000000791b */ /* 0x00ffea0003800000 */
.L_x_1881:
        /* <DEDUP_REMOVED lines=8> */
.L_x_1882:
        /* <DEDUP_REMOVED lines=8> */
.L_x_1883:
        /* <DEDUP_REMOVED lines=8> */
.L_x_1884:
        /* <DEDUP_REMOVED lines=8> */
.L_x_1885:
[----:B------:R-:W-:Y:S01]  /*1e00*/  IMAD.MOV.U32 R6, RZ, RZ, R13 ;  /* 0x000000ffff067224 */ /* 0x000fe200078e000d */
[----:B------:R-:W-:Y:S06]  /*1e10*/  BRA `(.L_x_1886) ;  /* 0xfffffffc001c7947 */ /* 0x000fec000383ffff */
.L_x_1887:
        /* <DEDUP_REMOVED lines=14> */
.L_x_3608:


//--------------------- .text._Z18compute_histogramsIjLi4ELi8ELi512ELb0EEvPKT_Pji --------------------------
	.section	.text._Z18compute_histogramsIjLi4ELi8ELi512ELb0EEvPKT_Pji,"ax",@progbits
	.align	128
        .global         _Z18compute_histogramsIjLi4ELi8ELi512ELb0EEvPKT_Pji
        .type           _Z18compute_histogramsIjLi4ELi8ELi512ELb0EEvPKT_Pji,@function
        .size           _Z18compute_histogramsIjLi4ELi8ELi512ELb0EEvPKT_Pji,(.L_x_3609 - _Z18compute_histogramsIjLi4ELi8ELi512ELb0EEvPKT_Pji)
        .other          _Z18compute_histogramsIjLi4ELi8ELi512ELb0EEvPKT_Pji,@"STO_CUDA_ENTRY STV_DEFAULT"
_Z18compute_histogramsIjLi4ELi8ELi512ELb0EEvPKT_Pji:
.text._Z18compute_histogramsIjLi4ELi8ELi512ELb0EEvPKT_Pji:
        /* <DEDUP_REMOVED lines=9> */
.L_x_1889:
[C---:B------:R-:W-:Y:S01]  /*0090*/  ISETP.GE.U32.AND P0, PT, R3.reuse, 0x200, PT ;  /* 0x000002000300780c */ /* 0x040fe20003f06070 */
[----:B------:R0:W-:Y:S01]  /*00a0*/  STS [R2], RZ ;  /* 0x000000ff02007388 */ /* 0x0001e20000000800 */
[----:B------:R-:W-:Y:S02]  /*00b0*/  VIADD R3, R3, 0x200 ;  /* 0x0000020003037836 */ /* 0x000fe40000000000 */
[----:B0-----:R-:W-:-:S09]  /*00c0*/  VIADD R2, R2, 0x800 ;  /* 0x0000080002027836 */ /* 0x001fd20000000000 */
[----:B------:R-:W-:Y:S05]  /*00d0*/  @!P0 BRA `(.L_x_1889) ;  /* 0xfffffffc00ec8947 */ /* 0x000fea000383ffff */
[----:B------:R-:W-:Y:S05]  /*00e0*/  BSYNC.RECONVERGENT B0 ;  /* 0x0000000000007941 */ /* 0x000fea0003800200 */
.L_x_1888:
        /* <DEDUP_REMOVED lines=37> */
.L_x_1899:
        /* <DEDUP_REMOVED lines=31> */
[--C-:B------:R-:W-:Y:S02]  /*0530*/  SHF.R.U32.HI R8, RZ, 0x5, R4.reuse ;  /* 0x00000005ff087819 */ /* 0x100fe40000011604 */
        /* <DEDUP_REMOVED lines=45> */
.L_x_1892:
[----:B------:R-:W-:Y:S05]  /*0810*/  BSYNC.RECONVERGENT B0 ;  /* 0x0000000000007941 */ /* 0x000fea0003800200 */
.L_x_1891:
        /* <DEDUP_REMOVED lines=63> */
.L_x_1894:
[----:B------:R-:W-:Y:S05]  /*0c10*/  BSYNC.RECONVERGENT B0 ;  /* 0x0000000000007941 */ /* 0x000fea0003800200 */
.L_x_1893:
        /* <DEDUP_REMOVED lines=62> */
.L_x_1896:
[----:B------:R-:W-:Y:S05]  /*1000*/  BSYNC.RECONVERGENT B0 ;  /* 0x0000000000007941 */ /* 0x000fea0003800200 */
.L_x_1895:
        /* <DEDUP_REMOVED lines=56> */
.L_x_1898:
[----:B------:R-:W-:Y:S05]  /*1390*/  BSYNC.RECONVERGENT B0 ;  /* 0x0000000000007941 */ /* 0x000fea0003800200 */
.L_x_1897:
[----:B------:R-:W-:Y:S01]  /*13a0*/  IMAD.IADD R5, R2, 0x1, R5 ;  /* 0x0000000102057824 */ /* 0x000fe200078e0205 */
[----:B------:R-:W-:Y:S06]  /*13b0*/  @P1 BRA `(.L_x_1899) ;  /* 0xffffffec00e01947 */ /* 0x000fec000383ffff */
.L_x_1890:
[----:B------:R-:W-:Y:S01]  /*13c0*/  BAR.SYNC.DEFER_BLOCKING 0x0 ;  /* 0x0000000000007b1d */ /* 0x000fe20000010000 */
[----:B------:R-:W-:-:S13]  /*13d0*/  ISETP.GT.U32.AND P0, PT, R0, 0x7f, PT ;  /* 0x0000007f0000780c */ /* 0x000fda0003f04070 */
[----:B------:R-:W-:Y:S05]  /*13e0*/  @P0 EXIT ;  /* 0x000000000000094d */ /* 0x000fea0003800000 */
[----:B------:R-:W1:Y:S01]  /*13f0*/  S2UR UR5, SR_CgaCtaId ;  /* 0x00000000000579c3 */ /* 0x000e620000008800 */
[----:B------:R-:W2:Y:S01]  /*1400*/  S2R R8, SR_LANEID ;  /* 0x0000000000087919 */ /* 0x000ea20000000000 */
[----:B------:R-:W-:Y:S01]  /*1410*/  SHF.R.U32.HI R6, RZ, 0x5, R0 ;  /* 0x00000005ff067819 */ /* 0x000fe20000011600 */
[----:B------:R-:W-:Y:S01]  /*1420*/  UMOV UR4, 0x400 ;  /* 0x0000040000047882 */ /* 0x000fe20000000000 */
[C---:B------:R-:W-:Y:S01]  /*1430*/  LOP3.LUT R3, R0.reuse, 0x1f, RZ, 0xc0, !PT ;  /* 0x0000001f00037812 */ /* 0x040fe200078ec0ff */
[----:B------:R-:W-:Y:S02]  /*1440*/  IMAD.SHL.U32 R0, R0, 0x4, RZ ;  /* 0x0000000400007824 */ /* 0x000fe400078e00ff */
[C---:B0-----:R-:W-:Y:S01]  /*1450*/  IMAD.SHL.U32 R7, R6.reuse, 0x400, RZ ;  /* 0x0000040006077824 */ /* 0x041fe200078e00ff */
[----:B------:R-:W0:Y:S01]  /*1460*/  LDC.64 R4, c[0x0][0x388] ;  /* 0x0000e200ff047b82 */ /* 0x000e220000000a00 */
[----:B------:R-:W-:-:S03]  /*1470*/  IMAD R9, R6, 0x100, R3 ;  /* 0x0000010006097824 */ /* 0x000fc600078e0203 */
[----:B------:R-:W-:Y:S01]  /*1480*/  LOP3.LUT R6, R7, 0x7c, R0, 0xf8, !PT ;  /* 0x0000007c07067812 */ /* 0x000fe200078ef800 */
[----:B-1----:R-:W-:Y:S01]  /*1490*/  ULEA UR4, UR5, UR4, 0x18 ;  /* 0x0000000405047291 */ /* 0x002fe2000f8ec0ff */
[----:B0-----:R-:W-:-:S08]  /*14a0*/  IMAD.WIDE.U32 R4, R9, 0x4, R4 ;  /* 0x0000000409047825 */ /* 0x001fd000078e0004 */
[----:B------:R0:W1:Y:S01]  /*14b0*/  LDS R2, [R7+UR4] ;  /* 0x0000000407027984 */ /* 0x0000620008000800 */
[C---:B--2---:R-:W-:Y:S01]  /*14c0*/  ISETP.NE.AND P4, PT, R8.reuse, RZ, PT ;  /* 0x000000ff0800720c */ /* 0x044fe20003f85270 */
[----:B------:R-:W-:Y:S01]  /*14d0*/  IMAD.MOV.U32 R0, RZ, RZ, R4 ;  /* 0x000000ffff007224 */ /* 0x000fe200078e0004 */
[----:B------:R-:W-:Y:S01]  /*14e0*/  ISETP.GE.U32.AND P3, PT, R8, 0x2, PT ;  /* 0x000000020800780c */ /* 0x000fe20003f66070 */
[----:B------:R-:W-:Y:S01]  /*14f0*/  VIADD R4, R6, UR4 ;  /* 0x0000000406047c36 */ /* 0x000fe20008000000 */
[C---:B------:R-:W-:Y:S02]  /*1500*/  ISETP.GE.U32.AND P2, PT, R8.reuse, 0x4, PT ;  /* 0x000000040800780c */ /* 0x040fe40003f46070 */
[C---:B------:R-:W-:Y:S01]  /*1510*/  ISETP.GE.U32.AND P1, PT, R8.reuse, 0x8, PT ;  /* 0x000000080800780c */ /* 0x040fe20003f26070 */
[----:B0-----:R-:W-:Y:S01]  /*1520*/  IMAD.MOV.U32 R7, RZ, RZ, RZ ;  /* 0x000000ffff077224 */ /* 0x001fe200078e00ff */
[----:B------:R-:W-:-:S13]  /*1530*/  ISETP.GE.U32.AND P0, PT, R8, 0x10, PT ;  /* 0x000000100800780c */ /* 0x000fda0003f06070 */
.L_x_1901:
        /* <DEDUP_REMOVED lines=15> */
[----:B------:R2:W3:Y:S02]  /*1630*/  SHFL.UP PT, R6, R10, 0x10, RZ ;  /* 0x060000000a067989 */ /* 0x0004e400000e00ff */
.L_x_1907:
[----:B---3--:R-:W-:Y:S01]  /*1640*/  SEL R9, R6, RZ, P0 ;  /* 0x000000ff06097207 */ /* 0x008fe20000000000 */
[----:B------:R-:W-:-:S04]  /*1650*/  IMAD.MOV.U32 R8, RZ, RZ, R0 ;  /* 0x000000ffff087224 */ /* 0x000fc800078e0000 */
[----:B--2---:R-:W-:Y:S02]  /*1660*/  IMAD.IADD R10, R10, 0x1, R9 ;  /* 0x000000010a0a7824 */ /* 0x004fe400078e0209 */
[----:B------:R-:W-:-:S03]  /*1670*/  IMAD.MOV.U32 R9, RZ, RZ, R5 ;  /* 0x000000ffff097224 */ /* 0x000fc600078e0005 */
[----:B-1----:R-:W-:-:S05]  /*1680*/  IADD3 R11, PT, PT, R10, R7, -R2 ;  /* 0x000000070a0b7210 */ /* 0x002fca0007ffe802 */
        /* <DEDUP_REMOVED lines=11> */
.L_x_1900:
[----:B--2---:R-:W-:Y:S02]  /*1740*/  IMAD.MOV.U32 R15, RZ, RZ, R6 ;  /* 0x000000ffff0f7224 */ /* 0x004fe400078e0006 */
[----:B------:R-:W-:Y:S02]  /*1750*/  IMAD.MOV.U32 R14, RZ, RZ, 0x1 ;  /* 0x00000001ff0e7424 */ /* 0x000fe400078e00ff */
[----:B------:R-:W-:Y:S02]  /*1760*/  IMAD.MOV.U32 R17, RZ, RZ, RZ ;  /* 0x000000ffff117224 */ /* 0x000fe400078e00ff */
[----:B------:R-:W-:-:S07]  /*1770*/  IMAD.MOV.U32 R12, RZ, RZ, -0x1 ;  /* 0xffffffffff0c7424 */ /* 0x000fce00078e00ff */
[----:B01----:R-:W-:Y:S05]  /*1780*/  WARPSYNC.COLLECTIVE R12, `(.L_x_1902) ;  /* 0x000000000c087348 */ /* 0x003fea0003c00000 */
[----:B------:R2:W3:Y:S02]  /*1790*/  SHFL.UP P5, R13, R15, R14, R17 ;  /* 0x0400000e0f0d7389 */ /* 0x0004e400000a0011 */
[----:B0123--:R-:W-:Y:S05]  /*17a0*/  ENDCOLLECTIVE ;  /* 0x000000000000791b */ /* 0x00ffea0003800000 */
.L_x_1902:
        /* <DEDUP_REMOVED lines=8> */
.L_x_1903:
        /* <DEDUP_REMOVED lines=8> */
.L_x_1904:
        /* <DEDUP_REMOVED lines=8> */
.L_x_1905:
        /* <DEDUP_REMOVED lines=8> */
.L_x_1906:
[----:B------:R-:W-:Y:S01]  /*19b0*/  IMAD.MOV.U32 R6, RZ, RZ, R13 ;  /* 0x000000ffff067224 */ /* 0x000fe200078e000d */
[----:B------:R-:W-:Y:S06]  /*19c0*/  BRA `(.L_x_1907) ;  /* 0xfffffffc001c7947 */ /* 0x000fec000383ffff */
.L_x_1908:
        /* <DEDUP_REMOVED lines=11> */
.L_x_3609:


//--------------------- .text._Z18compute_histogramsIjLi4ELi8ELi256ELb1EEvPKT_Pji --------------------------
	.section	.text._Z18compute_histogramsIjLi4ELi8ELi256ELb1EEvPKT_Pji,"ax",@progbits
	.align	128
        .global         _Z18compute_histogramsIjLi4ELi8ELi256ELb1EEvPKT_Pji
        .type           _Z18compute_histogramsIjLi4ELi8ELi256ELb1EEvPKT_Pji,@function
        .size           _Z18compute_histogramsIjLi4ELi8ELi256ELb1EEvPKT_Pji,(.L_x_3610 - _Z18compute_histogramsIjLi4ELi8ELi256ELb1EEvPKT_Pji)
        .other          _Z18compute_histogramsIjLi4ELi8ELi256ELb1EEvPKT_Pji,@"STO_CUDA_ENTRY STV_DEFAULT"
_Z18compute_histogramsIjLi4ELi8ELi256ELb1EEvPKT_Pji:
.text._Z18compute_histogramsIjLi4ELi8ELi256ELb1EEvPKT_Pji:
        /* <DEDUP_REMOVED lines=11> */
.L_x_1911:
[----:B-1----:R-:W-:-:S04]  /*00b0*/  IMAD.WIDE R4, R9, 0x4, R6 ;  /* 0x0000000409047825 */ /* 0x002fc800078e0206 */
[----:B0-----:R-:W-:Y:S01]  /*00c0*/  IMAD R9, R8, 0x100, R9 ;  /* 0x0000010008097824 */ /* 0x001fe200078e0209 */
[----:B------:R2:W-:Y:S04]  /*00d0*/  STG.E desc[UR6][R4.64], RZ ;  /* 0x000000ff04007986 */ /* 0x0005e8000c101906 */
[----:B------:R-:W-:-:S13]  /*00e0*/  ISETP.GE.AND P0, PT, R9, 0x400, PT ;  /* 0x000004000900780c */ /* 0x000fda0003f06270 */
[----:B--2---:R-:W-:Y:S05]  /*00f0*/  @!P0 BRA `(.L_x_1911) ;  /* 0xfffffffc00ec8947 */ /* 0x004fea000383ffff */
.L_x_1910:
[----:B------:R-:W-:Y:S05]  /*0100*/  BSYNC.RECONVERGENT B0 ;  /* 0x0000000000007941 */ /* 0x000fea0003800200 */
.L_x_1909:
[----:B------:R-:W0:Y:S01]  /*0110*/  S2UR UR5, SR_CgaCtaId ;  /* 0x00000000000579c3 */ /* 0x000e220000008800 */
[----:B------:R-:W-:Y:S01]  /*0120*/  UMOV UR4, 0x400 ;  /* 0x0000040000047882 */ /* 0x000fe20000000000 */
[----:B------:R-:W-:Y:S01]  /*0130*/  BSSY.RECONVERGENT B0, `(.L_x_1912) ;  /* 0x0000009000007945 */ /* 0x000fe20003800200 */
[----:B------:R-:W-:Y:S01]  /*0140*/  IMAD.MOV.U32 R5, RZ, RZ, R0 ;  /* 0x000000ffff057224 */ /* 0x000fe200078e0000 */
[----:B0-----:R-:W-:-:S06]  /*0150*/  ULEA UR4, UR5, UR4, 0x18 ;  /* 0x0000000405047291 */ /* 0x001fcc000f8ec0ff */
[----:B------:R-:W-:-:S07]  /*0160*/  LEA R4, R0, UR4, 0x2 ;  /* 0x0000000400047c11 */ /* 0x000fce000f8e10ff */
.L_x_1913:
[C---:B------:R-:W-:Y:S01]  /*0170*/  ISETP.GE.U32.AND P0, PT, R5.reuse, 0x300, PT ;  /* 0x000003000500780c */ /* 0x040fe20003f06070 */
[----:B------:R0:W-:Y:S01]  /*0180*/  STS [R4], RZ ;  /* 0x000000ff04007388 */ /* 0x0001e20000000800 */
[----:B------:R-:W-:Y:S02]  /*0190*/  VIADD R5, R5, 0x100 ;  /* 0x0000010005057836 */ /* 0x000fe40000000000 */
[----:B0-----:R-:W-:-:S09]  /*01a0*/  VIADD R4, R4, 0x400 ;  /* 0x0000040004047836 */ /* 0x001fd20000000000 */
[----:B------:R-:W-:Y:S05]  /*01b0*/  @!P0 BRA `(.L_x_1913) ;  /* 0xfffffffc00ec8947 */ /* 0x000fea000383ffff */
[----:B------:R-:W-:Y:S05]  /*01c0*/  BSYNC.RECONVERGENT B0 ;  /* 0x0000000000007941 */ /* 0x000fea0003800200 */
.L_x_1912:
        /* <DEDUP_REMOVED lines=34> */
.L_x_1923:
        /* <DEDUP_REMOVED lines=77> */
.L_x_1916:
[----:B------:R-:W-:Y:S05]  /*08c0*/  BSYNC.RECONVERGENT B0 ;  /* 0x0000000000007941 */ /* 0x000fea0003800200 */
.L_x_1915:
        /* <DEDUP_REMOVED lines=63> */
.L_x_1918:
[----:B------:R-:W-:Y:S05]  /*0cc0*/  BSYNC.RECONVERGENT B0 ;  /* 0x0000000000007941 */ /* 0x000fea0003800200 */
.L_x_1917:
        /* <DEDUP_REMOVED lines=62> */
.L_x_1920:
[----:B------:R-:W-:Y:S05]  /*10b0*/  BSYNC.RECONVERGENT B0 ;  /* 0x0000000000007941 */ /* 0x000fea0003800200 */
.L_x_1919:
        /* <DEDUP_REMOVED lines=56> */
.L_x_1922:
[----:B------:R-:W-:Y:S05]  /*1440*/  BSYNC.RECONVERGENT B0 ;  /* 0x0000000000007941 */ /* 0x000fea0003800200 */
.L_x_1921:
[----:B------:R-:W-:Y:S01]  /*1450*/  IMAD.IADD R2, R5, 0x1, R2 ;  /* 0x0000000105027824 */ /* 0x000fe200078e0202 */
[----:B------:R-:W-:Y:S06]  /*1460*/  @P1 BRA `(.L_x_1923) ;  /* 0xffffffec00e01947 */ /* 0x000fec000383ffff */
.L_x_1914:
        /* <DEDUP_REMOVED lines=17> */
.L_x_1924:
        /* <DEDUP_REMOVED lines=35> */
.L_x_1926:
[----:B------:R-:W2:Y:S04]  /*17b0*/  LD.E.STRONG.GPU R5, desc[UR6][R2.64+0x4] ;  /* 0x0000040602057980 */ /* 0x000ea8000c10f900 */
[----:B--2---:R-:W-:Y:S01]  /*17c0*/  CCTL.IVALL ;  /* 0x00000000ff00798f */ /* 0x004fe20002000000 */
[----:B------:R-:W-:Y:S05]  /*17d0*/  YIELD ;  /* 0x0000000000007946 */ /* 0x000fea0003800000 */
[----:B------:R-:W-:-:S04]  /*17e0*/  LOP3.LUT R5, R5, R4, RZ, 0x3c, !PT ;  /* 0x0000000405057212 */ /* 0x000fc800078e3cff */
[----:B------:R-:W-:-:S13]  /*17f0*/  ISETP.GT.AND P0, PT, R5, -0x1, PT ;  /* 0xffffffff0500780c */ /* 0x000fda0003f04270 */
[----:B------:R-:W-:Y:S05]  /*1800*/  @P0 BRA `(.L_x_1926) ;  /* 0xfffffffc00e80947 */ /* 0x000fea000383ffff */
.L_x_1925:
        /* <DEDUP_REMOVED lines=24> */
.L_x_1928:
        /* <DEDUP_REMOVED lines=16> */
.L_x_1934:
        /* <DEDUP_REMOVED lines=16> */
.L_x_1927:
[----:B-1----:R-:W-:Y:S02]  /*1b90*/  IMAD.MOV.U32 R15, RZ, RZ, R6 ;  /* 0x000000ffff0f7224 */ /* 0x002fe400078e0006 */
[----:B------:R-:W-:Y:S02]  /*1ba0*/  IMAD.MOV.U32 R14, RZ, RZ, 0x1 ;  /* 0x00000001ff0e7424 */ /* 0x000fe400078e00ff */
[----:B------:R-:W-:Y:S02]  /*1bb0*/  IMAD.MOV.U32 R17, RZ, RZ, RZ ;  /* 0x000000ffff117224 */ /* 0x000fe400078e00ff */
[----:B------:R-:W-:-:S07]  /*1bc0*/  IMAD.MOV.U32 R12, RZ, RZ, -0x1 ;  /* 0xffffffffff0c7424 */ /* 0x000fce00078e00ff */
[----:B0-2---:R-:W-:Y:S05]  /*1bd0*/  WARPSYNC.COLLECTIVE R12, `(.L_x_1929) ;  /* 0x000000000c087348 */ /* 0x005fea0003c00000 */
[----:B------:R1:W3:Y:S02]  /*1be0*/  SHFL.UP P5, R13, R15, R14, R17 ;  /* 0x0400000e0f0d7389 */ /* 0x0002e400000a0011 */
[----:B0123--:R-:W-:Y:S05]  /*1bf0*/  ENDCOLLECTIVE ;  /* 0x000000000000791b */ /* 0x00ffea0003800000 */
.L_x_1929:
        /* <DEDUP_REMOVED lines=8> */
.L_x_1930:
        /* <DEDUP_REMOVED lines=8> */
.L_x_1931:
        /* <DEDUP_REMOVED lines=8> */
.L_x_1932:
        /* <DEDUP_REMOVED lines=8> */
.L_x_1933:
[----:B------:R-:W-:Y:S01]  /*1e00*/  IMAD.MOV.U32 R6, RZ, RZ, R13 ;  /* 0x000000ffff067224 */ /* 0x000fe200078e000d */
[----:B------:R-:W-:Y:S06]  /*1e10*/  BRA `(.L_x_1934) ;  /* 0xfffffffc001c7947 */ /* 0x000fec000383ffff */
.L_x_1935:
        /* <DEDUP_REMOVED lines=14> */
.L_x_3610:


//--------------------- .text._Z18compute_histogramsIjLi4ELi8ELi256ELb0EEvPKT_Pji --------------------------
	.section	.text._Z18compute_histogramsIjLi4ELi8ELi256ELb0EEvPKT_Pji,"ax",@progbits
	.align	128
        .global         _Z18compute_histogramsIjLi4ELi8ELi256ELb0EEvPKT_Pji
        .type           _Z18compute_histogramsIjLi4ELi8ELi256ELb0EEvPKT_Pji,@function
        .size           _Z18compute_histogramsIjLi4ELi8ELi256ELb0EEvPKT_Pji,(.L_x_3611 - _Z18compute_histogramsIjLi4ELi8ELi256ELb0EEvPKT_Pji)
        .other          _Z18compute_histogramsIjLi4ELi8ELi256ELb0EEvPKT_Pji,@"STO_CUDA_ENTRY STV_DEFAULT"
_Z18compute_histogramsIjLi4ELi8ELi256ELb0EEvPKT_Pji:
.text._Z18compute_histogramsIjLi4ELi8ELi256ELb0EEvPKT_Pji:
        /* <DEDUP_REMOVED lines=9> */
.L_x_1937:
[C---:B------:R-:W-:Y:S01]  /*0090*/  ISETP.GE.U32.AND P0, PT, R3.reuse, 0x300, PT ;  /* 0x000003000300780c */ /* 0x040fe20003f06070 */
[----:B------:R0:W-:Y:S01]  /*00a0*/  STS [R2], RZ ;  /* 0x000000ff02007388 */ /* 0x0001e20000000800 */
[----:B------:R-:W-:Y:S02]  /*00b0*/  VIADD R3, R3, 0x100 ;  /* 0x0000010003037836 */ /* 0x000fe40000000000 */
[----:B0-----:R-:W-:-:S09]  /*00c0*/  VIADD R2, R2, 0x400 ;  /* 0x0000040002027836 */ /* 0x001fd20000000000 */
[----:B------:R-:W-:Y:S05]  /*00d0*/  @!P0 BRA `(.L_x_1937) ;  /* 0xfffffffc00ec8947 */ /* 0x000fea000383ffff */
[----:B------:R-:W-:Y:S05]  /*00e0*/  BSYNC.RECONVERGENT B0 ;  /* 0x0000000000007941 */ /* 0x000fea0003800200 */
.L_x_1936:
        /* <DEDUP_REMOVED lines=37> */
.L_x_1947:
        /* <DEDUP_REMOVED lines=77> */
.L_x_1940:
[----:B------:R-:W-:Y:S05]  /*0810*/  BSYNC.RECONVERGENT B0 ;  /* 0x0000000000007941 */ /* 0x000fea0003800200 */
.L_x_1939:
        /* <DEDUP_REMOVED lines=63> */
.L_x_1942:
[----:B------:R-:W-:Y:S05]  /*0c10*/  BSYNC.RECONVERGENT B0 ;  /* 0x0000000000007941 */ /* 0x000fea0003800200 */
.L_x_1941:
        /* <DEDUP_REMOVED lines=62> */
.L_x_1944:
[----:B------:R-:W-:Y:S05]  /*1000*/  BSYNC.RECONVERGENT B0 ;  /* 0x0000000000007941 */ /* 0x000fea0003800200 */
.L_x_1943:
        /* <DEDUP_REMOVED lines=56> */
.L_x_1946:
[----:B------:R-:W-:Y:S05]  /*1390*/  BSYNC.RECONVERGENT B0 ;  /* 0x0000000000007941 */ /* 0x000fea0003800200 */
.L_x_1945:
[----:B------:R-:W-:Y:S01]  /*13a0*/  IMAD.IADD R5, R2, 0x1, R5 ;  /* 0x0000000102057824 */ /* 0x000fe200078e0205 */
[----:B------:R-:W-:Y:S06]  /*13b0*/  @P1 BRA `(.L_x_1947) ;  /* 0xffffffec00e01947 */ /* 0x000fec000383ffff */
.L_x_1938:
        /* <DEDUP_REMOVED lines=24> */
.L_x_1949:
        /* <DEDUP_REMOVED lines=16> */
.L_x_1955:
        /* <DEDUP_REMOVED lines=16> */
.L_x_1948:
[----:B--2---:R-:W-:Y:S02]  /*1740*/  IMAD.MOV.U32 R15, RZ, RZ, R6 ;  /* 0x000000ffff0f7224 */ /* 0x004fe400078e0006 */
[----:B------:R-:W-:Y:S02]  /*1750*/  IMAD.MOV.U32 R14, RZ, RZ, 0x1 ;  /* 0x00000001ff0e7424 */ /* 0x000fe400078e00ff */
[----:B------:R-:W-:Y:S02]  /*1760*/  IMAD.MOV.U32 R17, RZ, RZ, RZ ;  /* 0x000000ffff117224 */ /* 0x000fe400078e00ff */
[----:B------:R-:W-:-:S07]  /*1770*/  IMAD.MOV.U32 R12, RZ, RZ, -0x1 ;  /* 0xffffffffff0c7424 */ /* 0x000fce00078e00ff */
[----:B01----:R-:W-:Y:S05]  /*1780*/  WARPSYNC.COLLECTIVE R12, `(.L_x_1950) ;  /* 0x000000000c087348 */ /* 0x003fea0003c00000 */
[----:B------:R2:W3:Y:S02]  /*1790*/  SHFL.UP P5, R13, R15, R14, R17 ;  /* 0x0400000e0f0d7389 */ /* 0x0004e400000a0011 */
[----:B0123--:R-:W-:Y:S05]  /*17a0*/  ENDCOLLECTIVE ;  /* 0x000000000000791b */ /* 0x00ffea0003800000 */
.L_x_1950:
        /* <DEDUP_REMOVED lines=8> */
.L_x_1951:
        /* <DEDUP_REMOVED lines=8> */
.L_x_1952:
        /* <DEDUP_REMOVED lines=8> */
.L_x_1953:
        /* <DEDUP_REMOVED lines=8> */
.L_x_1954:
[----:B------:R-:W-:Y:S01]  /*19b0*/  IMAD.MOV.U32 R6, RZ, RZ, R13 ;  /* 0x000000ffff067224 */ /* 0x000fe200078e000d */
[----:B------:R-:W-:Y:S06]  /*19c0*/  BRA `(.L_x_1955) ;  /* 0xfffffffc001c7947 */ /* 0x000fec000383ffff */
.L_x_1956:
        /* <DEDUP_REMOVED lines=11> */
.L_x_3611:


//--------------------- .text._Z18compute_histogramsIjLi4ELi8ELi128ELb1EEvPKT_Pji --------------------------
	.section	.text._Z18compute_histogramsIjLi4ELi8ELi128ELb1EEvPKT_Pji,"ax",@progbits
	.align	128
        .global         _Z18compute_histogramsIjLi4ELi8ELi128ELb1EEvPKT_Pji
        .type           _Z18compute_histogramsIjLi4ELi8ELi128ELb1EEvPKT_Pji,@function
        .size           _Z18compute_histogramsIjLi4ELi8ELi128ELb1EEvPKT_Pji,(.L_x_3612 - _Z18compute_histogramsIjLi4ELi8ELi128ELb1EEvPKT_Pji)
        .other          _Z18compute_histogramsIjLi4ELi8ELi128ELb1EEvPKT_Pji,@"STO_CUDA_ENTRY STV_DEFAULT"
_Z18compute_histogramsIjLi4ELi8ELi128ELb1EEvPKT_Pji:
.text._Z18compute_histogramsIjLi4ELi8ELi128ELb1EEvPKT_Pji:
        /* <DEDUP_REMOVED lines=11> */
.L_x_1959:
[----:B-1----:R-:W-:-:S04]  /*00b0*/  IMAD.WIDE R4, R9, 0x4, R6 ;  /* 0x0000000409047825 */ /* 0x002fc800078e0206 */
[----:B0-----:R-:W-:Y:S01]  /*00c0*/  IMAD R9, R8, 0x80, R9 ;  /* 0x0000008008097824 */ /* 0x001fe200078e0209 */
[----:B------:R2:W-:Y:S04]  /*00d0*/  STG.E desc[UR6][R4.64], RZ ;  /* 0x000000ff04007986 */ /* 0x0005e8000c101906 */
[----:B------:R-:W-:-:S13]  /*00e0*/  ISETP.GE.AND P0, PT, R9, 0x400, PT ;  /* 0x000004000900780c */ /* 0x000fda0003f06270 */
[----:B--2---:R-:W-:Y:S05]  /*00f0*/  @!P0 BRA `(.L_x_1959) ;  /* 0xfffffffc00ec8947 */ /* 0x004fea000383ffff */
.L_x_1958:
[----:B------:R-:W-:Y:S05]  /*0100*/  BSYNC.RECONVERGENT B0 ;  /* 0x0000000000007941 */ /* 0x000fea0003800200 */
.L_x_1957:
[----:B------:R-:W0:Y:S01]  /*0110*/  S2UR UR5, SR_CgaCtaId ;  /* 0x00000000000579c3 */ /* 0x000e220000008800 */
[----:B------:R-:W-:Y:S01]  /*0120*/  UMOV UR4, 0x400 ;  /* 0x0000040000047882 */ /* 0x000fe20000000000 */
[----:B------:R-:W-:Y:S01]  /*0130*/  BSSY.RECONVERGENT B0, `(.L_x_1960) ;  /* 0x0000009000007945 */ /* 0x000fe20003800200 */
[----:B------:R-:W-:Y:S01]  /*0140*/  IMAD.MOV.U32 R5, RZ, RZ, R0 ;  /* 0x000000ffff057224 */ /* 0x000fe200078e0000 */
[----:B0-----:R-:W-:-:S06]  /*0150*/  ULEA UR4, UR5, UR4, 0x18 ;  /* 0x0000000405047291 */ /* 0x001fcc000f8ec0ff */
[----:B------:R-:W-:-:S07]  /*0160*/  LEA R4, R0, UR4, 0x2 ;  /* 0x0000000400047c11 */ /* 0x000fce000f8e10ff */
.L_x_1961:
[C---:B------:R-:W-:Y:S01]  /*0170*/  ISETP.GE.U32.AND P0, PT, R5.reuse, 0x380, PT ;  /* 0x000003800500780c */ /* 0x040fe20003f06070 */
[----:B------:R0:W-:Y:S01]  /*0180*/  STS [R4], RZ ;  /* 0x000000ff04007388 */ /* 0x0001e20000000800 */
[----:B------:R-:W-:Y:S02]  /*0190*/  VIADD R5, R5, 0x80 ;  /* 0x0000008005057836 */ /* 0x000fe40000000000 */
[----:B0-----:R-:W-:-:S09]  /*01a0*/  VIADD R4, R4, 0x200 ;  /* 0x0000020004047836 */ /* 0x001fd20000000000 */
[----:B------:R-:W-:Y:S05]  /*01b0*/  @!P0 BRA `(.L_x_1961) ;  /* 0xfffffffc00ec8947 */ /* 0x000fea000383ffff */
[----:B------:R-:W-:Y:S05]  /*01c0*/  BSYNC.RECONVERGENT B0 ;  /* 0x0000000000007941 */ /* 0x000fea0003800200 */
.L_x_1960:
        /* <DEDUP_REMOVED lines=34> */
.L_x_1971:
        /* <DEDUP_REMOVED lines=77> */
.L_x_1964:
[----:B------:R-:W-:Y:S05]  /*08c0*/  BSYNC.RECONVERGENT B0 ;  /* 0x0000000000007941 */ /* 0x000fea0003800200 */
.L_x_1963:
        /* <DEDUP_REMOVED lines=63> */
.L_x_1966:
[----:B------:R-:W-:Y:S05]  /*0cc0*/  BSYNC.RECONVERGENT B0 ;  /* 0x0000000000007941 */ /* 0x000fea0003800200 */
.L_x_1965:
        /* <DEDUP_REMOVED lines=62> */
.L_x_1968:
[----:B------:R-:W-:Y:S05]  /*10b0*/  BSYNC.RECONVERGENT B0 ;  /* 0x0000000000007941 */ /* 0x000fea0003800200 */
.L_x_1967:
        /* <DEDUP_REMOVED lines=56> */
.L_x_1970:
[----:B------:R-:W-:Y:S05]  /*1440*/  BSYNC.RECONVERGENT B0 ;  /* 0x0000000000007941 */ /* 0x000fea0003800200 */
.L_x_1969:
[----:B------:R-:W-:Y:S01]  /*1450*/  IMAD.IADD R2, R5, 0x1, R2 ;  /* 0x0000000105027824 */ /* 0x000fe200078e0202 */
[----:B------:R-:W-:Y:S06]  /*1460*/  @P1 BRA `(.L_x_1971) ;  /* 0xffffffec00e01947 */ /* 0x000fec000383ffff */
.L_x_1962:
        /* <DEDUP_REMOVED lines=17> */
.L_x_1972:
        /* <DEDUP_REMOVED lines=35> */
.L_x_1974:
[----:B------:R-:W2:Y:S04]  /*17b0*/  LD.E.STRONG.GPU R5, desc[UR6][R2.64+0x4] ;  /* 0x0000040602057980 */ /* 0x000ea8000c10f900 */
[----:B--2---:R-:W-:Y:S01]  /*17c0*/  CCTL.IVALL ;  /* 0x00000000ff00798f */ /* 0x004fe20002000000 */
[----:B------:R-:W-:Y:S05]  /*17d0*/  YIELD ;  /* 0x0000000000007946 */ /* 0x000fea0003800000 */
[----:B------:R-:W-:-:S04]  /*17e0*/  LOP3.LUT R5, R5, R4, RZ, 0x3c, !PT ;  /* 0x0000000405057212 */ /* 0x000fc800078e3cff */
[----:B------:R-:W-:-:S13]  /*17f0*/  ISETP.GT.AND P0, PT, R5, -0x1, PT ;  /* 0xffffffff0500780c */ /* 0x000fda0003f04270 */
[----:B------:R-:W-:Y:S05]  /*1800*/  @P0 BRA `(.L_x_1974) ;  /* 0xfffffffc00e80947 */ /* 0x000fea000383ffff */
.L_x_1973:
        /* <DEDUP_REMOVED lines=24> */
.L_x_1976:
        /* <DEDUP_REMOVED lines=16> */
.L_x_1982:
        /* <DEDUP_REMOVED lines=16> */
.L_x_1975:
[----:B-1----:R-:W-:Y:S02]  /*1b90*/  IMAD.MOV.U32 R15, RZ, RZ, R6 ;  /* 0x000000ffff0f7224 */ /* 0x002fe400078e0006 */
[----:B------:R-:W-:Y:S02]  /*1ba0*/  IMAD.MOV.U32 R14, RZ, RZ, 0x1 ;  /* 0x00000001ff0e7424 */ /* 0x000fe400078e00ff */
[----:B------:R-:W-:Y:S02]  /*1bb0*/  IMAD.MOV.U32 R17, RZ, RZ, RZ ;  /* 0x000000ffff117224 */ /* 0x000fe400078e00ff */
[----:B------:R-:W-:-:S07]  /*1bc0*/  IMAD.MOV.U32 R12, RZ, RZ, -0x1 ;  /* 0xffffffffff0c7424 */ /* 0x000fce00078e00ff */
[----:B0-2---:R-:W-:Y:S05]  /*1bd0*/  WARPSYNC.COLLECTIVE R12, `(.L_x_1977) ;  /* 0x000000000c087348 */ /* 0x005fea0003c00000 */
[----:B------:R1:W3:Y:S02]  /*1be0*/  SHFL.UP P5, R13, R15, R14, R17 ;  /* 0x0400000e0f0d7389 */ /* 0x0002e400000a0011 */
[----:B0123--:R-:W-:Y:S05]  /*1bf0*/  ENDCOLLECTIVE ;  /* 0x000000000000791b */ /* 0x00ffea0003800000 */
.L_x_1977:
        /* <DEDUP_REMOVED lines=8> */
.L_x_1978:
        /* <DEDUP_REMOVED lines=8> */
.L_x_1979:
        /* <DEDUP_REMOVED lines=8> */
.L_x_1980:
        /* <DEDUP_REMOVED lines=8> */
.L_x_1981:
[----:B------:R-:W-:Y:S01]  /*1e00*/  IMAD.MOV.U32 R6, RZ, RZ, R13 ;  /* 0x000000ffff067224 */ /* 0x000fe200078e000d */
[----:B------:R-:W-:Y:S06]  /*1e10*/  BRA `(.L_x_1982) ;  /* 0xfffffffc001c7947 */ /* 0x000fec000383ffff */
.L_x_1983:
        /* <DEDUP_REMOVED lines=14> */
.L_x_3612:


//--------------------- .text._Z18compute_histogramsIjLi4ELi8ELi128ELb0EEvPKT_Pji --------------------------
	.section	.text._Z18compute_histogramsIjLi4ELi8ELi128ELb0EEvPKT_Pji,"ax",@progbits
	.align	128
        .global         _Z18compute_histogramsIjLi4ELi8ELi128ELb0EEvPKT_Pji
        .type           _Z18compute_histogramsIjLi4ELi8ELi128ELb0EEvPKT_Pji,@function
        .size           _Z18compute_histogramsIjLi4ELi8ELi128ELb0EEvPKT_Pji,(.L_x_3613 - _Z18compute_histogramsIjLi4ELi8ELi128ELb0EEvPKT_Pji)
        .other          _Z18compute_histogramsIjLi4ELi8ELi128ELb0EEvPKT_Pji,@"STO_CUDA_ENTRY STV_DEFAULT"
_Z18compute_histogramsIjLi4ELi8ELi128ELb0EEvPKT_Pji:
.text._Z18compute_histogramsIjLi4ELi8ELi128ELb0EEvPKT_Pji:
        /* <DEDUP_REMOVED lines=9> */
.L_x_1985:
[C---:B------:R-:W-:Y:S01]  /*0090*/  ISETP.GE.U32.AND P0, PT, R3.reuse, 0x380, PT ;  /* 0x000003800300780c */ /* 0x040fe20003f06070 */
[----:B------:R0:W-:Y:S01]  /*00a0*/  STS [R2], RZ ;  /* 0x000000ff02007388 */ /* 0x0001e20000000800 */
[----:B------:R-:W-:Y:S02]  /*00b0*/  VIADD R3, R3, 0x80 ;  /* 0x0000008003037836 */ /* 0x000fe40000000000 */
[----:B0-----:R-:W-:-:S09]  /*00c0*/  VIADD R2, R2, 0x200 ;  /* 0x0000020002027836 */ /* 0x001fd20000000000 */
[----:B------:R-:W-:Y:S05]  /*00d0*/  @!P0 BRA `(.L_x_1985) ;  /* 0xfffffffc00ec8947 */ /* 0x000fea000383ffff */
[----:B------:R-:W-:Y:S05]  /*00e0*/  BSYNC.RECONVERGENT B0 ;  /* 0x0000000000007941 */ /* 0x000fea0003800200 */
.L_x_1984:
        /* <DEDUP_REMOVED lines=37> */
.L_x_1995:
        /* <DEDUP_REMOVED lines=77> */
.L_x_1988:
[----:B------:R-:W-:Y:S05]  /*0810*/  BSYNC.RECONVERGENT B0 ;  /* 0x0000000000007941 */ /* 0x000fea0003800200 */
.L_x_1987:
        /* <DEDUP_REMOVED lines=63> */
.L_x_1990:
[----:B------:R-:W-:Y:S05]  /*0c10*/  BSYNC.RECONVERGENT B0 ;  /* 0x0000000000007941 */ /* 0x000fea0003800200 */
.L_x_1989:
        /* <DEDUP_REMOVED lines=62> */
.L_x_1992:
[----:B------:R-:W-:Y:S05]  /*1000*/  BSYNC.RECONVERGENT B0 ;  /* 0x0000000000007941 */ /* 0x000fea0003800200 */
.L_x_1991:
        /* <DEDUP_REMOVED lines=56> */
.L_x_1994:
[----:B------:R-:W-:Y:S05]  /*1390*/  BSYNC.RECONVERGENT B0 ;  /* 0x0000000000007941 */ /* 0x000fea0003800200 */
.L_x_1993:
[----:B------:R-:W-:Y:S01]  /*13a0*/  IMAD.IADD R5, R2, 0x1, R5 ;  /* 0x0000000102057824 */ /* 0x000fe200078e0205 */
[----:B------:R-:W-:Y:S06]  /*13b0*/  @P1 BRA `(.L_x_1995) ;  /* 0xffffffec00e01947 */ /* 0x000fec000383ffff */
.L_x_1986:
[----:B------:R-:W1:Y:S01]  /*13c0*/  S2UR UR5, SR_CgaCtaId ;  /* 0x00000000000579c3 */ /* 0x000e620000008800 */
[----:B------:R-:W2:Y:S01]  /*13d0*/  S2R R8, SR_LANEID ;  /* 0x0000000000087919 */ /* 0x000ea20000000000 */
[----:B------:R-:W-:Y:S01]  /*13e0*/  SHF.R.U32.HI R6, RZ, 0x5, R0 ;  /* 0x00000005ff067819 */ /* 0x000fe20000011600 */
[----:B------:R-:W-:Y:S01]  /*13f0*/  UMOV UR4, 0x400 ;  /* 0x0000040000047882 */ /* 0x000fe20000000000 */
[----:B------:R-:W-:-:S04]  /*1400*/  LOP3.LUT R3, R0, 0x1f, RZ, 0xc0, !PT ;  /* 0x0000001f00037812 */ /* 0x000fc800078ec0ff */
[----:B------:R-:W-:Y:S01]  /*1410*/  BAR.SYNC.DEFER_BLOCKING 0x0 ;  /* 0x0000000000007b1d */ /* 0x000fe20000010000 */
[----:B------:R-:W-:Y:S02]  /*1420*/  IMAD.SHL.U32 R0, R0, 0x4, RZ ;  /* 0x0000000400007824 */ /* 0x000fe400078e00ff */
[C---:B0-----:R-:W-:Y:S02]  /*1430*/  IMAD.SHL.U32 R7, R6.reuse, 0x400, RZ ;  /* 0x0000040006077824 */ /* 0x041fe400078e00ff */
[----:B------:R-:W-:-:S03]  /*1440*/  IMAD R9, R6, 0x100, R3 ;  /* 0x0000010006097824 */ /* 0x000fc600078e0203 */
[----:B------:R-:W0:Y:S01]  /*1450*/  LDC.64 R4, c[0x0][0x388] ;  /* 0x0000e200ff047b82 */ /* 0x000e220000000a00 */
[----:B------:R-:W-:Y:S01]  /*1460*/  LOP3.LUT R6, R7, 0x7c, R0, 0xf8, !PT ;  /* 0x0000007c07067812 */ /* 0x000fe200078ef800 */
[----:B-1----:R-:W-:-:S09]  /*1470*/  ULEA UR4, UR5, UR4, 0x18 ;  /* 0x0000000405047291 */ /* 0x002fd2000f8ec0ff */
[----:B------:R1:W3:Y:S01]  /*1480*/  LDS R2, [R7+UR4] ;  /* 0x0000000407027984 */ /* 0x0002e20008000800 */
[C---:B--2---:R-:W-:Y:S01]  /*1490*/  ISETP.NE.AND P4, PT, R8.reuse, RZ, PT ;  /* 0x000000ff0800720c */ /* 0x044fe20003f85270 */
[----:B0-----:R-:W-:Y:S01]  /*14a0*/  IMAD.WIDE.U32 R4, R9, 0x4, R4 ;  /* 0x0000000409047825 */ /* 0x001fe200078e0004 */
[C---:B------:R-:W-:Y:S02]  /*14b0*/  ISETP.GE.U32.AND P3, PT, R8.reuse, 0x2, PT ;  /* 0x000000020800780c */ /* 0x040fe40003f66070 */
[C---:B------:R-:W-:Y:S01]  /*14c0*/  ISETP.GE.U32.AND P2, PT, R8.reuse, 0x4, PT ;  /* 0x000000040800780c */ /* 0x040fe20003f46070 */
[----:B------:R-:W-:Y:S01]  /*14d0*/  IMAD.MOV.U32 R0, RZ, RZ, R4 ;  /* 0x000000ffff007224 */ /* 0x000fe200078e0004 */
[C---:B------:R-:W-:Y:S01]  /*14e0*/  ISETP.GE.U32.AND P1, PT, R8.reuse, 0x8, PT ;  /* 0x000000080800780c */ /* 0x040fe20003f26070 */
[----:B-1----:R-:W-:Y:S01]  /*14f0*/  IMAD.MOV.U32 R7, RZ, RZ, RZ ;  /* 0x000000ffff077224 */ /* 0x002fe200078e00ff */
[----:B------:R-:W-:Y:S01]  /*1500*/  ISETP.GE.U32.AND P0, PT, R8, 0x10, PT ;  /* 0x000000100800780c */ /* 0x000fe20003f06070 */
[----:B------:R-:W-:-:S12]  /*1510*/  VIADD R4, R6, UR4 ;  /* 0x0000000406047c36 */ /* 0x000fd80008000000 */
.L_x_1997:
        /* <DEDUP_REMOVED lines=16> */
.L_x_2003:
[----:B--2---:R-:W-:Y:S01]  /*1620*/  SEL R9, R6, RZ, P0 ;  /* 0x000000ff06097207 */ /* 0x004fe20000000000 */
[----:B------:R-:W-:-:S04]  /*1630*/  IMAD.MOV.U32 R8, RZ, RZ, R0 ;  /* 0x000000ffff087224 */ /* 0x000fc800078e0000 */
[----:B-1----:R-:W-:Y:S02]  /*1640*/  IMAD.IADD R10, R10, 0x1, R9 ;  /* 0x000000010a0a7824 */ /* 0x002fe400078e0209 */
[----:B------:R-:W-:-:S03]  /*1650*/  IMAD.MOV.U32 R9, RZ, RZ, R5 ;  /* 0x000000ffff097224 */ /* 0x000fc600078e0005 */
[----:B---3--:R-:W-:-:S05]  /*1660*/  IADD3 R11, PT, PT, R10, R7, -R2 ;  /* 0x000000070a0b7210 */ /* 0x008fca0007ffe802 */
        /* <DEDUP_REMOVED lines=11> */
.L_x_1996:
[----:B-1----:R-:W-:Y:S02]  /*1720*/  IMAD.MOV.U32 R15, RZ, RZ, R6 ;  /* 0x000000ffff0f7224 */ /* 0x002fe400078e0006 */
[----:B------:R-:W-:Y:S02]  /*1730*/  IMAD.MOV.U32 R14, RZ, RZ, 0x1 ;  /* 0x00000001ff0e7424 */ /* 0x000fe400078e00ff */
[----:B------:R-:W-:Y:S02]  /*1740*/  IMAD.MOV.U32 R17, RZ, RZ, RZ ;  /* 0x000000ffff117224 */ /* 0x000fe400078e00ff */
[----:B------:R-:W-:-:S07]  /*1750*/  IMAD.MOV.U32 R12, RZ, RZ, -0x1 ;  /* 0xffffffffff0c7424 */ /* 0x000fce00078e00ff */
[----:B0--3--:R-:W-:Y:S05]  /*1760*/  WARPSYNC.COLLECTIVE R12, `(.L_x_1998) ;  /* 0x000000000c087348 */ /* 0x009fea0003c00000 */
[----:B------:R1:W2:Y:S02]  /*1770*/  SHFL.UP P5, R13, R15, R14, R17 ;  /* 0x0400000e0f0d7389 */ /* 0x0002a400000a0011 */
[----:B0123--:R-:W-:Y:S05]  /*1780*/  ENDCOLLECTIVE ;  /* 0x000000000000791b */ /* 0x00ffea0003800000 */
.L_x_1998:
        /* <DEDUP_REMOVED lines=8> */
.L_x_1999:
        /* <DEDUP_REMOVED lines=8> */
.L_x_2000:
        /* <DEDUP_REMOVED lines=8> */
.L_x_2001:
        /* <DEDUP_REMOVED lines=8> */
.L_x_2002:
[----:B------:R-:W-:Y:S01]  /*1990*/  IMAD.MOV.U32 R6, RZ, RZ, R13 ;  /* 0x000000ffff067224 */ /* 0x000fe200078e000d */
[----:B------:R-:W-:Y:S06]  /*19a0*/  BRA `(.L_x_2003) ;  /* 0xfffffffc001c7947 */ /* 0x000fec000383ffff */
.L_x_2004:
        /* <DEDUP_REMOVED lines=13> */
.L_x_3613:


//--------------------- .text._Z18compute_histogramsIjLi4ELi8ELi64ELb1EEvPKT_Pji --------------------------
	.section	.text._Z18compute_histogramsIjLi4ELi8ELi64ELb1EEvPKT_Pji,"ax",@progbits
	.align	128
        .global         _Z18compute_histogramsIjLi4ELi8ELi64ELb1EEvPKT_Pji
        .type           _Z18compute_histogramsIjLi4ELi8ELi64ELb1EEvPKT_Pji,@function
        .size           _Z18compute_histogramsIjLi4ELi8ELi64ELb1EEvPKT_Pji,(.L_x_3614 - _Z18compute_histogramsIjLi4ELi8ELi64ELb1EEvPKT_Pji)
        .other          _Z18compute_histogramsIjLi4ELi8ELi64ELb1EEvPKT_Pji,@"STO_CUDA_ENTRY STV_DEFAULT"
_Z18compute_histogramsIjLi4ELi8ELi64ELb1EEvPKT_Pji:
.text._Z18compute_histogramsIjLi4ELi8ELi64ELb1EEvPKT_Pji:
        /* <DEDUP_REMOVED lines=11> */
.L_x_2007:
[----:B-1----:R-:W-:-:S04]  /*00b0*/  IMAD.WIDE R4, R9, 0x4, R6 ;  /* 0x0000000409047825 */ /* 0x002fc800078e0206 */
[----:B0-----:R-:W-:Y:S01]  /*00c0*/  IMAD R9, R8, 0x40, R9 ;  /* 0x0000004008097824 */ /* 0x001fe200078e0209 */
[----:B------:R2:W-:Y:S04]  /*00d0*/  STG.E desc[UR6][R4.64], RZ ;  /* 0x000000ff04007986 */ /* 0x0005e8000c101906 */
[----:B------:R-:W-:-:S13]  /*00e0*/  ISETP.GE.AND P0, PT, R9, 0x400, PT ;  /* 0x000004000900780c */ /* 0x000fda0003f06270 */
[----:B--2---:R-:W-:Y:S05]  /*00f0*/  @!P0 BRA `(.L_x_2007) ;  /* 0xfffffffc00ec8947 */ /* 0x004fea000383ffff */
.L_x_2006:
[----:B------:R-:W-:Y:S05]  /*0100*/  BSYNC.RECONVERGENT B0 ;  /* 0x0000000000007941 */ /* 0x000fea0003800200 */
.L_x_2005:
[----:B------:R-:W0:Y:S01]  /*0110*/  S2UR UR5, SR_CgaCtaId ;  /* 0x00000000000579c3 */ /* 0x000e220000008800 */
[----:B------:R-:W-:Y:S01]  /*0120*/  UMOV UR4, 0x400 ;  /* 0x0000040000047882 */ /* 0x000fe20000000000 */
[----:B------:R-:W-:Y:S01]  /*0130*/  BSSY.RECONVERGENT B0, `(.L_x_2008) ;  /* 0x0000009000007945 */ /* 0x000fe20003800200 */
[----:B------:R-:W-:Y:S01]  /*0140*/  IMAD.MOV.U32 R5, RZ, RZ, R0 ;  /* 0x000000ffff057224 */ /* 0x000fe200078e0000 */
[----:B0-----:R-:W-:-:S06]  /*0150*/  ULEA UR4, UR5, UR4, 0x18 ;  /* 0x0000000405047291 */ /* 0x001fcc000f8ec0ff */
[----:B------:R-:W-:-:S07]  /*0160*/  LEA R4, R0, UR4, 0x2 ;  /* 0x0000000400047c11 */ /* 0x000fce000f8e10ff */
.L_x_2009:
[C---:B------:R-:W-:Y:S01]  /*0170*/  ISETP.GE.U32.AND P0, PT, R5.reuse, 0x3c0, PT ;  /* 0x000003c00500780c */ /* 0x040fe20003f06070 */
[----:B------:R0:W-:Y:S01]  /*0180*/  STS [R4], RZ ;  /* 0x000000ff04007388 */ /* 0x0001e20000000800 */
[----:B------:R-:W-:Y:S02]  /*0190*/  VIADD R5, R5, 0x40 ;  /* 0x0000004005057836 */ /* 0x000fe40000000000 */
[----:B0-----:R-:W-:-:S09]  /*01a0*/  VIADD R4, R4, 0x100 ;  /* 0x0000010004047836 */ /* 0x001fd20000000000 */
[----:B------:R-:W-:Y:S05]  /*01b0*/  @!P0 BRA `(.L_x_2009) ;  /* 0xfffffffc00ec8947 */ /* 0x000fea000383ffff */
[----:B------:R-:W-:Y:S05]  /*01c0*/  BSYNC.RECONVERGENT B0 ;  /* 0x0000000000007941 */ /* 0x000fea0003800200 */
.L_x_2008:
        /* <DEDUP_REMOVED lines=34> */
.L_x_2019:
        /* <DEDUP_REMOVED lines=77> */
.L_x_2012:
[----:B------:R-:W-:Y:S05]  /*08c0*/  BSYNC.RECONVERGENT B0 ;  /* 0x0000000000007941 */ /* 0x000fea0003800200 */
.L_x_2011:
        /* <DEDUP_REMOVED lines=63> */
.L_x_2014:
[----:B------:R-:W-:Y:S05]  /*0cc0*/  BSYNC.RECONVERGENT B0 ;  /* 0x0000000000007941 */ /* 0x000fea0003800200 */
.L_x_2013:
        /* <DEDUP_REMOVED lines=62> */
.L_x_2016:
[----:B------:R-:W-:Y:S05]  /*10b0*/  BSYNC.RECONVERGENT B0 ;  /* 0x0000000000007941 */ /* 0x000fea0003800200 */
.L_x_2015:
        /* <DEDUP_REMOVED lines=56> */
.L_x_2018:
[----:B------:R-:W-:Y:S05]  /*1440*/  BSYNC.RECONVERGENT B0 ;  /* 0x0000000000007941 */ /* 0x000fea0003800200 */
.L_x_2017:
[----:B------:R-:W-:Y:S01]  /*1450*/  IMAD.IADD R2, R5, 0x1, R2 ;  /* 0x0000000105027824 */ /* 0x000fe200078e0202 */
[----:B------:R-:W-:Y:S06]  /*1460*/  @P1 BRA `(.L_x_2019) ;  /* 0xffffffec00e01947 */ /* 0x000fec000383ffff */
.L_x_2010:
        /* <DEDUP_REMOVED lines=17> */
.L_x_2020:
        /* <DEDUP_REMOVED lines=35> */
.L_x_2022:
[----:B------:R-:W2:Y:S04]  /*17b0*/  LD.E.STRONG.GPU R5, desc[UR6][R2.64+0x4] ;  /* 0x0000040602057980 */ /* 0x000ea8000c10f900 */
[----:B--2---:R-:W-:Y:S01]  /*17c0*/  CCTL.IVALL ;  /* 0x00000000ff00798f */ /* 0x004fe20002000000 */
[----:B------:R-:W-:Y:S05]  /*17d0*/  YIELD ;  /* 0x0000000000007946 */ /* 0x000fea0003800000 */
[----:B------:R-:W-:-:S04]  /*17e0*/  LOP3.LUT R5, R5, R4, RZ, 0x3c, !PT ;  /* 0x0000000405057212 */ /* 0x000fc800078e3cff */
[----:B------:R-:W-:-:S13]  /*17f0*/  ISETP.GT.AND P0, PT, R5, -0x1, PT ;  /* 0xffffffff0500780c */ /* 0x000fda0003f04270 */
[----:B------:R-:W-:Y:S05]  /*1800*/  @P0 BRA `(.L_x_2022) ;  /* 0xfffffffc00e80947 */ /* 0x000fea000383ffff */
.L_x_2021:
[----:B------:R-:W-:Y:S05]  /*1810*/  WARPSYNC.ALL ;  /* 0x0000000000007948 */ /* 0x000fea0003800000 */
[----:B------:R-:W-:Y:S06]  /*1820*/  BAR.SYNC.DEFER_BLOCKING 0x0 ;  /* 0x0000000000007b1d */ /* 0x000fec0000010000 */
[----:B------:R-:W-:Y:S05]  /*1830*/  @P1 EXIT ;  /* 0x000000000000194d */ /* 0x000fea0003800000 */
[----:B------:R-:W0:Y:S01]  /*1840*/  S2R R6, SR_LANEID ;  /* 0x0000000000067919 */ /* 0x000e220000000000 */
[----:B------:R-:W1:Y:S01]  /*1850*/  LDC.64 R2, c[0x0][0x388] ;  /* 0x0000e200ff027b82 */ /* 0x000e620000000a00 */
[----:B------:R-:W-:Y:S01]  /*1860*/  LOP3.LUT R4, R0, 0x1f, RZ, 0xc0, !PT ;  /* 0x0000001f00047812 */ /* 0x000fe200078ec0ff */
[----:B------:R-:W-:Y:S01]  /*1870*/  UMOV UR4, 0x400 ;  /* 0x0000040000047882 */ /* 0x000fe20000000000 */
[----:B------:R-:W-:-:S05]  /*1880*/  SHF.R.U32.HI R7, RZ, 0x5, R0 ;  /* 0x00000005ff077819 */ /* 0x000fca0000011600 */
[----:B------:R-:W2:Y:S01]  /*1890*/  S2UR UR5, SR_CgaCtaId ;  /* 0x00000000000579c3 */ /* 0x000ea20000008800 */
[----:B------:R-:W-:-:S04]  /*18a0*/  IMAD R5, R7, 0x100, R4 ;  /* 0x0000010007057824 */ /* 0x000fc800078e0204 */
[----:B-1----:R-:W-:-:S03]  /*18b0*/  IMAD.WIDE.U32 R2, R5, 0x4, R2 ;  /* 0x0000000405027825 */ /* 0x002fc600078e0002 */
[----:B------:R-:W-:Y:S02]  /*18c0*/  IADD3 R2, P5, PT, R2, 0x200, RZ ;  /* 0x0000020002027810 */ /* 0x000fe40007fbe0ff */
[C---:B0-----:R-:W-:Y:S01]  /*18d0*/  ISETP.NE.AND P0, PT, R6.reuse, RZ, PT ;  /* 0x000000ff0600720c */ /* 0x041fe20003f05270 */
[----:B--2---:R-:W-:Y:S01]  /*18e0*/  ULEA UR4, UR5, UR4, 0x18 ;  /* 0x0000000405047291 */ /* 0x004fe2000f8ec0ff */
[C---:B------:R-:W-:Y:S01]  /*18f0*/  ISETP.GE.U32.AND P1, PT, R6.reuse, 0x2, PT ;  /* 0x000000020600780c */ /* 0x040fe20003f26070 */
[----:B------:R-:W-:Y:S01]  /*1900*/  IMAD.X R3, RZ, RZ, R3, P5 ;  /* 0x000000ffff037224 */ /* 0x000fe200028e0603 */
[C---:B------:R-:W-:Y:S02]  /*1910*/  ISETP.GE.U32.AND P2, PT, R6.reuse, 0x4, PT ;  /* 0x000000040600780c */ /* 0x040fe40003f46070 */
[C---:B------:R-:W-:Y:S02]  /*1920*/  ISETP.GE.U32.AND P3, PT, R6.reuse, 0x8, PT ;  /* 0x000000080600780c */ /* 0x040fe40003f66070 */
[----:B------:R-:W-:Y:S01]  /*1930*/  ISETP.GE.U32.AND P4, PT, R6, 0x10, PT ;  /* 0x000000100600780c */ /* 0x000fe20003f86070 */
[----:B------:R-:W-:Y:S01]  /*1940*/  IMAD.SHL.U32 R6, R0, 0x4, RZ ;  /* 0x0000000400067824 */ /* 0x000fe200078e00ff */
[----:B------:R-:W-:-:S04]  /*1950*/  LEA R5, R7, UR4, 0xa ;  /* 0x0000000407057c11 */ /* 0x000fc8000f8e50ff */
[----:B------:R-:W-:-:S07]  /*1960*/  LOP3.LUT R6, R6, 0x7c, RZ, 0xc0, !PT ;  /* 0x0000007c06067812 */ /* 0x000fce00078ec0ff */
.L_x_2025:
[----:B0-----:R-:W-:Y:S01]  /*1970*/  IMAD.IADD R4, R6, 0x1, R5 ;  /* 0x0000000106047824 */ /* 0x001fe200078e0205 */
[----:B------:R0:W1:Y:S01]  /*1980*/  LDS R0, [R5] ;  /* 0x0000000005007984 */ /* 0x0000620000000800 */
[----:B------:R-:W-:-:S03]  /*1990*/  UMOV UR4, 0xffffffff ;  /* 0xffffffff00047882 */ /* 0x000fc60000000000 */
[----:B------:R0:W2:Y:S01]  /*19a0*/  LDS R20, [R4] ;  /* 0x0000000004147984 */ /* 0x0000a20000000800 */
[----:B------:R-:W-:Y:S05]  /*19b0*/  BRA.DIV UR4, `(.L_x_2023) ;  /* 0x0000000a04947947 */ /* 0x000fea000b800000 */
[----:B------:R-:W3:Y:S04]  /*19c0*/  LDS R12, [R4+0x80] ;  /* 0x00008000040c7984 */ /* 0x000ee80000000800 */
[----:B------:R-:W4:Y:S04]  /*19d0*/  LDS R15, [R4+0x100] ;  /* 0x00010000040f7984 */ /* 0x000f280000000800 */
[----:B------:R-:W-:Y:S04]  /*19e0*/  LDS R18, [R4+0x180] ;  /* 0x0001800004127984 */ /* 0x000fe80000000800 */
[----:B------:R-:W-:Y:S04]  /*19f0*/  LDS R19, [R4+0x200] ;  /* 0x0002000004137984 */ /* 0x000fe80000000800 */
[----:B------:R-:W-:Y:S04]  /*1a00*/  LDS R14, [R4+0x280] ;  /* 0x00028000040e7984 */ /* 0x000fe80000000800 */
[----:B--2---:R-:W2:Y:S04]  /*1a10*/  SHFL.UP PT, R8, R20, 0x1, RZ ;  /* 0x0420000014087989 */ /* 0x004ea800000e00ff */
[----:B------:R-:W-:Y:S04]  /*1a20*/  LDS R13, [R4+0x300] ;  /* 0x00030000040d7984 */ /* 0x000fe80000000800 */
[----:B0-----:R-:W-:Y:S04]  /*1a30*/  LDS R4, [R4+0x380] ;  /* 0x0003800004047984 */ /* 0x001fe80000000800 */
[----:B---3--:R-:W0:Y:S04]  /*1a40*/  SHFL.UP PT, R16, R12, 0x1, RZ ;  /* 0x042000000c107989 */ /* 0x008e2800000e00ff */
[----:B----4-:R-:W3:Y:S01]  /*1a50*/  SHFL.UP PT, R21, R15, 0x1, RZ ;  /* 0x042000000f157989 */ /* 0x010ee200000e00ff */
[----:B--2---:R-:W-:-:S03]  /*1a60*/  SEL R17, R8, RZ, P0 ;  /* 0x000000ff08117207 */ /* 0x004fc60000000000 */
[----:B------:R-:W2:Y:S02]  /*1a70*/  SHFL.UP PT, R22, R18, 0x1, RZ ;  /* 0x0420000012167989 */ /* 0x000ea400000e00ff */
[----:B------:R-:W-:Y:S02]  /*1a80*/  IMAD.IADD R17, R20, 0x1, R17 ;  /* 0x0000000114117824 */ /* 0x000fe400078e0211 */
[----:B------:R-:W4:Y:S04]  /*1a90*/  SHFL.UP PT, R23, R19, 0x1, RZ ;  /* 0x0420000013177989 */ /* 0x000f2800000e00ff */
[----:B------:R-:W5:Y:S04]  /*1aa0*/  SHFL.UP PT, R11, R14, 0x1, RZ ;  /* 0x042000000e0b7989 */ /* 0x000f6800000e00ff */
[----:B------:R-:W1:Y:S01]  /*1ab0*/  SHFL.UP PT, R25, R17, 0x2, RZ ;  /* 0x0440000011197989 */ /* 0x000e6200000e00ff */
[----:B0-----:R-:W-:-:S03]  /*1ac0*/  SEL R9, R16, RZ, P0 ;  /* 0x000000ff10097207 */ /* 0x001fc60000000000 */
[----:B------:R-:W0:Y:S01]  /*1ad0*/  SHFL.UP PT, R24, R13, 0x1, RZ ;  /* 0x042000000d187989 */ /* 0x000e2200000e00ff */
[----:B---3--:R-:W-:Y:S01]  /*1ae0*/  SEL R8, R21, RZ, P0 ;  /* 0x000000ff15087207 */ /* 0x008fe20000000000 */
[----:B------:R-:W-:Y:S01]  /*1af0*/  IMAD.IADD R16, R12, 0x1, R9 ;  /* 0x000000010c107824 */ /* 0x000fe200078e0209 */
[----:B--2---:R-:W-:-:S03]  /*1b00*/  SEL R9, R22, RZ, P0 ;  /* 0x000000ff16097207 */ /* 0x004fc60000000000 */
        /* <DEDUP_REMOVED lines=8> */
[----:B-1----:R-:W-:Y:S01]  /*1b90*/  SEL R8, R25, RZ, P1 ;  /* 0x000000ff19087207 */ /* 0x002fe20000800000 */
[----:B------:R-:W-:-:S02]  /*1ba0*/  IMAD.IADD R14, R14, 0x1, R11 ;  /* 0x000000010e0e7824 */ /* 0x000fc400078e020b */
[----:B------:R-:W1:Y:S02]  /*1bb0*/  SHFL.UP PT, R20, R12, 0x2, RZ ;  /* 0x044000000c147989 */ /* 0x000e6400000e00ff */
[----:B------:R-:W-:Y:S02]  /*1bc0*/  IMAD.IADD R19, R17, 0x1, R8 ;  /* 0x0000000111137824 */ /* 0x000fe400078e0208 */
[----:B------:R-:W5:Y:S01]  /*1bd0*/  SHFL.UP PT, R11, R14, 0x2, RZ ;  /* 0x044000000e0b7989 */ /* 0x000f6200000e00ff */
[----:B0-----:R-:W-:-:S05]  /*1be0*/  SEL R24, R24, RZ, P0 ;  /* 0x000000ff18187207 */ /* 0x001fca0000000000 */
[----:B------:R-:W-:Y:S01]  /*1bf0*/  IMAD.IADD R13, R13, 0x1, R24 ;  /* 0x000000010d0d7824 */ /* 0x000fe200078e0218 */
[----:B--2---:R-:W-:Y:S02]  /*1c00*/  SEL R9, R22, RZ, P1 ;  /* 0x000000ff16097207 */ /* 0x004fe40000800000 */
[----:B---3--:R-:W-:-:S03]  /*1c10*/  SEL R8, R23, RZ, P1 ;  /* 0x000000ff17087207 */ /* 0x008fc60000800000 */
[----:B------:R-:W-:Y:S01]  /*1c20*/  IMAD.IADD R16, R16, 0x1, R9 ;  /* 0x0000000110107824 */ /* 0x000fe200078e0209 */
[----:B----4-:R-:W-:Y:S01]  /*1c30*/  SEL R9, R21, RZ, P1 ;  /* 0x000000ff15097207 */ /* 0x010fe20000800000 */
[----:B------:R-:W-:Y:S01]  /*1c40*/  IMAD.IADD R17, R15, 0x1, R8 ;  /* 0x000000010f117824 */ /* 0x000fe200078e0208 */
[----:B------:R-:W0:Y:S01]  /*1c50*/  SHFL.UP PT, R21, R19, 0x4, RZ ;  /* 0x0480000013157989 */ /* 0x000e2200000e00ff */
[----:B-1----:R-:W-:Y:S02]  /*1c60*/  SEL R23, R20, RZ, P1 ;  /* 0x000000ff14177207 */ /* 0x002fe40000800000 */
[----:B------:R-:W-:Y:S01]  /*1c70*/  IMAD.IADD R18, R18, 0x1, R9 ;  /* 0x0000000112127824 */ /* 0x000fe200078e0209 */
[----:B------:R-:W1:Y:S01]  /*1c80*/  SHFL.UP PT, R24, R17, 0x4, RZ ;  /* 0x0480000011187989 */ /* 0x000e6200000e00ff */
[----:B-----5:R-:W-:Y:S01]  /*1c90*/  SEL R11, R11, RZ, P1 ;  /* 0x000000ff0b0b7207 */ /* 0x020fe20000800000 */
[----:B------:R-:W-:Y:S02]  /*1ca0*/  IMAD.IADD R15, R12, 0x1, R23 ;  /* 0x000000010c0f7824 */ /* 0x000fe400078e0217 */
[----:B------:R-:W2:Y:S02]  /*1cb0*/  SHFL.UP PT, R22, R18, 0x4, RZ ;  /* 0x0480000012167989 */ /* 0x000ea400000e00ff */
[----:B------:R-:W-:-:S02]  /*1cc0*/  IMAD.IADD R14, R14, 0x1, R11 ;  /* 0x000000010e0e7824 */ /* 0x000fc400078e020b */
[----:B------:R-:W3:Y:S04]  /*1cd0*/  SHFL.UP PT, R23, R16, 0x4, RZ ;  /* 0x0480000010177989 */ /* 0x000ee800000e00ff */
[----:B------:R-:W4:Y:S04]  /*1ce0*/  SHFL.UP PT, R12, R13, 0x2, RZ ;  /* 0x044000000d0c7989 */ /* 0x000f2800000e00ff */
[----:B------:R-:W5:Y:S04]  /*1cf0*/  SHFL.UP PT, R20, R15, 0x4, RZ ;  /* 0x048000000f147989 */ /* 0x000f6800000e00ff */
[----:B------:R-:W5:Y:S01]  /*1d00*/  SHFL.UP PT, R11, R14, 0x4, RZ ;  /* 0x048000000e0b7989 */ /* 0x000f6200000e00ff */
[----:B0-----:R-:W-:-:S02]  /*1d10*/  SEL R8, R21, RZ, P2 ;  /* 0x000000ff15087207 */ /* 0x001fc40001000000 */
[----:B-1----:R-:W-:-:S03]  /*1d20*/  SEL R24, R24, RZ, P2 ;  /* 0x000000ff18187207 */ /* 0x002fc60001000000 */
[----:B------:R-:W-:Y:S01]  /*1d30*/  IMAD.IADD R19, R19, 0x1, R8 ;  /* 0x0000000113137824 */ /* 0x000fe200078e0208 */
[----:B--2---:R-:W-:Y:S01]  /*1d40*/  SEL R9, R22, RZ, P2 ;  /* 0x000000ff16097207 */ /* 0x004fe20001000000 */
[----:B------:R-:W-:Y:S01]  /*1d50*/  IMAD.IADD R17, R17, 0x1, R24 ;  /* 0x0000000111117824 */ /* 0x000fe200078e0218 */
[----:B---3--:R-:W-:-:S04]  /*1d60*/  SEL R23, R23, RZ, P2 ;  /* 0x000000ff17177207 */ /* 0x008fc80001000000 */
[----:B------:R-:W0:Y:S01]  /*1d70*/  SHFL.UP PT, R22, R17, 0x8, RZ ;  /* 0x0500000011167989 */ /* 0x000e2200000e00ff */
[----:B----4-:R-:W-:Y:S01]  /*1d80*/  SEL R8, R12, RZ, P1 ;  /* 0x000000ff0c087207 */ /* 0x010fe20000800000 */
[----:B------:R-:W-:Y:S02]  /*1d90*/  IMAD.IADD R16, R16, 0x1, R23 ;  /* 0x0000000110107824 */ /* 0x000fe400078e0217 */
[----:B------:R-:W-:Y:S01]  /*1da0*/  IMAD.IADD R12, R18, 0x1, R9 ;  /* 0x00000001120c7824 */ /* 0x000fe200078e0209 */
[----:B------:R-:W1:Y:S01]  /*1db0*/  SHFL.UP PT, R23, R19, 0x8, RZ ;  /* 0x0500000013177989 */ /* 0x000e6200000e00ff */
[----:B-----5:R-:W-:Y:S01]  /*1dc0*/  SEL R20, R20, RZ, P2 ;  /* 0x000000ff14147207 */ /* 0x020fe20001000000 */
[----:B------:R-:W-:Y:S02]  /*1dd0*/  IMAD.IADD R18, R13, 0x1, R8 ;  /* 0x000000010d127824 */ /* 0x000fe400078e0208 */
[----:B------:R-:W2:Y:S01]  /*1de0*/  SHFL.UP PT, R24, R16, 0x8, RZ ;  /* 0x0500000010187989 */ /* 0x000ea200000e00ff */
[----:B------:R-:W-:Y:S01]  /*1df0*/  SEL R11, R11, RZ, P2 ;  /* 0x000000ff0b0b7207 */ /* 0x000fe20001000000 */
[----:B------:R-:W-:-:S02]  /*1e00*/  IMAD.IADD R15, R15, 0x1, R20 ;  /* 0x000000010f0f7824 */ /* 0x000fc400078e0214 */
[----:B------:R-:W3:Y:S02]  /*1e10*/  SHFL.UP PT, R13, R12, 0x8, RZ ;  /* 0x050000000c0d7989 */ /* 0x000ee400000e00ff */
[----:B------:R-:W-:Y:S02]  /*1e20*/  IMAD.IADD R14, R14, 0x1, R11 ;  /* 0x000000010e0e7824 */ /* 0x000fe400078e020b */
[----:B------:R-:W4:Y:S04]  /*1e30*/  SHFL.UP PT, R21, R18, 0x4, RZ ;  /* 0x0480000012157989 */ /* 0x000f2800000e00ff */
[----:B------:R-:W5:Y:S01]  /*1e40*/  SHFL.UP PT, R20, R15, 0x8, RZ ;  /* 0x050000000f147989 */ /* 0x000f6200000e00ff */
[----:B0-----:R-:W-:-:S03]  /*1e50*/  SEL R22, R22, RZ, P3 ;  /* 0x000000ff16167207 */ /* 0x001fc60001800000 */
[----:B------:R-:W0:Y:S02]  /*1e60*/  SHFL.UP PT, R11, R14, 0x8, RZ ;  /* 0x050000000e0b7989 */ /* 0x000e2400000e00ff */
[----:B------:R-:W-:Y:S01]  /*1e70*/  IMAD.IADD R17, R17, 0x1, R22 ;  /* 0x0000000111117824 */ /* 0x000fe200078e0216 */
[----:B-1----:R-:W-:Y:S02]  /*1e80*/  SEL R8, R23, RZ, P3 ;  /* 0x000000ff17087207 */ /* 0x002fe40001800000 */
[----:B--2---:R-:W-:Y:S02]  /*1e90*/  SEL R9, R24, RZ, P3 ;  /* 0x000000ff18097207 */ /* 0x004fe40001800000 */
[----:B---3--:R-:W-:Y:S01]  /*1ea0*/  SEL R23, R13, RZ, P3 ;  /* 0x000000ff0d177207 */ /* 0x008fe20001800000 */
[----:B------:R-:W-:Y:S02]  /*1eb0*/  IMAD.IADD R13, R19, 0x1, R8 ;  /* 0x00000001130d7824 */ /* 0x000fe400078e0208 */
[----:B------:R-:W-:Y:S01]  /*1ec0*/  IMAD.IADD R16, R16, 0x1, R9 ;  /* 0x0000000110107824 */ /* 0x000fe200078e0209 */
[----:B----4-:R-:W-:Y:S01]  /*1ed0*/  SEL R9, R21, RZ, P2 ;  /* 0x000000ff15097207 */ /* 0x010fe20001000000 */
[----:B------:R-:W-:Y:S01]  /*1ee0*/  IMAD.IADD R12, R12, 0x1, R23 ;  /* 0x000000010c0c7824 */ /* 0x000fe200078e0217 */
[----:B------:R-:W1:Y:S01]  /*1ef0*/  SHFL.UP PT, R25, R13, 0x10, RZ ;  /* 0x060000000d197989 */ /* 0x000e6200000e00ff */
[----:B-----5:R-:W-:-:S02]  /*1f00*/  SEL R20, R20, RZ, P3 ;  /* 0x000000ff14147207 */ /* 0x020fc40001800000 */
[----:B------:R-:W-:Y:S01]  /*1f10*/  IMAD.IADD R18, R18, 0x1, R9 ;  /* 0x0000000112127824 */ /* 0x000fe200078e0209 */
[----:B------:R-:W2:Y:S01]  /*1f20*/  SHFL.UP PT, R21, R16, 0x10, RZ ;  /* 0x0600000010157989 */ /* 0x000ea200000e00ff */
[----:B0-----:R-:W-:Y:S01]  /*1f30*/  SEL R11, R11, RZ, P3 ;  /* 0x000000ff0b0b7207 */ /* 0x001fe20001800000 */
[----:B------:R-:W-:Y:S02]  /*1f40*/  IMAD.IADD R15, R15, 0x1, R20 ;  /* 0x000000010f0f7824 */ /* 0x000fe400078e0214 */
[----:B------:R-:W0:Y:S02]  /*1f50*/  SHFL.UP PT, R19, R17, 0x10, RZ ;  /* 0x0600000011137989 */ /* 0x000e2400000e00ff */
[----:B------:R-:W-:Y:S02]  /*1f60*/  IMAD.IADD R14, R14, 0x1, R11 ;  /* 0x000000010e0e7824 */ /* 0x000fe400078e020b */
[----:B------:R-:W3:Y:S04]  /*1f70*/  SHFL.UP PT, R24, R12, 0x10, RZ ;  /* 0x060000000c187989 */ /* 0x000ee800000e00ff */
[----:B------:R-:W4:Y:S04]  /*1f80*/  SHFL.UP PT, R23, R18, 0x8, RZ ;  /* 0x0500000012177989 */ /* 0x000f2800000e00ff */
[----:B------:R-:W5:Y:S04]  /*1f90*/  SHFL.UP PT, R22, R15, 0x10, RZ ;  /* 0x060000000f167989 */ /* 0x000f6800000e00ff */
[----:B------:R-:W5:Y:S01]  /*1fa0*/  SHFL.UP PT, R20, R14, 0x10, RZ ;  /* 0x060000000e147989 */ /* 0x000f6200000e00ff */
[----:B-1----:R-:W-:-:S02]  /*1fb0*/  SEL R8, R25, RZ, P4 ;  /* 0x000000ff19087207 */ /* 0x002fc40002000000 */
[----:B--2---:R-:W-:-:S03]  /*1fc0*/  SEL R9, R21, RZ, P4 ;  /* 0x000000ff15097207 */ /* 0x004fc60002000000 */
[----:B------:R-:W-:Y:S01]  /*1fd0*/  IMAD.IADD R21, R13, 0x1, R8 ;  /* 0x000000010d157824 */ /* 0x000fe200078e0208 */
[----:B0-----:R-:W-:Y:S01]  /*1fe0*/  SEL R10, R19, RZ, P4 ;  /* 0x000000ff130a7207 */ /* 0x001fe20002000000 */
[----:B------:R-:W-:-:S03]  /*1ff0*/  IMAD.IADD R19, R16, 0x1, R9 ;  /* 0x0000000110137824 */ /* 0x000fc600078e0209 */
[----:B------:R0:W1:Y:S01]  /*2000*/  SHFL.IDX PT, R13, R21, 0x1f, 0x1f ;  /* 0x03e01f00150d7f89 */ /* 0x00006200000e0000 */
[----:B---3--:R-:W-:Y:S01]  /*2010*/  SEL R9, R24, RZ, P4 ;  /* 0x000000ff18097207 */ /* 0x008fe20002000000 */
[----:B------:R-:W-:Y:S02]  /*2020*/  IMAD.IADD R11, R17, 0x1, R10 ;  /* 0x00000001110b7824 */ /* 0x000fe400078e020a */
[----:B------:R-:W2:Y:S01]  /*2030*/  SHFL.IDX PT, R16, R19, 0x1f, 0x1f ;  /* 0x03e01f0013107f89 */ /* 0x000ea200000e0000 */
[----:B----4-:R-:W-:Y:S01]  /*2040*/  SEL R25, R23, RZ, P3 ;  /* 0x000000ff17197207 */ /* 0x010fe20001800000 */
[----:B------:R-:W-:Y:S02]  /*2050*/  IMAD.IADD R23, R12, 0x1, R9 ;  /* 0x000000010c177824 */ /* 0x000fe400078e0209 */
[----:B------:R-:W3:Y:S01]  /*2060*/  SHFL.IDX PT, R17, R11, 0x1f, 0x1f ;  /* 0x03e01f000b117f89 */ /* 0x000ee200000e0000 */
[----:B-----5:R-:W-:Y:S01]  /*2070*/  SEL R8, R22, RZ, P4 ;  /* 0x000000ff16087207 */ /* 0x020fe20002000000 */
[----:B------:R-:W-:-:S02]  /*2080*/  IMAD.IADD R22, R18, 0x1, R25 ;  /* 0x0000000112167824 */ /* 0x000fc400078e0219 */
[----:B------:R-:W4:Y:S01]  /*2090*/  SHFL.IDX PT, R18, R23, 0x1f, 0x1f ;  /* 0x03e01f0017127f89 */ /* 0x000f2200000e0000 */
[----:B------:R-:W-:Y:S01]  /*20a0*/  SEL R9, R20, RZ, P4 ;  /* 0x000000ff14097207 */ /* 0x000fe20002000000 */
[----:B------:R-:W-:Y:S02]  /*20b0*/  IMAD.IADD R20, R15, 0x1, R8 ;  /* 0x000000010f147824 */ /* 0x000fe400078e0208 */
[----:B------:R-:W5:Y:S01]  /*20c0*/  SHFL.UP PT, R25, R22, 0x10, RZ ;  /* 0x0600000016197989 */ /* 0x000f6200000e00ff */
[--C-:B0-----:R-:W-:Y:S02]  /*20d0*/  IMAD.IADD R21, R21, 0x1, -R0.reuse ;  /* 0x0000000115157824 */ /* 0x101fe400078e0a00 */
[----:B------:R-:W-:Y:S01]  /*20e0*/  IMAD.IADD R24, R14, 0x1, R9 ;  /* 0x000000010e187824 */ /* 0x000fe200078e0209 */
[----:B------:R-:W0:Y:S04]  /*20f0*/  SHFL.IDX PT, R12, R20, 0x1f, 0x1f ;  /* 0x03e01f00140c7f89 */ /* 0x000e2800000e0000 */
[----:B------:R-:W0:Y:S01]  /*2100*/  SHFL.IDX PT, R14, R24, 0x1f, 0x1f ;  /* 0x03e01f00180e7f89 */ /* 0x000e2200000e0000 */
[----:B-1----:R-:W-:Y:S01]  /*2110*/  IADD3 R9, PT, PT, R19, R13, -R0 ;  /* 0x0000000d13097210 */ /* 0x002fe20007ffe800 */
[----:B--2---:R-:W-:-:S02]  /*2120*/  IMAD.IADD R16, R13, 0x1, R16 ;  /* 0x000000010d107824 */ /* 0x004fc400078e0210 */
[----:B------:R-:W-:Y:S02]  /*2130*/  REDG.E.ADD.STRONG.GPU desc[UR6][R2.64+-0x200], R21 ;  /* 0xfffe00150200798e */ /* 0x000fe4000c12e106 */
[----:B---3--:R-:W-:Y:S01]  /*2140*/  IMAD.IADD R17, R16, 0x1, R17 ;  /* 0x0000000110117824 */ /* 0x008fe200078e0211 */
[----:B------:R-:W-:Y:S01]  /*2150*/  IADD3 R11, PT, PT, R11, R16, -R0 ;  /* 0x000000100b0b7210 */ /* 0x000fe20007ffe800 */
[----:B------:R-:W-:Y:S02]  /*2160*/  REDG.E.ADD.STRONG.GPU desc[UR6][R2.64+-0x180], R9 ;  /* 0xfffe80090200798e */ /* 0x000fe4000c12e106 */
[----:B----4-:R-:W-:Y:S01]  /*2170*/  IMAD.IADD R19, R17, 0x1, R18 ;  /* 0x0000000111137824 */ /* 0x010fe200078e0212 */
[----:B-----5:R-:W-:Y:S01]  /*2180*/  SEL R25, R25, RZ, P4 ;  /* 0x000000ff19197207 */ /* 0x020fe20002000000 */
[----:B------:R-:W-:Y:S02]  /*2190*/  REDG.E.ADD.STRONG.GPU desc[UR6][R2.64+-0x100], R11 ;  /* 0xffff000b0200798e */ /* 0x000fe4000c12e106 */
[----:B0-----:R-:W-:-:S02]  /*21a0*/  IMAD.IADD R15, R19, 0x1, R12 ;  /* 0x00000001130f7824 */ /* 0x001fc400078e020c */
        /* <DEDUP_REMOVED lines=18> */
[----:B------:R-:W-:-:S05]  /*22d0*/  IMAD.IADD R15, R14, 0x1, R11 ;  /* 0x000000010e0f7824 */ /* 0x000fca00078e020b */
[----:B------:R-:W0:Y:S04]  /*22e0*/  SHFL.UP PT, R11, R15, 0x8, RZ ;  /* 0x050000000f0b7989 */ /* 0x000e2800000e00ff */
[----:B------:R-:W1:Y:S01]  /*22f0*/  SHFL.IDX PT, R22, R22, 0x1f, 0x1f ;  /* 0x03e01f0016167f89 */ /* 0x000e6200000e0000 */
[----:B0-----:R-:W-:-:S05]  /*2300*/  SEL R8, R11, RZ, P3 ;  /* 0x000000ff0b087207 */ /* 0x001fca0001800000 */
[----:B------:R-:W-:-:S05]  /*2310*/  IMAD.IADD R4, R15, 0x1, R8 ;  /* 0x000000010f047824 */ /* 0x000fca00078e0208 */
[----:B-1----:R0:W2:Y:S02]  /*2320*/  SHFL.UP PT, R11, R4, 0x10, RZ ;  /* 0x06000000040b7989 */ /* 0x0020a400000e00ff */
.L_x_2074:
[----:B--2---:R-:W-:Y:S02]  /*2330*/  SEL R11, R11, RZ, P4 ;  /* 0x000000ff0b0b7207 */ /* 0x004fe40002000000 */
[----:B------:R-:W-:-:S03]  /*2340*/  IADD3 R22, PT, PT, -R0, R22, R13 ;  /* 0x0000001600167210 */ /* 0x000fc60007ffe10d */
[----:B------:R-:W-:Y:S01]  /*2350*/  IMAD.IADD R11, R4, 0x1, R11 ;  /* 0x00000001040b7824 */ /* 0x000fe200078e020b */
[----:B------:R-:W-:-:S03]  /*2360*/  UMOV UR4, 0xffffffff ;  /* 0xffffffff00047882 */ /* 0x000fc60000000000 */
[----:B------:R-:W-:-:S05]  /*2370*/  IMAD.IADD R9, R11, 0x1, R22 ;  /* 0x000000010b097824 */ /* 0x000fca00078e0216 */
[----:B------:R1:W-:Y:S01]  /*2380*/  REDG.E.ADD.STRONG.GPU desc[UR6][R2.64+0x180], R9 ;  /* 0x000180090200798e */ /* 0x0003e2000c12e106 */
[----:B------:R-:W-:Y:S05]  /*2390*/  BRA.DIV UR4, `(.L_x_2024) ;  /* 0x0000001a04147947 */ /* 0x000fea000b800000 */
.L_x_2077:
[C---:B------:R-:W-:Y:S01]  /*23a0*/  ISETP.GE.U32.AND P5, PT, R7.reuse, 0x2, PT ;  /* 0x000000020700780c */ /* 0x040fe20003fa6070 */
[----:B------:R-:W-:Y:S01]  /*23b0*/  VIADD R7, R7, 0x2 ;  /* 0x0000000207077836 */ /* 0x000fe20000000000 */
[----:B-1----:R-:W-:Y:S01]  /*23c0*/  IADD3 R2, P6, PT, R2, 0x800, RZ ;  /* 0x0000080002027810 */ /* 0x002fe20007fde0ff */
[----:B------:R-:W-:-:S04]  /*23d0*/  VIADD R5, R5, 0x800 ;  /* 0x0000080005057836 */ /* 0x000fc80000000000 */
[----:B------:R-:W-:-:S06]  /*23e0*/  IMAD.X R3, RZ, RZ, R3, P6 ;  /* 0x000000ffff037224 */ /* 0x000fcc00030e0603 */
[----:B------:R-:W-:Y:S05]  /*23f0*/  @!P5 BRA `(.L_x_2025) ;  /* 0xfffffff4005cd947 */ /* 0x000fea000383ffff */
[----:B------:R-:W-:Y:S05]  /*2400*/  EXIT ;  /* 0x000000000000794d */ /* 0x000fea0003800000 */
.L_x_2023:
[----:B------:R-:W-:Y:S01]  /*2410*/  BSSY B0, `(.L_x_2026) ;  /* 0x0000008000007945 */ /* 0x000fe20003800000 */
[----:B--2---:R-:W-:Y:S02]  /*2420*/  IMAD.MOV.U32 R27, RZ, RZ, R20 ;  /* 0x000000ffff1b7224 */ /* 0x004fe400078e0014 */
[----:B------:R-:W-:Y:S02]  /*2430*/  IMAD.MOV.U32 R10, RZ, RZ, 0x1 ;  /* 0x00000001ff0a7424 */ /* 0x000fe400078e00ff */
[----:B------:R-:W-:Y:S02]  /*2440*/  IMAD.MOV.U32 R9, RZ, RZ, RZ ;  /* 0x000000ffff097224 */ /* 0x000fe400078e00ff */
[----:B------:R-:W-:-:S07]  /*2450*/  IMAD.MOV.U32 R8, RZ, RZ, -0x1 ;  /* 0xffffffffff087424 */ /* 0x000fce00078e00ff */
[----:B01----:R-:W-:Y:S05]  /*2460*/  WARPSYNC.COLLECTIVE R8, `(.L_x_2027) ;  /* 0x0000000008087348 */ /* 0x003fea0003c00000 */
[----:B------:R2:W3:Y:S02]  /*2470*/  SHFL.UP P5, R11, R27, R10, R9 ;  /* 0x0400000a1b0b7389 */ /* 0x0004e400000a0009 */
[----:B0123--:R-:W-:Y:S05]  /*2480*/  ENDCOLLECTIVE ;  /* 0x000000000000791b */ /* 0x00ffea0003800000 */
.L_x_2027:
[----:B------:R-:W-:Y:S05]  /*2490*/  BSYNC B0 ;  /* 0x0000000000007941 */ /* 0x000fea0003800000 */
.L_x_2026:
[----:B------:R-:W-:Y:S01]  /*24a0*/  IMAD.MOV.U32 R8, RZ, RZ, R11 ;  /* 0x000000ffff087224 */ /* 0x000fe200078e000b */
[----:B------:R0:W1:Y:S01]  /*24b0*/  LDS R15, [R4+0x100] ;  /* 0x00010000040f7984 */ /* 0x0000620000000800 */
[----:B------:R-:W-:Y:S02]  /*24c0*/  IMAD.MOV.U32 R10, RZ, RZ, 0x2 ;  /* 0x00000002ff0a7424 */ /* 0x000fe400078e00ff */
[----:B------:R-:W-:Y:S01]  /*24d0*/  IMAD.MOV.U32 R9, RZ, RZ, RZ ;  /* 0x000000ffff097224 */ /* 0x000fe200078e00ff */
[----:B------:R-:W-:Y:S01]  /*24e0*/  SEL R17, R8, RZ, P0 ;  /* 0x000000ff08117207 */ /* 0x000fe20000000000 */
[----:B------:R-:W-:Y:S01]  /*24f0*/  IMAD.MOV.U32 R8, RZ, RZ, -0x1 ;  /* 0xffffffffff087424 */ /* 0x000fe200078e00ff */
[----:B------:R0:W2:Y:S03]  /*2500*/  LDS R18, [R4+0x180] ;  /* 0x0001800004127984 */ /* 0x0000a60000000800 */
[----:B------:R-:W-:-:S04]  /*2510*/  IMAD.IADD R17, R20, 0x1, R17 ;  /* 0x0000000114117824 */ /* 0x000fc800078e0211 */
[----:B------:R-:W-:-:S07]  /*2520*/  IMAD.MOV.U32 R27, RZ, RZ, R17 ;  /* 0x000000ffff1b7224 */ /* 0x000fce00078e0011 */
[----:B012---:R-:W-:Y:S05]  /*2530*/  WARPSYNC.COLLECTIVE R8, `(.L_x_2028) ;  /* 0x0000000008087348 */ /* 0x007fea0003c00000 */
[----:B------:R3:W4:Y:S02]  /*2540*/  SHFL.UP P5, R11, R27, R10, R9 ;  /* 0x0400000a1b0b7389 */ /* 0x00072400000a0009 */
[----:B01234-:R-:W-:Y:S05]  /*2550*/  ENDCOLLECTIVE ;  /* 0x000000000000791b */ /* 0x01ffea0003800000 */
.L_x_2028:
        /* <DEDUP_REMOVED lines=8> */
.L_x_2029:
        /* <DEDUP_REMOVED lines=8> */
.L_x_2030:
        /* <DEDUP_REMOVED lines=9> */
.L_x_2031:
[----:B------:R-:W-:Y:S02]  /*26f0*/  IMAD.MOV.U32 R20, RZ, RZ, 0x1f ;  /* 0x0000001fff147424 */ /* 0x000fe400078e00ff */
[----:B------:R-:W-:Y:S02]  /*2700*/  IMAD.MOV.U32 R29, RZ, RZ, 0x1f ;  /* 0x0000001fff1d7424 */ /* 0x000fe400078e00ff */
[----:B------:R-:W-:-:S05]  /*2710*/  IMAD.MOV.U32 R25, RZ, RZ, R11 ;  /* 0x000000ffff197224 */ /* 0x000fca00078e000b */
[----:B------:R-:W-:-:S05]  /*2720*/  SEL R14, R25, RZ, P4 ;  /* 0x000000ff190e7207 */ /* 0x000fca0002000000 */
[----:B------:R-:W-:Y:S02]  /*2730*/  IMAD.IADD R21, R13, 0x1, R14 ;  /* 0x000000010d157824 */ /* 0x000fe400078e020e */
[----:B------:R-:W-:Y:S01]  /*2740*/  IMAD.MOV.U32 R27, RZ, RZ, R12 ;  /* 0x000000ffff1b7224 */ /* 0x000fe200078e000c */
[----:B------:R0:W1:Y:S01]  /*2750*/  LDS R14, [R4+0x280] ;  /* 0x00028000040e7984 */ /* 0x0000620000000800 */
[----:B------:R-:W-:Y:S02]  /*2760*/  IMAD.IADD R11, R21, 0x1, -R0 ;  /* 0x00000001150b7824 */ /* 0x000fe400078e0a00 */
[----:B------:R-:W-:Y:S02]  /*2770*/  IMAD.MOV.U32 R25, RZ, RZ, R21 ;  /* 0x000000ffff197224 */ /* 0x000fe400078e0015 */
[----:B------:R-:W-:Y:S01]  /*2780*/  IMAD.MOV.U32 R10, RZ, RZ, 0x1 ;  /* 0x00000001ff0a7424 */ /* 0x000fe200078e00ff */
[----:B------:R0:W-:Y:S06]  /*2790*/  REDG.E.ADD.STRONG.GPU desc[UR6][R2.64+-0x200], R11 ;  /* 0xfffe000b0200798e */ /* 0x0001ec000c12e106 */
[----:B01----:R-:W-:Y:S05]  /*27a0*/  WARPSYNC.COLLECTIVE R8, `(.L_x_2032) ;  /* 0x0000000008087348 */ /* 0x003fea0003c00000 */
[----:B------:R2:W3:Y:S02]  /*27b0*/  SHFL.IDX P5, R22, R25, R20, R29 ;  /* 0x0000001419167389 */ /* 0x0004e400000a001d */
[----:B0123--:R-:W-:Y:S05]  /*27c0*/  ENDCOLLECTIVE ;  /* 0x000000000000791b */ /* 0x00ffea0003800000 */
.L_x_2032:
[----:B------:R-:W-:Y:S05]  /*27d0*/  WARPSYNC.COLLECTIVE R8, `(.L_x_2033) ;  /* 0x0000000008087348 */ /* 0x000fea0003c00000 */
[----:B------:R0:W1:Y:S02]  /*27e0*/  SHFL.UP P5, R11, R27, R10, R9 ;  /* 0x0400000a1b0b7389 */ /* 0x00006400000a0009 */
[----:B01----:R-:W-:Y:S05]  /*27f0*/  ENDCOLLECTIVE ;  /* 0x000000000000791b */ /* 0x003fea0003800000 */
.L_x_2033:
        /* <DEDUP_REMOVED lines=9> */
.L_x_2034:
        /* <DEDUP_REMOVED lines=8> */
.L_x_2035:
        /* <DEDUP_REMOVED lines=8> */
.L_x_2036:
        /* <DEDUP_REMOVED lines=8> */
.L_x_2037:
        /* <DEDUP_REMOVED lines=11> */
.L_x_2038:
[----:B------:R-:W-:Y:S05]  /*2ac0*/  WARPSYNC.COLLECTIVE R8, `(.L_x_2039) ;  /* 0x0000000008087348 */ /* 0x000fea0003c00000 */
[----:B------:R0:W1:Y:S02]  /*2ad0*/  SHFL.UP P5, R11, R27, R10, R9 ;  /* 0x0400000a1b0b7389 */ /* 0x00006400000a0009 */
[----:B01----:R-:W-:Y:S05]  /*2ae0*/  ENDCOLLECTIVE ;  /* 0x000000000000791b */ /* 0x003fea0003800000 */
.L_x_2039:
        /* <DEDUP_REMOVED lines=10> */
.L_x_2040:
        /* <DEDUP_REMOVED lines=8> */
.L_x_2041:
        /* <DEDUP_REMOVED lines=8> */
.L_x_2042:
        /* <DEDUP_REMOVED lines=8> */
.L_x_2043:
[----:B------:R-:W-:-:S05]  /*2d10*/  IMAD.MOV.U32 R19, RZ, RZ, R11 ;  /* 0x000000ffff137224 */ /* 0x000fca00078e000b */
[----:B------:R-:W-:Y:S01]  /*2d20*/  SEL R12, R19, RZ, P4 ;  /* 0x000000ff130c7207 */ /* 0x000fe20002000000 */
[----:B------:R-:W-:Y:S01]  /*2d30*/  IMAD.MOV.U32 R27, RZ, RZ, R18 ;  /* 0x000000ffff1b7224 */ /* 0x000fe200078e0012 */
[----:B------:R0:W1:Y:S03]  /*2d40*/  LDS R19, [R4+0x200] ;  /* 0x0002000004137984 */ /* 0x0000660000000800 */
[----:B------:R-:W-:Y:S02]  /*2d50*/  IMAD.IADD R11, R17, 0x1, R12 ;  /* 0x00000001110b7824 */ /* 0x000fe400078e020c */
[----:B------:R-:W-:Y:S02]  /*2d60*/  IMAD.MOV.U32 R10, RZ, RZ, 0x1 ;  /* 0x00000001ff0a7424 */ /* 0x000fe400078e00ff */
[----:B------:R-:W-:Y:S01]  /*2d70*/  IMAD.MOV.U32 R25, RZ, RZ, R11 ;  /* 0x000000ffff197224 */ /* 0x000fe200078e000b */
[----:B------:R-:W-:-:S05]  /*2d80*/  IADD3 R13, PT, PT, R11, R16, -R0 ;  /* 0x000000100b0d7210 */ /* 0x000fca0007ffe800 */
[----:B------:R0:W-:Y:S02]  /*2d90*/  REDG.E.ADD.STRONG.GPU desc[UR6][R2.64+-0x100], R13 ;  /* 0xffff000d0200798e */ /* 0x0001e4000c12e106 */
[----:B01----:R-:W-:Y:S05]  /*2da0*/  WARPSYNC.COLLECTIVE R8, `(.L_x_2044) ;  /* 0x0000000008087348 */ /* 0x003fea0003c00000 */
[----:B------:R2:W3:Y:S02]  /*2db0*/  SHFL.IDX P5, R22, R25, R20, R29 ;  /* 0x0000001419167389 */ /* 0x0004e400000a001d */
[----:B0123--:R-:W-:Y:S05]  /*2dc0*/  ENDCOLLECTIVE ;  /* 0x000000000000791b */ /* 0x00ffea0003800000 */
.L_x_2044:
[----:B------:R-:W-:Y:S05]  /*2dd0*/  WARPSYNC.COLLECTIVE R8, `(.L_x_2045) ;  /* 0x0000000008087348 */ /* 0x000fea0003c00000 */
[----:B------:R0:W1:Y:S02]  /*2de0*/  SHFL.UP P5, R11, R27, R10, R9 ;  /* 0x0400000a1b0b7389 */ /* 0x00006400000a0009 */
[----:B01----:R-:W-:Y:S05]  /*2df0*/  ENDCOLLECTIVE ;  /* 0x000000000000791b */ /* 0x003fea0003800000 */
.L_x_2045:
        /* <DEDUP_REMOVED lines=10> */
.L_x_2046:
        /* <DEDUP_REMOVED lines=8> */
.L_x_2047:
        /* <DEDUP_REMOVED lines=8> */
.L_x_2048:
[----:B------:R-:W-:Y:S02]  /*2fa0*/  IMAD.MOV.U32 R10, RZ, RZ, 0x10 ;  /* 0x00000010ff0a7424 */ /* 0x000fe400078e00ff */
        /* <DEDUP_REMOVED lines=9> */
.L_x_2049:
        /* <DEDUP_REMOVED lines=11> */
.L_x_2050:
[----:B------:R-:W-:Y:S05]  /*30f0*/  WARPSYNC.COLLECTIVE R8, `(.L_x_2051) ;  /* 0x0000000008087348 */ /* 0x000fea0003c00000 */
[----:B------:R0:W1:Y:S02]  /*3100*/  SHFL.UP P5, R11, R27, R10, R9 ;  /* 0x0400000a1b0b7389 */ /* 0x00006400000a0009 */
[----:B01----:R-:W-:Y:S05]  /*3110*/  ENDCOLLECTIVE ;  /* 0x000000000000791b */ /* 0x003fea0003800000 */
.L_x_2051:
        /* <DEDUP_REMOVED lines=10> */
.L_x_2052:
        /* <DEDUP_REMOVED lines=8> */
.L_x_2053:
        /* <DEDUP_REMOVED lines=8> */
.L_x_2054:
        /* <DEDUP_REMOVED lines=8> */
.L_x_2055:
        /* <DEDUP_REMOVED lines=12> */
.L_x_2056:
[----:B------:R-:W-:Y:S05]  /*3400*/  WARPSYNC.COLLECTIVE R8, `(.L_x_2057) ;  /* 0x0000000008087348 */ /* 0x000fea0003c00000 */
[----:B------:R0:W1:Y:S02]  /*3410*/  SHFL.UP P5, R11, R27, R10, R9 ;  /* 0x0400000a1b0b7389 */ /* 0x00006400000a0009 */
[----:B01----:R-:W-:Y:S05]  /*3420*/  ENDCOLLECTIVE ;  /* 0x000000000000791b */ /* 0x003fea0003800000 */
.L_x_2057:
        /* <DEDUP_REMOVED lines=9> */
.L_x_2058:
[----:B------:R-:W-:Y:S01]  /*34c0*/  IMAD.MOV.U32 R10, RZ, RZ, 0x4 ;  /* 0x00000004ff0a7424 */ /* 0x000fe200078e00ff */
[----:B------:R-:W-:-:S05]  /*34d0*/  SEL R11, R11, RZ, P1 ;  /* 0x000000ff0b0b7207 */ /* 0x000fca0000800000 */
[----:B------:R-:W-:-:S04]  /*34e0*/  IMAD.IADD R14, R14, 0x1, R11 ;  /* 0x000000010e0e7824 */ /* 0x000fc800078e020b */
[----:B------:R-:W-:-:S07]  /*34f0*/  IMAD.MOV.U32 R27, RZ, RZ, R14 ;  /* 0x000000ffff1b7224 */ /* 0x000fce00078e000e */
[----:B------:R-:W-:Y:S05]  /*3500*/  WARPSYNC.COLLECTIVE R8, `(.L_x_2059) ;  /* 0x0000000008087348 */ /* 0x000fea0003c00000 */
[----:B------:R0:W1:Y:S02]  /*3510*/  SHFL.UP P5, R11, R27, R10, R9 ;  /* 0x0400000a1b0b7389 */ /* 0x00006400000a0009 */
[----:B01----:R-:W-:Y:S05]  /*3520*/  ENDCOLLECTIVE ;  /* 0x000000000000791b */ /* 0x003fea0003800000 */
.L_x_2059:
[----:B------:R-:W-:Y:S01]  /*3530*/  IMAD.MOV.U32 R10, RZ, RZ, 0x8 ;  /* 0x00000008ff0a7424 */ /* 0x000fe200078e00ff */
[----:B------:R-:W-:-:S05]  /*3540*/  SEL R11, R11, RZ, P2 ;  /* 0x000000ff0b0b7207 */ /* 0x000fca0001000000 */
[----:B------:R-:W-:-:S04]  /*3550*/  IMAD.IADD R14, R14, 0x1, R11 ;  /* 0x000000010e0e7824 */ /* 0x000fc800078e020b */
[----:B------:R-:W-:-:S07]  /*3560*/  IMAD.MOV.U32 R27, RZ, RZ, R14 ;  /* 0x000000ffff1b7224 */ /* 0x000fce00078e000e */
[----:B------:R-:W-:Y:S05]  /*3570*/  WARPSYNC.COLLECTIVE R8, `(.L_x_2060) ;  /* 0x0000000008087348 */ /* 0x000fea0003c00000 */
[----:B------:R0:W1:Y:S02]  /*3580*/  SHFL.UP P5, R11, R27, R10, R9 ;  /* 0x0400000a1b0b7389 */ /* 0x00006400000a0009 */
[----:B01----:R-:W-:Y:S05]  /*3590*/  ENDCOLLECTIVE ;  /* 0x000000000000791b */ /* 0x003fea0003800000 */
.L_x_2060:
[----:B------:R-:W-:Y:S01]  /*35a0*/  IMAD.MOV.U32 R10, RZ, RZ, 0x10 ;  /* 0x00000010ff0a7424 */ /* 0x000fe200078e00ff */
[----:B------:R-:W-:-:S05]  /*35b0*/  SEL R11, R11, RZ, P3 ;  /* 0x000000ff0b0b7207 */ /* 0x000fca0001800000 */
[----:B------:R-:W-:-:S04]  /*35c0*/  IMAD.IADD R14, R14, 0x1, R11 ;  /* 0x000000010e0e7824 */ /* 0x000fc800078e020b */
[----:B------:R-:W-:-:S07]  /*35d0*/  IMAD.MOV.U32 R27, RZ, RZ, R14 ;  /* 0x000000ffff1b7224 */ /* 0x000fce00078e000e */
[----:B------:R-:W-:Y:S05]  /*35e0*/  WARPSYNC.COLLECTIVE R8, `(.L_x_2061) ;  /* 0x0000000008087348 */ /* 0x000fea0003c00000 */
[----:B------:R0:W1:Y:S02]  /*35f0*/  SHFL.UP P5, R11, R27, R10, R9 ;  /* 0x0400000a1b0b7389 */ /* 0x00006400000a0009 */
[----:B01----:R-:W-:Y:S05]  /*3600*/  ENDCOLLECTIVE ;  /* 0x000000000000791b */ /* 0x003fea0003800000 */
.L_x_2061:
        /* <DEDUP_REMOVED lines=12> */
.L_x_2062:
[----:B------:R-:W-:Y:S05]  /*36d0*/  WARPSYNC.COLLECTIVE R8, `(.L_x_2063) ;  /* 0x0000000008087348 */ /* 0x000fea0003c00000 */
[----:B------:R0:W1:Y:S02]  /*36e0*/  SHFL.UP P5, R11, R27, R10, R9 ;  /* 0x0400000a1b0b7389 */ /* 0x00006400000a0009 */
[----:B01----:R-:W-:Y:S05]  /*36f0*/  ENDCOLLECTIVE ;  /* 0x000000000000791b */ /* 0x003fea0003800000 */
.L_x_2063:
        /* <DEDUP_REMOVED lines=9> */
.L_x_2064:
        /* <DEDUP_REMOVED lines=9> */
.L_x_2065:
        /* <DEDUP_REMOVED lines=8> */
.L_x_2066:
        /* <DEDUP_REMOVED lines=8> */
.L_x_2067:
        /* <DEDUP_REMOVED lines=11> */
.L_x_2068:
[----:B------:R-:W-:Y:S05]  /*39d0*/  WARPSYNC.COLLECTIVE R8, `(.L_x_2069) ;  /* 0x0000000008087348 */ /* 0x000fea0003c00000 */
[----:B------:R0:W1:Y:S02]  /*39e0*/  SHFL.UP P5, R11, R27, R10, R9 ;  /* 0x0400000a1b0b7389 */ /* 0x00006400000a0009 */
[----:B01----:R-:W-:Y:S05]  /*39f0*/  ENDCOLLECTIVE ;  /* 0x000000000000791b */ /* 0x003fea0003800000 */
.L_x_2069:
        /* <DEDUP_REMOVED lines=8> */
.L_x_2070:
        /* <DEDUP_REMOVED lines=8> */
.L_x_2071:
[----:B------:R-:W-:Y:S01]  /*3b00*/  IMAD.MOV.U32 R10, RZ, RZ, 0x8 ;  /* 0x00000008ff0a7424 */ /* 0x000fe200078e00ff */
[----:B------:R-:W-:-:S05]  /*3b10*/  SEL R11, R11, RZ, P2 ;  /* 0x000000ff0b0b7207 */ /* 0x000fca0001000000 */
[----:B------:R-:W-:-:S04]  /*3b20*/  IMAD.IADD R15, R14, 0x1, R11 ;  /* 0x000000010e0f7824 */ /* 0x000fc800078e020b */
[----:B------:R-:W-:-:S07]  /*3b30*/  IMAD.MOV.U32 R27, RZ, RZ, R15 ;  /* 0x000000ffff1b7224 */ /* 0x000fce00078e000f */
[----:B------:R-:W-:Y:S05]  /*3b40*/  WARPSYNC.COLLECTIVE R8, `(.L_x_2072) ;  /* 0x0000000008087348 */ /* 0x000fea0003c00000 */
[----:B------:R0:W1:Y:S02]  /*3b50*/  SHFL.UP P5, R11, R27, R10, R9 ;  /* 0x0400000a1b0b7389 */ /* 0x00006400000a0009 */
[----:B01----:R-:W-:Y:S05]  /*3b60*/  ENDCOLLECTIVE ;  /* 0x000000000000791b */ /* 0x003fea0003800000 */
.L_x_2072:
[----:B------:R-:W-:Y:S01]  /*3b70*/  IMAD.MOV.U32 R10, RZ, RZ, 0x10 ;  /* 0x00000010ff0a7424 */ /* 0x000fe200078e00ff */
[----:B------:R-:W-:-:S05]  /*3b80*/  SEL R4, R11, RZ, P3 ;  /* 0x000000ff0b047207 */ /* 0x000fca0001800000 */
[----:B------:R-:W-:-:S04]  /*3b90*/  IMAD.IADD R4, R15, 0x1, R4 ;  /* 0x000000010f047824 */ /* 0x000fc800078e0204 */
[----:B------:R-:W-:-:S07]  /*3ba0*/  IMAD.MOV.U32 R27, RZ, RZ, R4 ;  /* 0x000000ffff1b7224 */ /* 0x000fce00078e0004 */
[----:B------:R-:W-:Y:S05]  /*3bb0*/  WARPSYNC.COLLECTIVE R8, `(.L_x_2073) ;  /* 0x0000000008087348 */ /* 0x000fea0003c00000 */
[----:B------:R0:W1:Y:S02]  /*3bc0*/  SHFL.UP P5, R11, R27, R10, R9 ;  /* 0x0400000a1b0b7389 */ /* 0x00006400000a0009 */
[----:B01----:R-:W-:Y:S05]  /*3bd0*/  ENDCOLLECTIVE ;  /* 0x000000000000791b */ /* 0x003fea0003800000 */
.L_x_2073:
[----:B------:R-:W-:Y:S05]  /*3be0*/  BRA `(.L_x_2074) ;  /* 0xffffffe400d07947 */ /* 0x000fea000383ffff */
.L_x_2024:
[----:B------:R-:W-:Y:S01]  /*3bf0*/  BSSY B0, `(.L_x_2075) ;  /* 0x0000008000007945 */ /* 0x000fe20003800000 */
[----:B------:R-:W-:Y:S02]  /*3c00*/  IMAD.MOV.U32 R25, RZ, RZ, R11 ;  /* 0x000000ffff197224 */ /* 0x000fe400078e000b */
[----:B------:R-:W-:Y:S02]  /*3c10*/  IMAD.MOV.U32 R20, RZ, RZ, 0x1f ;  /* 0x0000001fff147424 */ /* 0x000fe400078e00ff */
[----:B------:R-:W-:Y:S02]  /*3c20*/  IMAD.MOV.U32 R29, RZ, RZ, 0x1f ;  /* 0x0000001fff1d7424 */ /* 0x000fe400078e00ff */
[----:B------:R-:W-:-:S07]  /*3c30*/  IMAD.MOV.U32 R8, RZ, RZ, -0x1 ;  /* 0xffffffffff087424 */ /* 0x000fce00078e00ff */
[----:B01----:R-:W-:Y:S05]  /*3c40*/  WARPSYNC.COLLECTIVE R8, `(.L_x_2076) ;  /* 0x0000000008087348 */ /* 0x003fea0003c00000 */
[----:B------:R2:W3:Y:S02]  /*3c50*/  SHFL.IDX P5, R22, R25, R20, R29 ;  /* 0x0000001419167389 */ /* 0x0004e400000a001d */
[----:B0123--:R-:W-:Y:S05]  /*3c60*/  ENDCOLLECTIVE ;  /* 0x000000000000791b */ /* 0x00ffea0003800000 */
.L_x_2076:
[----:B------:R-:W-:Y:S05]  /*3c70*/  BSYNC B0 ;  /* 0x0000000000007941 */ /* 0x000fea0003800000 */
.L_x_2075:
[----:B------:R-:W-:Y:S05]  /*3c80*/  BRA `(.L_x_2077) ;  /* 0xffffffe400c47947 */ /* 0x000fea000383ffff */
.L_x_2078:
        /* <DEDUP_REMOVED lines=15> */
.L_x_3614:


//--------------------- .text._Z18compute_histogramsIjLi4ELi8ELi64ELb0EEvPKT_Pji --------------------------
	.section	.text._Z18compute_histogramsIjLi4ELi8ELi64ELb0EEvPKT_Pji,"ax",@progbits
	.align	128
        .global         _Z18compute_histogramsIjLi4ELi8ELi64ELb0EEvPKT_Pji
        .type           _Z18compute_histogramsIjLi4ELi8ELi64ELb0EEvPKT_Pji,@function
        .size           _Z18compute_histogramsIjLi4ELi8ELi64ELb0EEvPKT_Pji,(.L_x_3615 - _Z18compute_histogramsIjLi4ELi8ELi64ELb0EEvPKT_Pji)
        .other          _Z18compute_histogramsIjLi4ELi8ELi64ELb0EEvPKT_Pji,@"STO_CUDA_ENTRY STV_DEFAULT"
_Z18compute_histogramsIjLi4ELi8ELi64ELb0EEvPKT_Pji:
.text._Z18compute_histogramsIjLi4ELi8ELi64ELb0EEvPKT_Pji:
        /* <DEDUP_REMOVED lines=9> */
.L_x_2080:
[C---:B------:R-:W-:Y:S01]  /*0090*/  ISETP.GE.U32.AND P0, PT, R3.reuse, 0x3c0, PT ;  /* 0x000003c00300780c */ /* 0x040fe20003f06070 */
[----:B------:R0:W-:Y:S01]  /*00a0*/  STS [R2], RZ ;  /* 0x000000ff02007388 */ /* 0x0001e20000000800 */
[----:B------:R-:W-:Y:S02]  /*00b0*/  VIADD R3, R3, 0x40 ;  /* 0x0000004003037836 */ /* 0x000fe40000000000 */
[----:B0-----:R-:W-:-:S09]  /*00c0*/  VIADD R2, R2, 0x100 ;  /* 0x0000010002027836 */ /* 0x001fd20000000000 */
[----:B------:R-:W-:Y:S05]  /*00d0*/  @!P0 BRA `(.L_x_2080) ;  /* 0xfffffffc00ec8947 */ /* 0x000fea000383ffff */
[----:B------:R-:W-:Y:S05]  /*00e0*/  BSYNC.RECONVERGENT B0 ;  /* 0x0000000000007941 */ /* 0x000fea0003800200 */
.L_x_2079:
        /* <DEDUP_REMOVED lines=37> */
.L_x_2090:
        /* <DEDUP_REMOVED lines=77> */
.L_x_2083:
[----:B------:R-:W-:Y:S05]  /*0810*/  BSYNC.RECONVERGENT B0 ;  /* 0x0000000000007941 */ /* 0x000fea0003800200 */
.L_x_2082:
        /* <DEDUP_REMOVED lines=63> */
.L_x_2085:
[----:B------:R-:W-:Y:S05]  /*0c10*/  BSYNC.RECONVERGENT B0 ;  /* 0x0000000000007941 */ /* 0x000fea0003800200 */
.L_x_2084:
        /* <DEDUP_REMOVED lines=62> */
.L_x_2087:
[----:B------:R-:W-:Y:S05]  /*1000*/  BSYNC.RECONVERGENT B0 ;  /* 0x0000000000007941 */ /* 0x000fea0003800200 */
.L_x_2086:
        /* <DEDUP_REMOVED lines=56> */
.L_x_2089:
[----:B------:R-:W-:Y:S05]  /*1390*/  BSYNC.RECONVERGENT B0 ;  /* 0x0000000000007941 */ /* 0x000fea0003800200 */
.L_x_2088:
[----:B------:R-:W-:Y:S01]  /*13a0*/  IMAD.IADD R5, R2, 0x1, R5 ;  /* 0x0000000102057824 */ /* 0x000fe200078e0205 */
[----:B------:R-:W-:Y:S06]  /*13b0*/  @P1 BRA `(.L_x_2090) ;  /* 0xffffffec00e01947 */ /* 0x000fec000383ffff */
.L_x_2081:
[----:B------:R-:W1:Y:S01]  /*13c0*/  S2R R6, SR_LANEID ;  /* 0x0000000000067919 */ /* 0x000e620000000000 */
[----:B------:R-:W2:Y:S01]  /*13d0*/  LDC.64 R2, c[0x0][0x388] ;  /* 0x0000e200ff027b82 */ /* 0x000ea20000000a00 */
[----:B0-----:R-:W-:Y:S01]  /*13e0*/  LOP3.LUT R4, R0, 0x1f, RZ, 0xc0, !PT ;  /* 0x0000001f00047812 */ /* 0x001fe200078ec0ff */
[----:B------:R-:W-:Y:S01]  /*13f0*/  UMOV UR4, 0x400 ;  /* 0x0000040000047882 */ /* 0x000fe20000000000 */
[----:B------:R-:W-:-:S05]  /*1400*/  SHF.R.U32.HI R7, RZ, 0x5, R0 ;  /* 0x00000005ff077819 */ /* 0x000fca0000011600 */
[----:B------:R-:W0:Y:S01]  /*1410*/  S2UR UR5, SR_CgaCtaId ;  /* 0x00000000000579c3 */ /* 0x000e220000008800 */
[----:B------:R-:W-:-:S04]  /*1420*/  IMAD R5, R7, 0x100, R4 ;  /* 0x0000010007057824 */ /* 0x000fc800078e0204 */
[----:B--2---:R-:W-:-:S03]  /*1430*/  IMAD.WIDE.U32 R2, R5, 0x4, R2 ;  /* 0x0000000405027825 */ /* 0x004fc600078e0002 */
[----:B------:R-:W-:Y:S01]  /*1440*/  BAR.SYNC.DEFER_BLOCKING 0x0 ;  /* 0x0000000000007b1d */ /* 0x000fe20000010000 */
[----:B------:R-:W-:Y:S02]  /*1450*/  IADD3 R2, P5, PT, R2, 0x200, RZ ;  /* 0x0000020002027810 */ /* 0x000fe40007fbe0ff */
[C---:B-1----:R-:W-:Y:S01]  /*1460*/  ISETP.NE.AND P0, PT, R6.reuse, RZ, PT ;  /* 0x000000ff0600720c */ /* 0x042fe20003f05270 */
[----:B0-----:R-:W-:Y:S01]  /*1470*/  ULEA UR4, UR5, UR4, 0x18 ;  /* 0x0000000405047291 */ /* 0x001fe2000f8ec0ff */
        /* <DEDUP_REMOVED lines=8> */
.L_x_2093:
        /* <DEDUP_REMOVED lines=156> */
.L_x_2142:
[----:B--2---:R-:W-:Y:S02]  /*1ec0*/  SEL R11, R11, RZ, P4 ;  /* 0x000000ff0b0b7207 */ /* 0x004fe40002000000 */
[----:B------:R-:W-:-:S03]  /*1ed0*/  IADD3 R22, PT, PT, -R0, R22, R13 ;  /* 0x0000001600167210 */ /* 0x000fc60007ffe10d */
[----:B------:R-:W-:Y:S01]  /*1ee0*/  IMAD.IADD R11, R4, 0x1, R11 ;  /* 0x00000001040b7824 */ /* 0x000fe200078e020b */
[----:B------:R-:W-:-:S03]  /*1ef0*/  UMOV UR4, 0xffffffff ;  /* 0xffffffff00047882 */ /* 0x000fc60000000000 */
[----:B------:R-:W-:-:S05]  /*1f00*/  IMAD.IADD R9, R11, 0x1, R22 ;  /* 0x000000010b097824 */ /* 0x000fca00078e0216 */
[----:B------:R1:W-:Y:S01]  /*1f10*/  REDG.E.ADD.STRONG.GPU desc[UR6][R2.64+0x180], R9 ;  /* 0x000180090200798e */ /* 0x0003e2000c12e106 */
[----:B------:R-:W-:Y:S05]  /*1f20*/  BRA.DIV UR4, `(.L_x_2092) ;  /* 0x0000001a04147947 */ /* 0x000fea000b800000 */
.L_x_2145:
[C---:B------:R-:W-:Y:S01]  /*1f30*/  ISETP.GE.U32.AND P5, PT, R7.reuse, 0x2, PT ;  /* 0x000000020700780c */ /* 0x040fe20003fa6070 */
[----:B------:R-:W-:Y:S01]  /*1f40*/  VIADD R7, R7, 0x2 ;  /* 0x0000000207077836 */ /* 0x000fe20000000000 */
[----:B-1----:R-:W-:Y:S01]  /*1f50*/  IADD3 R2, P6, PT, R2, 0x800, RZ ;  /* 0x0000080002027810 */ /* 0x002fe20007fde0ff */
[----:B------:R-:W-:-:S04]  /*1f60*/  VIADD R5, R5, 0x800 ;  /* 0x0000080005057836 */ /* 0x000fc80000000000 */
[----:B------:R-:W-:-:S06]  /*1f70*/  IMAD.X R3, RZ, RZ, R3, P6 ;  /* 0x000000ffff037224 */ /* 0x000fcc00030e0603 */
[----:B------:R-:W-:Y:S05]  /*1f80*/  @!P5 BRA `(.L_x_2093) ;  /* 0xfffffff4005cd947 */ /* 0x000fea000383ffff */
[----:B------:R-:W-:Y:S05]  /*1f90*/  EXIT ;  /* 0x000000000000794d */ /* 0x000fea0003800000 */
.L_x_2091:
        /* <DEDUP_REMOVED lines=8> */
.L_x_2095:
[----:B------:R-:W-:Y:S05]  /*2020*/  BSYNC B0 ;  /* 0x0000000000007941 */ /* 0x000fea0003800000 */
.L_x_2094:
        /* <DEDUP_REMOVED lines=12> */
.L_x_2096:
        /* <DEDUP_REMOVED lines=8> */
.L_x_2097:
        /* <DEDUP_REMOVED lines=8> */
.L_x_2098:
        /* <DEDUP_REMOVED lines=9> */
.L_x_2099:
        /* <DEDUP_REMOVED lines=14> */
.L_x_2100:
[----:B------:R-:W-:Y:S05]  /*2360*/  WARPSYNC.COLLECTIVE R8, `(.L_x_2101) ;  /* 0x0000000008087348 */ /* 0x000fea0003c00000 */
[----:B------:R0:W1:Y:S02]  /*2370*/  SHFL.UP P5, R11, R27, R10, R9 ;  /* 0x0400000a1b0b7389 */ /* 0x00006400000a0009 */
[----:B01----:R-:W-:Y:S05]  /*2380*/  ENDCOLLECTIVE ;  /* 0x000000000000791b */ /* 0x003fea0003800000 */
.L_x_2101:
        /* <DEDUP_REMOVED lines=9> */
.L_x_2102:
        /* <DEDUP_REMOVED lines=8> */
.L_x_2103:
        /* <DEDUP_REMOVED lines=8> */
.L_x_2104:
        /* <DEDUP_REMOVED lines=8> */
.L_x_2105:
        /* <DEDUP_REMOVED lines=11> */
.L_x_2106:
[----:B------:R-:W-:Y:S05]  /*2650*/  WARPSYNC.COLLECTIVE R8, `(.L_x_2107) ;  /* 0x0000000008087348 */ /* 0x000fea0003c00000 */
[----:B------:R0:W1:Y:S02]  /*2660*/  SHFL.UP P5, R11, R27, R10, R9 ;  /* 0x0400000a1b0b7389 */ /* 0x00006400000a0009 */
[----:B01----:R-:W-:Y:S05]  /*2670*/  ENDCOLLECTIVE ;  /* 0x000000000000791b */ /* 0x003fea0003800000 */
.L_x_2107:
        /* <DEDUP_REMOVED lines=10> */
.L_x_2108:
        /* <DEDUP_REMOVED lines=8> */
.L_x_2109:
        /* <DEDUP_REMOVED lines=8> */
.L_x_2110:
        /* <DEDUP_REMOVED lines=8> */
.L_x_2111:
        /* <DEDUP_REMOVED lines=12> */
.L_x_2112:
[----:B------:R-:W-:Y:S05]  /*2960*/  WARPSYNC.COLLECTIVE R8, `(.L_x_2113) ;  /* 0x0000000008087348 */ /* 0x000fea0003c00000 */
[----:B------:R0:W1:Y:S02]  /*2970*/  SHFL.UP P5, R11, R27, R10, R9 ;  /* 0x0400000a1b0b7389 */ /* 0x00006400000a0009 */
[----:B01----:R-:W-:Y:S05]  /*2980*/  ENDCOLLECTIVE ;  /* 0x000000000000791b */ /* 0x003fea0003800000 */
.L_x_2113:
        /* <DEDUP_REMOVED lines=10> */
.L_x_2114:
        /* <DEDUP_REMOVED lines=8> */
.L_x_2115:
        /* <DEDUP_REMOVED lines=8> */
.L_x_2116:
        /* <DEDUP_REMOVED lines=10> */
.L_x_2117:
        /* <DEDUP_REMOVED lines=11> */
.L_x_2118:
[----:B------:R-:W-:Y:S05]  /*2c80*/  WARPSYNC.COLLECTIVE R8, `(.L_x_2119) ;  /* 0x0000000008087348 */ /* 0x000fea0003c00000 */
[----:B------:R0:W1:Y:S02]  /*2c90*/  SHFL.UP P5, R11, R27, R10, R9 ;  /* 0x0400000a1b0b7389 */ /* 0x00006400000a0009 */
[----:B01----:R-:W-:Y:S05]  /*2ca0*/  ENDCOLLECTIVE ;  /* 0x000000000000791b */ /* 0x003fea0003800000 */
.L_x_2119:
        /* <DEDUP_REMOVED lines=10> */
.L_x_2120:
        /* <DEDUP_REMOVED lines=8> */
.L_x_2121:
        /* <DEDUP_REMOVED lines=8> */
.L_x_2122:
        /* <DEDUP_REMOVED lines=8> */
.L_x_2123:
        /* <DEDUP_REMOVED lines=12> */
.L_x_2124:
[----:B------:R-:W-:Y:S05]  /*2f90*/  WARPSYNC.COLLECTIVE R8, `(.L_x_2125) ;  /* 0x0000000008087348 */ /* 0x000fea0003c00000 */
[----:B------:R0:W1:Y:S02]  /*2fa0*/  SHFL.UP P5, R11, R27, R10, R9 ;  /* 0x0400000a1b0b7389 */ /* 0x00006400000a0009 */
[----:B01----:R-:W-:Y:S05]  /*2fb0*/  ENDCOLLECTIVE ;  /* 0x000000000000791b */ /* 0x003fea0003800000 */
.L_x_2125:
        /* <DEDUP_REMOVED lines=9> */
.L_x_2126:
[----:B------:R-:W-:Y:S01]  /*3050*/  IMAD.MOV.U32 R10, RZ, RZ, 0x4 ;  /* 0x00000004ff0a7424 */ /* 0x000fe200078e00ff */
[----:B------:R-:W-:-:S05]  /*3060*/  SEL R11, R11, RZ, P1 ;  /* 0x000000ff0b0b7207 */ /* 0x000fca0000800000 */
[----:B------:R-:W-:-:S04]  /*3070*/  IMAD.IADD R14, R14, 0x1, R11 ;  /* 0x000000010e0e7824 */ /* 0x000fc800078e020b */
[----:B------:R-:W-:-:S07]  /*3080*/  IMAD.MOV.U32 R27, RZ, RZ, R14 ;  /* 0x000000ffff1b7224 */ /* 0x000fce00078e000e */
[----:B------:R-:W-:Y:S05]  /*3090*/  WARPSYNC.COLLECTIVE R8, `(.L_x_2127) ;  /* 0x0000000008087348 */ /* 0x000fea0003c00000 */
[----:B------:R0:W1:Y:S02]  /*30a0*/  SHFL.UP P5, R11, R27, R10, R9 ;  /* 0x0400000a1b0b7389 */ /* 0x00006400000a0009 */
[----:B01----:R-:W-:Y:S05]  /*30b0*/  ENDCOLLECTIVE ;  /* 0x000000000000791b */ /* 0x003fea0003800000 */
.L_x_2127:
[----:B------:R-:W-:Y:S01]  /*30c0*/  IMAD.MOV.U32 R10, RZ, RZ, 0x8 ;  /* 0x00000008ff0a7424 */ /* 0x000fe200078e00ff */
[----:B------:R-:W-:-:S05]  /*30d0*/  SEL R11, R11, RZ, P2 ;  /* 0x000000ff0b0b7207 */ /* 0x000fca0001000000 */
[----:B------:R-:W-:-:S04]  /*30e0*/  IMAD.IADD R14, R14, 0x1, R11 ;  /* 0x000000010e0e7824 */ /* 0x000fc800078e020b */
[----:B------:R-:W-:-:S07]  /*30f0*/  IMAD.MOV.U32 R27, RZ, RZ, R14 ;  /* 0x000000ffff1b7224 */ /* 0x000fce00078e000e */
[----:B------:R-:W-:Y:S05]  /*3100*/  WARPSYNC.COLLECTIVE R8, `(.L_x_2128) ;  /* 0x0000000008087348 */ /* 0x000fea0003c00000 */
[----:B------:R0:W1:Y:S02]  /*3110*/  SHFL.UP P5, R11, R27, R10, R9 ;  /* 0x0400000a1b0b7389 */ /* 0x00006400000a0009 */
[----:B01----:R-:W-:Y:S05]  /*3120*/  ENDCOLLECTIVE ;  /* 0x000000000000791b */ /* 0x003fea0003800000 */
.L_x_2128:
[----:B------:R-:W-:Y:S01]  /*3130*/  IMAD.MOV.U32 R10, RZ, RZ, 0x10 ;  /* 0x00000010ff0a7424 */ /* 0x000fe200078e00ff */
[----:B------:R-:W-:-:S05]  /*3140*/  SEL R11, R11, RZ, P3 ;  /* 0x000000ff0b0b7207 */ /* 0x000fca0001800000 */
[----:B------:R-:W-:-:S04]  /*3150*/  IMAD.IADD R14, R14, 0x1, R11 ;  /* 0x000000010e0e7824 */ /* 0x000fc800078e020b */
[----:B------:R-:W-:-:S07]  /*3160*/  IMAD.MOV.U32 R27, RZ, RZ, R14 ;  /* 0x000000ffff1b7224 */ /* 0x000fce00078e000e */
[----:B------:R-:W-:Y:S05]  /*3170*/  WARPSYNC.COLLECTIVE R8, `(.L_x_2129) ;  /* 0x0000000008087348 */ /* 0x000fea0003c00000 */
[----:B------:R0:W1:Y:S02]  /*3180*/  SHFL.UP P5, R11, R27, R10, R9 ;  /* 0x0400000a1b0b7389 */ /* 0x00006400000a0009 */
[----:B01----:R-:W-:Y:S05]  /*3190*/  ENDCOLLECTIVE ;  /* 0x000000000000791b */ /* 0x003fea0003800000 */
.L_x_2129:
        /* <DEDUP_REMOVED lines=12> */
.L_x_2130:
[----:B------:R-:W-:Y:S05]  /*3260*/  WARPSYNC.COLLECTIVE R8, `(.L_x_2131) ;  /* 0x0000000008087348 */ /* 0x000fea0003c00000 */
[----:B------:R0:W1:Y:S02]  /*3270*/  SHFL.UP P5, R11, R27, R10, R9 ;  /* 0x0400000a1b0b7389 */ /* 0x00006400000a0009 */
[----:B01----:R-:W-:Y:S05]  /*3280*/  ENDCOLLECTIVE ;  /* 0x000000000000791b */ /* 0x003fea0003800000 */
.L_x_2131:
        /* <DEDUP_REMOVED lines=9> */
.L_x_2132:
        /* <DEDUP_REMOVED lines=9> */
.L_x_2133:
        /* <DEDUP_REMOVED lines=8> */
.L_x_2134:
        /* <DEDUP_REMOVED lines=8> */
.L_x_2135:
        /* <DEDUP_REMOVED lines=11> */
.L_x_2136:
[----:B------:R-:W-:Y:S05]  /*3560*/  WARPSYNC.COLLECTIVE R8, `(.L_x_2137) ;  /* 0x0000000008087348 */ /* 0x000fea0003c00000 */
[----:B------:R0:W1:Y:S02]  /*3570*/  SHFL.UP P5, R11, R27, R10, R9 ;  /* 0x0400000a1b0b7389 */ /* 0x00006400000a0009 */
[----:B01----:R-:W-:Y:S05]  /*3580*/  ENDCOLLECTIVE ;  /* 0x000000000000791b */ /* 0x003fea0003800000 */
.L_x_2137:
        /* <DEDUP_REMOVED lines=8> */
.L_x_2138:
        /* <DEDUP_REMOVED lines=8> */
.L_x_2139:
[----:B------:R-:W-:Y:S01]  /*3690*/  IMAD.MOV.U32 R10, RZ, RZ, 0x8 ;  /* 0x00000008ff0a7424 */ /* 0x000fe200078e00ff */
[----:B------:R-:W-:-:S05]  /*36a0*/  SEL R11, R11, RZ, P2 ;  /* 0x000000ff0b0b7207 */ /* 0x000fca0001000000 */
[----:B------:R-:W-:-:S04]  /*36b0*/  IMAD.IADD R15, R14, 0x1, R11 ;  /* 0x000000010e0f7824 */ /* 0x000fc800078e020b */
[----:B------:R-:W-:-:S07]  /*36c0*/  IMAD.MOV.U32 R27, RZ, RZ, R15 ;  /* 0x000000ffff1b7224 */ /* 0x000fce00078e000f */
[----:B------:R-:W-:Y:S05]  /*36d0*/  WARPSYNC.COLLECTIVE R8, `(.L_x_2140) ;  /* 0x0000000008087348 */ /* 0x000fea0003c00000 */
[----:B------:R0:W1:Y:S02]  /*36e0*/  SHFL.UP P5, R11, R27, R10, R9 ;  /* 0x0400000a1b0b7389 */ /* 0x00006400000a0009 */
[----:B01----:R-:W-:Y:S05]  /*36f0*/  ENDCOLLECTIVE ;  /* 0x000000000000791b */ /* 0x003fea0003800000 */
.L_x_2140:
[----:B------:R-:W-:Y:S01]  /*3700*/  IMAD.MOV.U32 R10, RZ, RZ, 0x10 ;  /* 0x00000010ff0a7424 */ /* 0x000fe200078e00ff */
[----:B------:R-:W-:-:S05]  /*3710*/  SEL R4, R11, RZ, P3 ;  /* 0x000000ff0b047207 */ /* 0x000fca0001800000 */
[----:B------:R-:W-:-:S04]  /*3720*/  IMAD.IADD R4, R15, 0x1, R4 ;  /* 0x000000010f047824 */ /* 0x000fc800078e0204 */
[----:B------:R-:W-:-:S07]  /*3730*/  IMAD.MOV.U32 R27, RZ, RZ, R4 ;  /* 0x000000ffff1b7224 */ /* 0x000fce00078e0004 */
[----:B------:R-:W-:Y:S05]  /*3740*/  WARPSYNC.COLLECTIVE R8, `(.L_x_2141) ;  /* 0x0000000008087348 */ /* 0x000fea0003c00000 */
[----:B------:R0:W1:Y:S02]  /*3750*/  SHFL.UP P5, R11, R27, R10, R9 ;  /* 0x0400000a1b0b7389 */ /* 0x00006400000a0009 */
[----:B01----:R-:W-:Y:S05]  /*3760*/  ENDCOLLECTIVE ;  /* 0x000000000000791b */ /* 0x003fea0003800000 */
.L_x_2141:
[----:B------:R-:W-:Y:S05]  /*3770*/  BRA `(.L_x_2142) ;  /* 0xffffffe400d07947 */ /* 0x000fea000383ffff */
.L_x_2092:
        /* <DEDUP_REMOVED lines=8> */
.L_x_2144:
[----:B------:R-:W-:Y:S05]  /*3800*/  BSYNC B0 ;  /* 0x0000000000007941 */ /* 0x000fea0003800000 */
.L_x_2143:
[----:B------:R-:W-:Y:S05]  /*3810*/  BRA `(.L_x_2145) ;  /* 0xffffffe400c47947 */ /* 0x000fea000383ffff */
.L_x_2146:
        /* <DEDUP_REMOVED lines=14> */
.L_x_3615:


//--------------------- .text._Z18compute_histogramsIjLi4ELi8ELi32ELb1EEvPKT_Pji --------------------------
	.section	.text._Z18compute_histogramsIjLi4ELi8ELi32ELb1EEvPKT_Pji,"ax",@progbits
	.align	128
        .global         _Z18compute_histogramsIjLi4ELi8ELi32ELb1EEvPKT_Pji
        .type           _Z18compute_histogramsIjLi4ELi8ELi32ELb1EEvPKT_Pji,@function
        .size           _Z18compute_histogramsIjLi4ELi8ELi32ELb1EEvPKT_Pji,(.L_x_3616 - _Z18compute_histogramsIjLi4ELi8ELi32ELb1EEvPKT_Pji)
        .other          _Z18compute_histogramsIjLi4ELi8ELi32ELb1EEvPKT_Pji,@"STO_CUDA_ENTRY STV_DEFAULT"
_Z18compute_histogramsIjLi4ELi8ELi32ELb1EEvPKT_Pji:
.text._Z18compute_histogramsIjLi4ELi8ELi32ELb1EEvPKT_Pji:
[----:B------:R-:W-:Y:S01]  /*0000*/  LDC R1, c[0x0][0x37c] ;  /* 0x0000df00ff017b82 */ /* 0x000fe20000000800 */
[----:B------:R-:W0:Y:S01]  /*0010*/  S2R R0, SR_TID.X ;  /* 0x0000000000007919 */ /* 0x000e220000002100 */
[----:B------:R-:W1:Y:S01]  /*0020*/  LDCU.64 UR8, c[0x0][0x358] ;  /* 0x00006b00ff0877ac */ /* 0x000e620008000a00 */
[----:B------:R-:W-:Y:S01]  /*0030*/  BSSY.RECONVERGENT B0, `(.L_x_2147) ;  /* 0x0000014000007945 */ /* 0x000fe20003800200 */
[----:B------:R-:W2:Y:S01]  /*0040*/  S2R R3, SR_CTAID.X ;  /* 0x0000000000037919 */ /* 0x000ea20000002500 */
[----:B0-----:R-:W-:Y:S01]  /*0050*/  VIMNMX.U32 R5, PT, PT, R0, 0x3e0, !PT ;  /* 0x000003e000057848 */ /* 0x001fe20007fe0000 */
[--C-:B------:R-:W-:Y:S02]  /*0060*/  IMAD.MOV.U32 R10, RZ, RZ, R0.reuse ;  /* 0x000000ffff0a7224 */ /* 0x100fe400078e0000 */
[--C-:B--2---:R-:W-:Y:S01]  /*0070*/  IMAD R2, R3, 0x20, R0.reuse ;  /* 0x0000002003027824 */ /* 0x104fe200078e0200 */
[----:B------:R-:W-:-:S04]  /*0080*/  IADD3 R5, PT, PT, R5, 0x1f, -R0 ;  /* 0x0000001f05057810 */ /* 0x000fc80007ffe800 */
[----:B------:R-:W-:Y:S02]  /*0090*/  ISETP.GT.AND P0, PT, R2, 0x3ff, PT ;  /* 0x000003ff0200780c */ /* 0x000fe40003f04270 */
[C---:B------:R-:W-:Y:S02]  /*00a0*/  LEA.HI R8, R5.reuse, 0x1, RZ, 0x1b ;  /* 0x0000000105087811 */ /* 0x040fe400078fd8ff */
[----:B------:R-:W-:Y:S02]  /*00b0*/  ISETP.GE.U32.AND P1, PT, R5, 0x1e0, PT ;  /* 0x000001e00500780c */ /* 0x000fe40003f26070 */
[----:B------:R-:W-:-:S04]  /*00c0*/  LOP3.LUT R11, R8, 0xf, RZ, 0xc0, !PT ;  /* 0x0000000f080b7812 */ /* 0x000fc800078ec0ff */
[----:B------:R-:W-:-:S03]  /*00d0*/  ISETP.NE.AND P2, PT, R11, RZ, PT ;  /* 0x000000ff0b00720c */ /* 0x000fc60003f45270 */
[----:B-1----:R-:W-:Y:S10]  /*00e0*/  @P0 BRA `(.L_x_2148) ;  /* 0x0000000000200947 */ /* 0x002ff40003800000 */
[----:B------:R-:W0:Y:S01]  /*00f0*/  LDC R12, c[0x0][0x370] ;  /* 0x0000dc00ff0c7b82 */ /* 0x000e220000000800 */
[----:B------:R-:W-:-:S07]  /*0100*/  IMAD.MOV.U32 R9, RZ, RZ, R2 ;  /* 0x000000ffff097224 */ /* 0x000fce00078e0002 */
[----:B------:R-:W1:Y:S02]  /*0110*/  LDC.64 R6, c[0x0][0x388] ;  /* 0x0000e200ff067b82 */ /* 0x000e640000000a00 */
.L_x_2149:
[----:B-1----:R-:W-:-:S04]  /*0120*/  IMAD.WIDE R4, R9, 0x4, R6 ;  /* 0x0000000409047825 */ /* 0x002fc800078e0206 */
[----:B0-----:R-:W-:Y:S01]  /*0130*/  IMAD R9, R12, 0x20, R9 ;  /* 0x000000200c097824 */ /* 0x001fe200078e0209 */
[----:B------:R2:W-:Y:S04]  /*0140*/  STG.E desc[UR8][R4.64], RZ ;  /* 0x000000ff04007986 */ /* 0x0005e8000c101908 */
[----:B------:R-:W-:-:S13]  /*0150*/  ISETP.GE.AND P0, PT, R9, 0x400, PT ;  /* 0x000004000900780c */ /* 0x000fda0003f06270 */
[----:B--2---:R-:W-:Y:S05]  /*0160*/  @!P0 BRA `(.L_x_2149) ;  /* 0xfffffffc00ec8947 */ /* 0x004fea000383ffff */
.L_x_2148:
[----:B------:R-:W-:Y:S05]  /*0170*/  BSYNC.RECONVERGENT B0 ;  /* 0x0000000000007941 */ /* 0x000fea0003800200 */
.L_x_2147:
[----:B------:R-:W-:Y:S04]  /*0180*/  BSSY.RECONVERGENT B0, `(.L_x_2150) ;  /* 0x000001d000007945 */ /* 0x000fe80003800200 */
[----:B------:R-:W-:Y:S05]  /*0190*/  @!P1 BRA `(.L_x_2151) ;  /* 0x00000000006c9947 */ /* 0x000fea0003800000 */
[----:B------:R-:W0:Y:S01]  /*01a0*/  S2R R7, SR_CgaCtaId ;  /* 0x0000000000077919 */ /* 0x000e220000008800 */
[----:B------:R-:W-:Y:S01]  /*01b0*/  MOV R6, 0x400 ;  /* 0x0000040000067802 */ /* 0x000fe20000000f00 */
[----:B------:R-:W-:Y:S01]  /*01c0*/  IMAD.MOV.U32 R5, RZ, RZ, RZ ;  /* 0x000000ffff057224 */ /* 0x000fe200078e00ff */
[----:B------:R-:W-:Y:S01]  /*01d0*/  LOP3.LUT R4, R8, 0xffffff0, RZ, 0xc0, !PT ;  /* 0x0ffffff008047812 */ /* 0x000fe200078ec0ff */
[----:B------:R-:W-:Y:S01]  /*01e0*/  IMAD.MOV.U32 R10, RZ, RZ, R0 ;  /* 0x000000ffff0a7224 */ /* 0x000fe200078e0000 */
[----:B0-----:R-:W-:-:S07]  /*01f0*/  LEA R7, R7, R6, 0x18 ;  /* 0x0000000607077211 */ /* 0x001fce00078ec0ff */
.L_x_2152:
[C---:B0-----:R-:W-:Y:S02]  /*0200*/  IMAD R6, R10.reuse, 0x4, R7 ;  /* 0x000000040a067824 */ /* 0x041fe400078e0207 */
[----:B------:R-:W-:Y:S02]  /*0210*/  VIADD R5, R5, 0x10 ;  /* 0x0000001005057836 */ /* 0x000fe40000000000 */
[----:B------:R-:W-:Y:S01]  /*0220*/  VIADD R10, R10, 0x200 ;  /* 0x000002000a0a7836 */ /* 0x000fe20000000000 */
[----:B------:R0:W-:Y:S02]  /*0230*/  STS [R6], RZ ;  /* 0x000000ff06007388 */ /* 0x0001e40000000800 */
[----:B------:R-:W-:Y:S02]  /*0240*/  ISETP.NE.AND P0, PT, R5, R4, PT ;  /* 0x000000040500720c */ /* 0x000fe40003f05270 */
        /* <DEDUP_REMOVED lines=16> */
.L_x_2151:
[----:B------:R-:W-:Y:S05]  /*0350*/  BSYNC.RECONVERGENT B0 ;  /* 0x0000000000007941 */ /* 0x000fea0003800200 */
.L_x_2150:
[----:B------:R-:W-:Y:S04]  /*0360*/  BSSY.RECONVERGENT B0, `(.L_x_2153) ;  /* 0x0000030000007945 */ /* 0x000fe80003800200 */
[----:B------:R-:W-:Y:S05]  /*0370*/  @!P2 BRA `(.L_x_2154) ;  /* 0x0000000000b8a947 */ /* 0x000fea0003800000 */
[----:B------:R-:W-:Y:S01]  /*0380*/  ISETP.GE.U32.AND P0, PT, R11, 0x8, PT ;  /* 0x000000080b00780c */ /* 0x000fe20003f06070 */
[----:B------:R-:W-:Y:S01]  /*0390*/  BSSY.RECONVERGENT B1, `(.L_x_2155) ;  /* 0x0000011000017945 */ /* 0x000fe20003800200 */
[----:B------:R-:W-:-:S04]  /*03a0*/  LOP3.LUT R5, R8, 0x7, RZ, 0xc0, !PT ;  /* 0x0000000708057812 */ /* 0x000fc800078ec0ff */
[----:B------:R-:W-:-:S07]  /*03b0*/  ISETP.NE.AND P1, PT, R5, RZ, PT ;  /* 0x000000ff0500720c */ /* 0x000fce0003f25270 */
[----:B------:R-:W-:Y:S06]  /*03c0*/  @!P0 BRA `(.L_x_2156) ;  /* 0x0000000000348947 */ /* 0x000fec0003800000 */
[----:B------:R-:W1:Y:S01]  /*03d0*/  S2UR UR5, SR_CgaCtaId ;  /* 0x00000000000579c3 */ /* 0x000e620000008800 */
[----:B------:R-:W-:Y:S02]  /*03e0*/  UMOV UR4, 0x400 ;  /* 0x0000040000047882 */ /* 0x000fe40000000000 */
[----:B-1----:R-:W-:-:S06]  /*03f0*/  ULEA UR4, UR5, UR4, 0x18 ;  /* 0x0000000405047291 */ /* 0x002fcc000f8ec0ff */
[C---:B------:R-:W-:Y:S01]  /*0400*/  LEA R4, R10.reuse, UR4, 0x2 ;  /* 0x000000040a047c11 */ /* 0x040fe2000f8e10ff */
[----:B------:R-:W-:-:S04]  /*0410*/  VIADD R10, R10, 0x100 ;  /* 0x000001000a0a7836 */ /* 0x000fc80000000000 */
[----:B------:R1:W-:Y:S04]  /*0420*/  STS [R4], RZ ;  /* 0x000000ff04007388 */ /* 0x0003e80000000800 */
[----:B------:R1:W-:Y:S04]  /*0430*/  STS [R4+0x80], RZ ;  /* 0x000080ff04007388 */ /* 0x0003e80000000800 */
[----:B------:R1:W-:Y:S04]  /*0440*/  STS [R4+0x100], RZ ;  /* 0x000100ff04007388 */ /* 0x0003e80000000800 */
[----:B------:R1:W-:Y:S04]  /*0450*/  STS [R4+0x180], RZ ;  /* 0x000180ff04007388 */ /* 0x0003e80000000800 */
[----:B------:R1:W-:Y:S04]  /*0460*/  STS [R4+0x200], RZ ;  /* 0x000200ff04007388 */ /* 0x0003e80000000800 */
[----:B------:R1:W-:Y:S04]  /*0470*/  STS [R4+0x280], RZ ;  /* 0x000280ff04007388 */ /* 0x0003e80000000800 */
[----:B------:R1:W-:Y:S04]  /*0480*/  STS [R4+0x300], RZ ;  /* 0x000300ff04007388 */ /* 0x0003e80000000800 */
[----:B------:R1:W-:Y:S02]  /*0490*/  STS [R4+0x380], RZ ;  /* 0x000380ff04007388 */ /* 0x0003e40000000800 */
.L_x_2156:
[----:B------:R-:W-:Y:S05]  /*04a0*/  BSYNC.RECONVERGENT B1 ;  /* 0x0000000000017941 */ /* 0x000fea0003800200 */
.L_x_2155:
[----:B------:R-:W-:Y:S05]  /*04b0*/  @!P1 BRA `(.L_x_2154) ;  /* 0x0000000000689947 */ /* 0x000fea0003800000 */
[----:B------:R-:W-:Y:S01]  /*04c0*/  ISETP.GE.U32.AND P0, PT, R5, 0x4, PT ;  /* 0x000000040500780c */ /* 0x000fe20003f06070 */
[----:B------:R-:W-:Y:S01]  /*04d0*/  BSSY.RECONVERGENT B1, `(.L_x_2157) ;  /* 0x000000d000017945 */ /* 0x000fe20003800200 */
[----:B------:R-:W-:-:S04]  /*04e0*/  LOP3.LUT R8, R8, 0x3, RZ, 0xc0, !PT ;  /* 0x0000000308087812 */ /* 0x000fc800078ec0ff */
[----:B------:R-:W-:-:S07]  /*04f0*/  ISETP.NE.AND P1, PT, R8, RZ, PT ;  /* 0x000000ff0800720c */ /* 0x000fce0003f25270 */
[----:B------:R-:W-:Y:S06]  /*0500*/  @!P0 BRA `(.L_x_2158) ;  /* 0x0000000000248947 */ /* 0x000fec0003800000 */
[----:B------:R-:W2:Y:S01]  /*0510*/  S2UR UR5, SR_CgaCtaId ;  /* 0x00000000000579c3 */ /* 0x000ea20000008800 */
[----:B------:R-:W-:Y:S02]  /*0520*/  UMOV UR4, 0x400 ;  /* 0x0000040000047882 */ /* 0x000fe40000000000 */
[----:B--2---:R-:W-:-:S06]  /*0530*/  ULEA UR4, UR5, UR4, 0x18 ;  /* 0x0000000405047291 */ /* 0x004fcc000f8ec0ff */
[C---:B-1----:R-:W-:Y:S01]  /*0540*/  LEA R4, R10.reuse, UR4, 0x2 ;  /* 0x000000040a047c11 */ /* 0x042fe2000f8e10ff */
[----:B------:R-:W-:-:S04]  /*0550*/  VIADD R10, R10, 0x80 ;  /* 0x000000800a0a7836 */ /* 0x000fc80000000000 */
[----:B------:R2:W-:Y:S04]  /*0560*/  STS [R4], RZ ;  /* 0x000000ff04007388 */ /* 0x0005e80000000800 */
[----:B------:R2:W-:Y:S04]  /*0570*/  STS [R4+0x80], RZ ;  /* 0x000080ff04007388 */ /* 0x0005e80000000800 */
[----:B------:R2:W-:Y:S04]  /*0580*/  STS [R4+0x100], RZ ;  /* 0x000100ff04007388 */ /* 0x0005e80000000800 */
[----:B------:R2:W-:Y:S02]  /*0590*/  STS [R4+0x180], RZ ;  /* 0x000180ff04007388 */ /* 0x0005e40000000800 */
.L_x_2158:
[----:B------:R-:W-:Y:S05]  /*05a0*/  BSYNC.RECONVERGENT B1 ;  /* 0x0000000000017941 */ /* 0x000fea0003800200 */
.L_x_2157:
[----:B------:R-:W-:Y:S05]  /*05b0*/  @!P1 BRA `(.L_x_2154) ;  /* 0x0000000000289947 */ /* 0x000fea0003800000 */
[----:B------:R-:W3:Y:S01]  /*05c0*/  S2R R7, SR_CgaCtaId ;  /* 0x0000000000077919 */ /* 0x000ee20000008800 */
[----:B-12---:R-:W-:Y:S01]  /*05d0*/  MOV R4, 0x400 ;  /* 0x0000040000047802 */ /* 0x006fe20000000f00 */
[----:B------:R-:W-:-:S03]  /*05e0*/  IMAD.MOV.U32 R5, RZ, RZ, RZ ;  /* 0x000000ffff057224 */ /* 0x000fc600078e00ff */
[----:B---3--:R-:W-:-:S07]  /*05f0*/  LEA R7, R7, R4, 0x18 ;  /* 0x0000000407077211 */ /* 0x008fce00078ec0ff */
.L_x_2159:
[C---:B------:R-:W-:Y:S02]  /*0600*/  IMAD R4, R10.reuse, 0x4, R7 ;  /* 0x000000040a047824 */ /* 0x040fe400078e0207 */
[----:B------:R-:W-:Y:S02]  /*0610*/  VIADD R5, R5, 0x1 ;  /* 0x0000000105057836 */ /* 0x000fe40000000000 */
[----:B------:R-:W-:Y:S01]  /*0620*/  VIADD R10, R10, 0x20 ;  /* 0x000000200a0a7836 */ /* 0x000fe20000000000 */
[----:B------:R3:W-:Y:S02]  /*0630*/  STS [R4], RZ ;  /* 0x000000ff04007388 */ /* 0x0007e40000000800 */
[----:B------:R-:W-:-:S13]  /*0640*/  ISETP.NE.AND P0, PT, R5, R8, PT ;  /* 0x000000080500720c */ /* 0x000fda0003f05270 */
[----:B---3--:R-:W-:Y:S05]  /*0650*/  @P0 BRA `(.L_x_2159) ;  /* 0xfffffffc00e80947 */ /* 0x008fea000383ffff */
.L_x_2154:
[----:B------:R-:W-:Y:S05]  /*0660*/  BSYNC.RECONVERGENT B0 ;  /* 0x0000000000007941 */ /* 0x000fea0003800200 */
.L_x_2153:
[----:B-12---:R-:W1:Y:S08]  /*0670*/  LDC R4, c[0x0][0x370] ;  /* 0x0000dc00ff047b82 */ /* 0x006e700000000800 */
[----:B------:R-:W-:Y:S08]  /*0680*/  BAR.SYNC.DEFER_BLOCKING 0x0 ;  /* 0x0000000000007b1d */ /* 0x000ff00000010000 */
[----:B------:R-:W2:Y:S01]  /*0690*/  LDC R8, c[0x0][0x390] ;  /* 0x0000e400ff087b82 */ /* 0x000ea20000000800 */
[----:B-1----:R-:W-:-:S05]  /*06a0*/  IMAD.SHL.U32 R5, R4, 0x20, RZ ;  /* 0x0000002004057824 */ /* 0x002fca00078e00ff */
[-C--:B------:R-:W-:Y:S02]  /*06b0*/  IABS R10, R5.reuse ;  /* 0x00000005000a7213 */ /* 0x080fe40000000000 */
[----:B------:R-:W-:Y:S02]  /*06c0*/  IABS R12, R5 ;  /* 0x00000005000c7213 */ /* 0x000fe40000000000 */
[----:B------:R-:W1:Y:S01]  /*06d0*/  I2F.RP R9, R10 ;  /* 0x0000000a00097306 */ /* 0x000e620000209400 */
[----:B--2---:R-:W-:Y:S02]  /*06e0*/  IADD3 R8, PT, PT, R5, -0x1, R8 ;  /* 0xffffffff05087810 */ /* 0x004fe40007ffe008 */
        /* <DEDUP_REMOVED lines=26> */
.L_x_2169:
        /* <DEDUP_REMOVED lines=17> */
[C---:B------:R-:W-:Y:S01]  /*09a0*/  ISETP.NE.U32.AND P3, PT, R14.reuse, 0x1, PT ;  /* 0x000000010e00780c */ /* 0x040fe20003f65070 */
[----:B------:R-:W-:Y:S01]  /*09b0*/  VIADD R14, R14, 0xffffffff ;  /* 0xffffffff0e0e7836 */ /* 0x000fe20000000000 */
[----:B------:R-:W-:Y:S02]  /*09c0*/  VOTE.ANY R10, PT, !P0 ;  /* 0x00000000000a7806 */ /* 0x000fe400040e0100 */
[----:B------:R-:W-:-:S02]  /*09d0*/  SHF.R.U32.HI R11, RZ, 0x3, R8 ;  /* 0x00000003ff0b7819 */ /* 0x000fc40000011608 */
        /* <DEDUP_REMOVED lines=57> */
.L_x_2162:
[----:B------:R-:W-:Y:S05]  /*0d70*/  BSYNC.RECONVERGENT B0 ;  /* 0x0000000000007941 */ /* 0x000fea0003800200 */
.L_x_2161:
        /* <DEDUP_REMOVED lines=63> */
.L_x_2164:
[----:B------:R-:W-:Y:S05]  /*1170*/  BSYNC.RECONVERGENT B0 ;  /* 0x0000000000007941 */ /* 0x000fea0003800200 */
.L_x_2163:
        /* <DEDUP_REMOVED lines=37> */
[--C-:B------:R-:W-:Y:S02]  /*13d0*/  SHF.R.U32.HI R17, RZ, 0x18, R8.reuse ;  /* 0x00000018ff117819 */ /* 0x100fe40000011608 */
[----:B------:R-:W-:Y:S02]  /*13e0*/  LOP3.LUT R10, R10, R12, R15, 0x60, !PT ;  /* 0x0000000c0a0a7212 */ /* 0x000fe400078e600f */
[----:B------:R-:W-:Y:S02]  /*13f0*/  SHF.R.U32.HI R14, RZ, 0x1a, R8 ;  /* 0x0000001aff0e7819 */ /* 0x000fe40000011608 */
[----:B------:R-:W-:-:S02]  /*1400*/  VOTE.ANY R15, PT, !P3 ;  /* 0x00000000000f7806 */ /* 0x000fc400058e0100 */
[----:B------:R-:W-:Y:S02]  /*1410*/  VOTE.ANY R12, PT, !P0 ;  /* 0x00000000000c7806 */ /* 0x000fe400040e0100 */
[----:B------:R-:W-:Y:S02]  /*1420*/  LOP3.LUT R15, R15, R18, RZ, 0x3c, !PT ;  /* 0x000000120f0f7212 */ /* 0x000fe400078e3cff */
[----:B------:R-:W-:Y:S02]  /*1430*/  LOP3.LUT R10, R10, R12, R13, 0x60, !PT ;  /* 0x0000000c0a0a7212 */ /* 0x000fe400078e600d */
[----:B------:R-:W-:Y:S02]  /*1440*/  LOP3.LUT R12, R17, 0x1, RZ, 0xc0, !PT ;  /* 0x00000001110c7812 */ /* 0x000fe400078ec0ff */
[CC--:B------:R-:W-:Y:S02]  /*1450*/  LOP3.LUT R16, R15.reuse, R10.reuse, RZ, 0xc0, !PT ;  /* 0x0000000a0f107212 */ /* 0x0c0fe400078ec0ff */
[----:B------:R-:W-:-:S02]  /*1460*/  LOP3.LUT P0, RZ, R15, R10, RZ, 0xc0, !PT ;  /* 0x0000000a0fff7212 */ /* 0x000fc4000780c0ff */
[----:B------:R-:W-:Y:S02]  /*1470*/  LOP3.LUT P2, RZ, R9, R16, RZ, 0xc0, !PT ;  /* 0x0000001009ff7212 */ /* 0x000fe4000784c0ff */
[----:B------:R-:W-:Y:S02]  /*1480*/  SHF.R.U32.HI R10, RZ, 0x19, R8 ;  /* 0x00000019ff0a7819 */ /* 0x000fe40000011608 */
[----:B------:R-:W-:Y:S02]  /*1490*/  PLOP3.LUT P0, PT, P2, P0, PT, 0x8, 0x80 ;  /* 0x000000000080781c */ /* 0x000fe40001700170 */
[----:B------:R-:W-:Y:S02]  /*14a0*/  LOP3.LUT R13, R10, 0x1, RZ, 0xc0, !PT ;  /* 0x000000010a0d7812 */ /* 0x000fe400078ec0ff */
[----:B------:R-:W-:Y:S02]  /*14b0*/  ISETP.LT.AND P0, PT, R7, UR7, P0 ;  /* 0x0000000707007c0c */ /* 0x000fe40008701270 */
[----:B------:R-:W-:-:S02]  /*14c0*/  ISETP.NE.U32.AND P2, PT, R12, 0x1, PT ;  /* 0x000000010c00780c */ /* 0x000fc40003f45070 */
        /* <DEDUP_REMOVED lines=9> */
.L_x_2166:
[----:B------:R-:W-:Y:S05]  /*1560*/  BSYNC.RECONVERGENT B0 ;  /* 0x0000000000007941 */ /* 0x000fea0003800200 */
.L_x_2165:
        /* <DEDUP_REMOVED lines=56> */
.L_x_2168:
[----:B------:R-:W-:Y:S05]  /*18f0*/  BSYNC.RECONVERGENT B0 ;  /* 0x0000000000007941 */ /* 0x000fea0003800200 */
.L_x_2167:
[----:B------:R-:W-:Y:S05]  /*1900*/  @P1 BRA `(.L_x_2169) ;  /* 0xffffffec00e01947 */ /* 0x000fea000383ffff */
.L_x_2160:
        /* <DEDUP_REMOVED lines=17> */
.L_x_2170:
        /* <DEDUP_REMOVED lines=34> */
.L_x_2172:
[----:B------:R-:W2:Y:S04]  /*1c40*/  LD.E.STRONG.GPU R5, desc[UR8][R2.64+0x4] ;  /* 0x0000040802057980 */ /* 0x000ea8000c10f900 */
[----:B--2---:R-:W-:Y:S01]  /*1c50*/  CCTL.IVALL ;  /* 0x00000000ff00798f */ /* 0x004fe20002000000 */
[----:B------:R-:W-:Y:S05]  /*1c60*/  YIELD ;  /* 0x0000000000007946 */ /* 0x000fea0003800000 */
[----:B------:R-:W-:-:S04]  /*1c70*/  LOP3.LUT R5, R5, R4, RZ, 0x3c, !PT ;  /* 0x0000000405057212 */ /* 0x000fc800078e3cff */
[----:B------:R-:W-:-:S13]  /*1c80*/  ISETP.GT.AND P0, PT, R5, -0x1, PT ;  /* 0xffffffff0500780c */ /* 0x000fda0003f04270 */
[----:B------:R-:W-:Y:S05]  /*1c90*/  @P0 BRA `(.L_x_2172) ;  /* 0xfffffffc00e80947 */ /* 0x000fea000383ffff */
.L_x_2171:
        /* <DEDUP_REMOVED lines=14> */
.L_x_2183:
[----:B------:R-:W-:Y:S01]  /*1d80*/  ISETP.GT.U32.AND P0, PT, R0, 0xff, PT ;  /* 0x000000ff0000780c */ /* 0x000fe20003f04070 */
[----:B------:R-:W-:-:S12]  /*1d90*/  BSSY B0, `(.L_x_2173) ;  /* 0x00000cb000007945 */ /* 0x000fd80003800000 */
[----:B01234-:R-:W-:Y:S05]  /*1da0*/  @P0 BRA `(.L_x_2174) ;  /* 0x0000000c00240947 */ /* 0x01ffea0003800000 */
[----:B------:R-:W0:Y:S01]  /*1db0*/  S2UR UR5, SR_CgaCtaId ;  /* 0x00000000000579c3 */ /* 0x000e220000008800 */
[----:B------:R-:W-:Y:S01]  /*1dc0*/  UMOV UR4, 0x400 ;  /* 0x0000040000047882 */ /* 0x000fe20000000000 */
[----:B------:R-:W-:Y:S01]  /*1dd0*/  ISETP.GE.U32.AND P0, PT, R4, 0x60, PT ;  /* 0x000000600400780c */ /* 0x000fe20003f06070 */
[----:B------:R-:W-:Y:S01]  /*1de0*/  BSSY B1, `(.L_x_2175) ;  /* 0x000006d000017945 */ /* 0x000fe20003800000 */
[----:B------:R-:W-:Y:S02]  /*1df0*/  IMAD.SHL.U32 R13, R5, 0x100, RZ ;  /* 0x00000100050d7824 */ /* 0x000fe400078e00ff */
[----:B------:R-:W-:Y:S02]  /*1e00*/  IMAD.MOV.U32 R14, RZ, RZ, RZ ;  /* 0x000000ffff0e7224 */ /* 0x000fe400078e00ff */
[----:B------:R-:W-:Y:S01]  /*1e10*/  IMAD.MOV.U32 R12, RZ, RZ, R0 ;  /* 0x000000ffff0c7224 */ /* 0x000fe200078e0000 */
[----:B0-----:R-:W-:-:S06]  /*1e20*/  ULEA UR4, UR5, UR4, 0x18 ;  /* 0x0000000405047291 */ /* 0x001fcc000f8ec0ff */
[----:B------:R-:W-:-:S05]  /*1e30*/  LEA R19, R5, UR4, 0xa ;  /* 0x0000000405137c11 */ /* 0x000fca000f8e50ff */
[----:B------:R0:W1:Y:S01]  /*1e40*/  LDS R9, [R19] ;  /* 0x0000000013097984 */ /* 0x0000620000000800 */
[----:B------:R-:W-:Y:S05]  /*1e50*/  @!P0 BRA `(.L_x_2176) ;  /* 0x0000000400948947 */ /* 0x000fea0003800000 */
[----:B------:R-:W2:Y:S01]  /*1e60*/  S2R R10, SR_LANEID ;  /* 0x00000000000a7919 */ /* 0x000ea20000000000 */
[----:B------:R-:W3:Y:S01]  /*1e70*/  LDC.64 R2, c[0x0][0x388] ;  /* 0x0000e200ff027b82 */ /* 0x000ee20000000a00 */
[----:B------:R-:W-:Y:S02]  /*1e80*/  IMAD.IADD R17, R13, 0x1, R0 ;  /* 0x000000010d117824 */ /* 0x000fe400078e0200 */
[----:B------:R-:W-:Y:S02]  /*1e90*/  IMAD R16, R5, 0x400, R8 ;  /* 0x0000040005107824 */ /* 0x000fe400078e0208 */
        /* <DEDUP_REMOVED lines=8> */
.L_x_2178:
[----:B0-----:R2:W4:Y:S01]  /*1f20*/  LDS R10, [R16+-0x100] ;  /* 0xffff0000100a7984 */ /* 0x0015220000000800 */
        /* <DEDUP_REMOVED lines=10> */
[----:B------:R-:W0:Y:S04]  /*1fd0*/  SHFL.UP PT, R22, R11, 0x2, RZ ;  /* 0x044000000b167989 */ /* 0x000e2800000e00ff */
[----:B------:R-:W1:Y:S01]  /*1fe0*/  SHFL.UP PT, R29, R30, 0x1, RZ ;  /* 0x042000001e1d7989 */ /* 0x000e6200000e00ff */
[----:B----4-:R-:W-:-:S02]  /*1ff0*/  SEL R25, R25, RZ, P0 ;  /* 0x000000ff19197207 */ /* 0x010fc40000000000 */
[----:B-----5:R-:W-:-:S03]  /*2000*/  SEL R18, R23, RZ, P0 ;  /* 0x000000ff17127207 */ /* 0x020fc60000000000 */
[----:B------:R-:W-:Y:S01]  /*2010*/  IMAD.IADD R25, R24, 0x1, R25 ;  /* 0x0000000118197824 */ /* 0x000fe200078e0219 */
[----:B0-----:R-:W-:Y:S01]  /*2020*/  SEL R22, R22, RZ, P1 ;  /* 0x000000ff16167207 */ /* 0x001fe20000800000 */
[----:B------:R-:W-:-:S03]  /*2030*/  IMAD.IADD R23, R27, 0x1, R18 ;  /* 0x000000011b177824 */ /* 0x000fc600078e0212 */
[----:B------:R-:W0:Y:S01]  /*2040*/  SHFL.UP PT, R26, R25, 0x2, RZ ;  /* 0x04400000191a7989 */ /* 0x000e2200000e00ff */
[----:B-1----:R-:W-:Y:S01]  /*2050*/  SEL R29, R29, RZ, P0 ;  /* 0x000000ff1d1d7207 */ /* 0x002fe20000000000 */
[----:B------:R-:W-:Y:S02]  /*2060*/  IMAD.IADD R10, R11, 0x1, R22 ;  /* 0x000000010b0a7824 */ /* 0x000fe400078e0216 */
[----:B------:R-:W1:Y:S02]  /*2070*/  SHFL.UP PT, R28, R23, 0x2, RZ ;  /* 0x04400000171c7989 */ /* 0x000e6400000e00ff */
[----:B------:R-:W-:Y:S02]  /*2080*/  IMAD.IADD R29, R30, 0x1, R29 ;  /* 0x000000011e1d7824 */ /* 0x000fe400078e021d */
[----:B------:R-:W4:Y:S01]  /*2090*/  SHFL.UP PT, R22, R10, 0x4, RZ ;  /* 0x048000000a167989 */ /* 0x000f2200000e00ff */
[----:B0-----:R-:W-:Y:S02]  /*20a0*/  SEL R26, R26, RZ, P1 ;  /* 0x000000ff1a1a7207 */ /* 0x001fe40000800000 */
[----:B-1----:R-:W-:-:S03]  /*20b0*/  SEL R28, R28, RZ, P1 ;  /* 0x000000ff1c1c7207 */ /* 0x002fc60000800000 */
[----:B------:R-:W-:Y:S02]  /*20c0*/  IMAD.IADD R26, R25, 0x1, R26 ;  /* 0x00000001191a7824 */ /* 0x000fe400078e021a */
[----:B------:R-:W0:Y:S01]  /*20d0*/  SHFL.UP PT, R25, R29, 0x2, RZ ;  /* 0x044000001d197989 */ /* 0x000e2200000e00ff */
[----:B----4-:R-:W-:Y:S01]  /*20e0*/  SEL R11, R22, RZ, P2 ;  /* 0x000000ff160b7207 */ /* 0x010fe20001000000 */
[----:B------:R-:W-:Y:S02]  /*20f0*/  IMAD.IADD R28, R23, 0x1, R28 ;  /* 0x00000001171c7824 */ /* 0x000fe400078e021c */
[----:B------:R-:W1:Y:S02]  /*2100*/  SHFL.UP PT, R24, R26, 0x4, RZ ;  /* 0x048000001a187989 */ /* 0x000e6400000e00ff */
[----:B------:R-:W-:Y:S02]  /*2110*/  IMAD.IADD R11, R10, 0x1, R11 ;  /* 0x000000010a0b7824 */ /* 0x000fe400078e020b */
[----:B------:R-:W4:Y:S04]  /*2120*/  SHFL.UP PT, R23, R28, 0x4, RZ ;  /* 0x048000001c177989 */ /* 0x000f2800000e00ff */
[----:B------:R-:W5:Y:S01]  /*2130*/  SHFL.UP PT, R22, R11, 0x8, RZ ;  /* 0x050000000b167989 */ /* 0x000f6200000e00ff */
[----:B0-----:R-:W-:-:S02]  /*2140*/  SEL R18, R25, RZ, P1 ;  /* 0x000000ff19127207 */ /* 0x001fc40000800000 */
[----:B-1----:R-:W-:-:S03]  /*2150*/  SEL R21, R24, RZ, P2 ;  /* 0x000000ff18157207 */ /* 0x002fc60001000000 */
[----:B------:R-:W-:Y:S01]  /*2160*/  IMAD.IADD R30, R29, 0x1, R18 ;  /* 0x000000011d1e7824 */ /* 0x000fe200078e0212 */
[----:B----4-:R-:W-:Y:S01]  /*2170*/  SEL R23, R23, RZ, P2 ;  /* 0x000000ff17177207 */ /* 0x010fe20001000000 */
[----:B------:R-:W-:-:S03]  /*2180*/  IMAD.IADD R24, R26, 0x1, R21 ;  /* 0x000000011a187824 */ /* 0x000fc600078e0215 */
[----:B------:R-:W0:Y:S01]  /*2190*/  SHFL.UP PT, R29, R30, 0x4, RZ ;  /* 0x048000001e1d7989 */ /* 0x000e2200000e00ff */
[----:B-----5:R-:W-:Y:S01]  /*21a0*/  SEL R22, R22, RZ, P3 ;  /* 0x000000ff16167207 */ /* 0x020fe20001800000 */
        /* <DEDUP_REMOVED lines=14> */
[----:B------:R-:W1:Y:S01]  /*2290*/  SHFL.UP PT, R26, R29, 0x8, RZ ;  /* 0x050000001d1a7989 */ /* 0x000e6200000e00ff */
[----:B---3--:R-:W-:-:S03]  /*22a0*/  IMAD.WIDE.U32 R10, R17, 0x4, R2 ;  /* 0x00000004110a7825 */ /* 0x008fc600078e0002 */
[----:B------:R-:W3:Y:S01]  /*22b0*/  SHFL.UP PT, R23, R27, 0x10, RZ ;  /* 0x060000001b177989 */ /* 0x000ee200000e00ff */
[----:B------:R-:W-:-:S05]  /*22c0*/  IADD3 R21, PT, PT, R22, R14, -R9 ;  /* 0x0000000e16157210 */ /* 0x000fca0007ffe809 */
[----:B------:R-:W-:Y:S01]  /*22d0*/  REDG.E.ADD.STRONG.GPU desc[UR8][R10.64], R21 ;  /* 0x000000150a00798e */ /* 0x000fe2000c12e108 */
[----:B0-----:R-:W-:Y:S02]  /*22e0*/  SEL R24, R24, RZ, P4 ;  /* 0x000000ff18187207 */ /* 0x001fe40002000000 */
[----:B-1----:R-:W-:Y:S02]  /*22f0*/  SEL R26, R26, RZ, P3 ;  /* 0x000000ff1a1a7207 */ /* 0x002fe40001800000 */
[----:B---3--:R-:W-:-:S03]  /*2300*/  SEL R18, R23, RZ, P4 ;  /* 0x000000ff17127207 */ /* 0x008fc60002000000 */
[----:B------:R-:W-:Y:S01]  /*2310*/  IMAD.IADD R30, R29, 0x1, R26 ;  /* 0x000000011d1e7824 */ /* 0x000fe200078e021a */
[----:B------:R-:W0:Y:S01]  /*2320*/  SHFL.IDX PT, R23, R22, 0x1f, 0x1f ;  /* 0x03e01f0016177f89 */ /* 0x000e2200000e0000 */
[----:B------:R-:W-:Y:S02]  /*2330*/  IMAD.IADD R26, R25, 0x1, R24 ;  /* 0x00000001191a7824 */ /* 0x000fe400078e0218 */
[----:B------:R-:W-:Y:S01]  /*2340*/  IMAD.IADD R29, R27, 0x1, R18 ;  /* 0x000000011b1d7824 */ /* 0x000fe200078e0212 */
[----:B------:R-:W1:Y:S04]  /*2350*/  SHFL.UP PT, R31, R30, 0x10, RZ ;  /* 0x060000001e1f7989 */ /* 0x000e6800000e00ff */
[----:B------:R-:W3:Y:S04]  /*2360*/  SHFL.IDX PT, R25, R26, 0x1f, 0x1f ;  /* 0x03e01f001a197f89 */ /* 0x000ee800000e0000 */
[----:B------:R-:W4:Y:S01]  /*2370*/  SHFL.IDX PT, R27, R29, 0x1f, 0x1f ;  /* 0x03e01f001d1b7f89 */ /* 0x000f2200000e0000 */
[----:B0-----:R-:W-:Y:S01]  /*2380*/  IMAD.IADD R24, R23, 0x1, R14 ;  /* 0x0000000117187824 */ /* 0x001fe200078e020e */
[----:B-1----:R-:W-:-:S04]  /*2390*/  SEL R31, R31, RZ, P4 ;  /* 0x000000ff1f1f7207 */ /* 0x002fc80002000000 */
[----:B------:R-:W-:Y:S01]  /*23a0*/  IADD3 R23, PT, PT, R26, R24, -R9 ;  /* 0x000000181a177210 */ /* 0x000fe20007ffe809 */
[----:B---3--:R-:W-:Y:S02]  /*23b0*/  IMAD.IADD R28, R24, 0x1, R25 ;  /* 0x00000001181c7824 */ /* 0x008fe400078e0219 */
[----:B------:R-:W-:Y:S02]  /*23c0*/  IMAD.IADD R31, R30, 0x1, R31 ;  /* 0x000000011e1f7824 */ /* 0x000fe400078e021f */
[----:B------:R0:W-:Y:S01]  /*23d0*/  REDG.E.ADD.STRONG.GPU desc[UR8][R10.64+0x80], R23 ;  /* 0x000080170a00798e */ /* 0x0001e2000c12e108 */
[----:B----4-:R-:W-:Y:S01]  /*23e0*/  IMAD.IADD R14, R28, 0x1, R27 ;  /* 0x000000011c0e7824 */ /* 0x010fe200078e021b */
[----:B------:R-:W-:-:S04]  /*23f0*/  IADD3 R25, PT, PT, R29, R28, -R9 ;  /* 0x0000001c1d197210 */ /* 0x000fc80007ffe809 */
[----:B------:R-:W-:Y:S01]  /*2400*/  IADD3 R27, PT, PT, R31, R14, -R9 ;  /* 0x0000000e1f1b7210 */ /* 0x000fe20007ffe809 */
[----:B------:R0:W-:Y:S04]  /*2410*/  REDG.E.ADD.STRONG.GPU desc[UR8][R10.64+0x100], R25 ;  /* 0x000100190a00798e */ /* 0x0001e8000c12e108 */
[----:B------:R0:W-:Y:S04]  /*2420*/  REDG.E.ADD.STRONG.GPU desc[UR8][R10.64+0x180], R27 ;  /* 0x0001801b0a00798e */ /* 0x0001e8000c12e108 */
[----:B------:R-:W1:Y:S02]  /*2430*/  SHFL.IDX PT, R31, R31, 0x1f, 0x1f ;  /* 0x03e01f001f1f7f89 */ /* 0x000e6400000e0000 */
.L_x_2209:
[----:B------:R-:W-:Y:S02]  /*2440*/  VIADD R15, R15, 0x4 ;  /* 0x000000040f0f7836 */ /* 0x000fe40000000000 */
[----:B-1----:R-:W-:Y:S02]  /*2450*/  IMAD.IADD R14, R14, 0x1, R31 ;  /* 0x000000010e0e7824 */ /* 0x002fe400078e021f */
[----:B------:R-:W-:Y:S01]  /*2460*/  VIADD R12, R12, 0x80 ;  /* 0x000000800c0c7836 */ /* 0x000fe20000000000 */
[----:B------:R-:W-:Y:S01]  /*2470*/  ISETP.NE.AND P5, PT, R15, RZ, PT ;  /* 0x000000ff0f00720c */ /* 0x000fe20003fa5270 */
[----:B------:R-:W-:Y:S02]  /*2480*/  VIADD R17, R17, 0x80 ;  /* 0x0000008011117836 */ /* 0x000fe40000000000 */
[----:B--2---:R-:W-:-:S10]  /*2490*/  VIADD R16, R16, 0x200 ;  /* 0x0000020010107836 */ /* 0x004fd40000000000 */
[----:B------:R-:W-:Y:S05]  /*24a0*/  @P5 BRA `(.L_x_2178) ;  /* 0xfffffff8009c5947 */ /* 0x000fea000383ffff */
.L_x_2176:
[----:B------:R-:W-:Y:S05]  /*24b0*/  BSYNC B1 ;  /* 0x0000000000017941 */ /* 0x000fea0003800000 */
.L_x_2175:
[----:B------:R-:W-:-:S13]  /*24c0*/  ISETP.NE.AND P0, PT, R6, RZ, PT ;  /* 0x000000ff0600720c */ /* 0x000fda0003f05270 */
[----:B------:R-:W-:Y:S05]  /*24d0*/  @!P0 BRA `(.L_x_2174) ;  /* 0x0000000400588947 */ /* 0x000fea0003800000 */
[----:B0-----:R-:W-:Y:S01]  /*24e0*/  IMAD R19, R12, 0x4, R19 ;  /* 0x000000040c137824 */ /* 0x001fe200078e0213 */
[----:B------:R-:W-:Y:S01]  /*24f0*/  UMOV UR4, 0xffffffff ;  /* 0xffffffff00047882 */ /* 0x000fe20000000000 */
[----:B------:R-:W-:Y:S01]  /*2500*/  ISETP.NE.AND P5, PT, R6, 0x1, PT ;  /* 0x000000010600780c */ /* 0x000fe20003fa5270 */
[----:B------:R-:W-:Y:S02]  /*2510*/  IMAD.IADD R11, R13, 0x1, R12 ;  /* 0x000000010d0b7824 */ /* 0x000fe400078e020c */
[----:B------:R0:W2:Y:S01]  /*2520*/  LDS R2, [R19] ;  /* 0x0000000013027984 */ /* 0x0000a20000000800 */
[----:B------:R-:W-:Y:S09]  /*2530*/  BRA.DIV UR4, `(.L_x_2179) ;  /* 0x0000001204787947 */ /* 0x000ff2000b800000 */
[----:B------:R-:W3:Y:S01]  /*2540*/  S2R R17, SR_LANEID ;  /* 0x0000000000117919 */ /* 0x000ee20000000000 */
[----:B--2---:R-:W2:Y:S01]  /*2550*/  SHFL.UP PT, R22, R2, 0x1, RZ ;  /* 0x0420000002167989 */ /* 0x004ea200000e00ff */
[C---:B---3--:R-:W-:Y:S02]  /*2560*/  ISETP.NE.AND P0, PT, R17.reuse, RZ, PT ;  /* 0x000000ff1100720c */ /* 0x048fe40003f05270 */
[C---:B------:R-:W-:Y:S02]  /*2570*/  ISETP.GE.U32.AND P1, PT, R17.reuse, 0x2, PT ;  /* 0x000000021100780c */ /* 0x040fe40003f26070 */
[----:B--2---:R-:W-:Y:S02]  /*2580*/  SEL R3, R22, RZ, P0 ;  /* 0x000000ff16037207 */ /* 0x004fe40000000000 */
[C---:B------:R-:W-:Y:S02]  /*2590*/  ISETP.GE.U32.AND P2, PT, R17.reuse, 0x4, PT ;  /* 0x000000041100780c */ /* 0x040fe40003f46070 */
[C---:B------:R-:W-:Y:S01]  /*25a0*/  ISETP.GE.U32.AND P3, PT, R17.reuse, 0x8, PT ;  /* 0x000000081100780c */ /* 0x040fe20003f66070 */
[----:B------:R-:W-:Y:S01]  /*25b0*/  IMAD.IADD R3, R2, 0x1, R3 ;  /* 0x0000000102037824 */ /* 0x000fe200078e0203 */
[----:B------:R-:W-:-:S04]  /*25c0*/  ISETP.GE.U32.AND P4, PT, R17, 0x10, PT ;  /* 0x000000101100780c */ /* 0x000fc80003f86070 */
[----:B------:R-:W2:Y:S02]  /*25d0*/  SHFL.UP PT, R22, R3, 0x2, RZ ;  /* 0x0440000003167989 */ /* 0x000ea400000e00ff */
[----:B--2---:R-:W-:-:S05]  /*25e0*/  SEL R22, R22, RZ, P1 ;  /* 0x000000ff16167207 */ /* 0x004fca0000800000 */
[----:B------:R-:W-:Y:S02]  /*25f0*/  IMAD.IADD R10, R3, 0x1, R22 ;  /* 0x00000001030a7824 */ /* 0x000fe400078e0216 */
[----:B------:R-:W2:Y:S03]  /*2600*/  LDC.64 R2, c[0x0][0x388] ;  /* 0x0000e200ff027b82 */ /* 0x000ea60000000a00 */
[----:B------:R-:W3:Y:S01]  /*2610*/  SHFL.UP PT, R22, R10, 0x4, RZ ;  /* 0x048000000a167989 */ /* 0x000ee200000e00ff */
[----:B--2---:R-:W-:Y:S01]  /*2620*/  IMAD.WIDE.U32 R2, R11, 0x4, R2 ;  /* 0x000000040b027825 */ /* 0x004fe200078e0002 */
[----:B---3--:R-:W-:-:S05]  /*2630*/  SEL R15, R22, RZ, P2 ;  /* 0x000000ff160f7207 */ /* 0x008fca0001000000 */
[----:B------:R-:W-:-:S05]  /*2640*/  IMAD.IADD R15, R10, 0x1, R15 ;  /* 0x000000010a0f7824 */ /* 0x000fca00078e020f */
[----:B------:R-:W2:Y:S02]  /*2650*/  SHFL.UP PT, R22, R15, 0x8, RZ ;  /* 0x050000000f167989 */ /* 0x000ea400000e00ff */
[----:B--2---:R-:W-:-:S05]  /*2660*/  SEL R22, R22, RZ, P3 ;  /* 0x000000ff16167207 */ /* 0x004fca0001800000 */
[----:B------:R-:W-:-:S05]  /*2670*/  IMAD.IADD R16, R15, 0x1, R22 ;  /* 0x000000010f107824 */ /* 0x000fca00078e0216 */
[----:B------:R-:W2:Y:S02]  /*2680*/  SHFL.UP PT, R22, R16, 0x10, RZ ;  /* 0x0600000010167989 */ /* 0x000ea400000e00ff */
[----:B--2---:R-:W-:-:S05]  /*2690*/  SEL R17, R22, RZ, P4 ;  /* 0x000000ff16117207 */ /* 0x004fca0002000000 */
[----:B------:R-:W-:-:S05]  /*26a0*/  IMAD.IADD R17, R16, 0x1, R17 ;  /* 0x0000000110117824 */ /* 0x000fca00078e0211 */
[----:B-1----:R-:W-:-:S05]  /*26b0*/  IADD3 R11, PT, PT, R17, R14, -R9 ;  /* 0x0000000e110b7210 */ /* 0x002fca0007ffe809 */
[----:B------:R1:W-:Y:S04]  /*26c0*/  REDG.E.ADD.STRONG.GPU desc[UR8][R2.64], R11 ;  /* 0x0000000b0200798e */ /* 0x0003e8000c12e108 */
[----:B------:R-:W2:Y:S02]  /*26d0*/  SHFL.IDX PT, R17, R17, 0x1f, 0x1f ;  /* 0x03e01f0011117f89 */ /* 0x000ea400000e0000 */
.L_x_2217:
[----:B--2---:R-:W-:Y:S01]  /*26e0*/  IMAD.IADD R14, R17, 0x1, R14 ;  /* 0x00000001110e7824 */ /* 0x004fe200078e020e */
[----:B------:R-:W-:Y:S06]  /*26f0*/  @!P5 BRA `(.L_x_2174) ;  /* 0x0000000000d0d947 */ /* 0x000fec0003800000 */
[----:B-1----:R1:W2:Y:S01]  /*2700*/  LDS R2, [R19+0x80] ;  /* 0x0000800013027984 */ /* 0x0022a20000000800 */
[----:B------:R-:W-:Y:S01]  /*2710*/  UMOV UR4, 0xffffffff ;  /* 0xffffffff00047882 */ /* 0x000fe20000000000 */
[----:B------:R-:W-:Y:S02]  /*2720*/  ISETP.NE.AND P5, PT, R6, 0x2, PT ;  /* 0x000000020600780c */ /* 0x000fe40003fa5270 */
[----:B------:R-:W-:Y:S11]  /*2730*/  BRA.DIV UR4, `(.L_x_2180) ;  /* 0x0000001204e47947 */ /* 0x000ff6000b800000 */
[----:B--2---:R-:W2:Y:S01]  /*2740*/  SHFL.UP PT, R22, R2, 0x1, RZ ;  /* 0x0420000002167989 */ /* 0x004ea200000e00ff */
[----:B------:R-:W3:Y:S01]  /*2750*/  LDCU.64 UR4, c[0x0][0x388] ;  /* 0x00007100ff0477ac */ /* 0x000ee20008000a00 */
[----:B------:R-:W-:Y:S02]  /*2760*/  IADD3 R13, P6, PT, R13, R12, RZ ;  /* 0x0000000c0d0d7210 */ /* 0x000fe40007fde0ff */
[----:B--2---:R-:W-:-:S05]  /*2770*/  SEL R3, R22, RZ, P0 ;  /* 0x000000ff16037207 */ /* 0x004fca0000000000 */
[----:B------:R-:W-:Y:S02]  /*2780*/  IMAD.IADD R3, R2, 0x1, R3 ;  /* 0x0000000102037824 */ /* 0x000fe400078e0203 */
[----:B------:R-:W-:-:S03]  /*2790*/  IMAD.X R2, RZ, RZ, RZ, P6 ;  /* 0x000000ffff027224 */ /* 0x000fc600030e06ff */
[----:B------:R-:W2:Y:S02]  /*27a0*/  SHFL.UP PT, R22, R3, 0x2, RZ ;  /* 0x0440000003167989 */ /* 0x000ea400000e00ff */
[----:B--2---:R-:W-:-:S05]  /*27b0*/  SEL R22, R22, RZ, P1 ;  /* 0x000000ff16167207 */ /* 0x004fca0000800000 */
[----:B------:R-:W-:-:S05]  /*27c0*/  IMAD.IADD R10, R3, 0x1, R22 ;  /* 0x00000001030a7824 */ /* 0x000fca00078e0216 */
[----:B------:R-:W2:Y:S02]  /*27d0*/  SHFL.UP PT, R22, R10, 0x4, RZ ;  /* 0x048000000a167989 */ /* 0x000ea400000e00ff */
[----:B--2---:R-:W-:-:S05]  /*27e0*/  SEL R11, R22, RZ, P2 ;  /* 0x000000ff160b7207 */ /* 0x004fca0001000000 */
[----:B------:R-:W-:Y:S01]  /*27f0*/  IMAD.IADD R11, R10, 0x1, R11 ;  /* 0x000000010a0b7824 */ /* 0x000fe200078e020b */
[----:B---3--:R-:W-:-:S04]  /*2800*/  LEA R10, P6, R13, UR4, 0x2 ;  /* 0x000000040d0a7c11 */ /* 0x008fc8000f8c10ff */
[----:B------:R-:W2:Y:S01]  /*2810*/  SHFL.UP PT, R22, R11, 0x8, RZ ;  /* 0x050000000b167989 */ /* 0x000ea200000e00ff */
[----:B------:R-:W-:Y:S01]  /*2820*/  LEA.HI.X R3, R13, UR5, R2, 0x2, P6 ;  /* 0x000000050d037c11 */ /* 0x000fe2000b0f1402 */
[----:B------:R-:W-:Y:S01]  /*2830*/  IMAD.MOV.U32 R2, RZ, RZ, R10 ;  /* 0x000000ffff027224 */ /* 0x000fe200078e000a */
[----:B--2---:R-:W-:-:S05]  /*2840*/  SEL R22, R22, RZ, P3 ;  /* 0x000000ff16167207 */ /* 0x004fca0001800000 */
[----:B------:R-:W-:-:S05]  /*2850*/  IMAD.IADD R15, R11, 0x1, R22 ;  /* 0x000000010b0f7824 */ /* 0x000fca00078e0216 */
[----:B------:R-:W2:Y:S02]  /*2860*/  SHFL.UP PT, R22, R15, 0x10, RZ ;  /* 0x060000000f167989 */ /* 0x000ea400000e00ff */
[----:B--2---:R-:W-:-:S05]  /*2870*/  SEL R22, R22, RZ, P4 ;  /* 0x000000ff16167207 */ /* 0x004fca0002000000 */
[----:B------:R-:W-:-:S05]  /*2880*/  IMAD.IADD R22, R15, 0x1, R22 ;  /* 0x000000010f167824 */ /* 0x000fca00078e0216 */
[----:B------:R-:W-:-:S05]  /*2890*/  IADD3 R11, PT, PT, R22, R14, -R9 ;  /* 0x0000000e160b7210 */ /* 0x000fca0007ffe809 */
[----:B------:R2:W-:Y:S04]  /*28a0*/  REDG.E.ADD.STRONG.GPU desc[UR8][R2.64+0x80], R11 ;  /* 0x0000800b0200798e */ /* 0x0005e8000c12e108 */
[----:B------:R2:W3:Y:S02]  /*28b0*/  SHFL.IDX PT, R10, R22, 0x1f, 0x1f ;  /* 0x03e01f00160a7f89 */ /* 0x0004e400000e0000 */
.L_x_2225:
[----:B------:R-:W-:Y:S05]  /*28c0*/  @!P5 BRA `(.L_x_2174) ;  /* 0x00000000005cd947 */ /* 0x000fea0003800000 */
[----:B01----:R-:W0:Y:S01]  /*28d0*/  LDS R19, [R19+0x100] ;  /* 0x0001000013137984 */ /* 0x003e220000000800 */
[----:B------:R-:W-:-:S03]  /*28e0*/  UMOV UR4, 0xffffffff ;  /* 0xffffffff00047882 */ /* 0x000fc60000000000 */
[----:B------:R-:W-:Y:S05]  /*28f0*/  BRA.DIV UR4, `(.L_x_2181) ;  /* 0x0000001604547947 */ /* 0x000fea000b800000 */
[----:B0-2---:R-:W0:Y:S02]  /*2900*/  SHFL.UP PT, R22, R19, 0x1, RZ ;  /* 0x0420000013167989 */ /* 0x005e2400000e00ff */
        /* <DEDUP_REMOVED lines=11> */
[----:B------:R0:W1:Y:S02]  /*29c0*/  SHFL.UP PT, R22, R15, 0x10, RZ ;  /* 0x060000000f167989 */ /* 0x00006400000e00ff */
.L_x_2232:
[----:B-1----:R-:W-:Y:S02]  /*29d0*/  SEL R22, R22, RZ, P4 ;  /* 0x000000ff16167207 */ /* 0x002fe40002000000 */
[----:B---3--:R-:W-:-:S03]  /*29e0*/  IADD3 R9, PT, PT, -R9, R10, R14 ;  /* 0x0000000a09097210 */ /* 0x008fc60007ffe10e */
[----:B------:R-:W-:Y:S01]  /*29f0*/  IMAD.IADD R22, R15, 0x1, R22 ;  /* 0x000000010f167824 */ /* 0x000fe200078e0216 */
[----:B------:R-:W-:-:S03]  /*2a00*/  UMOV UR4, 0xffffffff ;  /* 0xffffffff00047882 */ /* 0x000fc60000000000 */
[----:B------:R-:W-:-:S05]  /*2a10*/  IMAD.IADD R9, R22, 0x1, R9 ;  /* 0x0000000116097824 */ /* 0x000fca00078e0209 */
[----:B------:R4:W-:Y:S01]  /*2a20*/  REDG.E.ADD.STRONG.GPU desc[UR8][R2.64+0x100], R9 ;  /* 0x000100090200798e */ /* 0x0009e2000c12e108 */
[----:B------:R-:W-:Y:S05]  /*2a30*/  BRA.DIV UR4, `(.L_x_2182) ;  /* 0x0000001604a47947 */ /* 0x000fea000b800000 */
.L_x_2174:
[----:B------:R-:W-:Y:S05]  /*2a40*/  BSYNC B0 ;  /* 0x0000000000007941 */ /* 0x000fea0003800000 */
.L_x_2173:
[----:B------:R-:W-:-:S05]  /*2a50*/  VIADD R5, R5, 0x1 ;  /* 0x0000000105057836 */ /* 0x000fca0000000000 */
[----:B------:R-:W-:-:S13]  /*2a60*/  ISETP.NE.AND P0, PT, R5, 0x4, PT ;  /* 0x000000040500780c */ /* 0x000fda0003f05270 */
[----:B------:R-:W-:Y:S05]  /*2a70*/  @P0 BRA `(.L_x_2183) ;  /* 0xfffffff000c00947 */ /* 0x000fea000383ffff */
[----:B------:R-:W-:Y:S05]  /*2a80*/  EXIT ;  /* 0x000000000000794d */ /* 0x000fea0003800000 */
.L_x_2177:
        /* <DEDUP_REMOVED lines=8> */
.L_x_2185:
[----:B------:R-:W-:Y:S05]  /*2b10*/  BSYNC B2 ;  /* 0x0000000000027941 */ /* 0x000fea0003800000 */
.L_x_2184:
[----:B------:R-:W-:Y:S01]  /*2b20*/  SEL R11, R22, RZ, P0 ;  /* 0x000000ff160b7207 */ /* 0x000fe20000000000 */
[----:B------:R-:W-:Y:S01]  /*2b30*/  IMAD.MOV.U32 R20, RZ, RZ, 0x2 ;  /* 0x00000002ff147424 */ /* 0x000fe200078e00ff */
[----:B------:R0:W1:Y:S01]  /*2b40*/  LDS R24, [R16+-0x80] ;  /* 0xffff800010187984 */ /* 0x0000620000000800 */
[----:B------:R-:W-:Y:S02]  /*2b50*/  IMAD.MOV.U32 R21, RZ, RZ, RZ ;  /* 0x000000ffff157224 */ /* 0x000fe400078e00ff */
[----:B------:R-:W-:Y:S01]  /*2b60*/  IMAD.IADD R11, R10, 0x1, R11 ;  /* 0x000000010a0b7824 */ /* 0x000fe200078e020b */
[----:B------:R0:W2:Y:S01]  /*2b70*/  LDS R27, [R16] ;  /* 0x00000000101b7984 */ /* 0x0000a20000000800 */
[----:B------:R-:W-:Y:S02]  /*2b80*/  IMAD.MOV.U32 R18, RZ, RZ, -0x1 ;  /* 0xffffffffff127424 */ /* 0x000fe400078e00ff */
[----:B------:R-:W-:Y:S01]  /*2b90*/  IMAD.MOV.U32 R33, RZ, RZ, R11 ;  /* 0x000000ffff217224 */ /* 0x000fe200078e000b */
[----:B------:R0:W3:Y:S06]  /*2ba0*/  LDS R30, [R16+0x80] ;  /* 0x00008000101e7984 */ /* 0x0000ec0000000800 */
[----:B0123--:R-:W-:Y:S05]  /*2bb0*/  WARPSYNC.COLLECTIVE R18, `(.L_x_2186) ;  /* 0x0000000012087348 */ /* 0x00ffea0003c00000 */
[----:B------:R4:W0:Y:S02]  /*2bc0*/  SHFL.UP P6, R22, R33, R20, R21 ;  /* 0x0400001421167389 */ /* 0x00082400000c0015 */
[----:B01234-:R-:W-:Y:S05]  /*2bd0*/  ENDCOLLECTIVE ;  /* 0x000000000000791b */ /* 0x01ffea0003800000 */
.L_x_2186:
[----:B------:R-:W-:Y:S01]  /*2be0*/  IMAD.MOV.U32 R20, RZ, RZ, 0x4 ;  /* 0x00000004ff147424 */ /* 0x000fe200078e00ff */
[----:B------:R-:W-:-:S05]  /*2bf0*/  SEL R10, R22, RZ, P1 ;  /* 0x000000ff160a7207 */ /* 0x000fca0000800000 */
[----:B------:R-:W-:-:S04]  /*2c00*/  IMAD.IADD R10, R11, 0x1, R10 ;  /* 0x000000010b0a7824 */ /* 0x000fc800078e020a */
[----:B------:R-:W-:-:S07]  /*2c10*/  IMAD.MOV.U32 R33, RZ, RZ, R10 ;  /* 0x000000ffff217224 */ /* 0x000fce00078e000a */
[----:B------:R-:W-:Y:S05]  /*2c20*/  WARPSYNC.COLLECTIVE R18, `(.L_x_2187) ;  /* 0x0000000012087348 */ /* 0x000fea0003c00000 */
[----:B------:R0:W1:Y:S02]  /*2c30*/  SHFL.UP P6, R22, R33, R20, R21 ;  /* 0x0400001421167389 */ /* 0x00006400000c0015 */
[----:B01----:R-:W-:Y:S05]  /*2c40*/  ENDCOLLECTIVE ;  /* 0x000000000000791b */ /* 0x003fea0003800000 */
.L_x_2187:
[----:B------:R-:W-:Y:S01]  /*2c50*/  IMAD.MOV.U32 R20, RZ, RZ, 0x8 ;  /* 0x00000008ff147424 */ /* 0x000fe200078e00ff */
[----:B------:R-:W-:-:S05]  /*2c60*/  SEL R11, R22, RZ, P2 ;  /* 0x000000ff160b7207 */ /* 0x000fca0001000000 */
[----:B------:R-:W-:-:S04]  /*2c70*/  IMAD.IADD R11, R10, 0x1, R11 ;  /* 0x000000010a0b7824 */ /* 0x000fc800078e020b */
[----:B------:R-:W-:-:S07]  /*2c80*/  IMAD.MOV.U32 R33, RZ, RZ, R11 ;  /* 0x000000ffff217224 */ /* 0x000fce00078e000b */
[----:B------:R-:W-:Y:S05]  /*2c90*/  WARPSYNC.COLLECTIVE R18, `(.L_x_2188) ;  /* 0x0000000012087348 */ /* 0x000fea0003c00000 */
[----:B------:R0:W1:Y:S02]  /*2ca0*/  SHFL.UP P6, R22, R33, R20, R21 ;  /* 0x0400001421167389 */ /* 0x00006400000c0015 */
[----:B01----:R-:W-:Y:S05]  /*2cb0*/  ENDCOLLECTIVE ;  /* 0x000000000000791b */ /* 0x003fea0003800000 */
.L_x_2188:
[----:B------:R-:W-:Y:S01]  /*2cc0*/  IMAD.MOV.U32 R20, RZ, RZ, 0x10 ;  /* 0x00000010ff147424 */ /* 0x000fe200078e00ff */
[----:B------:R-:W-:-:S05]  /*2cd0*/  SEL R10, R22, RZ, P3 ;  /* 0x000000ff160a7207 */ /* 0x000fca0001800000 */
[----:B------:R-:W-:-:S04]  /*2ce0*/  IMAD.IADD R10, R11, 0x1, R10 ;  /* 0x000000010b0a7824 */ /* 0x000fc800078e020a */
[----:B------:R-:W-:-:S07]  /*2cf0*/  IMAD.MOV.U32 R33, RZ, RZ, R10 ;  /* 0x000000ffff217224 */ /* 0x000fce00078e000a */
[----:B------:R-:W-:Y:S05]  /*2d00*/  WARPSYNC.COLLECTIVE R18, `(.L_x_2189) ;  /* 0x0000000012087348 */ /* 0x000fea0003c00000 */
[----:B------:R0:W1:Y:S02]  /*2d10*/  SHFL.UP P6, R22, R33, R20, R21 ;  /* 0x0400001421167389 */ /* 0x00006400000c0015 */
[----:B01----:R-:W-:Y:S05]  /*2d20*/  ENDCOLLECTIVE ;  /* 0x000000000000791b */ /* 0x003fea0003800000 */
.L_x_2189:
[----:B------:R-:W-:Y:S02]  /*2d30*/  IMAD.MOV.U32 R26, RZ, RZ, 0x1f ;  /* 0x0000001fff1a7424 */ /* 0x000fe400078e00ff */
[----:B------:R-:W-:Y:S01]  /*2d40*/  IMAD.MOV.U32 R37, RZ, RZ, 0x1f ;  /* 0x0000001fff257424 */ /* 0x000fe200078e00ff */
        /* <DEDUP_REMOVED lines=11> */
.L_x_2190:
[----:B------:R-:W-:Y:S05]  /*2e00*/  WARPSYNC.COLLECTIVE R18, `(.L_x_2191) ;  /* 0x0000000012087348 */ /* 0x000fea0003c00000 */
[----:B------:R0:W1:Y:S02]  /*2e10*/  SHFL.UP P6, R22, R33, R20, R21 ;  /* 0x0400001421167389 */ /* 0x00006400000c0015 */
[----:B01----:R-:W-:Y:S05]  /*2e20*/  ENDCOLLECTIVE ;  /* 0x000000000000791b */ /* 0x003fea0003800000 */
.L_x_2191:
        /* <DEDUP_REMOVED lines=9> */
.L_x_2192:
        /* <DEDUP_REMOVED lines=8> */
.L_x_2193:
        /* <DEDUP_REMOVED lines=8> */
.L_x_2194:
        /* <DEDUP_REMOVED lines=8> */
.L_x_2195:
[----:B------:R-:W-:-:S05]  /*3040*/  IMAD.MOV.U32 R24, RZ, RZ, R22 ;  /* 0x000000ffff187224 */ /* 0x000fca00078e0016 */
[----:B------:R-:W-:Y:S01]  /*3050*/  SEL R26, R24, RZ, P4 ;  /* 0x000000ff181a7207 */ /* 0x000fe20002000000 */
[----:B------:R-:W-:-:S04]  /*3060*/  IMAD.IADD R24, R23, 0x1, R14 ;  /* 0x0000000117187824 */ /* 0x000fc800078e020e */
        /* <DEDUP_REMOVED lines=10> */
.L_x_2196:
[----:B------:R-:W-:Y:S05]  /*3110*/  WARPSYNC.COLLECTIVE R18, `(.L_x_2197) ;  /* 0x0000000012087348 */ /* 0x000fea0003c00000 */
[----:B------:R0:W1:Y:S02]  /*3120*/  SHFL.UP P6, R22, R33, R20, R21 ;  /* 0x0400001421167389 */ /* 0x00006400000c0015 */
[----:B01----:R-:W-:Y:S05]  /*3130*/  ENDCOLLECTIVE ;  /* 0x000000000000791b */ /* 0x003fea0003800000 */
.L_x_2197:
        /* <DEDUP_REMOVED lines=9> */
.L_x_2198:
        /* <DEDUP_REMOVED lines=8> */
.L_x_2199:
        /* <DEDUP_REMOVED lines=9> */
.L_x_2200:
        /* <DEDUP_REMOVED lines=8> */
.L_x_2201:
[----:B------:R-:W-:Y:S02]  /*3360*/  IMAD.MOV.U32 R26, RZ, RZ, 0x1f ;  /* 0x0000001fff1a7424 */ /* 0x000fe400078e00ff */
        /* <DEDUP_REMOVED lines=11> */
.L_x_2202:
[----:B------:R-:W-:Y:S05]  /*3420*/  WARPSYNC.COLLECTIVE R18, `(.L_x_2203) ;  /* 0x0000000012087348 */ /* 0x000fea0003c00000 */
[----:B------:R0:W1:Y:S02]  /*3430*/  SHFL.UP P6, R22, R33, R20, R21 ;  /* 0x0400001421167389 */ /* 0x00006400000c0015 */
[----:B01----:R-:W-:Y:S05]  /*3440*/  ENDCOLLECTIVE ;  /* 0x000000000000791b */ /* 0x003fea0003800000 */
.L_x_2203:
        /* <DEDUP_REMOVED lines=10> */
.L_x_2204:
        /* <DEDUP_REMOVED lines=8> */
.L_x_2205:
        /* <DEDUP_REMOVED lines=8> */
.L_x_2206:
        /* <DEDUP_REMOVED lines=8> */
.L_x_2207:
[----:B------:R-:W-:Y:S02]  /*3670*/  IMAD.MOV.U32 R26, RZ, RZ, 0x1f ;  /* 0x0000001fff1a7424 */ /* 0x000fe400078e00ff */
        /* <DEDUP_REMOVED lines=9> */
.L_x_2208:
[----:B------:R-:W-:Y:S05]  /*3710*/  BRA `(.L_x_2209) ;  /* 0xffffffec00487947 */ /* 0x000fea000383ffff */
.L_x_2179:
[----:B------:R-:W3:Y:S01]  /*3720*/  S2R R17, SR_LANEID ;  /* 0x0000000000117919 */ /* 0x000ee20000000000 */
[----:B------:R-:W-:Y:S01]  /*3730*/  BSSY B1, `(.L_x_2210) ;  /* 0x0000008000017945 */ /* 0x000fe20003800000 */
[----:B--2---:R-:W-:Y:S02]  /*3740*/  IMAD.MOV.U32 R33, RZ, RZ, R2 ;  /* 0x000000ffff217224 */ /* 0x004fe400078e0002 */
[----:B------:R-:W-:Y:S02]  /*3750*/  IMAD.MOV.U32 R20, RZ, RZ, 0x1 ;  /* 0x00000001ff147424 */ /* 0x000fe400078e00ff */
[----:B------:R-:W-:Y:S02]  /*3760*/  IMAD.MOV.U32 R21, RZ, RZ, RZ ;  /* 0x000000ffff157224 */ /* 0x000fe400078e00ff */
[----:B------:R-:W-:-:S07]  /*3770*/  IMAD.MOV.U32 R18, RZ, RZ, -0x1 ;  /* 0xffffffffff127424 */ /* 0x000fce00078e00ff */
[----:B01-3--:R-:W-:Y:S05]  /*3780*/  WARPSYNC.COLLECTIVE R18, `(.L_x_2211) ;  /* 0x0000000012087348 */ /* 0x00bfea0003c00000 */
[----:B------:R2:W4:Y:S02]  /*3790*/  SHFL.UP P6, R22, R33, R20, R21 ;  /* 0x0400001421167389 */ /* 0x00052400000c0015 */
[----:B01234-:R-:W-:Y:S05]  /*37a0*/  ENDCOLLECTIVE ;  /* 0x000000000000791b */ /* 0x01ffea0003800000 */
.L_x_2211:
[----:B------:R-:W-:Y:S05]  /*37b0*/  BSYNC B1 ;  /* 0x0000000000017941 */ /* 0x000fea0003800000 */
.L_x_2210:
[C---:B------:R-:W-:Y:S01]  /*37c0*/  ISETP.NE.AND P0, PT, R17.reuse, RZ, PT ;  /* 0x000000ff1100720c */ /* 0x040fe20003f05270 */
[----:B------:R-:W-:Y:S01]  /*37d0*/  IMAD.MOV.U32 R20, RZ, RZ, 0x2 ;  /* 0x00000002ff147424 */ /* 0x000fe200078e00ff */
[C---:B------:R-:W-:Y:S01]  /*37e0*/  ISETP.GE.U32.AND P1, PT, R17.reuse, 0x2, PT ;  /* 0x000000021100780c */ /* 0x040fe20003f26070 */
        /* <DEDUP_REMOVED lines=11> */
.L_x_2212:
[----:B------:R-:W-:Y:S01]  /*38a0*/  IMAD.MOV.U32 R20, RZ, RZ, 0x4 ;  /* 0x00000004ff147424 */ /* 0x000fe200078e00ff */
[----:B------:R-:W-:-:S05]  /*38b0*/  SEL R10, R22, RZ, P1 ;  /* 0x000000ff160a7207 */ /* 0x000fca0000800000 */
[----:B------:R-:W-:Y:S02]  /*38c0*/  IMAD.IADD R10, R3, 0x1, R10 ;  /* 0x00000001030a7824 */ /* 0x000fe400078e020a */
[----:B------:R-:W0:Y:S02]  /*38d0*/  LDC.64 R2, c[0x0][0x388] ;  /* 0x0000e200ff027b82 */ /* 0x000e240000000a00 */
[----:B------:R-:W-:-:S07]  /*38e0*/  IMAD.MOV.U32 R33, RZ, RZ, R10 ;  /* 0x000000ffff217224 */ /* 0x000fce00078e000a */
[----:B0-----:R-:W-:Y:S05]  /*38f0*/  WARPSYNC.COLLECTIVE R18, `(.L_x_2213) ;  /* 0x0000000012087348 */ /* 0x001fea0003c00000 */
[----:B------:R1:W2:Y:S02]  /*3900*/  SHFL.UP P6, R22, R33, R20, R21 ;  /* 0x0400001421167389 */ /* 0x0002a400000c0015 */
[----:B012---:R-:W-:Y:S05]  /*3910*/  ENDCOLLECTIVE ;  /* 0x000000000000791b */ /* 0x007fea0003800000 */
.L_x_2213:
[----:B------:R-:W-:Y:S02]  /*3920*/  IMAD.MOV.U32 R20, RZ, RZ, 0x8 ;  /* 0x00000008ff147424 */ /* 0x000fe400078e00ff */
[----:B------:R-:W-:Y:S01]  /*3930*/  IMAD.WIDE.U32 R2, R11, 0x4, R2 ;  /* 0x000000040b027825 */ /* 0x000fe200078e0002 */
[----:B------:R-:W-:-:S05]  /*3940*/  SEL R15, R22, RZ, P2 ;  /* 0x000000ff160f7207 */ /* 0x000fca0001000000 */
[----:B------:R-:W-:-:S04]  /*3950*/  IMAD.IADD R15, R10, 0x1, R15 ;  /* 0x000000010a0f7824 */ /* 0x000fc800078e020f */
[----:B------:R-:W-:-:S07]  /*3960*/  IMAD.MOV.U32 R33, RZ, RZ, R15 ;  /* 0x000000ffff217224 */ /* 0x000fce00078e000f */
[----:B------:R-:W-:Y:S05]  /*3970*/  WARPSYNC.COLLECTIVE R18, `(.L_x_2214) ;  /* 0x0000000012087348 */ /* 0x000fea0003c00000 */
[----:B------:R0:W1:Y:S02]  /*3980*/  SHFL.UP P6, R22, R33, R20, R21 ;  /* 0x0400001421167389 */ /* 0x00006400000c0015 */
[----:B01----:R-:W-:Y:S05]  /*3990*/  ENDCOLLECTIVE ;  /* 0x000000000000791b */ /* 0x003fea0003800000 */
.L_x_2214:
[----:B------:R-:W-:Y:S01]  /*39a0*/  IMAD.MOV.U32 R20, RZ, RZ, 0x10 ;  /* 0x00000010ff147424 */ /* 0x000fe200078e00ff */
[----:B------:R-:W-:-:S05]  /*39b0*/  SEL R16, R22, RZ, P3 ;  /* 0x000000ff16107207 */ /* 0x000fca0001800000 */
[----:B------:R-:W-:-:S04]  /*39c0*/  IMAD.IADD R16, R15, 0x1, R16 ;  /* 0x000000010f107824 */ /* 0x000fc800078e0210 */
[----:B------:R-:W-:-:S07]  /*39d0*/  IMAD.MOV.U32 R33, RZ, RZ, R16 ;  /* 0x000000ffff217224 */ /* 0x000fce00078e0010 */
[----:B------:R-:W-:Y:S05]  /*39e0*/  WARPSYNC.COLLECTIVE R18, `(.L_x_2215) ;  /* 0x0000000012087348 */ /* 0x000fea0003c00000 */
[----:B------:R0:W1:Y:S02]  /*39f0*/  SHFL.UP P6, R22, R33, R20, R21 ;  /* 0x0400001421167389 */ /* 0x00006400000c0015 */
[----:B01----:R-:W-:Y:S05]  /*3a00*/  ENDCOLLECTIVE ;  /* 0x000000000000791b */ /* 0x003fea0003800000 */
.L_x_2215:
[----:B------:R-:W-:Y:S02]  /*3a10*/  IMAD.MOV.U32 R26, RZ, RZ, 0x1f ;  /* 0x0000001fff1a7424 */ /* 0x000fe400078e00ff */
[----:B------:R-:W-:Y:S01]  /*3a20*/  IMAD.MOV.U32 R37, RZ, RZ, 0x1f ;  /* 0x0000001fff257424 */ /* 0x000fe200078e00ff */
        /* <DEDUP_REMOVED lines=8> */
.L_x_2216:
[----:B------:R-:W-:Y:S01]  /*3ab0*/  IMAD.MOV.U32 R17, RZ, RZ, R31 ;  /* 0x000000ffff117224 */ /* 0x000fe200078e001f */
[----:B------:R-:W-:Y:S06]  /*3ac0*/  BRA `(.L_x_2217) ;  /* 0xffffffec00047947 */ /* 0x000fec000383ffff */
.L_x_2180:
        /* <DEDUP_REMOVED lines=8> */
.L_x_2219:
[----:B------:R-:W-:Y:S05]  /*3b50*/  BSYNC B1 ;  /* 0x0000000000017941 */ /* 0x000fea0003800000 */
.L_x_2218:
[----:B------:R-:W-:Y:S01]  /*3b60*/  SEL R3, R22, RZ, P0 ;  /* 0x000000ff16037207 */ /* 0x000fe20000000000 */
[----:B------:R-:W-:Y:S02]  /*3b70*/  IMAD.MOV.U32 R20, RZ, RZ, 0x2 ;  /* 0x00000002ff147424 */ /* 0x000fe400078e00ff */
[----:B------:R-:W-:Y:S02]  /*3b80*/  IMAD.MOV.U32 R21, RZ, RZ, RZ ;  /* 0x000000ffff157224 */ /* 0x000fe400078e00ff */
[----:B------:R-:W-:Y:S02]  /*3b90*/  IMAD.IADD R3, R2, 0x1, R3 ;  /* 0x0000000102037824 */ /* 0x000fe400078e0203 */
[----:B------:R-:W-:Y:S02]  /*3ba0*/  IMAD.MOV.U32 R18, RZ, RZ, -0x1 ;  /* 0xffffffffff127424 */ /* 0x000fe400078e00ff */
[----:B------:R-:W-:-:S07]  /*3bb0*/  IMAD.MOV.U32 R33, RZ, RZ, R3 ;  /* 0x000000ffff217224 */ /* 0x000fce00078e0003 */
[----:B------:R-:W-:Y:S05]  /*3bc0*/  WARPSYNC.COLLECTIVE R18, `(.L_x_2220) ;  /* 0x0000000012087348 */ /* 0x000fea0003c00000 */
[----:B------:R0:W1:Y:S02]  /*3bd0*/  SHFL.UP P6, R22, R33, R20, R21 ;  /* 0x0400001421167389 */ /* 0x00006400000c0015 */
[----:B01----:R-:W-:Y:S05]  /*3be0*/  ENDCOLLECTIVE ;  /* 0x000000000000791b */ /* 0x003fea0003800000 */
.L_x_2220:
[----:B------:R-:W-:Y:S01]  /*3bf0*/  IMAD.MOV.U32 R20, RZ, RZ, 0x4 ;  /* 0x00000004ff147424 */ /* 0x000fe200078e00ff */
[----:B------:R-:W-:-:S05]  /*3c00*/  SEL R10, R22, RZ, P1 ;  /* 0x000000ff160a7207 */ /* 0x000fca0000800000 */
[----:B------:R-:W-:-:S04]  /*3c10*/  IMAD.IADD R10, R3, 0x1, R10 ;  /* 0x00000001030a7824 */ /* 0x000fc800078e020a */
[----:B------:R-:W-:-:S07]  /*3c20*/  IMAD.MOV.U32 R33, RZ, RZ, R10 ;  /* 0x000000ffff217224 */ /* 0x000fce00078e000a */
[----:B------:R-:W-:Y:S05]  /*3c30*/  WARPSYNC.COLLECTIVE R18, `(.L_x_2221) ;  /* 0x0000000012087348 */ /* 0x000fea0003c00000 */
[----:B------:R0:W1:Y:S02]  /*3c40*/  SHFL.UP P6, R22, R33, R20, R21 ;  /* 0x0400001421167389 */ /* 0x00006400000c0015 */
[----:B01----:R-:W-:Y:S05]  /*3c50*/  ENDCOLLECTIVE ;  /* 0x000000000000791b */ /* 0x003fea0003800000 */
.L_x_2221:
[----:B------:R-:W-:Y:S01]  /*3c60*/  IMAD.MOV.U32 R20, RZ, RZ, 0x8 ;  /* 0x00000008ff147424 */ /* 0x000fe200078e00ff */
[----:B------:R-:W-:-:S05]  /*3c70*/  SEL R11, R22, RZ, P2 ;  /* 0x000000ff160b7207 */ /* 0x000fca0001000000 */
[----:B------:R-:W-:-:S04]  /*3c80*/  IMAD.IADD R11, R10, 0x1, R11 ;  /* 0x000000010a0b7824 */ /* 0x000fc800078e020b */
[----:B------:R-:W-:-:S07]  /*3c90*/  IMAD.MOV.U32 R33, RZ, RZ, R11 ;  /* 0x000000ffff217224 */ /* 0x000fce00078e000b */
[----:B------:R-:W-:Y:S05]  /*3ca0*/  WARPSYNC.COLLECTIVE R18, `(.L_x_2222) ;  /* 0x0000000012087348 */ /* 0x000fea0003c00000 */
[----:B------:R0:W1:Y:S02]  /*3cb0*/  SHFL.UP P6, R22, R33, R20, R21 ;  /* 0x0400001421167389 */ /* 0x00006400000c0015 */
[----:B01----:R-:W-:Y:S05]  /*3cc0*/  ENDCOLLECTIVE ;  /* 0x000000000000791b */ /* 0x003fea0003800000 */
.L_x_2222:
[----:B------:R-:W-:Y:S01]  /*3cd0*/  IMAD.MOV.U32 R20, RZ, RZ, 0x10 ;  /* 0x00000010ff147424 */ /* 0x000fe200078e00ff */
[----:B------:R-:W-:-:S05]  /*3ce0*/  SEL R22, R22, RZ, P3 ;  /* 0x000000ff16167207 */ /* 0x000fca0001800000 */
[----:B------:R-:W-:-:S04]  /*3cf0*/  IMAD.IADD R15, R11, 0x1, R22 ;  /* 0x000000010b0f7824 */ /* 0x000fc800078e0216 */
[----:B------:R-:W-:-:S07]  /*3d00*/  IMAD.MOV.U32 R33, RZ, RZ, R15 ;  /* 0x000000ffff217224 */ /* 0x000fce00078e000f */
[----:B------:R-:W-:Y:S05]  /*3d10*/  WARPSYNC.COLLECTIVE R18, `(.L_x_2223) ;  /* 0x0000000012087348 */ /* 0x000fea0003c00000 */
[----:B------:R0:W1:Y:S02]  /*3d20*/  SHFL.UP P6, R22, R33, R20, R21 ;  /* 0x0400001421167389 */ /* 0x00006400000c0015 */
[----:B01----:R-:W-:Y:S05]  /*3d30*/  ENDCOLLECTIVE ;  /* 0x000000000000791b */ /* 0x003fea0003800000 */
.L_x_2223:
[----:B------:R-:W0:Y:S01]  /*3d40*/  LDCU.64 UR4, c[0x0][0x388] ;  /* 0x00007100ff0477ac */ /* 0x000e220008000a00 */
[----:B------:R-:W-:Y:S02]  /*3d50*/  IMAD.MOV.U32 R26, RZ, RZ, 0x1f ;  /* 0x0000001fff1a7424 */ /* 0x000fe400078e00ff */
[----:B------:R-:W-:Y:S01]  /*3d60*/  IMAD.MOV.U32 R37, RZ, RZ, 0x1f ;  /* 0x0000001fff257424 */ /* 0x000fe200078e00ff */
[----:B------:R-:W-:Y:S02]  /*3d70*/  IADD3 R13, P6, PT, R13, R12, RZ ;  /* 0x0000000c0d0d7210 */ /* 0x000fe40007fde0ff */
[----:B------:R-:W-:-:S03]  /*3d80*/  SEL R22, R22, RZ, P4 ;  /* 0x000000ff16167207 */ /* 0x000fc60002000000 */
[----:B------:R-:W-:Y:S01]  /*3d90*/  IMAD.X R10, RZ, RZ, RZ, P6 ;  /* 0x000000ffff0a7224 */ /* 0x000fe200030e06ff */
[----:B0-----:R-:W-:Y:S01]  /*3da0*/  LEA R2, P6, R13, UR4, 0x2 ;  /* 0x000000040d027c11 */ /* 0x001fe2000f8c10ff */
[----:B------:R-:W-:-:S03]  /*3db0*/  IMAD.IADD R22, R15, 0x1, R22 ;  /* 0x000000010f167824 */ /* 0x000fc600078e0216 */
[----:B------:R-:W-:Y:S01]  /*3dc0*/  LEA.HI.X R3, R13, UR5, R10, 0x2, P6 ;  /* 0x000000050d037c11 */ /* 0x000fe2000b0f140a */
[----:B------:R-:W-:Y:S01]  /*3dd0*/  IMAD.MOV.U32 R35, RZ, RZ, R22 ;  /* 0x000000ffff237224 */ /* 0x000fe200078e0016 */
[----:B------:R-:W-:-:S05]  /*3de0*/  IADD3 R11, PT, PT, R22, R14, -R9 ;  /* 0x0000000e160b7210 */ /* 0x000fca0007ffe809 */
[----:B------:R0:W-:Y:S02]  /*3df0*/  REDG.E.ADD.STRONG.GPU desc[UR8][R2.64+0x80], R11 ;  /* 0x0000800b0200798e */ /* 0x0001e4000c12e108 */
[----:B0-----:R-:W-:Y:S05]  /*3e00*/  WARPSYNC.COLLECTIVE R18, `(.L_x_2224) ;  /* 0x0000000012087348 */ /* 0x001fea0003c00000 */
[----:B------:R1:W2:Y:S02]  /*3e10*/  SHFL.IDX P6, R31, R35, R26, R37 ;  /* 0x0000001a231f7389 */ /* 0x0002a400000c0025 */
[----:B012---:R-:W-:Y:S05]  /*3e20*/  ENDCOLLECTIVE ;  /* 0x000000000000791b */ /* 0x007fea0003800000 */
.L_x_2224:
[----:B------:R-:W-:Y:S01]  /*3e30*/  IMAD.MOV.U32 R10, RZ, RZ, R31 ;  /* 0x000000ffff0a7224 */ /* 0x000fe200078e001f */
[----:B------:R-:W-:Y:S06]  /*3e40*/  BRA `(.L_x_2225) ;  /* 0xffffffe8009c7947 */ /* 0x000fec000383ffff */
.L_x_2181:
[----:B------:R-:W-:Y:S01]  /*3e50*/  BSSY B1, `(.L_x_2226) ;  /* 0x0000008000017945 */ /* 0x000fe20003800000 */
[----:B0-----:R-:W-:Y:S02]  /*3e60*/  IMAD.MOV.U32 R33, RZ, RZ, R19 ;  /* 0x000000ffff217224 */ /* 0x001fe400078e0013 */
[----:B------:R-:W-:Y:S02]  /*3e70*/  IMAD.MOV.U32 R20, RZ, RZ, 0x1 ;  /* 0x00000001ff147424 */ /* 0x000fe400078e00ff */
[----:B------:R-:W-:Y:S02]  /*3e80*/  IMAD.MOV.U32 R21, RZ, RZ, RZ ;  /* 0x000000ffff157224 */ /* 0x000fe400078e00ff */
[----:B------:R-:W-:-:S07]  /*3e90*/  IMAD.MOV.U32 R18, RZ, RZ, -0x1 ;  /* 0xffffffffff127424 */ /* 0x000fce00078e00ff */
[----:B--23--:R-:W-:Y:S05]  /*3ea0*/  WARPSYNC.COLLECTIVE R18, `(.L_x_2227) ;  /* 0x0000000012087348 */ /* 0x00cfea0003c00000 */
[----:B--2---:R0:W1:Y:S02]  /*3eb0*/  SHFL.UP P6, R22, R33, R20, R21 ;  /* 0x0400001421167389 */ /* 0x00406400000c0015 */
[----:B01-3--:R-:W-:Y:S05]  /*3ec0*/  ENDCOLLECTIVE ;  /* 0x000000000000791b */ /* 0x00bfea0003800000 */
.L_x_2227:
[----:B------:R-:W-:Y:S05]  /*3ed0*/  BSYNC B1 ;  /* 0x0000000000017941 */ /* 0x000fea0003800000 */
.L_x_2226:
        /* <DEDUP_REMOVED lines=9> */
.L_x_2228:
[----:B------:R-:W-:Y:S01]  /*3f70*/  IMAD.MOV.U32 R20, RZ, RZ, 0x4 ;  /* 0x00000004ff147424 */ /* 0x000fe200078e00ff */
[----:B------:R-:W-:-:S05]  /*3f80*/  SEL R12, R22, RZ, P1 ;  /* 0x000000ff160c7207 */ /* 0x000fca0000800000 */
[----:B------:R-:W-:-:S04]  /*3f90*/  IMAD.IADD R12, R11, 0x1, R12 ;  /* 0x000000010b0c7824 */ /* 0x000fc800078e020c */
[----:B------:R-:W-:-:S07]  /*3fa0*/  IMAD.MOV.U32 R33, RZ, RZ, R12 ;  /* 0x000000ffff217224 */ /* 0x000fce00078e000c */
[----:B------:R-:W-:Y:S05]  /*3fb0*/  WARPSYNC.COLLECTIVE R18, `(.L_x_2229) ;  /* 0x0000000012087348 */ /* 0x000fea0003c00000 */
[----:B------:R0:W1:Y:S02]  /*3fc0*/  SHFL.UP P6, R22, R33, R20, R21 ;  /* 0x0400001421167389 */ /* 0x00006400000c0015 */
[----:B01----:R-:W-:Y:S05]  /*3fd0*/  ENDCOLLECTIVE ;  /* 0x000000000000791b */ /* 0x003fea0003800000 */
.L_x_2229:
[----:B------:R-:W-:Y:S01]  /*3fe0*/  IMAD.MOV.U32 R20, RZ, RZ, 0x8 ;  /* 0x00000008ff147424 */ /* 0x000fe200078e00ff */
[----:B------:R-:W-:-:S05]  /*3ff0*/  SEL R13, R22, RZ, P2 ;  /* 0x000000ff160d7207 */ /* 0x000fca0001000000 */
[----:B------:R-:W-:-:S04]  /*4000*/  IMAD.IADD R13, R12, 0x1, R13 ;  /* 0x000000010c0d7824 */ /* 0x000fc800078e020d */
[----:B------:R-:W-:-:S07]  /*4010*/  IMAD.MOV.U32 R33, RZ, RZ, R13 ;  /* 0x000000ffff217224 */ /* 0x000fce00078e000d */
[----:B------:R-:W-:Y:S05]  /*4020*/  WARPSYNC.COLLECTIVE R18, `(.L_x_2230) ;  /* 0x0000000012087348 */ /* 0x000fea0003c00000 */
[----:B------:R0:W1:Y:S02]  /*4030*/  SHFL.UP P6, R22, R33, R20, R21 ;  /* 0x0400001421167389 */ /* 0x00006400000c0015 */
[----:B01----:R-:W-:Y:S05]  /*4040*/  ENDCOLLECTIVE ;  /* 0x000000000000791b */ /* 0x003fea0003800000 */
.L_x_2230:
[----:B------:R-:W-:Y:S01]  /*4050*/  IMAD.MOV.U32 R20, RZ, RZ, 0x10 ;  /* 0x00000010ff147424 */ /* 0x000fe200078e00ff */
[----:B------:R-:W-:-:S05]  /*4060*/  SEL R22, R22, RZ, P3 ;  /* 0x000000ff16167207 */ /* 0x000fca0001800000 */
[----:B------:R-:W-:-:S04]  /*4070*/  IMAD.IADD R15, R13, 0x1, R22 ;  /* 0x000000010d0f7824 */ /* 0x000fc800078e0216 */
[----:B------:R-:W-:-:S07]  /*4080*/  IMAD.MOV.U32 R33, RZ, RZ, R15 ;  /* 0x000000ffff217224 */ /* 0x000fce00078e000f */
[----:B------:R-:W-:Y:S05]  /*4090*/  WARPSYNC.COLLECTIVE R18, `(.L_x_2231) ;  /* 0x0000000012087348 */ /* 0x000fea0003c00000 */
[----:B------:R0:W1:Y:S02]  /*40a0*/  SHFL.UP P6, R22, R33, R20, R21 ;  /* 0x0400001421167389 */ /* 0x00006400000c0015 */
[----:B01----:R-:W-:Y:S05]  /*40b0*/  ENDCOLLECTIVE ;  /* 0x000000000000791b */ /* 0x003fea0003800000 */
.L_x_2231:
[----:B------:R-:W-:Y:S05]  /*40c0*/  BRA `(.L_x_2232) ;  /* 0xffffffe800407947 */ /* 0x000fea000383ffff */
.L_x_2182:
[----:B------:R-:W-:Y:S01]  /*40d0*/  BSSY B1, `(.L_x_2233) ;  /* 0x0000008000017945 */ /* 0x000fe20003800000 */
[----:B------:R-:W-:Y:S02]  /*40e0*/  IMAD.MOV.U32 R35, RZ, RZ, R22 ;  /* 0x000000ffff237224 */ /* 0x000fe400078e0016 */
[----:B------:R-:W-:Y:S02]  /*40f0*/  IMAD.MOV.U32 R26, RZ, RZ, 0x1f ;  /* 0x0000001fff1a7424 */ /* 0x000fe400078e00ff */
[----:B------:R-:W-:Y:S02]  /*4100*/  IMAD.MOV.U32 R37, RZ, RZ, 0x1f ;  /* 0x0000001fff257424 */ /* 0x000fe400078e00ff */
[----:B------:R-:W-:-:S07]  /*4110*/  IMAD.MOV.U32 R18, RZ, RZ, -0x1 ;  /* 0xffffffffff127424 */ /* 0x000fce00078e00ff */
[----:B0---4-:R-:W-:Y:S05]  /*4120*/  WARPSYNC.COLLECTIVE R18, `(.L_x_2234) ;  /* 0x0000000012087348 */ /* 0x011fea0003c00000 */
[----:B------:R1:W2:Y:S02]  /*4130*/  SHFL.IDX P6, R31, R35, R26, R37 ;  /* 0x0000001a231f7389 */ /* 0x0002a400000c0025 */
[----:B012-4-:R-:W-:Y:S05]  /*4140*/  ENDCOLLECTIVE ;  /* 0x000000000000791b */ /* 0x017fea0003800000 */
.L_x_2234:
[----:B------:R-:W-:Y:S05]  /*4150*/  BSYNC B1 ;  /* 0x0000000000017941 */ /* 0x000fea0003800000 */
.L_x_2233:
[----:B------:R-:W-:Y:S05]  /*4160*/  BRA `(.L_x_2174) ;  /* 0xffffffe800347947 */ /* 0x000fea000383ffff */
.L_x_2235:
        /* <DEDUP_REMOVED lines=9> */
.L_x_3616:


//--------------------- .text._Z18compute_histogramsIjLi4ELi8ELi32ELb0EEvPKT_Pji --------------------------
	.section	.text._Z18compute_histogramsIjLi4ELi8ELi32ELb0EEvPKT_Pji,"ax",@progbits
	.align	128
        .global         _Z18compute_histogramsIjLi4ELi8ELi32ELb0EEvPKT_Pji
        .type           _Z18compute_histogramsIjLi4ELi8ELi32ELb0EEvPKT_Pji,@function
        .size           _Z18compute_histogramsIjLi4ELi8ELi32ELb0EEvPKT_Pji,(.L_x_3617 - _Z18compute_histogramsIjLi4ELi8ELi32ELb0EEvPKT_Pji)
        .other          _Z18compute_histogramsIjLi4ELi8ELi32ELb0EEvPKT_Pji,@"STO_CUDA_ENTRY STV_DEFAULT"
_Z18compute_histogramsIjLi4ELi8ELi32ELb0EEvPKT_Pji:
.text._Z18compute_histogramsIjLi4ELi8ELi32ELb0EEvPKT_Pji:
[----:B------:R-:W-:Y:S01]  /*0000*/  LDC R1, c[0x0][0x37c] ;  /* 0x0000df00ff017b82 */ /* 0x000fe20000000800 */
[----:B------:R-:W0:Y:S07]  /*0010*/  S2R R0, SR_TID.X ;  /* 0x0000000000007919 */ /* 0x000e2e0000002100 */
[----:B------:R-:W1:Y:S01]  /*0020*/  S2UR UR5, SR_CgaCtaId ;  /* 0x00000000000579c3 */ /* 0x000e620000008800 */
[----:B------:R-:W-:Y:S01]  /*0030*/  UMOV UR4, 0x400 ;  /* 0x0000040000047882 */ /* 0x000fe20000000000 */
[----:B------:R-:W2:Y:S01]  /*0040*/  LDCU.64 UR6, c[0x0][0x358] ;  /* 0x00006b00ff0677ac */ /* 0x000ea20008000a00 */
[----:B-1----:R-:W-:-:S06]  /*0050*/  ULEA UR4, UR5, UR4, 0x18 ;  /* 0x0000000405047291 */ /* 0x002fcc000f8ec0ff */
[----:B0-----:R-:W-:Y:S01]  /*0060*/  LEA R2, R0, UR4, 0x2 ;  /* 0x0000000400027c11 */ /* 0x001fe2000f8e10ff */
[----:B--2---:R-:W-:-:S06]  /*0070*/  UMOV UR4, 0x400 ;  /* 0x0000040000047882 */ /* 0x004fcc0000000000 */
.L_x_2236:
[----:B------:R0:W-:Y:S04]  /*0080*/  STS [R2+UR4+-0x400], RZ ;  /* 0xfffc00ff02007988 */ /* 0x0001e80008000804 */
[----:B------:R0:W-:Y:S04]  /*0090*/  STS [R2+UR4+-0x380], RZ ;  /* 0xfffc80ff02007988 */ /* 0x0001e80008000804 */
[----:B------:R0:W-:Y:S04]  /*00a0*/  STS [R2+UR4+-0x300], RZ ;  /* 0xfffd00ff02007988 */ /* 0x0001e80008000804 */
[----:B------:R0:W-:Y:S04]  /*00b0*/  STS [R2+UR4+-0x280], RZ ;  /* 0xfffd80ff02007988 */ /* 0x0001e80008000804 */
[----:B------:R0:W-:Y:S04]  /*00c0*/  STS [R2+UR4+-0x200], RZ ;  /* 0xfffe00ff02007988 */ /* 0x0001e80008000804 */
[----:B------:R0:W-:Y:S04]  /*00d0*/  STS [R2+UR4+-0x180], RZ ;  /* 0xfffe80ff02007988 */ /* 0x0001e80008000804 */
[----:B------:R0:W-:Y:S04]  /*00e0*/  STS [R2+UR4+-0x100], RZ ;  /* 0xffff00ff02007988 */ /* 0x0001e80008000804 */
[----:B------:R0:W-:Y:S04]  /*00f0*/  STS [R2+UR4+-0x80], RZ ;  /* 0xffff80ff02007988 */ /* 0x0001e80008000804 */
[----:B------:R0:W-:Y:S04]  /*0100*/  STS [R2+UR4], RZ ;  /* 0x000000ff02007988 */ /* 0x0001e80008000804 */
[----:B------:R0:W-:Y:S04]  /*0110*/  STS [R2+UR4+0x80], RZ ;  /* 0x000080ff02007988 */ /* 0x0001e80008000804 */
[----:B------:R0:W-:Y:S04]  /*0120*/  STS [R2+UR4+0x100], RZ ;  /* 0x000100ff02007988 */ /* 0x0001e80008000804 */
[----:B------:R0:W-:Y:S04]  /*0130*/  STS [R2+UR4+0x180], RZ ;  /* 0x000180ff02007988 */ /* 0x0001e80008000804 */
[----:B------:R0:W-:Y:S04]  /*0140*/  STS [R2+UR4+0x200], RZ ;  /* 0x000200ff02007988 */ /* 0x0001e80008000804 */
[----:B------:R0:W-:Y:S04]  /*0150*/  STS [R2+UR4+0x280], RZ ;  /* 0x000280ff02007988 */ /* 0x0001e80008000804 */
[----:B------:R0:W-:Y:S04]  /*0160*/  STS [R2+UR4+0x300], RZ ;  /* 0x000300ff02007988 */ /* 0x0001e80008000804 */
[----:B------:R0:W-:Y:S01]  /*0170*/  STS [R2+UR4+0x380], RZ ;  /* 0x000380ff02007988 */ /* 0x0001e20008000804 */
[----:B------:R-:W-:-:S04]  /*0180*/  UIADD3 UR4, UPT, UPT, UR4, 0x800, URZ ;  /* 0x0000080004047890 */ /* 0x000fc8000fffe0ff */
[----:B------:R-:W-:-:S09]  /*0190*/  UISETP.NE.AND UP0, UPT, UR4, 0x1400, UPT ;  /* 0x000014000400788c */ /* 0x000fd2000bf05270 */
[----:B0-----:R-:W-:Y:S05]  /*01a0*/  BRA.U UP0, `(.L_x_2236) ;  /* 0xfffffffd00b47547 */ /* 0x001fea000b83ffff */
        /* <DEDUP_REMOVED lines=37> */
.L_x_2246:
        /* <DEDUP_REMOVED lines=50> */
[----:B------:R-:W-:Y:S02]  /*0720*/  VOTE.ANY R9, PT, !P0 ;  /* 0x0000000000097806 */ /* 0x000fe400040e0100 */
[----:B------:R-:W-:Y:S02]  /*0730*/  SHF.R.U32.HI R15, RZ, 0x8, R4 ;  /* 0x00000008ff0f7819 */ /* 0x000fe40000011604 */
[----:B------:R-:W-:-:S02]  /*0740*/  LOP3.LUT R7, R7, R9, R8, 0x60, !PT ;  /* 0x0000000907077212 */ /* 0x000fc400078e6008 */
[----:B------:R-:W-:Y:S02]  /*0750*/  LOP3.LUT R9, R15, 0x1, RZ, 0xc0, !PT ;  /* 0x000000010f097812 */ /* 0x000fe400078ec0ff */
[----:B------:R-:W-:Y:S02]  /*0760*/  VOTE.ANY R10, PT, !P3 ;  /* 0x00000000000a7806 */ /* 0x000fe400058e0100 */
[----:B------:R-:W-:Y:S02]  /*0770*/  VOTE.ANY R8, PT, !P2 ;  /* 0x0000000000087806 */ /* 0x000fe400050e0100 */
[----:B------:R-:W-:Y:S02]  /*0780*/  LOP3.LUT R10, R10, R13, RZ, 0x3c, !PT ;  /* 0x0000000d0a0a7212 */ /* 0x000fe400078e3cff */
[----:B------:R-:W-:-:S04]  /*0790*/  LOP3.LUT R7, R7, R8, R12, 0x60, !PT ;  /* 0x0000000807077212 */ /* 0x000fc800078e600c */
[CC--:B------:R-:W-:Y:S02]  /*07a0*/  LOP3.LUT R13, R10.reuse, R7.reuse, RZ, 0xc0, !PT ;  /* 0x000000070a0d7212 */ /* 0x0c0fe400078ec0ff */
[----:B------:R-:W-:Y:S02]  /*07b0*/  LOP3.LUT P0, RZ, R10, R7, RZ, 0xc0, !PT ;  /* 0x000000070aff7212 */ /* 0x000fe4000780c0ff */
[----:B0-----:R-:W-:Y:S02]  /*07c0*/  LOP3.LUT P2, RZ, R6, R13, RZ, 0xc0, !PT ;  /* 0x0000000d06ff7212 */ /* 0x001fe4000784c0ff */
[----:B------:R-:W-:Y:S02]  /*07d0*/  SHF.R.U32.HI R7, RZ, 0x9, R4 ;  /* 0x00000009ff077819 */ /* 0x000fe40000011604 */
[----:B------:R-:W-:Y:S02]  /*07e0*/  PLOP3.LUT P0, PT, P2, P0, PT, 0x8, 0x80 ;  /* 0x000000000080781c */ /* 0x000fe40001700170 */
[----:B------:R-:W-:-:S02]  /*07f0*/  LOP3.LUT R10, R7, 0x1, RZ, 0xc0, !PT ;  /* 0x00000001070a7812 */ /* 0x000fc400078ec0ff */
[----:B------:R-:W-:Y:S02]  /*0800*/  ISETP.LT.AND P0, PT, R5, UR8, P0 ;  /* 0x0000000805007c0c */ /* 0x000fe40008701270 */
[----:B------:R-:W-:Y:S02]  /*0810*/  SHF.R.U32.HI R7, RZ, 0xa, R4 ;  /* 0x0000000aff077819 */ /* 0x000fe40000011604 */
[----:B------:R-:W-:Y:S02]  /*0820*/  ISETP.NE.U32.AND P2, PT, R9, 0x1, PT ;  /* 0x000000010900780c */ /* 0x000fe40003f45070 */
[----:B------:R-:W-:Y:S02]  /*0830*/  ISETP.NE.U32.AND P3, PT, R10, 0x1, PT ;  /* 0x000000010a00780c */ /* 0x000fe40003f65070 */
[----:B------:R-:W-:-:S05]  /*0840*/  LOP3.LUT R11, R7, 0x1, RZ, 0xc0, !PT ;  /* 0x00000001070b7812 */ /* 0x000fca00078ec0ff */
        /* <DEDUP_REMOVED lines=8> */
.L_x_2239:
[----:B------:R-:W-:Y:S05]  /*08d0*/  BSYNC.RECONVERGENT B0 ;  /* 0x0000000000007941 */ /* 0x000fea0003800200 */
.L_x_2238:
        /* <DEDUP_REMOVED lines=35> */
[----:B------:R-:W-:Y:S02]  /*0b10*/  VOTE.ANY R8, PT, !P2 ;  /* 0x0000000000087806 */ /* 0x000fe400050e0100 */
[----:B------:R-:W-:Y:S02]  /*0b20*/  SHF.R.U32.HI R16, RZ, 0x10, R4 ;  /* 0x00000010ff107819 */ /* 0x000fe40000011604 */
[----:B------:R-:W-:Y:S01]  /*0b30*/  LOP3.LUT R7, R7, R8, R10, 0x60, !PT ;  /* 0x0000000807077212 */ /* 0x000fe200078e600a */
[----:B------:R-:W-:Y:S02]  /*0b40*/  VIADD R8, R11, 0xffffffff ;  /* 0xffffffff0b087836 */ /* 0x000fe40000000000 */
[----:B------:R-:W-:Y:S02]  /*0b50*/  VOTE.ANY R11, PT, !P3 ;  /* 0x00000000000b7806 */ /* 0x000fe400058e0100 */
[----:B------:R-:W-:-:S02]  /*0b60*/  VOTE.ANY R9, PT, !P0 ;  /* 0x0000000000097806 */ /* 0x000fc400040e0100 */
[----:B------:R-:W-:Y:S02]  /*0b70*/  LOP3.LUT R14, R11, R14, RZ, 0x3c, !PT ;  /* 0x0000000e0b0e7212 */ /* 0x000fe400078e3cff */
[----:B------:R-:W-:Y:S02]  /*0b80*/  LOP3.LUT R7, R7, R9, R8, 0x60, !PT ;  /* 0x0000000907077212 */ /* 0x000fe400078e6008 */
[----:B------:R-:W-:Y:S02]  /*0b90*/  LOP3.LUT R9, R16, 0x1, RZ, 0xc0, !PT ;  /* 0x0000000110097812 */ /* 0x000fe400078ec0ff */
[CC--:B------:R-:W-:Y:S02]  /*0ba0*/  LOP3.LUT R13, R14.reuse, R7.reuse, RZ, 0xc0, !PT ;  /* 0x000000070e0d7212 */ /* 0x0c0fe400078ec0ff */
[----:B------:R-:W-:Y:S02]  /*0bb0*/  LOP3.LUT P0, RZ, R14, R7, RZ, 0xc0, !PT ;  /* 0x000000070eff7212 */ /* 0x000fe4000780c0ff */
[----:B------:R-:W-:-:S02]  /*0bc0*/  LOP3.LUT P2, RZ, R6, R13, RZ, 0xc0, !PT ;  /* 0x0000000d06ff7212 */ /* 0x000fc4000784c0ff */
[--C-:B------:R-:W-:Y:S02]  /*0bd0*/  SHF.R.U32.HI R7, RZ, 0x11, R4.reuse ;  /* 0x00000011ff077819 */ /* 0x100fe40000011604 */
[----:B------:R-:W-:Y:S02]  /*0be0*/  PLOP3.LUT P0, PT, P2, P0, PT, 0x8, 0x80 ;  /* 0x000000000080781c */ /* 0x000fe40001700170 */
[----:B------:R-:W-:Y:S02]  /*0bf0*/  LOP3.LUT R10, R7, 0x1, RZ, 0xc0, !PT ;  /* 0x00000001070a7812 */ /* 0x000fe400078ec0ff */
[----:B------:R-:W-:Y:S02]  /*0c00*/  ISETP.LT.AND P0, PT, R5, UR8, P0 ;  /* 0x0000000805007c0c */ /* 0x000fe40008701270 */
[----:B------:R-:W-:Y:S02]  /*0c10*/  SHF.R.U32.HI R7, RZ, 0x12, R4 ;  /* 0x00000012ff077819 */ /* 0x000fe40000011604 */
[----:B------:R-:W-:-:S02]  /*0c20*/  ISETP.NE.U32.AND P2, PT, R9, 0x1, PT ;  /* 0x000000010900780c */ /* 0x000fc40003f45070 */
        /* <DEDUP_REMOVED lines=10> */
.L_x_2241:
[----:B------:R-:W-:Y:S05]  /*0cd0*/  BSYNC.RECONVERGENT B0 ;  /* 0x0000000000007941 */ /* 0x000fea0003800200 */
.L_x_2240:
        /* <DEDUP_REMOVED lines=47> */
[----:B------:R-:W-:Y:S02]  /*0fd0*/  SHF.R.U32.HI R7, RZ, 0x19, R4 ;  /* 0x00000019ff077819 */ /* 0x000fe40000011604 */
[----:B------:R-:W-:Y:S02]  /*0fe0*/  PLOP3.LUT P0, PT, P2, P0, PT, 0x8, 0x80 ;  /* 0x000000000080781c */ /* 0x000fe40001700170 */
[----:B------:R-:W-:Y:S02]  /*0ff0*/  LOP3.LUT R10, R7, 0x1, RZ, 0xc0, !PT ;  /* 0x00000001070a7812 */ /* 0x000fe400078ec0ff */
[----:B------:R-:W-:Y:S02]  /*1000*/  ISETP.LT.AND P0, PT, R5, UR8, P0 ;  /* 0x0000000805007c0c */ /* 0x000fe40008701270 */
[----:B------:R-:W-:Y:S02]  /*1010*/  ISETP.NE.U32.AND P2, PT, R9, 0x1, PT ;  /* 0x000000010900780c */ /* 0x000fe40003f45070 */
[----:B------:R-:W-:-:S02]  /*1020*/  ISETP.NE.U32.AND P3, PT, R10, 0x1, PT ;  /* 0x000000010a00780c */ /* 0x000fc40003f65070 */
[----:B------:R-:W-:-:S07]  /*1030*/  SHF.R.U32.HI R11, RZ, 0x1a, R4 ;  /* 0x0000001aff0b7819 */ /* 0x000fce0000011604 */
        /* <DEDUP_REMOVED lines=8> */
.L_x_2243:
[----:B------:R-:W-:Y:S05]  /*10c0*/  BSYNC.RECONVERGENT B0 ;  /* 0x0000000000007941 */ /* 0x000fea0003800200 */
.L_x_2242:
        /* <DEDUP_REMOVED lines=56> */
.L_x_2245:
[----:B------:R-:W-:Y:S05]  /*1450*/  BSYNC.RECONVERGENT B0 ;  /* 0x0000000000007941 */ /* 0x000fea0003800200 */
.L_x_2244:
[----:B------:R-:W-:Y:S01]  /*1460*/  IMAD.IADD R5, R2, 0x1, R5 ;  /* 0x0000000102057824 */ /* 0x000fe200078e0205 */
[----:B------:R-:W-:Y:S06]  /*1470*/  @P1 BRA `(.L_x_2246) ;  /* 0xffffffec00e01947 */ /* 0x000fec000383ffff */
.L_x_2237:
[----:B------:R-:W1:Y:S01]  /*1480*/  LDC.64 R2, c[0x0][0x388] ;  /* 0x0000e200ff027b82 */ /* 0x000e620000000a00 */
[----:B0-----:R-:W0:Y:S01]  /*1490*/  S2R R4, SR_LANEID ;  /* 0x0000000000047919 */ /* 0x001e220000000000 */
[----:B------:R-:W-:-:S06]  /*14a0*/  UMOV UR5, 0x400 ;  /* 0x0000040000057882 */ /* 0x000fcc0000000000 */
[----:B------:R-:W2:Y:S01]  /*14b0*/  S2UR UR4, SR_CgaCtaId ;  /* 0x00000000000479c3 */ /* 0x000ea20000008800 */
[----:B-1----:R-:W-:-:S07]  /*14c0*/  IMAD.WIDE.U32 R2, R0, 0x4, R2 ;  /* 0x0000000400027825 */ /* 0x002fce00078e0002 */
[----:B------:R-:W-:Y:S01]  /*14d0*/  BAR.SYNC.DEFER_BLOCKING 0x0 ;  /* 0x0000000000007b1d */ /* 0x000fe20000010000 */
[----:B------:R-:W-:Y:S01]  /*14e0*/  IADD3 R2, P5, PT, R2, 0x200, RZ ;  /* 0x0000020002027810 */ /* 0x000fe20007fbe0ff */
[----:B--2---:R-:W-:Y:S01]  /*14f0*/  ULEA UR5, UR4, UR5, 0x18 ;  /* 0x0000000504057291 */ /* 0x004fe2000f8ec0ff */
[----:B0-----:R-:W-:-:S03]  /*1500*/  ISETP.NE.AND P0, PT, R4, RZ, PT ;  /* 0x000000ff0400720c */ /* 0x001fc60003f05270 */
[----:B------:R-:W-:Y:S01]  /*1510*/  IMAD.X R3, RZ, RZ, R3, P5 ;  /* 0x000000ffff037224 */ /* 0x000fe200028e0603 */
[C---:B------:R-:W-:Y:S01]  /*1520*/  ISETP.GE.U32.AND P1, PT, R4.reuse, 0x2, PT ;  /* 0x000000020400780c */ /* 0x040fe20003f26070 */
[----:B------:R-:W-:Y:S01]  /*1530*/  UMOV UR4, URZ ;  /* 0x000000ff00047c82 */ /* 0x000fe20008000000 */
[C---:B------:R-:W-:Y:S02]  /*1540*/  ISETP.GE.U32.AND P2, PT, R4.reuse, 0x4, PT ;  /* 0x000000040400780c */ /* 0x040fe40003f46070 */
[C---:B------:R-:W-:Y:S02]  /*1550*/  ISETP.GE.U32.AND P3, PT, R4.reuse, 0x8, PT ;  /* 0x000000080400780c */ /* 0x040fe40003f66070 */
[----:B------:R-:W-:-:S13]  /*1560*/  ISETP.GE.U32.AND P4, PT, R4, 0x10, PT ;  /* 0x000000100400780c */ /* 0x000fda0003f86070 */
.L_x_2247:
[----:B------:R-:W-:-:S05]  /*1570*/  LEA R4, R0, UR5, 0x2 ;  /* 0x0000000500047c11 */ /* 0x000fca000f8e10ff */
[----:B------:R-:W0:Y:S04]  /*1580*/  LDS R5, [R4] ;  /* 0x0000000004057984 */ /* 0x000e280000000800 */
[----:B------:R-:W1:Y:S04]  /*1590*/  LDS R7, [R4+0x80] ;  /* 0x0000800004077984 */ /* 0x000e680000000800 */
[----:B------:R-:W2:Y:S04]  /*15a0*/  LDS R9, [R4+0x100] ;  /* 0x0001000004097984 */ /* 0x000ea80000000800 */
[----:B------:R-:W3:Y:S04]  /*15b0*/  LDS R11, [R4+0x180] ;  /* 0x00018000040b7984 */ /* 0x000ee80000000800 */
[----:B------:R-:W4:Y:S04]  /*15c0*/  LDS R13, [R4+0x200] ;  /* 0x00020000040d7984 */ /* 0x000f280000000800 */
[----:B------:R-:W5:Y:S04]  /*15d0*/  LDS R15, [R4+0x280] ;  /* 0x00028000040f7984 */ /* 0x000f680000000800 */
[----:B------:R-:W5:Y:S04]  /*15e0*/  LDS R17, [R4+0x300] ;  /* 0x0003000004117984 */ /* 0x000f680000000800 */
[----:B------:R-:W-:Y:S04]  /*15f0*/  LDS R19, [R4+0x380] ;  /* 0x0003800004137984 */ /* 0x000fe80000000800 */
[----:B0-----:R-:W0:Y:S04]  /*1600*/  SHFL.UP PT, R6, R5, 0x1, RZ ;  /* 0x0420000005067989 */ /* 0x001e2800000e00ff */
[----:B-1----:R-:W1:Y:S04]  /*1610*/  SHFL.UP PT, R8, R7, 0x1, RZ ;  /* 0x0420000007087989 */ /* 0x002e6800000e00ff */
[----:B--2---:R-:W2:Y:S04]  /*1620*/  SHFL.UP PT, R10, R9, 0x1, RZ ;  /* 0x04200000090a7989 */ /* 0x004ea800000e00ff */
[----:B---3--:R-:W3:Y:S04]  /*1630*/  SHFL.UP PT, R12, R11, 0x1, RZ ;  /* 0x042000000b0c7989 */ /* 0x008ee800000e00ff */
[----:B----4-:R-:W4:Y:S04]  /*1640*/  SHFL.UP PT, R14, R13, 0x1, RZ ;  /* 0x042000000d0e7989 */ /* 0x010f2800000e00ff */
[----:B-----5:R-:W5:Y:S04]  /*1650*/  SHFL.UP PT, R16, R15, 0x1, RZ ;  /* 0x042000000f107989 */ /* 0x020f6800000e00ff */
[----:B------:R-:W5:Y:S01]  /*1660*/  SHFL.UP PT, R18, R17, 0x1, RZ ;  /* 0x0420000011127989 */ /* 0x000f6200000e00ff */
[----:B0-----:R-:W-:-:S02]  /*1670*/  SEL R6, R6, RZ, P0 ;  /* 0x000000ff06067207 */ /* 0x001fc40000000000 */
[----:B-1----:R-:W-:Y:S01]  /*1680*/  SEL R8, R8, RZ, P0 ;  /* 0x000000ff08087207 */ /* 0x002fe20000000000 */
[----:B------:R-:W0:Y:S02]  /*1690*/  SHFL.UP PT, R20, R19, 0x1, RZ ;  /* 0x0420000013147989 */ /* 0x000e2400000e00ff */
[----:B------:R-:W-:Y:S01]  /*16a0*/  IMAD.IADD R6, R5, 0x1, R6 ;  /* 0x0000000105067824 */ /* 0x000fe200078e0206 */
[----:B--2---:R-:W-:Y:S01]  /*16b0*/  SEL R10, R10, RZ, P0 ;  /* 0x000000ff0a0a7207 */ /* 0x004fe20000000000 */
[----:B------:R-:W-:-:S03]  /*16c0*/  IMAD.IADD R8, R7, 0x1, R8 ;  /* 0x0000000107087824 */ /* 0x000fc600078e0208 */
[----:B------:R-:W1:Y:S01]  /*16d0*/  SHFL.UP PT, R5, R6, 0x2, RZ ;  /* 0x0440000006057989 */ /* 0x000e6200000e00ff */
[----:B---3--:R-:W-:Y:S01]  /*16e0*/  SEL R12, R12, RZ, P0 ;  /* 0x000000ff0c0c7207 */ /* 0x008fe20000000000 */
[----:B------:R-:W-:Y:S02]  /*16f0*/  IMAD.IADD R10, R9, 0x1, R10 ;  /* 0x00000001090a7824 */ /* 0x000fe400078e020a */
[----:B------:R-:W2:Y:S01]  /*1700*/  SHFL.UP PT, R4, R8, 0x2, RZ ;  /* 0x0440000008047989 */ /* 0x000ea200000e00ff */
[----:B----4-:R-:W-:Y:S01]  /*1710*/  SEL R14, R14, RZ, P0 ;  /* 0x000000ff0e0e7207 */ /* 0x010fe20000000000 */
[----:B------:R-:W-:Y:S02]  /*1720*/  IMAD.IADD R12, R11, 0x1, R12 ;  /* 0x000000010b0c7824 */ /* 0x000fe400078e020c */
[----:B------:R-:W3:Y:S01]  /*1730*/  SHFL.UP PT, R9, R10, 0x2, RZ ;  /* 0x044000000a097989 */ /* 0x000ee200000e00ff */
[----:B-----5:R-:W-:Y:S01]  /*1740*/  SEL R16, R16, RZ, P0 ;  /* 0x000000ff10107207 */ /* 0x020fe20000000000 */
[----:B------:R-:W-:-:S02]  /*1750*/  IMAD.IADD R14, R13, 0x1, R14 ;  /* 0x000000010d0e7824 */ /* 0x000fc400078e020e */
[----:B------:R-:W4:Y:S01]  /*1760*/  SHFL.UP PT, R11, R12, 0x2, RZ ;  /* 0x044000000c0b7989 */ /* 0x000f2200000e00ff */
[----:B------:R-:W-:Y:S01]  /*1770*/  SEL R18, R18, RZ, P0 ;  /* 0x000000ff12127207 */ /* 0x000fe20000000000 */
[----:B------:R-:W-:Y:S02]  /*1780*/  IMAD.IADD R16, R15, 0x1, R16 ;  /* 0x000000010f107824 */ /* 0x000fe400078e0210 */
[----:B------:R-:W5:Y:S02]  /*1790*/  SHFL.UP PT, R13, R14, 0x2, RZ ;  /* 0x044000000e0d7989 */ /* 0x000f6400000e00ff */
[----:B------:R-:W-:Y:S01]  /*17a0*/  IMAD.IADD R18, R17, 0x1, R18 ;  /* 0x0000000111127824 */ /* 0x000fe200078e0212 */
[----:B0-----:R-:W-:Y:S01]  /*17b0*/  SEL R20, R20, RZ, P0 ;  /* 0x000000ff14147207 */ /* 0x001fe20000000000 */
[----:B------:R-:W0:Y:S04]  /*17c0*/  SHFL.UP PT, R15, R16, 0x2, RZ ;  /* 0x04400000100f7989 */ /* 0x000e2800000e00ff */
[----:B------:R-:W0:Y:S01]  /*17d0*/  SHFL.UP PT, R17, R18, 0x2, RZ ;  /* 0x0440000012117989 */ /* 0x000e2200000e00ff */
[----:B-1----:R-:W-:Y:S01]  /*17e0*/  SEL R5, R5, RZ, P1 ;  /* 0x000000ff05057207 */ /* 0x002fe20000800000 */
[----:B------:R-:W-:Y:S01]  /*17f0*/  IMAD.IADD R20, R19, 0x1, R20 ;  /* 0x0000000113147824 */ /* 0x000fe200078e0214 */
[----:B--2---:R-:W-:-:S03]  /*1800*/  SEL R7, R4, RZ, P1 ;  /* 0x000000ff04077207 */ /* 0x004fc60000800000 */
[----:B------:R-:W-:Y:S01]  /*1810*/  IMAD.IADD R5, R6, 0x1, R5 ;  /* 0x0000000106057824 */ /* 0x000fe200078e0205 */
[----:B---3--:R-:W-:Y:S01]  /*1820*/  SEL R9, R9, RZ, P1 ;  /* 0x000000ff09097207 */ /* 0x008fe20000800000 */
[----:B------:R-:W-:-:S03]  /*1830*/  IMAD.IADD R7, R8, 0x1, R7 ;  /* 0x0000000108077824 */ /* 0x000fc600078e0207 */
[----:B------:R-:W1:Y:S01]  /*1840*/  SHFL.UP PT, R4, R5, 0x4, RZ ;  /* 0x0480000005047989 */ /* 0x000e6200000e00ff */
[----:B----4-:R-:W-:Y:S01]  /*1850*/  SEL R11, R11, RZ, P1 ;  /* 0x000000ff0b0b7207 */ /* 0x010fe20000800000 */
[----:B------:R-:W-:Y:S02]  /*1860*/  IMAD.IADD R9, R10, 0x1, R9 ;  /* 0x000000010a097824 */ /* 0x000fe400078e0209 */
[----:B------:R-:W2:Y:S01]  /*1870*/  SHFL.UP PT, R6, R7, 0x4, RZ ;  /* 0x0480000007067989 */ /* 0x000ea200000e00ff */
[----:B-----5:R-:W-:Y:S01]  /*1880*/  SEL R13, R13, RZ, P1 ;  /* 0x000000ff0d0d7207 */ /* 0x020fe20000800000 */
[----:B------:R-:W-:Y:S02]  /*1890*/  IMAD.IADD R11, R12, 0x1, R11 ;  /* 0x000000010c0b7824 */ /* 0x000fe400078e020b */
[----:B------:R-:W3:Y:S01]  /*18a0*/  SHFL.UP PT, R8, R9, 0x4, RZ ;  /* 0x0480000009087989 */ /* 0x000ee200000e00ff */
[----:B0-----:R-:W-:Y:S01]  /*18b0*/  SEL R15, R15, RZ, P1 ;  /* 0x000000ff0f0f7207 */ /* 0x001fe20000800000 */
[----:B------:R-:W-:-:S02]  /*18c0*/  IMAD.IADD R13, R14, 0x1, R13 ;  /* 0x000000010e0d7824 */ /* 0x000fc400078e020d */
[----:B------:R-:W0:Y:S01]  /*18d0*/  SHFL.UP PT, R10, R11, 0x4, RZ ;  /* 0x048000000b0a7989 */ /* 0x000e2200000e00ff */
[----:B------:R-:W-:Y:S01]  /*18e0*/  SEL R17, R17, RZ, P1 ;  /* 0x000000ff11117207 */ /* 0x000fe20000800000 */
[----:B------:R-:W-:Y:S02]  /*18f0*/  IMAD.IADD R15, R16, 0x1, R15 ;  /* 0x00000001100f7824 */ /* 0x000fe400078e020f */
[----:B------:R-:W4:Y:S02]  /*1900*/  SHFL.UP PT, R12, R13, 0x4, RZ ;  /* 0x048000000d0c7989 */ /* 0x000f2400000e00ff */
[----:B------:R-:W-:Y:S02]  /*1910*/  IMAD.IADD R17, R18, 0x1, R17 ;  /* 0x0000000112117824 */ /* 0x000fe400078e0211 */
        /* <DEDUP_REMOVED lines=9> */
[----:B0-----:R-:W-:Y:S01]  /*19b0*/  SEL R10, R10, RZ, P2 ;  /* 0x000000ff0a0a7207 */ /* 0x001fe20001000000 */
[----:B------:R-:W-:Y:S02]  /*19c0*/  IMAD.IADD R8, R9, 0x1, R8 ;  /* 0x0000000109087824 */ /* 0x000fe400078e0208 */
[----:B------:R-:W0:Y:S01]  /*19d0*/  SHFL.UP PT, R7, R6, 0x8, RZ ;  /* 0x0500000006077989 */ /* 0x000e2200000e00ff */
[----:B----4-:R-:W-:Y:S01]  /*19e0*/  SEL R12, R12, RZ, P2 ;  /* 0x000000ff0c0c7207 */ /* 0x010fe20001000000 */
[----:B------:R-:W-:Y:S02]  /*19f0*/  IMAD.IADD R10, R11, 0x1, R10 ;  /* 0x000000010b0a7824 */ /* 0x000fe400078e020a */
[----:B------:R-:W3:Y:S01]  /*1a00*/  SHFL.UP PT, R9, R8, 0x8, RZ ;  /* 0x0500000008097989 */ /* 0x000ee200000e00ff */
[----:B-----5:R-:W-:Y:S01]  /*1a10*/  SEL R14, R14, RZ, P2 ;  /* 0x000000ff0e0e7207 */ /* 0x020fe20001000000 */
[----:B------:R-:W-:-:S02]  /*1a20*/  IMAD.IADD R12, R13, 0x1, R12 ;  /* 0x000000010d0c7824 */ /* 0x000fc400078e020c */
[----:B------:R-:W4:Y:S02]  /*1a30*/  SHFL.UP PT, R11, R10, 0x8, RZ ;  /* 0x050000000a0b7989 */ /* 0x000f2400000e00ff */
[----:B------:R-:W-:Y:S01]  /*1a40*/  IMAD.IADD R14, R15, 0x1, R14 ;  /* 0x000000010f0e7824 */ /* 0x000fe200078e020e */
[----:B------:R-:W-:Y:S01]  /*1a50*/  SEL R15, R18, RZ, P1 ;  /* 0x000000ff120f7207 */ /* 0x000fe20000800000 */
[----:B------:R-:W5:Y:S01]  /*1a60*/  SHFL.UP PT, R13, R12, 0x8, RZ ;  /* 0x050000000c0d7989 */ /* 0x000f6200000e00ff */
[----:B-1----:R-:W-:-:S03]  /*1a70*/  SEL R16, R16, RZ, P2 ;  /* 0x000000ff10107207 */ /* 0x002fc60001000000 */
[----:B------:R-:W-:Y:S02]  /*1a80*/  IMAD.IADD R20, R20, 0x1, R15 ;  /* 0x0000000114147824 */ /* 0x000fe400078e020f */
[----:B------:R-:W-:Y:S01]  /*1a90*/  IMAD.IADD R16, R17, 0x1, R16 ;  /* 0x0000000111107824 */ /* 0x000fe200078e0210 */
[----:B------:R-:W1:Y:S01]  /*1aa0*/  SHFL.UP PT, R15, R14, 0x8, RZ ;  /* 0x050000000e0f7989 */ /* 0x000e6200000e00ff */
[----:B--2---:R-:W-:-:S03]  /*1ab0*/  SEL R5, R5, RZ, P3 ;  /* 0x000000ff05057207 */ /* 0x004fc60001800000 */
[----:B------:R-:W2:Y:S01]  /*1ac0*/  SHFL.UP PT, R19, R20, 0x4, RZ ;  /* 0x0480000014137989 */ /* 0x000ea200000e00ff */
[----:B0-----:R-:W-:Y:S01]  /*1ad0*/  SEL R7, R7, RZ, P3 ;  /* 0x000000ff07077207 */ /* 0x001fe20001800000 */
[----:B------:R-:W-:Y:S02]  /*1ae0*/  IMAD.IADD R5, R4, 0x1, R5 ;  /* 0x0000000104057824 */ /* 0x000fe400078e0205 */
[----:B------:R-:W0:Y:S01]  /*1af0*/  SHFL.UP PT, R17, R16, 0x8, RZ ;  /* 0x0500000010117989 */ /* 0x000e2200000e00ff */
[----:B---3--:R-:W-:Y:S01]  /*1b00*/  SEL R9, R9, RZ, P3 ;  /* 0x000000ff09097207 */ /* 0x008fe20001800000 */
[----:B------:R-:W-:Y:S02]  /*1b10*/  IMAD.IADD R7, R6, 0x1, R7 ;  /* 0x0000000106077824 */ /* 0x000fe400078e0207 */
[----:B------:R-:W3:Y:S01]  /*1b20*/  SHFL.UP PT, R4, R5, 0x10, RZ ;  /* 0x0600000005047989 */ /* 0x000ee200000e00ff */
[----:B----4-:R-:W-:Y:S01]  /*1b30*/  SEL R11, R11, RZ, P3 ;  /* 0x000000ff0b0b7207 */ /* 0x010fe20001800000 */
[----:B------:R-:W-:-:S02]  /*1b40*/  IMAD.IADD R9, R8, 0x1, R9 ;  /* 0x0000000108097824 */ /* 0x000fc400078e0209 */
[----:B------:R-:W4:Y:S01]  /*1b50*/  SHFL.UP PT, R6, R7, 0x10, RZ ;  /* 0x0600000007067989 */ /* 0x000f2200000e00ff */
[----:B-----5:R-:W-:Y:S01]  /*1b60*/  SEL R13, R13, RZ, P3 ;  /* 0x000000ff0d0d7207 */ /* 0x020fe20001800000 */
[----:B------:R-:W-:Y:S02]  /*1b70*/  IMAD.IADD R11, R10, 0x1, R11 ;  /* 0x000000010a0b7824 */ /* 0x000fe400078e020b */
[----:B------:R-:W5:Y:S02]  /*1b80*/  SHFL.UP PT, R10, R9, 0x10, RZ ;  /* 0x06000000090a7989 */ /* 0x000f6400000e00ff */
[----:B------:R-:W-:Y:S01]  /*1b90*/  IMAD.IADD R13, R12, 0x1, R13 ;  /* 0x000000010c0d7824 */ /* 0x000fe200078e020d */
[----:B-1----:R-:W-:Y:S01]  /*1ba0*/  SEL R15, R15, RZ, P3 ;  /* 0x000000ff0f0f7207 */ /* 0x002fe20001800000 */
[----:B------:R-:W1:Y:S01]  /*1bb0*/  SHFL.UP PT, R12, R11, 0x10, RZ ;  /* 0x060000000b0c7989 */ /* 0x000e6200000e00ff */
[----:B--2---:R-:W-:-:S03]  /*1bc0*/  SEL R21, R19, RZ, P2 ;  /* 0x000000ff13157207 */ /* 0x004fc60001000000 */
[----:B------:R-:W-:Y:S02]  /*1bd0*/  IMAD.IADD R18, R14, 0x1, R15 ;  /* 0x000000010e127824 */ /* 0x000fe400078e020f */
        /* <DEDUP_REMOVED lines=12> */
[----:B------:R-:W-:Y:S01]  /*1ca0*/  LDS R6, [UR5] ;  /* 0x00000005ff067984 */ /* 0x000fe20008000800 */
[----:B-1----:R-:W-:Y:S01]  /*1cb0*/  SEL R12, R12, RZ, P4 ;  /* 0x000000ff0c0c7207 */ /* 0x002fe20002000000 */
[----:B------:R-:W-:Y:S02]  /*1cc0*/  IMAD.IADD R10, R9, 0x1, R10 ;  /* 0x00000001090a7824 */ /* 0x000fe400078e020a */
[----:B------:R-:W-:Y:S02]  /*1cd0*/  SHFL.IDX PT, R4, R8, 0x1f, 0x1f ;  /* 0x03e01f0008047f89 */ /* 0x000fe400000e0000 */
[----:B------:R-:W-:-:S02]  /*1ce0*/  IMAD.IADD R14, R11, 0x1, R12 ;  /* 0x000000010b0e7824 */ /* 0x000fc400078e020c */
[----:B------:R-:W1:Y:S01]  /*1cf0*/  SHFL.IDX PT, R9, R5, 0x1f, 0x1f ;  /* 0x03e01f0005097f89 */ /* 0x000e6200000e0000 */
[----:B--2---:R-:W-:-:S03]  /*1d00*/  SEL R16, R15, RZ, P4 ;  /* 0x000000ff0f107207 */ /* 0x004fc60002000000 */
[----:B------:R-:W2:Y:S01]  /*1d10*/  SHFL.IDX PT, R12, R10, 0x1f, 0x1f ;  /* 0x03e01f000a0c7f89 */ /* 0x000ea200000e0000 */
[----:B0-----:R-:W-:Y:S01]  /*1d20*/  SEL R7, R17, RZ, P4 ;  /* 0x000000ff11077207 */ /* 0x001fe20002000000 */
[----:B------:R-:W-:Y:S02]  /*1d30*/  IMAD.IADD R17, R13, 0x1, R16 ;  /* 0x000000010d117824 */ /* 0x000fe400078e0210 */
[----:B------:R-:W0:Y:S01]  /*1d40*/  SHFL.IDX PT, R16, R14, 0x1f, 0x1f ;  /* 0x03e01f000e107f89 */ /* 0x000e2200000e0000 */
[----:B---3--:R-:W-:Y:S01]  /*1d50*/  SEL R24, R22, RZ, P3 ;  /* 0x000000ff16187207 */ /* 0x008fe20001800000 */
[----:B------:R-:W-:Y:S01]  /*1d60*/  IMAD.IADD R20, R18, 0x1, R7 ;  /* 0x0000000112147824 */ /* 0x000fe200078e0207 */
[----:B----4-:R-:W-:Y:S01]  /*1d70*/  SEL R22, R21, RZ, P4 ;  /* 0x000000ff15167207 */ /* 0x010fe20002000000 */
[----:B------:R-:W3:Y:S02]  /*1d80*/  SHFL.IDX PT, R18, R17, 0x1f, 0x1f ;  /* 0x03e01f0011127f89 */ /* 0x000ee400000e0000 */
[----:B------:R-:W-:-:S02]  /*1d90*/  IMAD.IADD R24, R23, 0x1, R24 ;  /* 0x0000000117187824 */ /* 0x000fc400078e0218 */
[----:B------:R-:W-:Y:S02]  /*1da0*/  IMAD.IADD R21, R19, 0x1, R22 ;  /* 0x0000000113157824 */ /* 0x000fe400078e0216 */
[----:B------:R-:W4:Y:S04]  /*1db0*/  SHFL.IDX PT, R22, R20, 0x1f, 0x1f ;  /* 0x03e01f0014167f89 */ /* 0x000f2800000e0000 */
[----:B------:R-:W5:Y:S01]  /*1dc0*/  SHFL.UP PT, R25, R24, 0x10, RZ ;  /* 0x0600000018197989 */ /* 0x000f6200000e00ff */
[----:B-1----:R-:W-:Y:S02]  /*1dd0*/  IMAD.IADD R11, R9, 0x1, R4 ;  /* 0x00000001090b7824 */ /* 0x002fe400078e0204 */
[----:B------:R-:W-:Y:S01]  /*1de0*/  IMAD.MOV.U32 R4, RZ, RZ, R2 ;  /* 0x000000ffff047224 */ /* 0x000fe200078e0002 */
[----:B------:R-:W1:Y:S01]  /*1df0*/  SHFL.IDX PT, R23, R21, 0x1f, 0x1f ;  /* 0x03e01f0015177f89 */ /* 0x000e6200000e0000 */
[----:B--2---:R-:W-:-:S04]  /*1e00*/  IMAD.IADD R13, R11, 0x1, R12 ;  /* 0x000000010b0d7824 */ /* 0x004fc800078e020c */
[----:B0-----:R-:W-:Y:S01]  /*1e10*/  IMAD.IADD R15, R13, 0x1, R16 ;  /* 0x000000010d0f7824 */ /* 0x001fe200078e0210 */
[--C-:B------:R-:W-:Y:S01]  /*1e20*/  IADD3 R9, PT, PT, R8, R9, -R6.reuse ;  /* 0x0000000908097210 */ /* 0x100fe20007ffe806 */
[--C-:B------:R-:W-:Y:S01]  /*1e30*/  IMAD.IADD R7, R5, 0x1, -R6.reuse ;  /* 0x0000000105077824 */ /* 0x100fe200078e0a06 */
[----:B------:R-:W-:Y:S01]  /*1e40*/  IADD3 R11, PT, PT, R10, R11, -R6 ;  /* 0x0000000b0a0b7210 */ /* 0x000fe20007ffe806 */
[----:B------:R-:W-:Y:S02]  /*1e50*/  IMAD.MOV.U32 R5, RZ, RZ, R3 ;  /* 0x000000ffff057224 */ /* 0x000fe400078e0003 */
[----:B---3--:R-:W-:Y:S01]  /*1e60*/  IMAD.IADD R19, R15, 0x1, R18 ;  /* 0x000000010f137824 */ /* 0x008fe200078e0212 */
[----:B------:R-:W-:Y:S02]  /*1e70*/  IADD3 R13, PT, PT, R14, R13, -R6 ;  /* 0x0000000d0e0d7210 */ /* 0x000fe40007ffe806 */
[----:B------:R0:W-:Y:S01]  /*1e80*/  REDG.E.ADD.STRONG.GPU desc[UR6][R4.64+-0x200], R7 ;  /* 0xfffe00070400798e */ /* 0x0001e2000c12e106 */
[----:B----4-:R-:W-:Y:S01]  /*1e90*/  IMAD.IADD R3, R19, 0x1, R22 ;  /* 0x0000000113037824 */ /* 0x010fe200078e0216 */
[----:B------:R-:W-:-:S02]  /*1ea0*/  IADD3 R15, PT, PT, R17, R15, -R6 ;  /* 0x0000000f110f7210 */ /* 0x000fc40007ffe806 */
[----:B------:R0:W-:Y:S01]  /*1eb0*/  REDG.E.ADD.STRONG.GPU desc[UR6][R4.64+-0x180], R9 ;  /* 0xfffe80090400798e */ /* 0x0001e2000c12e106 */
[----:B-----5:R-:W-:Y:S02]  /*1ec0*/  SEL R25, R25, RZ, P4 ;  /* 0x000000ff19197207 */ /* 0x020fe40002000000 */
[--C-:B------:R-:W-:Y:S01]  /*1ed0*/  IADD3 R19, PT, PT, R20, R19, -R6.reuse ;  /* 0x0000001314137210 */ /* 0x100fe20007ffe806 */
[----:B------:R0:W-:Y:S01]  /*1ee0*/  REDG.E.ADD.STRONG.GPU desc[UR6][R4.64+-0x100], R11 ;  /* 0xffff000b0400798e */ /* 0x0001e2000c12e106 */
[----:B-1----:R-:W-:Y:S02]  /*1ef0*/  IADD3 R23, PT, PT, -R6, R23, R3 ;  /* 0x0000001706177210 */ /* 0x002fe40007ffe103 */
[----:B------:R-:W-:Y:S01]  /*1f00*/  IADD3 R21, PT, PT, R21, R3, -R6 ;  /* 0x0000000315157210 */ /* 0x000fe20007ffe806 */
[----:B------:R0:W-:Y:S01]  /*1f10*/  REDG.E.ADD.STRONG.GPU desc[UR6][R4.64+-0x80], R13 ;  /* 0xffff800d0400798e */ /* 0x0001e2000c12e106 */
[----:B------:R-:W-:-:S03]  /*1f20*/  IADD3 R23, PT, PT, R23, R25, R24 ;  /* 0x0000001917177210 */ /* 0x000fc60007ffe018 */
[----:B------:R0:W-:Y:S04]  /*1f30*/  REDG.E.ADD.STRONG.GPU desc[UR6][R4.64], R15 ;  /* 0x0000000f0400798e */ /* 0x0001e8000c12e106 */
[----:B------:R0:W-:Y:S04]  /*1f40*/  REDG.E.ADD.STRONG.GPU desc[UR6][R4.64+0x80], R19 ;  /* 0x000080130400798e */ /* 0x0001e8000c12e106 */
[----:B------:R0:W-:Y:S04]  /*1f50*/  REDG.E.ADD.STRONG.GPU desc[UR6][R4.64+0x100], R21 ;  /* 0x000100150400798e */ /* 0x0001e8000c12e106 */
[----:B------:R0:W-:Y:S01]  /*1f60*/  REDG.E.ADD.STRONG.GPU desc[UR6][R4.64+0x180], R23 ;  /* 0x000180170400798e */ /* 0x0001e2000c12e106 */
[----:B------:R-:W-:-:S04]  /*1f70*/  UIADD3 UR4, UPT, UPT, UR4, 0x1, URZ ;  /* 0x0000000104047890 */ /* 0x000fc8000fffe0ff */
[----:B------:R-:W-:Y:S01]  /*1f80*/  UISETP.NE.AND UP0, UPT, UR4, 0x4, UPT ;  /* 0x000000040400788c */ /* 0x000fe2000bf05270 */
[----:B------:R-:W-:Y:S01]  /*1f90*/  IADD3 R2, P5, PT, R4, 0x400, RZ ;  /* 0x0000040004027810 */ /* 0x000fe20007fbe0ff */
[----:B------:R-:W-:-:S04]  /*1fa0*/  UIADD3 UR5, UPT, UPT, UR5, 0x400, URZ ;  /* 0x0000040005057890 */ /* 0x000fc8000fffe0ff */
[----:B------:R-:W-:-:S03]  /*1fb0*/  IMAD.X R3, RZ, RZ, R5, P5 ;  /* 0x000000ffff037224 */ /* 0x000fc600028e0605 */
[----:B0-----:R-:W-:Y:S05]  /*1fc0*/  BRA.U UP0, `(.L_x_2247) ;  /* 0xfffffff500687547 */ /* 0x001fea000b83ffff */
[----:B------:R-:W-:Y:S05]  /*1fd0*/  EXIT ;  /* 0x000000000000794d */ /* 0x000fea0003800000 */
.L_x_2248:
        /* <DEDUP_REMOVED lines=10> */
.L_x_3617:


//--------------------- .text._Z18compute_histogramsIjLi4ELi7ELi512ELb1EEvPKT_Pji --------------------------
	.section	.text._Z18compute_histogramsIjLi4ELi7ELi512ELb1EEvPKT_Pji,"ax",@progbits
	.align	128
        .global         _Z18compute_histogramsIjLi4ELi7ELi512ELb1EEvPKT_Pji
        .type           _Z18compute_histogramsIjLi4ELi7ELi512ELb1EEvPKT_Pji,@function
        .size           _Z18compute_histogramsIjLi4ELi7ELi512ELb1EEvPKT_Pji,(.L_x_3618 - _Z18compute_histogramsIjLi4ELi7ELi512ELb1EEvPKT_Pji)
        .other          _Z18compute_histogramsIjLi4ELi7ELi512ELb1EEvPKT_Pji,@"STO_CUDA_ENTRY STV_DEFAULT"
_Z18compute_histogramsIjLi4ELi7ELi512ELb1EEvPKT_Pji:
.text._Z18compute_histogramsIjLi4ELi7ELi512ELb1EEvPKT_Pji:
        /* <DEDUP_REMOVED lines=11> */
.L_x_2251:
[----:B-1----:R-:W-:-:S04]  /*00b0*/  IMAD.WIDE R4, R9, 0x4, R6 ;  /* 0x0000000409047825 */ /* 0x002fc800078e0206 */
[----:B0-----:R-:W-:Y:S01]  /*00c0*/  IMAD R9, R8, 0x200, R9 ;  /* 0x0000020008097824 */ /* 0x001fe200078e0209 */
[----:B------:R2:W-:Y:S04]  /*00d0*/  STG.E desc[UR6][R4.64], RZ ;  /* 0x000000ff04007986 */ /* 0x0005e8000c101906 */
[----:B------:R-:W-:-:S13]  /*00e0*/  ISETP.GE.AND P0, PT, R9, 0x200, PT ;  /* 0x000002000900780c */ /* 0x000fda0003f06270 */
[----:B--2---:R-:W-:Y:S05]  /*00f0*/  @!P0 BRA `(.L_x_2251) ;  /* 0xfffffffc00ec8947 */ /* 0x004fea000383ffff */
.L_x_2250:
[----:B------:R-:W-:Y:S05]  /*0100*/  BSYNC.RECONVERGENT B0 ;  /* 0x0000000000007941 */ /* 0x000fea0003800200 */
.L_x_2249:
[----:B------:R-:W0:Y:S01]  /*0110*/  LDC R4, c[0x0][0x370] ;  /* 0x0000dc00ff047b82 */ /* 0x000e220000000800 */
[----:B------:R-:W-:-:S07]  /*0120*/  ISETP.GE.U32.AND P2, PT, R0, 0x200, PT ;  /* 0x000002000000780c */ /* 0x000fce0003f46070 */
        /* <DEDUP_REMOVED lines=18> */
[----:B------:R-:W-:Y:S02]  /*0250*/  IMAD.MOV.U32 R10, RZ, RZ, R12 ;  /* 0x000000ffff0a7224 */ /* 0x000fe400078e000c */
[----:B------:R-:W-:Y:S02]  /*0260*/  IMAD.HI.U32 R9, R7, R6, RZ ;  /* 0x0000000607097227 */ /* 0x000fe400078e00ff */
[----:B------:R-:W0:Y:S02]  /*0270*/  @!P2 S2R R7, SR_CgaCtaId ;  /* 0x000000000007a919 */ /* 0x000e240000008800 */
[----:B------:R-:W-:-:S05]  /*0280*/  IMAD R6, R9, R10, R6 ;  /* 0x0000000a09067224 */ /* 0x000fca00078e0206 */
[----:B------:R-:W-:-:S13]  /*0290*/  ISETP.GT.U32.AND P1, PT, R11, R6, PT ;  /* 0x000000060b00720c */ /* 0x000fda0003f24070 */
[----:B------:R-:W-:Y:S02]  /*02a0*/  @!P1 IMAD.IADD R6, R6, 0x1, -R11 ;  /* 0x0000000106069824 */ /* 0x000fe400078e0a0b */
[----:B------:R-:W-:Y:S01]  /*02b0*/  @!P1 VIADD R9, R9, 0x1 ;  /* 0x0000000109099836 */ /* 0x000fe20000000000 */
[----:B------:R-:W-:Y:S02]  /*02c0*/  ISETP.NE.AND P1, PT, R5, RZ, PT ;  /* 0x000000ff0500720c */ /* 0x000fe40003f25270 */
[----:B------:R-:W-:Y:S02]  /*02d0*/  ISETP.GE.U32.AND P0, PT, R6, R11, PT ;  /* 0x0000000b0600720c */ /* 0x000fe40003f06070 */
[----:B------:R-:W-:-:S04]  /*02e0*/  @!P2 MOV R6, 0x400 ;  /* 0x000004000006a802 */ /* 0x000fc80000000f00 */
[----:B0-----:R-:W-:-:S05]  /*02f0*/  @!P2 LEA R7, R7, R6, 0x18 ;  /* 0x000000060707a211 */ /* 0x001fca00078ec0ff */
[----:B------:R-:W-:Y:S02]  /*0300*/  @!P2 IMAD R7, R0, 0x4, R7 ;  /* 0x000000040007a824 */ /* 0x000fe400078e0207 */
[----:B------:R-:W-:-:S03]  /*0310*/  @P0 VIADD R9, R9, 0x1 ;  /* 0x0000000109090836 */ /* 0x000fc60000000000 */
[----:B------:R0:W-:Y:S01]  /*0320*/  @!P2 STS [R7], RZ ;  /* 0x000000ff0700a388 */ /* 0x0001e20000000800 */
[----:B------:R-:W-:Y:S01]  /*0330*/  @!P3 IMAD.MOV R9, RZ, RZ, -R9 ;  /* 0x000000ffff09b224 */ /* 0x000fe200078e0a09 */
[----:B------:R-:W-:Y:S01]  /*0340*/  @!P1 LOP3.LUT R9, RZ, R5, RZ, 0x33, !PT ;  /* 0x00000005ff099212 */ /* 0x000fe200078e33ff */
[----:B------:R-:W-:Y:S03]  /*0350*/  BAR.SYNC.DEFER_BLOCKING 0x0 ;  /* 0x0000000000007b1d */ /* 0x000fe60000010000 */
[----:B------:R-:W-:-:S13]  /*0360*/  ISETP.GE.AND P0, PT, R9, 0x1, PT ;  /* 0x000000010900780c */ /* 0x000fda0003f06270 */
[----:B0-----:R-:W-:Y:S05]  /*0370*/  @!P0 BRA `(.L_x_2252) ;  /* 0x0000000c00d08947 */ /* 0x001fea0003800000 */
[----:B------:R-:W-:Y:S01]  /*0380*/  IMAD.MOV R6, RZ, RZ, -R9 ;  /* 0x000000ffff067224 */ /* 0x000fe200078e0a09 */
[----:B------:R-:W0:Y:S06]  /*0390*/  LDCU UR8, c[0x0][0x390] ;  /* 0x00007200ff0877ac */ /* 0x000e2c0008000800 */
.L_x_2261:
        /* <DEDUP_REMOVED lines=13> */
[C---:B------:R-:W-:Y:S01]  /*0470*/  ISETP.NE.U32.AND P2, PT, R12.reuse, 0x1, PT ;  /* 0x000000010c00780c */ /* 0x040fe20003f45070 */
[----:B------:R-:W-:Y:S01]  /*0480*/  VIADD R9, R12, 0xffffffff ;  /* 0xffffffff0c097836 */ /* 0x000fe20000000000 */
[----:B------:R-:W-:Y:S02]  /*0490*/  LOP3.LUT R13, R13, 0x1, RZ, 0xc0, !PT ;  /* 0x000000010d0d7812 */ /* 0x000fe400078ec0ff */
[----:B------:R-:W-:Y:S02]  /*04a0*/  SHF.R.U32.HI R14, RZ, 0x3, R7 ;  /* 0x00000003ff0e7819 */ /* 0x000fe40000011607 */
[----:B------:R-:W-:Y:S02]  /*04b0*/  VOTE.ANY R10, PT, !P1 ;  /* 0x00000000000a7806 */ /* 0x000fe400048e0100 */
[----:B------:R-:W-:Y:S02]  /*04c0*/  VOTE.ANY R8, PT, !P0 ;  /* 0x0000000000087806 */ /* 0x000fe400040e0100 */
[----:B------:R-:W-:-:S02]  /*04d0*/  ISETP.NE.U32.AND P0, PT, R13, 0x1, PT ;  /* 0x000000010d00780c */ /* 0x000fc40003f05070 */
[----:B------:R-:W-:Y:S02]  /*04e0*/  LOP3.LUT R14, R14, 0x1, RZ, 0xc0, !PT ;  /* 0x000000010e0e7812 */ /* 0x000fe400078ec0ff */
[----:B------:R-:W-:Y:S02]  /*04f0*/  LOP3.LUT R8, R10, R8, R11, 0x60, !PT ;  /* 0x000000080a087212 */ /* 0x000fe400078e600b */
[----:B------:R-:W-:Y:S02]  /*0500*/  VOTE.ANY R10, PT, !P2 ;  /* 0x00000000000a7806 */ /* 0x000fe400050e0100 */
[----:B------:R-:W-:Y:S02]  /*0510*/  SHF.R.U32.HI R11, RZ, 0x4, R7 ;  /* 0x00000004ff0b7819 */ /* 0x000fe40000011607 */
[C---:B------:R-:W-:Y:S01]  /*0520*/  ISETP.NE.U32.AND P2, PT, R14.reuse, 0x1, PT ;  /* 0x000000010e00780c */ /* 0x040fe20003f45070 */
[----:B------:R-:W-:Y:S01]  /*0530*/  VIADD R14, R14, 0xffffffff ;  /* 0xffffffff0e0e7836 */ /* 0x000fe20000000000 */
[----:B------:R-:W-:-:S02]  /*0540*/  LOP3.LUT R12, R11, 0x1, RZ, 0xc0, !PT ;  /* 0x000000010b0c7812 */ /* 0x000fc400078ec0ff */
[----:B------:R-:W-:Y:S01]  /*0550*/  LOP3.LUT R9, R8, R10, R9, 0x60, !PT ;  /* 0x0000000a08097212 */ /* 0x000fe200078e6009 */
[----:B------:R-:W-:Y:S01]  /*0560*/  VIADD R10, R13, 0xffffffff ;  /* 0xffffffff0d0a7836 */ /* 0x000fe20000000000 */
        /* <DEDUP_REMOVED lines=8> */
[----:B------:R-:W-:Y:S02]  /*05f0*/  LOP3.LUT R9, R9, R11, R10, 0x60, !PT ;  /* 0x0000000b09097212 */ /* 0x000fe400078e600a */
[----:B------:R-:W-:Y:S02]  /*0600*/  VOTE.ANY R10, PT, !P2 ;  /* 0x00000000000a7806 */ /* 0x000fe400050e0100 */
[C---:B------:R-:W-:Y:S01]  /*0610*/  ISETP.NE.U32.AND P3, PT, R16.reuse, 0x1, PT ;  /* 0x000000011000780c */ /* 0x040fe20003f65070 */
[----:B------:R-:W-:Y:S01]  /*0620*/  VIADD R16, R16, 0xffffffff ;  /* 0xffffffff10107836 */ /* 0x000fe20000000000 */
[----:B------:R-:W-:Y:S02]  /*0630*/  ISETP.NE.U32.AND P2, PT, R15, 0x1, PT ;  /* 0x000000010f00780c */ /* 0x000fe40003f45070 */
[----:B------:R-:W-:-:S02]  /*0640*/  LOP3.LUT R9, R9, R10, R14, 0x60, !PT ;  /* 0x0000000a09097212 */ /* 0x000fc400078e600e */
[----:B------:R-:W-:Y:S02]  /*0650*/  VOTE.ANY R10, PT, !P0 ;  /* 0x00000000000a7806 */ /* 0x000fe400040e0100 */
[----:B------:R-:W-:Y:S02]  /*0660*/  SHF.R.U32.HI R14, RZ, 0x9, R7 ;  /* 0x00000009ff0e7819 */ /* 0x000fe40000011607 */
[----:B------:R-:W-:Y:S01]  /*0670*/  LOP3.LUT R9, R9, R10, R12, 0x60, !PT ;  /* 0x0000000a09097212 */ /* 0x000fe200078e600c */
[----:B------:R-:W-:Y:S02]  /*0680*/  VIADD R10, R15, 0xffffffff ;  /* 0xffffffff0f0a7836 */ /* 0x000fe40000000000 */
[----:B------:R-:W-:Y:S02]  /*0690*/  VOTE.ANY R13, PT, !P3 ;  /* 0x00000000000d7806 */ /* 0x000fe400058e0100 */
        /* <DEDUP_REMOVED lines=22> */
.L_x_2254:
[----:B------:R-:W-:Y:S05]  /*0800*/  BSYNC.RECONVERGENT B0 ;  /* 0x0000000000007941 */ /* 0x000fea0003800200 */
.L_x_2253:
        /* <DEDUP_REMOVED lines=17> */
[--C-:B------:R-:W-:Y:S02]  /*0920*/  SHF.R.U32.HI R16, RZ, 0xc, R7.reuse ;  /* 0x0000000cff107819 */ /* 0x100fe40000011607 */
[----:B------:R-:W-:Y:S02]  /*0930*/  SHF.R.U32.HI R17, RZ, 0xd, R7 ;  /* 0x0000000dff117819 */ /* 0x000fe40000011607 */
[----:B------:R-:W-:Y:S02]  /*0940*/  VOTE.ANY R12, PT, !P0 ;  /* 0x00000000000c7806 */ /* 0x000fe400040e0100 */
[C---:B------:R-:W-:Y:S01]  /*0950*/  ISETP.NE.U32.AND P0, PT, R13.reuse, 0x1, PT ;  /* 0x000000010d00780c */ /* 0x040fe20003f05070 */
[----:B------:R-:W-:Y:S01]  /*0960*/  VIADD R13, R13, 0xffffffff ;  /* 0xffffffff0d0d7836 */ /* 0x000fe20000000000 */
[----:B------:R-:W-:Y:S02]  /*0970*/  LOP3.LUT R17, R17, 0x1, RZ, 0xc0, !PT ;  /* 0x0000000111117812 */ /* 0x000fe400078ec0ff */
[----:B------:R-:W-:-:S02]  /*0980*/  LOP3.LUT R16, R16, 0x1, RZ, 0xc0, !PT ;  /* 0x0000000110107812 */ /* 0x000fc400078ec0ff */
[----:B------:R-:W-:Y:S02]  /*0990*/  LOP3.LUT R10, R10, R12, R11, 0x60, !PT ;  /* 0x0000000c0a0a7212 */ /* 0x000fe400078e600b */
[----:B------:R-:W-:Y:S02]  /*09a0*/  VOTE.ANY R11, PT, !P2 ;  /* 0x00000000000b7806 */ /* 0x000fe400050e0100 */
[C---:B------:R-:W-:Y:S01]  /*09b0*/  ISETP.NE.U32.AND P3, PT, R17.reuse, 0x1, PT ;  /* 0x000000011100780c */ /* 0x040fe20003f65070 */
[----:B------:R-:W-:Y:S01]  /*09c0*/  VIADD R17, R17, 0xffffffff ;  /* 0xffffffff11117836 */ /* 0x000fe20000000000 */
[----:B------:R-:W-:Y:S02]  /*09d0*/  ISETP.NE.U32.AND P2, PT, R16, 0x1, PT ;  /* 0x000000011000780c */ /* 0x000fe40003f45070 */
[----:B------:R-:W-:Y:S02]  /*09e0*/  LOP3.LUT R10, R10, R11, R15, 0x60, !PT ;  /* 0x0000000b0a0a7212 */ /* 0x000fe400078e600f */
[----:B------:R-:W-:-:S02]  /*09f0*/  VOTE.ANY R11, PT, !P0 ;  /* 0x00000000000b7806 */ /* 0x000fc400040e0100 */
[----:B------:R-:W-:Y:S02]  /*0a00*/  SHF.R.U32.HI R15, RZ, 0x10, R7 ;  /* 0x00000010ff0f7819 */ /* 0x000fe40000011607 */
[----:B------:R-:W-:Y:S01]  /*0a10*/  LOP3.LUT R10, R10, R11, R13, 0x60, !PT ;  /* 0x0000000b0a0a7212 */ /* 0x000fe200078e600d */
[----:B------:R-:W-:Y:S02]  /*0a20*/  VIADD R11, R16, 0xffffffff ;  /* 0xffffffff100b7836 */ /* 0x000fe40000000000 */
        /* <DEDUP_REMOVED lines=23> */
.L_x_2256:
[----:B------:R-:W-:Y:S05]  /*0ba0*/  BSYNC.RECONVERGENT B0 ;  /* 0x0000000000007941 */ /* 0x000fea0003800200 */
.L_x_2255:
        /* <DEDUP_REMOVED lines=11> */
[----:B------:R-:W-:Y:S02]  /*0c60*/  ISETP.NE.U32.AND P2, PT, R13, 0x1, PT ;  /* 0x000000010d00780c */ /* 0x000fe40003f45070 */
[--C-:B------:R-:W-:Y:S02]  /*0c70*/  SHF.R.U32.HI R12, RZ, 0x12, R7.reuse ;  /* 0x00000012ff0c7819 */ /* 0x100fe40000011607 */
        /* <DEDUP_REMOVED lines=44> */
.L_x_2258:
[----:B------:R-:W-:Y:S05]  /*0f40*/  BSYNC.RECONVERGENT B0 ;  /* 0x0000000000007941 */ /* 0x000fea0003800200 */
.L_x_2257:
[----:B------:R-:W-:Y:S01]  /*0f50*/  LOP3.LUT R14, R14, 0x1, RZ, 0xc0, !PT ;  /* 0x000000010e0e7812 */ /* 0x000fe200078ec0ff */
[----:B0-----:R-:W-:Y:S01]  /*0f60*/  VIADD R11, R12, 0xffffffff ;  /* 0xffffffff0c0b7836 */ /* 0x001fe20000000000 */
[----:B------:R-:W-:Y:S01]  /*0f70*/  SHF.R.U32.HI R15, RZ, 0x18, R7 ;  /* 0x00000018ff0f7819 */ /* 0x000fe20000011607 */
[----:B------:R-:W-:Y:S01]  /*0f80*/  VIADD R13, R13, 0xffffffff ;  /* 0xffffffff0d0d7836 */ /* 0x000fe20000000000 */
[----:B------:R-:W-:Y:S01]  /*0f90*/  ISETP.NE.U32.AND P0, PT, R14, 0x1, PT ;  /* 0x000000010e00780c */ /* 0x000fe20003f05070 */
[----:B------:R-:W-:Y:S01]  /*0fa0*/  VIADD R6, R6, 0x1 ;  /* 0x0000000106067836 */ /* 0x000fe20000000000 */
[----:B------:R-:W-:Y:S01]  /*0fb0*/  VOTE.ANY R10, PT, !P1 ;  /* 0x00000000000a7806 */ /* 0x000fe200048e0100 */
[----:B------:R-:W-:Y:S01]  /*0fc0*/  BSSY.RECONVERGENT B0, `(.L_x_2259) ;  /* 0x000002d000007945 */ /* 0x000fe20003800200 */
[----:B------:R-:W-:Y:S02]  /*0fd0*/  VOTE.ANY R12, PT, !P2 ;  /* 0x00000000000c7806 */ /* 0x000fe400050e0100 */
[----:B------:R-:W-:-:S02]  /*0fe0*/  LOP3.LUT R15, R15, 0x1, RZ, 0xc0, !PT ;  /* 0x000000010f0f7812 */ /* 0x000fc400078ec0ff */
[----:B------:R-:W-:Y:S02]  /*0ff0*/  LOP3.LUT R10, R10, R12, R11, 0x60, !PT ;  /* 0x0000000c0a0a7212 */ /* 0x000fe400078e600b */
[----:B------:R-:W-:Y:S02]  /*1000*/  SHF.R.U32.HI R12, RZ, 0x19, R7 ;  /* 0x00000019ff0c7819 */ /* 0x000fe40000011607 */
[----:B------:R-:W-:Y:S02]  /*1010*/  ISETP.NE.U32.AND P1, PT, R15, 0x1, PT ;  /* 0x000000010f00780c */ /* 0x000fe40003f25070 */
[----:B------:R-:W-:Y:S02]  /*1020*/  VOTE.ANY R11, PT, !P3 ;  /* 0x00000000000b7806 */ /* 0x000fe400058e0100 */
[----:B------:R-:W-:Y:S02]  /*1030*/  LOP3.LUT R12, R12, 0x1, RZ, 0xc0, !PT ;  /* 0x000000010c0c7812 */ /* 0x000fe400078ec0ff */
[----:B------:R-:W-:-:S02]  /*1040*/  LOP3.LUT R10, R10, R11, R13, 0x60, !PT ;  /* 0x0000000b0a0a7212 */ /* 0x000fc400078e600d */
[--C-:B------:R-:W-:Y:S02]  /*1050*/  SHF.R.U32.HI R13, RZ, 0x1a, R7.reuse ;  /* 0x0000001aff0d7819 */ /* 0x100fe40000011607 */
[----:B------:R-:W-:Y:S01]  /*1060*/  SHF.R.U32.HI R16, RZ, 0x1b, R7 ;  /* 0x0000001bff107819 */ /* 0x000fe20000011607 */
[----:B------:R-:W-:Y:S01]  /*1070*/  VIADD R7, R14, 0xffffffff ;  /* 0xffffffff0e077836 */ /* 0x000fe20000000000 */
[----:B------:R-:W-:Y:S02]  /*1080*/  VOTE.ANY R11, PT, !P0 ;  /* 0x00000000000b7806 */ /* 0x000fe400040e0100 */
[C---:B------:R-:W-:Y:S01]  /*1090*/  ISETP.NE.U32.AND P0, PT, R12.reuse, 0x1, PT ;  /* 0x000000010c00780c */ /* 0x040fe20003f05070 */
[----:B------:R-:W-:Y:S01]  /*10a0*/  VIADD R12, R12, 0xffffffff ;  /* 0xffffffff0c0c7836 */ /* 0x000fe20000000000 */
[----:B------:R-:W-:Y:S02]  /*10b0*/  LOP3.LUT R16, R16, 0x1, RZ, 0xc0, !PT ;  /* 0x0000000110107812 */ /* 0x000fe400078ec0ff */
[----:B------:R-:W-:-:S02]  /*10c0*/  LOP3.LUT R13, R13, 0x1, RZ, 0xc0, !PT ;  /* 0x000000010d0d7812 */ /* 0x000fc400078ec0ff */
[----:B------:R-:W-:Y:S01]  /*10d0*/  LOP3.LUT R7, R10, R11, R7, 0x60, !PT ;  /* 0x0000000b0a077212 */ /* 0x000fe200078e6007 */
[----:B------:R-:W-:Y:S01]  /*10e0*/  VIADD R10, R15, 0xffffffff ;  /* 0xffffffff0f0a7836 */ /* 0x000fe20000000000 */
[----:B------:R-:W-:Y:S02]  /*10f0*/  VOTE.ANY R11, PT, !P1 ;  /* 0x00000000000b7806 */ /* 0x000fe400048e0100 */
        /* <DEDUP_REMOVED lines=25> */
.L_x_2260:
[----:B------:R-:W-:Y:S05]  /*1290*/  BSYNC.RECONVERGENT B0 ;  /* 0x0000000000007941 */ /* 0x000fea0003800200 */
.L_x_2259:
[----:B------:R-:W-:Y:S01]  /*12a0*/  IMAD.IADD R2, R5, 0x1, R2 ;  /* 0x0000000105027824 */ /* 0x000fe200078e0202 */
[----:B------:R-:W-:Y:S06]  /*12b0*/  @P1 BRA `(.L_x_2261) ;  /* 0xfffffff000381947 */ /* 0x000fec000383ffff */
.L_x_2252:
        /* <DEDUP_REMOVED lines=17> */
.L_x_2262:
        /* <DEDUP_REMOVED lines=35> */
.L_x_2264:
[----:B------:R-:W2:Y:S04]  /*1600*/  LD.E.STRONG.GPU R5, desc[UR6][R2.64+0x4] ;  /* 0x0000040602057980 */ /* 0x000ea8000c10f900 */
[----:B--2---:R-:W-:Y:S01]  /*1610*/  CCTL.IVALL ;  /* 0x00000000ff00798f */ /* 0x004fe20002000000 */
[----:B------:R-:W-:Y:S05]  /*1620*/  YIELD ;  /* 0x0000000000007946 */ /* 0x000fea0003800000 */
[----:B------:R-:W-:-:S04]  /*1630*/  LOP3.LUT R5, R5, R4, RZ, 0x3c, !PT ;  /* 0x0000000405057212 */ /* 0x000fc800078e3cff */
[----:B------:R-:W-:-:S13]  /*1640*/  ISETP.GT.AND P0, PT, R5, -0x1, PT ;  /* 0xffffffff0500780c */ /* 0x000fda0003f04270 */
[----:B------:R-:W-:Y:S05]  /*1650*/  @P0 BRA `(.L_x_2264) ;  /* 0xfffffffc00e80947 */ /* 0x000fea000383ffff */
.L_x_2263:
        /* <DEDUP_REMOVED lines=24> */
.L_x_2266:
        /* <DEDUP_REMOVED lines=16> */
.L_x_2272:
        /* <DEDUP_REMOVED lines=16> */
.L_x_2265:
[----:B-1----:R-:W-:Y:S02]  /*19e0*/  IMAD.MOV.U32 R15, RZ, RZ, R6 ;  /* 0x000000ffff0f7224 */ /* 0x002fe400078e0006 */
[----:B------:R-:W-:Y:S02]  /*19f0*/  IMAD.MOV.U32 R14, RZ, RZ, 0x1 ;  /* 0x00000001ff0e7424 */ /* 0x000fe400078e00ff */
[----:B------:R-:W-:Y:S02]  /*1a00*/  IMAD.MOV.U32 R17, RZ, RZ, RZ ;  /* 0x000000ffff117224 */ /* 0x000fe400078e00ff */
[----:B------:R-:W-:-:S07]  /*1a10*/  IMAD.MOV.U32 R12, RZ, RZ, -0x1 ;  /* 0xffffffffff0c7424 */ /* 0x000fce00078e00ff */
[----:B0-2---:R-:W-:Y:S05]  /*1a20*/  WARPSYNC.COLLECTIVE R12, `(.L_x_2267) ;  /* 0x000000000c087348 */ /* 0x005fea0003c00000 */
[----:B------:R1:W3:Y:S02]  /*1a30*/  SHFL.UP P5, R13, R15, R14, R17 ;  /* 0x0400000e0f0d7389 */ /* 0x0002e400000a0011 */
[----:B0123--:R-:W-:Y:S05]  /*1a40*/  ENDCOLLECTIVE ;  /* 0x000000000000791b */ /* 0x00ffea0003800000 */
.L_x_2267:
        /* <DEDUP_REMOVED lines=8> */
.L_x_2268:
        /* <DEDUP_REMOVED lines=8> */
.L_x_2269:
        /* <DEDUP_REMOVED lines=8> */
.L_x_2270:
        /* <DEDUP_REMOVED lines=8> */
.L_x_2271:
[----:B------:R-:W-:Y:S01]  /*1c50*/  IMAD.MOV.U32 R6, RZ, RZ, R13 ;  /* 0x000000ffff067224 */ /* 0x000fe200078e000d */
[----:B------:R-:W-:Y:S06]  /*1c60*/  BRA `(.L_x_2272) ;  /* 0xfffffffc001c7947 */ /* 0x000fec000383ffff */
.L_x_2273:
        /* <DEDUP_REMOVED lines=9> */
.L_x_3618:


//--------------------- .text._Z18compute_histogramsIjLi4ELi7ELi512ELb0EEvPKT_Pji --------------------------
	.section	.text._Z18compute_histogramsIjLi4ELi7ELi512ELb0EEvPKT_Pji,"ax",@progbits
	.align	128
        .global         _Z18compute_histogramsIjLi4ELi7ELi512ELb0EEvPKT_Pji
        .type           _Z18compute_histogramsIjLi4ELi7ELi512ELb0EEvPKT_Pji,@function
        .size           _Z18compute_histogramsIjLi4ELi7ELi512ELb0EEvPKT_Pji,(.L_x_3619 - _Z18compute_histogramsIjLi4ELi7ELi512ELb0EEvPKT_Pji)
        .other          _Z18compute_histogramsIjLi4ELi7ELi512ELb0EEvPKT_Pji,@"STO_CUDA_ENTRY STV_DEFAULT"
_Z18compute_histogramsIjLi4ELi7ELi512ELb0EEvPKT_Pji:
.text._Z18compute_histogramsIjLi4ELi7ELi512ELb0EEvPKT_Pji:
[----:B------:R-:W-:Y:S08]  /*0000*/  LDC R1, c[0x0][0x37c] ;  /* 0x0000df00ff017b82 */ /* 0x000ff00000000800 */
[----:B------:R-:W0:Y:S01]  /*0010*/  LDC R0, c[0x0][0x370] ;  /* 0x0000dc00ff007b82 */ /* 0x000e220000000800 */
[----:B------:R-:W-:Y:S01]  /*0020*/  UMOV UR4, 0x400 ;  /* 0x0000040000047882 */ /* 0x000fe20000000000 */
[----:B------:R-:W1:Y:S06]  /*0030*/  LDCU.64 UR6, c[0x0][0x358] ;  /* 0x00006b00ff0677ac */ /* 0x000e6c0008000a00 */
[----:B------:R-:W2:Y:S08]  /*0040*/  LDC R5, c[0x0][0x390] ;  /* 0x0000e400ff057b82 */ /* 0x000eb00000000800 */
[----:B------:R-:W3:Y:S01]  /*0050*/  S2UR UR5, SR_CgaCtaId ;  /* 0x00000000000579c3 */ /* 0x000ee20000008800 */
[----:B0-----:R-:W-:-:S05]  /*0060*/  IMAD.SHL.U32 R0, R0, 0x200, RZ ;  /* 0x0000020000007824 */ /* 0x001fca00078e00ff */
[-C--:B------:R-:W-:Y:S02]  /*0070*/  IABS R6, R0.reuse ;  /* 0x0000000000067213 */ /* 0x080fe40000000000 */
[-C--:B------:R-:W-:Y:S02]  /*0080*/  IABS R9, R0.reuse ;  /* 0x0000000000097213 */ /* 0x080fe40000000000 */
[----:B------:R-:W0:Y:S01]  /*0090*/  I2F.RP R4, R6 ;  /* 0x0000000600047306 */ /* 0x000e220000209400 */
[----:B--2---:R-:W-:Y:S02]  /*00a0*/  IADD3 R5, PT, PT, R0, -0x1, R5 ;  /* 0xffffffff00057810 */ /* 0x004fe40007ffe005 */
[----:B------:R-:W-:Y:S02]  /*00b0*/  IMAD.MOV R9, RZ, RZ, -R9 ;  /* 0x000000ffff097224 */ /* 0x000fe400078e0a09 */
[----:B------:R-:W-:Y:S02]  /*00c0*/  IABS R8, R5 ;  /* 0x0000000500087213 */ /* 0x000fe40000000000 */
[----:B------:R-:W-:Y:S01]  /*00d0*/  LOP3.LUT R5, R5, R0, RZ, 0x3c, !PT ;  /* 0x0000000005057212 */ /* 0x000fe200078e3cff */
[----:B---3--:R-:W-:-:S03]  /*00e0*/  ULEA UR4, UR5, UR4, 0x18 ;  /* 0x0000000405047291 */ /* 0x008fc6000f8ec0ff */
[----:B------:R-:W-:Y:S01]  /*00f0*/  ISETP.GE.AND P2, PT, R5, RZ, PT ;  /* 0x000000ff0500720c */ /* 0x000fe20003f46270 */
[----:B0-----:R-:W0:Y:S02]  /*0100*/  MUFU.RCP R4, R4 ;  /* 0x0000000400047308 */ /* 0x001e240000001000 */
[----:B0-----:R-:W-:-:S06]  /*0110*/  VIADD R2, R4, 0xffffffe ;  /* 0x0ffffffe04027836 */ /* 0x001fcc0000000000 */
[----:B------:R0:W2:Y:S02]  /*0120*/  F2I.FTZ.U32.TRUNC.NTZ R3, R2 ;  /* 0x0000000200037305 */ /* 0x0000a4000021f000 */
[----:B0-----:R-:W-:Y:S02]  /*0130*/  IMAD.MOV.U32 R2, RZ, RZ, RZ ;  /* 0x000000ffff027224 */ /* 0x001fe400078e00ff */
[----:B--2---:R-:W-:-:S04]  /*0140*/  IMAD.MOV R7, RZ, RZ, -R3 ;  /* 0x000000ffff077224 */ /* 0x004fc800078e0a03 */
[----:B------:R-:W-:-:S04]  /*0150*/  IMAD R7, R7, R6, RZ ;  /* 0x0000000607077224 */ /* 0x000fc800078e02ff */
[----:B------:R-:W-:-:S04]  /*0160*/  IMAD.HI.U32 R3, R3, R7, R2 ;  /* 0x0000000703037227 */ /* 0x000fc800078e0002 */
[----:B------:R-:W-:Y:S02]  /*0170*/  IMAD.MOV.U32 R7, RZ, RZ, R8 ;  /* 0x000000ffff077224 */ /* 0x000fe400078e0008 */
[----:B------:R-:W-:Y:S02]  /*0180*/  IMAD.MOV.U32 R2, RZ, RZ, R9 ;  /* 0x000000ffff027224 */ /* 0x000fe400078e0009 */
[----:B------:R-:W-:-:S04]  /*0190*/  IMAD.HI.U32 R4, R3, R7, RZ ;  /* 0x0000000703047227 */ /* 0x000fc800078e00ff */
[----:B------:R-:W-:Y:S02]  /*01a0*/  IMAD R3, R4, R2, R7 ;  /* 0x0000000204037224 */ /* 0x000fe400078e0207 */
[----:B------:R-:W0:Y:S03]  /*01b0*/  S2R R2, SR_TID.X ;  /* 0x0000000000027919 */ /* 0x000e260000002100 */
[----:B------:R-:W-:-:S13]  /*01c0*/  ISETP.GT.U32.AND P1, PT, R6, R3, PT ;  /* 0x000000030600720c */ /* 0x000fda0003f24070 */
[----:B------:R-:W-:Y:S02]  /*01d0*/  @!P1 IMAD.IADD R3, R3, 0x1, -R6 ;  /* 0x0000000103039824 */ /* 0x000fe400078e0a06 */
[----:B------:R-:W-:Y:S01]  /*01e0*/  @!P1 VIADD R4, R4, 0x1 ;  /* 0x0000000104049836 */ /* 0x000fe20000000000 */
[----:B------:R-:W-:Y:S02]  /*01f0*/  ISETP.NE.AND P1, PT, R0, RZ, PT ;  /* 0x000000ff0000720c */ /* 0x000fe40003f25270 */
[----:B------:R-:W-:Y:S02]  /*0200*/  ISETP.GE.U32.AND P0, PT, R3, R6, PT ;  /* 0x000000060300720c */ /* 0x000fe40003f06070 */
[----:B0-----:R-:W-:-:S11]  /*0210*/  LEA R3, R2, UR4, 0x2 ;  /* 0x0000000402037c11 */ /* 0x001fd6000f8e10ff */
[----:B------:R-:W-:Y:S01]  /*0220*/  @P0 VIADD R4, R4, 0x1 ;  /* 0x0000000104040836 */ /* 0x000fe20000000000 */
[----:B------:R0:W-:Y:S03]  /*0230*/  STS [R3], RZ ;  /* 0x000000ff03007388 */ /* 0x0001e60000000800 */
[----:B------:R-:W-:Y:S01]  /*0240*/  @!P2 IMAD.MOV R4, RZ, RZ, -R4 ;  /* 0x000000ffff04a224 */ /* 0x000fe200078e0a04 */
[----:B------:R-:W-:Y:S01]  /*0250*/  @!P1 LOP3.LUT R4, RZ, R0, RZ, 0x33, !PT ;  /* 0x00000000ff049212 */ /* 0x000fe200078e33ff */
[----:B------:R-:W-:Y:S03]  /*0260*/  BAR.SYNC.DEFER_BLOCKING 0x0 ;  /* 0x0000000000007b1d */ /* 0x000fe60000010000 */
[----:B------:R-:W-:-:S13]  /*0270*/  ISETP.GE.AND P0, PT, R4, 0x1, PT ;  /* 0x000000010400780c */ /* 0x000fda0003f06270 */
[----:B01----:R-:W-:Y:S05]  /*0280*/  @!P0 BRA `(.L_x_2274) ;  /* 0x0000000c00dc8947 */ /* 0x003fea0003800000 */
[----:B------:R-:W0:Y:S01]  /*0290*/  S2UR UR4, SR_CTAID.X ;  /* 0x00000000000479c3 */ /* 0x000e220000002500 */
[----:B------:R-:W-:Y:S01]  /*02a0*/  IMAD.MOV R3, RZ, RZ, -R4 ;  /* 0x000000ffff037224 */ /* 0x000fe200078e0a04 */
[----:B------:R-:W1:Y:S01]  /*02b0*/  LDCU UR8, c[0x0][0x390] ;  /* 0x00007200ff0877ac */ /* 0x000e620008000800 */
[----:B0-----:R-:W-:-:S06]  /*02c0*/  USHF.L.U32 UR4, UR4, 0x9, URZ ;  /* 0x0000000904047899 */ /* 0x001fcc00080006ff */
[----:B-1----:R-:W-:-:S07]  /*02d0*/  LOP3.LUT R5, R2, UR4, RZ, 0xfc, !PT ;  /* 0x0000000402057c12 */ /* 0x002fce000f8efcff */
.L_x_2283:
        /* <DEDUP_REMOVED lines=70> */
.L_x_2276:
[----:B------:R-:W-:Y:S05]  /*0740*/  BSYNC.RECONVERGENT B0 ;  /* 0x0000000000007941 */ /* 0x000fea0003800200 */
.L_x_2275:
        /* <DEDUP_REMOVED lines=57> */
.L_x_2278:
[----:B------:R-:W-:Y:S05]  /*0ae0*/  BSYNC.RECONVERGENT B0 ;  /* 0x0000000000007941 */ /* 0x000fea0003800200 */
.L_x_2277:
        /* <DEDUP_REMOVED lines=57> */
.L_x_2280:
[----:B------:R-:W-:Y:S05]  /*0e80*/  BSYNC.RECONVERGENT B0 ;  /* 0x0000000000007941 */ /* 0x000fea0003800200 */
.L_x_2279:
        /* <DEDUP_REMOVED lines=11> */
[C---:B------:R-:W-:Y:S01]  /*0f40*/  ISETP.NE.U32.AND P1, PT, R13.reuse, 0x1, PT ;  /* 0x000000010d00780c */ /* 0x040fe20003f25070 */
[----:B------:R-:W-:Y:S01]  /*0f50*/  VIADD R13, R13, 0xffffffff ;  /* 0xffffffff0d0d7836 */ /* 0x000fe20000000000 */
[----:B------:R-:W-:Y:S02]  /*0f60*/  VOTE.ANY R9, PT, !P3 ;  /* 0x0000000000097806 */ /* 0x000fe400058e0100 */
[----:B------:R-:W-:Y:S02]  /*0f70*/  SHF.R.U32.HI R10, RZ, 0x19, R4 ;  /* 0x00000019ff0a7819 */ /* 0x000fe40000011604 */
[----:B------:R-:W-:Y:S01]  /*0f80*/  LOP3.LUT R8, R8, R9, R11, 0x60, !PT ;  /* 0x0000000908087212 */ /* 0x000fe200078e600b */
[----:B------:R-:W-:Y:S01]  /*0f90*/  VIADD R9, R12, 0xffffffff ;  /* 0xffffffff0c097836 */ /* 0x000fe20000000000 */
[----:B------:R-:W-:-:S02]  /*0fa0*/  LOP3.LUT R10, R10, 0x1, RZ, 0xc0, !PT ;  /* 0x000000010a0a7812 */ /* 0x000fc400078ec0ff */
[--C-:B------:R-:W-:Y:S02]  /*0fb0*/  SHF.R.U32.HI R11, RZ, 0x1a, R4.reuse ;  /* 0x0000001aff0b7819 */ /* 0x100fe40000011604 */
[----:B------:R-:W-:Y:S02]  /*0fc0*/  SHF.R.U32.HI R14, RZ, 0x1b, R4 ;  /* 0x0000001bff0e7819 */ /* 0x000fe40000011604 */
[----:B------:R-:W-:Y:S02]  /*0fd0*/  VOTE.ANY R4, PT, !P0 ;  /* 0x0000000000047806 */ /* 0x000fe400040e0100 */
[----:B------:R-:W-:Y:S02]  /*0fe0*/  ISETP.NE.U32.AND P0, PT, R10, 0x1, PT ;  /* 0x000000010a00780c */ /* 0x000fe40003f05070 */
[----:B------:R-:W-:Y:S02]  /*0ff0*/  LOP3.LUT R14, R14, 0x1, RZ, 0xc0, !PT ;  /* 0x000000010e0e7812 */ /* 0x000fe400078ec0ff */
[----:B------:R-:W-:-:S02]  /*1000*/  LOP3.LUT R11, R11, 0x1, RZ, 0xc0, !PT ;  /* 0x000000010b0b7812 */ /* 0x000fc400078ec0ff */
[----:B------:R-:W-:Y:S01]  /*1010*/  LOP3.LUT R4, R8, R4, R9, 0x60, !PT ;  /* 0x0000000408047212 */ /* 0x000fe200078e6009 */
[----:B------:R-:W-:Y:S01]  /*1020*/  VIADD R9, R10, 0xffffffff ;  /* 0xffffffff0a097836 */ /* 0x000fe20000000000 */
        /* <DEDUP_REMOVED lines=26> */
.L_x_2282:
[----:B------:R-:W-:Y:S05]  /*11d0*/  BSYNC.RECONVERGENT B0 ;  /* 0x0000000000007941 */ /* 0x000fea0003800200 */
.L_x_2281:
[----:B------:R-:W-:Y:S01]  /*11e0*/  IMAD.IADD R5, R0, 0x1, R5 ;  /* 0x0000000100057824 */ /* 0x000fe200078e0205 */
[----:B------:R-:W-:Y:S06]  /*11f0*/  @P1 BRA `(.L_x_2283) ;  /* 0xfffffff000381947 */ /* 0x000fec000383ffff */
.L_x_2274:
        /* <DEDUP_REMOVED lines=24> */
.L_x_2285:
        /* <DEDUP_REMOVED lines=16> */
.L_x_2291:
        /* <DEDUP_REMOVED lines=16> */
.L_x_2284:
[----:B--2---:R-:W-:Y:S02]  /*1580*/  IMAD.MOV.U32 R15, RZ, RZ, R6 ;  /* 0x000000ffff0f7224 */ /* 0x004fe400078e0006 */
[----:B------:R-:W-:Y:S02]  /*1590*/  IMAD.MOV.U32 R14, RZ, RZ, 0x1 ;  /* 0x00000001ff0e7424 */ /* 0x000fe400078e00ff */
[----:B------:R-:W-:Y:S02]  /*15a0*/  IMAD.MOV.U32 R17, RZ, RZ, RZ ;  /* 0x000000ffff117224 */ /* 0x000fe400078e00ff */
[----:B------:R-:W-:-:S07]  /*15b0*/  IMAD.MOV.U32 R12, RZ, RZ, -0x1 ;  /* 0xffffffffff0c7424 */ /* 0x000fce00078e00ff */
[----:B01----:R-:W-:Y:S05]  /*15c0*/  WARPSYNC.COLLECTIVE R12, `(.L_x_2286) ;  /* 0x000000000c087348 */ /* 0x003fea0003c00000 */
[----:B------:R2:W3:Y:S02]  /*15d0*/  SHFL.UP P5, R13, R15, R14, R17 ;  /* 0x0400000e0f0d7389 */ /* 0x0004e400000a0011 */
[----:B0123--:R-:W-:Y:S05]  /*15e0*/  ENDCOLLECTIVE ;  /* 0x000000000000791b */ /* 0x00ffea0003800000 */
.L_x_2286:
        /* <DEDUP_REMOVED lines=8> */
.L_x_2287:
        /* <DEDUP_REMOVED lines=8> */
.L_x_2288:
        /* <DEDUP_REMOVED lines=8> */
.L_x_2289:
        /* <DEDUP_REMOVED lines=8> */
.L_x_2290:
[----:B------:R-:W-:Y:S01]  /*17f0*/  IMAD.MOV.U32 R6, RZ, RZ, R13 ;  /* 0x000000ffff067224 */ /* 0x000fe200078e000d */
[----:B------:R-:W-:Y:S06]  /*1800*/  BRA `(.L_x_2291) ;  /* 0xfffffffc001c7947 */ /* 0x000fec000383ffff */
.L_x_2292:
        /* <DEDUP_REMOVED lines=15> */
.L_x_3619:


//--------------------- .text._Z18compute_histogramsIjLi4ELi7ELi256ELb1EEvPKT_Pji --------------------------
	.section	.text._Z18compute_histogramsIjLi4ELi7ELi256ELb1EEvPKT_Pji,"ax",@progbits
	.align	128
        .global         _Z18compute_histogramsIjLi4ELi7ELi256ELb1EEvPKT_Pji
        .type           _Z18compute_histogramsIjLi4ELi7ELi256ELb1EEvPKT_Pji,@function
        .size           _Z18compute_histogramsIjLi4ELi7ELi256ELb1EEvPKT_Pji,(.L_x_3620 - _Z18compute_histogramsIjLi4ELi7ELi256ELb1EEvPKT_Pji)
        .other          _Z18compute_histogramsIjLi4ELi7ELi256ELb1EEvPKT_Pji,@"STO_CUDA_ENTRY STV_DEFAULT"
_Z18compute_histogramsIjLi4ELi7ELi256ELb1EEvPKT_Pji:
.text._Z18compute_histogramsIjLi4ELi7ELi256ELb1EEvPKT_Pji:
        /* <DEDUP_REMOVED lines=11> */
.L_x_2295:
[----:B-1----:R-:W-:-:S04]  /*00b0*/  IMAD.WIDE R4, R9, 0x4, R6 ;  /* 0x0000000409047825 */ /* 0x002fc800078e0206 */
[----:B0-----:R-:W-:Y:S01]  /*00c0*/  IMAD R9, R8, 0x100, R9 ;  /* 0x0000010008097824 */ /* 0x001fe200078e0209 */
[----:B------:R2:W-:Y:S04]  /*00d0*/  STG.E desc[UR6][R4.64], RZ ;  /* 0x000000ff04007986 */ /* 0x0005e8000c101906 */
[----:B------:R-:W-:-:S13]  /*00e0*/  ISETP.GE.AND P0, PT, R9, 0x200, PT ;  /* 0x000002000900780c */ /* 0x000fda0003f06270 */
[----:B--2---:R-:W-:Y:S05]  /*00f0*/  @!P0 BRA `(.L_x_2295) ;  /* 0xfffffffc00ec8947 */ /* 0x004fea000383ffff */
.L_x_2294:
[----:B------:R-:W-:Y:S05]  /*0100*/  BSYNC.RECONVERGENT B0 ;  /* 0x0000000000007941 */ /* 0x000fea0003800200 */
.L_x_2293:
[----:B------:R-:W0:Y:S01]  /*0110*/  LDC R4, c[0x0][0x370] ;  /* 0x0000dc00ff047b82 */ /* 0x000e220000000800 */
[----:B------:R-:W-:Y:S01]  /*0120*/  ISETP.GT.U32.AND P2, PT, R0, 0x1ff, PT ;  /* 0x000001ff0000780c */ /* 0x000fe20003f44070 */
[----:B------:R-:W-:Y:S06]  /*0130*/  BSSY.RECONVERGENT B0, `(.L_x_2296) ;  /* 0x0000026000007945 */ /* 0x000fec0003800200 */
[----:B------:R-:W1:Y:S01]  /*0140*/  LDC R8, c[0x0][0x390] ;  /* 0x0000e400ff087b82 */ /* 0x000e620000000800 */
[----:B0-----:R-:W-:-:S05]  /*0150*/  IMAD.SHL.U32 R5, R4, 0x100, RZ ;  /* 0x0000010004057824 */ /* 0x001fca00078e00ff */
[-C--:B------:R-:W-:Y:S02]  /*0160*/  IABS R11, R5.reuse ;  /* 0x00000005000b7213 */ /* 0x080fe40000000000 */
[----:B------:R-:W-:Y:S02]  /*0170*/  IABS R12, R5 ;  /* 0x00000005000c7213 */ /* 0x000fe40000000000 */
[----:B------:R-:W0:Y:S01]  /*0180*/  I2F.RP R9, R11 ;  /* 0x0000000b00097306 */ /* 0x000e220000209400 */
[C---:B-1----:R-:W-:Y:S02]  /*0190*/  IADD3 R8, PT, PT, R5.reuse, -0x1, R8 ;  /* 0xffffffff05087810 */ /* 0x042fe40007ffe008 */
[----:B------:R-:W-:Y:S01]  /*01a0*/  IMAD.MOV R12, RZ, RZ, -R12 ;  /* 0x000000ffff0c7224 */ /* 0x000fe200078e0a0c */
[----:B------:R-:W-:-:S04]  /*01b0*/  ISETP.NE.AND P1, PT, R5, RZ, PT ;  /* 0x000000ff0500720c */ /* 0x000fc80003f25270 */
        /* <DEDUP_REMOVED lines=15> */
[----:B------:R-:W-:-:S03]  /*02b0*/  @!P3 VIADD R9, R9, 0x1 ;  /* 0x000000010909b836 */ /* 0x000fc60000000000 */
[----:B------:R-:W-:-:S13]  /*02c0*/  ISETP.GE.U32.AND P0, PT, R6, R11, PT ;  /* 0x0000000b0600720c */ /* 0x000fda0003f06070 */
[----:B------:R-:W-:Y:S01]  /*02d0*/  @P0 VIADD R9, R9, 0x1 ;  /* 0x0000000109090836 */ /* 0x000fe20000000000 */
[----:B------:R-:W-:Y:S06]  /*02e0*/  @P2 BRA `(.L_x_2297) ;  /* 0x0000000000282947 */ /* 0x000fec0003800000 */
[----:B------:R-:W0:Y:S01]  /*02f0*/  S2UR UR5, SR_CgaCtaId ;  /* 0x00000000000579c3 */ /* 0x000e220000008800 */
[----:B------:R-:W-:Y:S01]  /*0300*/  UMOV UR4, 0x400 ;  /* 0x0000040000047882 */ /* 0x000fe20000000000 */
[----:B------:R-:W-:Y:S01]  /*0310*/  IMAD.MOV.U32 R7, RZ, RZ, R0 ;  /* 0x000000ffff077224 */ /* 0x000fe200078e0000 */
[----:B0-----:R-:W-:-:S06]  /*0320*/  ULEA UR4, UR5, UR4, 0x18 ;  /* 0x0000000405047291 */ /* 0x001fcc000f8ec0ff */
[----:B------:R-:W-:-:S07]  /*0330*/  LEA R6, R0, UR4, 0x2 ;  /* 0x0000000400067c11 */ /* 0x000fce000f8e10ff */
.L_x_2298:
[C---:B------:R-:W-:Y:S01]  /*0340*/  ISETP.GE.U32.AND P0, PT, R7.reuse, 0x100, PT ;  /* 0x000001000700780c */ /* 0x040fe20003f06070 */
[----:B------:R0:W-:Y:S01]  /*0350*/  STS [R6], RZ ;  /* 0x000000ff06007388 */ /* 0x0001e20000000800 */
[----:B------:R-:W-:Y:S02]  /*0360*/  VIADD R7, R7, 0x100 ;  /* 0x0000010007077836 */ /* 0x000fe40000000000 */
[----:B0-----:R-:W-:-:S09]  /*0370*/  VIADD R6, R6, 0x400 ;  /* 0x0000040006067836 */ /* 0x001fd20000000000 */
[----:B------:R-:W-:Y:S05]  /*0380*/  @!P0 BRA `(.L_x_2298) ;  /* 0xfffffffc00ec8947 */ /* 0x000fea000383ffff */
.L_x_2297:
[----:B------:R-:W-:Y:S05]  /*0390*/  BSYNC.RECONVERGENT B0 ;  /* 0x0000000000007941 */ /* 0x000fea0003800200 */
.L_x_2296:
[----:B------:R-:W-:Y:S01]  /*03a0*/  @!P4 IMAD.MOV R9, RZ, RZ, -R9 ;  /* 0x000000ffff09c224 */ /* 0x000fe200078e0a09 */
[----:B------:R-:W-:Y:S01]  /*03b0*/  @!P1 LOP3.LUT R9, RZ, R5, RZ, 0x33, !PT ;  /* 0x00000005ff099212 */ /* 0x000fe200078e33ff */
[----:B------:R-:W-:Y:S03]  /*03c0*/  BAR.SYNC.DEFER_BLOCKING 0x0 ;  /* 0x0000000000007b1d */ /* 0x000fe60000010000 */
[----:B------:R-:W-:-:S13]  /*03d0*/  ISETP.GE.AND P0, PT, R9, 0x1, PT ;  /* 0x000000010900780c */ /* 0x000fda0003f06270 */
[----:B------:R-:W-:Y:S05]  /*03e0*/  @!P0 BRA `(.L_x_2299) ;  /* 0x0000000c00d08947 */ /* 0x000fea0003800000 */
[----:B------:R-:W-:Y:S01]  /*03f0*/  IMAD.MOV R6, RZ, RZ, -R9 ;  /* 0x000000ffff067224 */ /* 0x000fe200078e0a09 */
[----:B------:R-:W0:Y:S06]  /*0400*/  LDCU UR8, c[0x0][0x390] ;  /* 0x00007200ff0877ac */ /* 0x000e2c0008000800 */
.L_x_2308:
        /* <DEDUP_REMOVED lines=70> */
.L_x_2301:
[----:B------:R-:W-:Y:S05]  /*0870*/  BSYNC.RECONVERGENT B0 ;  /* 0x0000000000007941 */ /* 0x000fea0003800200 */
.L_x_2300:
        /* <DEDUP_REMOVED lines=57> */
.L_x_2303:
[----:B------:R-:W-:Y:S05]  /*0c10*/  BSYNC.RECONVERGENT B0 ;  /* 0x0000000000007941 */ /* 0x000fea0003800200 */
.L_x_2302:
        /* <DEDUP_REMOVED lines=57> */
.L_x_2305:
[----:B------:R-:W-:Y:S05]  /*0fb0*/  BSYNC.RECONVERGENT B0 ;  /* 0x0000000000007941 */ /* 0x000fea0003800200 */
.L_x_2304:
        /* <DEDUP_REMOVED lines=52> */
.L_x_2307:
[----:B------:R-:W-:Y:S05]  /*1300*/  BSYNC.RECONVERGENT B0 ;  /* 0x0000000000007941 */ /* 0x000fea0003800200 */
.L_x_2306:
[----:B------:R-:W-:Y:S01]  /*1310*/  IMAD.IADD R2, R5, 0x1, R2 ;  /* 0x0000000105027824 */ /* 0x000fe200078e0202 */
[----:B------:R-:W-:Y:S06]  /*1320*/  @P1 BRA `(.L_x_2308) ;  /* 0xfffffff000381947 */ /* 0x000fec000383ffff */
.L_x_2299:
        /* <DEDUP_REMOVED lines=17> */
.L_x_2309:
        /* <DEDUP_REMOVED lines=35> */
.L_x_2311:
[----:B------:R-:W2:Y:S04]  /*1670*/  LD.E.STRONG.GPU R5, desc[UR6][R2.64+0x4] ;  /* 0x0000040602057980 */ /* 0x000ea8000c10f900 */
[----:B--2---:R-:W-:Y:S01]  /*1680*/  CCTL.IVALL ;  /* 0x00000000ff00798f */ /* 0x004fe20002000000 */
[----:B------:R-:W-:Y:S05]  /*1690*/  YIELD ;  /* 0x0000000000007946 */ /* 0x000fea0003800000 */
[----:B------:R-:W-:-:S04]  /*16a0*/  LOP3.LUT R5, R5, R4, RZ, 0x3c, !PT ;  /* 0x0000000405057212 */ /* 0x000fc800078e3cff */
[----:B------:R-:W-:-:S13]  /*16b0*/  ISETP.GT.AND P0, PT, R5, -0x1, PT ;  /* 0xffffffff0500780c */ /* 0x000fda0003f04270 */
[----:B------:R-:W-:Y:S05]  /*16c0*/  @P0 BRA `(.L_x_2311) ;  /* 0xfffffffc00e80947 */ /* 0x000fea000383ffff */
.L_x_2310:
        /* <DEDUP_REMOVED lines=24> */
.L_x_2313:
        /* <DEDUP_REMOVED lines=16> */
.L_x_2319:
        /* <DEDUP_REMOVED lines=16> */
.L_x_2312:
[----:B-1----:R-:W-:Y:S02]  /*1a50*/  IMAD.MOV.U32 R15, RZ, RZ, R6 ;  /* 0x000000ffff0f7224 */ /* 0x002fe400078e0006 */
[----:B------:R-:W-:Y:S02]  /*1a60*/  IMAD.MOV.U32 R14, RZ, RZ, 0x1 ;  /* 0x00000001ff0e7424 */ /* 0x000fe400078e00ff */
[----:B------:R-:W-:Y:S02]  /*1a70*/  IMAD.MOV.U32 R17, RZ, RZ, RZ ;  /* 0x000000ffff117224 */ /* 0x000fe400078e00ff */
[----:B------:R-:W-:-:S07]  /*1a80*/  IMAD.MOV.U32 R12, RZ, RZ, -0x1 ;  /* 0xffffffffff0c7424 */ /* 0x000fce00078e00ff */
[----:B0-2---:R-:W-:Y:S05]  /*1a90*/  WARPSYNC.COLLECTIVE R12, `(.L_x_2314) ;  /* 0x000000000c087348 */ /* 0x005fea0003c00000 */
[----:B------:R1:W3:Y:S02]  /*1aa0*/  SHFL.UP P5, R13, R15, R14, R17 ;  /* 0x0400000e0f0d7389 */ /* 0x0002e400000a0011 */
[----:B0123--:R-:W-:Y:S05]  /*1ab0*/  ENDCOLLECTIVE ;  /* 0x000000000000791b */ /* 0x00ffea0003800000 */
.L_x_2314:
        /* <DEDUP_REMOVED lines=8> */
.L_x_2315:
        /* <DEDUP_REMOVED lines=8> */
.L_x_2316:
        /* <DEDUP_REMOVED lines=8> */
.L_x_2317:
        /* <DEDUP_REMOVED lines=8> */
.L_x_2318:
[----:B------:R-:W-:Y:S01]  /*1cc0*/  IMAD.MOV.U32 R6, RZ, RZ, R13 ;  /* 0x000000ffff067224 */ /* 0x000fe200078e000d */
[----:B------:R-:W-:Y:S06]  /*1cd0*/  BRA `(.L_x_2319) ;  /* 0xfffffffc001c7947 */ /* 0x000fec000383ffff */
.L_x_2320:
        /* <DEDUP_REMOVED lines=10> */
.L_x_3620:


//--------------------- .text._Z18compute_histogramsIjLi4ELi7ELi256ELb0EEvPKT_Pji --------------------------
	.section	.text._Z18compute_histogramsIjLi4ELi7ELi256ELb0EEvPKT_Pji,"ax",@progbits
	.align	128
        .global         _Z18compute_histogramsIjLi4ELi7ELi256ELb0EEvPKT_Pji
        .type           _Z18compute_histogramsIjLi4ELi7ELi256ELb0EEvPKT_Pji,@function
        .size           _Z18compute_histogramsIjLi4ELi7ELi256ELb0EEvPKT_Pji,(.L_x_3621 - _Z18compute_histogramsIjLi4ELi7ELi256ELb0EEvPKT_Pji)
        .other          _Z18compute_histogramsIjLi4ELi7ELi256ELb0EEvPKT_Pji,@"STO_CUDA_ENTRY STV_DEFAULT"
_Z18compute_histogramsIjLi4ELi7ELi256ELb0EEvPKT_Pji:
.text._Z18compute_histogramsIjLi4ELi7ELi256ELb0EEvPKT_Pji:
        /* <DEDUP_REMOVED lines=9> */
.L_x_2322:
[C---:B------:R-:W-:Y:S01]  /*0090*/  ISETP.GE.U32.AND P0, PT, R3.reuse, 0x100, PT ;  /* 0x000001000300780c */ /* 0x040fe20003f06070 */
[----:B------:R0:W-:Y:S01]  /*00a0*/  STS [R2], RZ ;  /* 0x000000ff02007388 */ /* 0x0001e20000000800 */
[----:B------:R-:W-:Y:S02]  /*00b0*/  VIADD R3, R3, 0x100 ;  /* 0x0000010003037836 */ /* 0x000fe40000000000 */
[----:B0-----:R-:W-:-:S09]  /*00c0*/  VIADD R2, R2, 0x400 ;  /* 0x0000040002027836 */ /* 0x001fd20000000000 */
[----:B------:R-:W-:Y:S05]  /*00d0*/  @!P0 BRA `(.L_x_2322) ;  /* 0xfffffffc00ec8947 */ /* 0x000fea000383ffff */
[----:B------:R-:W-:Y:S05]  /*00e0*/  BSYNC.RECONVERGENT B0 ;  /* 0x0000000000007941 */ /* 0x000fea0003800200 */
.L_x_2321:
        /* <DEDUP_REMOVED lines=37> */
.L_x_2332:
        /* <DEDUP_REMOVED lines=70> */
.L_x_2325:
[----:B------:R-:W-:Y:S05]  /*07a0*/  BSYNC.RECONVERGENT B0 ;  /* 0x0000000000007941 */ /* 0x000fea0003800200 */
.L_x_2324:
        /* <DEDUP_REMOVED lines=57> */
.L_x_2327:
[----:B------:R-:W-:Y:S05]  /*0b40*/  BSYNC.RECONVERGENT B0 ;  /* 0x0000000000007941 */ /* 0x000fea0003800200 */
.L_x_2326:
        /* <DEDUP_REMOVED lines=57> */
.L_x_2329:
[----:B------:R-:W-:Y:S05]  /*0ee0*/  BSYNC.RECONVERGENT B0 ;  /* 0x0000000000007941 */ /* 0x000fea0003800200 */
.L_x_2328:
        /* <DEDUP_REMOVED lines=52> */
.L_x_2331:
[----:B------:R-:W-:Y:S05]  /*1230*/  BSYNC.RECONVERGENT B0 ;  /* 0x0000000000007941 */ /* 0x000fea0003800200 */
.L_x_2330:
[----:B------:R-:W-:Y:S01]  /*1240*/  IMAD.IADD R5, R2, 0x1, R5 ;  /* 0x0000000102057824 */ /* 0x000fe200078e0205 */
[----:B------:R-:W-:Y:S06]  /*1250*/  @P1 BRA `(.L_x_2332) ;  /* 0xfffffff000381947 */ /* 0x000fec000383ffff */
.L_x_2323:
        /* <DEDUP_REMOVED lines=24> */
.L_x_2334:
        /* <DEDUP_REMOVED lines=16> */
.L_x_2340:
        /* <DEDUP_REMOVED lines=16> */
.L_x_2333:
[----:B--2---:R-:W-:Y:S02]  /*15e0*/  IMAD.MOV.U32 R15, RZ, RZ, R6 ;  /* 0x000000ffff0f7224 */ /* 0x004fe400078e0006 */
[----:B------:R-:W-:Y:S02]  /*15f0*/  IMAD.MOV.U32 R14, RZ, RZ, 0x1 ;  /* 0x00000001ff0e7424 */ /* 0x000fe400078e00ff */
[----:B------:R-:W-:Y:S02]  /*1600*/  IMAD.MOV.U32 R17, RZ, RZ, RZ ;  /* 0x000000ffff117224 */ /* 0x000fe400078e00ff */
[----:B------:R-:W-:-:S07]  /*1610*/  IMAD.MOV.U32 R12, RZ, RZ, -0x1 ;  /* 0xffffffffff0c7424 */ /* 0x000fce00078e00ff */
[----:B01----:R-:W-:Y:S05]  /*1620*/  WARPSYNC.COLLECTIVE R12, `(.L_x_2335) ;  /* 0x000000000c087348 */ /* 0x003fea0003c00000 */
[----:B------:R2:W3:Y:S02]  /*1630*/  SHFL.UP P5, R13, R15, R14, R17 ;  /* 0x0400000e0f0d7389 */ /* 0x0004e400000a0011 */
[----:B0123--:R-:W-:Y:S05]  /*1640*/  ENDCOLLECTIVE ;  /* 0x000000000000791b */ /* 0x00ffea0003800000 */
.L_x_2335:
        /* <DEDUP_REMOVED lines=8> */
.L_x_2336:
        /* <DEDUP_REMOVED lines=8> */
.L_x_2337:
        /* <DEDUP_REMOVED lines=8> */
.L_x_2338:
        /* <DEDUP_REMOVED lines=8> */
.L_x_2339:
[----:B------:R-:W-:Y:S01]  /*1850*/  IMAD.MOV.U32 R6, RZ, RZ, R13 ;  /* 0x000000ffff067224 */ /* 0x000fe200078e000d */
[----:B------:R-:W-:Y:S06]  /*1860*/  BRA `(.L_x_2340) ;  /* 0xfffffffc001c7947 */ /* 0x000fec000383ffff */
.L_x_2341:
        /* <DEDUP_REMOVED lines=9> */
.L_x_3621:


//--------------------- .text._Z18compute_histogramsIjLi4ELi7ELi128ELb1EEvPKT_Pji --------------------------
	.section	.text._Z18compute_histogramsIjLi4ELi7ELi128ELb1EEvPKT_Pji,"ax",@progbits
	.align	128
        .global         _Z18compute_histogramsIjLi4ELi7ELi128ELb1EEvPKT_Pji
        .type           _Z18compute_histogramsIjLi4ELi7ELi128ELb1EEvPKT_Pji,@function
        .size           _Z18compute_histogramsIjLi4ELi7ELi128ELb1EEvPKT_Pji,(.L_x_3622 - _Z18compute_histogramsIjLi4ELi7ELi128ELb1EEvPKT_Pji)
        .other          _Z18compute_histogramsIjLi4ELi7ELi128ELb1EEvPKT_Pji,@"STO_CUDA_ENTRY STV_DEFAULT"
_Z18compute_histogramsIjLi4ELi7ELi128ELb1EEvPKT_Pji:
.text._Z18compute_histogramsIjLi4ELi7ELi128ELb1EEvPKT_Pji:
        /* <DEDUP_REMOVED lines=11> */
.L_x_2344:
[----:B-1----:R-:W-:-:S04]  /*00b0*/  IMAD.WIDE R4, R9, 0x4, R6 ;  /* 0x0000000409047825 */ /* 0x002fc800078e0206 */
[----:B0-----:R-:W-:Y:S01]  /*00c0*/  IMAD R9, R8, 0x80, R9 ;  /* 0x0000008008097824 */ /* 0x001fe200078e0209 */
[----:B------:R2:W-:Y:S04]  /*00d0*/  STG.E desc[UR6][R4.64], RZ ;  /* 0x000000ff04007986 */ /* 0x0005e8000c101906 */
[----:B------:R-:W-:-:S13]  /*00e0*/  ISETP.GE.AND P0, PT, R9, 0x200, PT ;  /* 0x000002000900780c */ /* 0x000fda0003f06270 */
[----:B--2---:R-:W-:Y:S05]  /*00f0*/  @!P0 BRA `(.L_x_2344) ;  /* 0xfffffffc00ec8947 */ /* 0x004fea000383ffff */
.L_x_2343:
[----:B------:R-:W-:Y:S05]  /*0100*/  BSYNC.RECONVERGENT B0 ;  /* 0x0000000000007941 */ /* 0x000fea0003800200 */
.L_x_2342:
        /* <DEDUP_REMOVED lines=35> */
.L_x_2347:
[C---:B------:R-:W-:Y:S01]  /*0340*/  ISETP.GE.U32.AND P0, PT, R7.reuse, 0x180, PT ;  /* 0x000001800700780c */ /* 0x040fe20003f06070 */
[----:B------:R0:W-:Y:S01]  /*0350*/  STS [R6], RZ ;  /* 0x000000ff06007388 */ /* 0x0001e20000000800 */
[----:B------:R-:W-:Y:S02]  /*0360*/  VIADD R7, R7, 0x80 ;  /* 0x0000008007077836 */ /* 0x000fe40000000000 */
[----:B0-----:R-:W-:-:S09]  /*0370*/  VIADD R6, R6, 0x200 ;  /* 0x0000020006067836 */ /* 0x001fd20000000000 */
[----:B------:R-:W-:Y:S05]  /*0380*/  @!P0 BRA `(.L_x_2347) ;  /* 0xfffffffc00ec8947 */ /* 0x000fea000383ffff */
.L_x_2346:
[----:B------:R-:W-:Y:S05]  /*0390*/  BSYNC.RECONVERGENT B0 ;  /* 0x0000000000007941 */ /* 0x000fea0003800200 */
.L_x_2345:
[----:B------:R-:W-:Y:S01]  /*03a0*/  @!P4 IMAD.MOV R9, RZ, RZ, -R9 ;  /* 0x000000ffff09c224 */ /* 0x000fe200078e0a09 */
[----:B------:R-:W-:Y:S01]  /*03b0*/  @!P1 LOP3.LUT R9, RZ, R5, RZ, 0x33, !PT ;  /* 0x00000005ff099212 */ /* 0x000fe200078e33ff */
[----:B------:R-:W-:Y:S03]  /*03c0*/  BAR.SYNC.DEFER_BLOCKING 0x0 ;  /* 0x0000000000007b1d */ /* 0x000fe60000010000 */
[----:B------:R-:W-:-:S13]  /*03d0*/  ISETP.GE.AND P0, PT, R9, 0x1, PT ;  /* 0x000000010900780c */ /* 0x000fda0003f06270 */
[----:B------:R-:W-:Y:S05]  /*03e0*/  @!P0 BRA `(.L_x_2348) ;  /* 0x0000000c00d08947 */ /* 0x000fea0003800000 */
[----:B------:R-:W-:Y:S01]  /*03f0*/  IMAD.MOV R6, RZ, RZ, -R9 ;  /* 0x000000ffff067224 */ /* 0x000fe200078e0a09 */
[----:B------:R-:W0:Y:S06]  /*0400*/  LDCU UR8, c[0x0][0x390] ;  /* 0x00007200ff0877ac */ /* 0x000e2c0008000800 */
.L_x_2357:
        /* <DEDUP_REMOVED lines=70> */
.L_x_2350:
[----:B------:R-:W-:Y:S05]  /*0870*/  BSYNC.RECONVERGENT B0 ;  /* 0x0000000000007941 */ /* 0x000fea0003800200 */
.L_x_2349:
        /* <DEDUP_REMOVED lines=57> */
.L_x_2352:
[----:B------:R-:W-:Y:S05]  /*0c10*/  BSYNC.RECONVERGENT B0 ;  /* 0x0000000000007941 */ /* 0x000fea0003800200 */
.L_x_2351:
        /* <DEDUP_REMOVED lines=57> */
.L_x_2354:
[----:B------:R-:W-:Y:S05]  /*0fb0*/  BSYNC.RECONVERGENT B0 ;  /* 0x0000000000007941 */ /* 0x000fea0003800200 */
.L_x_2353:
        /* <DEDUP_REMOVED lines=52> */
.L_x_2356:
[----:B------:R-:W-:Y:S05]  /*1300*/  BSYNC.RECONVERGENT B0 ;  /* 0x0000000000007941 */ /* 0x000fea0003800200 */
.L_x_2355:
[----:B------:R-:W-:Y:S01]  /*1310*/  IMAD.IADD R2, R5, 0x1, R2 ;  /* 0x0000000105027824 */ /* 0x000fe200078e0202 */
[----:B------:R-:W-:Y:S06]  /*1320*/  @P1 BRA `(.L_x_2357) ;  /* 0xfffffff000381947 */ /* 0x000fec000383ffff */
.L_x_2348:
        /* <DEDUP_REMOVED lines=17> */
.L_x_2358:
        /* <DEDUP_REMOVED lines=35> */
.L_x_2360:
[----:B------:R-:W2:Y:S04]  /*1670*/  LD.E.STRONG.GPU R5, desc[UR6][R2.64+0x4] ;  /* 0x0000040602057980 */ /* 0x000ea8000c10f900 */
[----:B--2---:R-:W-:Y:S01]  /*1680*/  CCTL.IVALL ;  /* 0x00000000ff00798f */ /* 0x004fe20002000000 */
[----:B------:R-:W-:Y:S05]  /*1690*/  YIELD ;  /* 0x0000000000007946 */ /* 0x000fea0003800000 */
[----:B------:R-:W-:-:S04]  /*16a0*/  LOP3.LUT R5, R5, R4, RZ, 0x3c, !PT ;  /* 0x0000000405057212 */ /* 0x000fc800078e3cff */
[----:B------:R-:W-:-:S13]  /*16b0*/  ISETP.GT.AND P0, PT, R5, -0x1, PT ;  /* 0xffffffff0500780c */ /* 0x000fda0003f04270 */
[----:B------:R-:W-:Y:S05]  /*16c0*/  @P0 BRA `(.L_x_2360) ;  /* 0xfffffffc00e80947 */ /* 0x000fea000383ffff */
.L_x_2359:
        /* <DEDUP_REMOVED lines=24> */
.L_x_2362:
        /* <DEDUP_REMOVED lines=16> */
.L_x_2368:
        /* <DEDUP_REMOVED lines=16> */
.L_x_2361:
[----:B-1----:R-:W-:Y:S02]  /*1a50*/  IMAD.MOV.U32 R15, RZ, RZ, R6 ;  /* 0x000000ffff0f7224 */ /* 0x002fe400078e0006 */
[----:B------:R-:W-:Y:S02]  /*1a60*/  IMAD.MOV.U32 R14, RZ, RZ, 0x1 ;  /* 0x00000001ff0e7424 */ /* 0x000fe400078e00ff */
[----:B------:R-:W-:Y:S02]  /*1a70*/  IMAD.MOV.U32 R17, RZ, RZ, RZ ;  /* 0x000000ffff117224 */ /* 0x000fe400078e00ff */
[----:B------:R-:W-:-:S07]  /*1a80*/  IMAD.MOV.U32 R12, RZ, RZ, -0x1 ;  /* 0xffffffffff0c7424 */ /* 0x000fce00078e00ff */
[----:B0-2---:R-:W-:Y:S05]  /*1a90*/  WARPSYNC.COLLECTIVE R12, `(.L_x_2363) ;  /* 0x000000000c087348 */ /* 0x005fea0003c00000 */
[----:B------:R1:W3:Y:S02]  /*1aa0*/  SHFL.UP P5, R13, R15, R14, R17 ;  /* 0x0400000e0f0d7389 */ /* 0x0002e400000a0011 */
[----:B0123--:R-:W-:Y:S05]  /*1ab0*/  ENDCOLLECTIVE ;  /* 0x000000000000791b */ /* 0x00ffea0003800000 */
.L_x_2363:
        /* <DEDUP_REMOVED lines=8> */
.L_x_2364:
        /* <DEDUP_REMOVED lines=8> */
.L_x_2365:
        /* <DEDUP_REMOVED lines=8> */
.L_x_2366:
        /* <DEDUP_REMOVED lines=8> */
.L_x_2367:
[----:B------:R-:W-:Y:S01]  /*1cc0*/  IMAD.MOV.U32 R6, RZ, RZ, R13 ;  /* 0x000000ffff067224 */ /* 0x000fe200078e000d */
[----:B------:R-:W-:Y:S06]  /*1cd0*/  BRA `(.L_x_2368) ;  /* 0xfffffffc001c7947 */ /* 0x000fec000383ffff */
.L_x_2369:
        /* <DEDUP_REMOVED lines=10> */
.L_x_3622:


//--------------------- .text._Z18compute_histogramsIjLi4ELi7ELi128ELb0EEvPKT_Pji --------------------------
	.section	.text._Z18compute_histogramsIjLi4ELi7ELi128ELb0EEvPKT_Pji,"ax",@progbits
	.align	128
        .global         _Z18compute_histogramsIjLi4ELi7ELi128ELb0EEvPKT_Pji
        .type           _Z18compute_histogramsIjLi4ELi7ELi128ELb0EEvPKT_Pji,@function
        .size           _Z18compute_histogramsIjLi4ELi7ELi128ELb0EEvPKT_Pji,(.L_x_3623 - _Z18compute_histogramsIjLi4ELi7ELi128ELb0EEvPKT_Pji)
        .other          _Z18compute_histogramsIjLi4ELi7ELi128ELb0EEvPKT_Pji,@"STO_CUDA_ENTRY STV_DEFAULT"
_Z18compute_histogramsIjLi4ELi7ELi128ELb0EEvPKT_Pji:
.text._Z18compute_histogramsIjLi4ELi7ELi128ELb0EEvPKT_Pji:
        /* <DEDUP_REMOVED lines=9> */
.L_x_2371:
[C---:B------:R-:W-:Y:S01]  /*0090*/  ISETP.GE.U32.AND P0, PT, R3.reuse, 0x180, PT ;  /* 0x000001800300780c */ /* 0x040fe20003f06070 */
[----:B------:R0:W-:Y:S01]  /*00a0*/  STS [R2], RZ ;  /* 0x000000ff02007388 */ /* 0x0001e20000000800 */
[----:B------:R-:W-:Y:S02]  /*00b0*/  VIADD R3, R3, 0x80 ;  /* 0x0000008003037836 */ /* 0x000fe40000000000 */
[----:B0-----:R-:W-:-:S09]  /*00c0*/  VIADD R2, R2, 0x200 ;  /* 0x0000020002027836 */ /* 0x001fd20000000000 */
[----:B------:R-:W-:Y:S05]  /*00d0*/  @!P0 BRA `(.L_x_2371) ;  /* 0xfffffffc00ec8947 */ /* 0x000fea000383ffff */
[----:B------:R-:W-:Y:S05]  /*00e0*/  BSYNC.RECONVERGENT B0 ;  /* 0x0000000000007941 */ /* 0x000fea0003800200 */
.L_x_2370:
        /* <DEDUP_REMOVED lines=37> */
.L_x_2381:
        /* <DEDUP_REMOVED lines=70> */
.L_x_2374:
[----:B------:R-:W-:Y:S05]  /*07a0*/  BSYNC.RECONVERGENT B0 ;  /* 0x0000000000007941 */ /* 0x000fea0003800200 */
.L_x_2373:
        /* <DEDUP_REMOVED lines=57> */
.L_x_2376:
[----:B------:R-:W-:Y:S05]  /*0b40*/  BSYNC.RECONVERGENT B0 ;  /* 0x0000000000007941 */ /* 0x000fea0003800200 */
.L_x_2375:
        /* <DEDUP_REMOVED lines=57> */
.L_x_2378:
[----:B------:R-:W-:Y:S05]  /*0ee0*/  BSYNC.RECONVERGENT B0 ;  /* 0x0000000000007941 */ /* 0x000fea0003800200 */
.L_x_2377:
        /* <DEDUP_REMOVED lines=52> */
.L_x_2380:
[----:B------:R-:W-:Y:S05]  /*1230*/  BSYNC.RECONVERGENT B0 ;  /* 0x0000000000007941 */ /* 0x000fea0003800200 */
.L_x_2379:
[----:B------:R-:W-:Y:S01]  /*1240*/  IMAD.IADD R5, R2, 0x1, R5 ;  /* 0x0000000102057824 */ /* 0x000fe200078e0205 */
[----:B------:R-:W-:Y:S06]  /*1250*/  @P1 BRA `(.L_x_2381) ;  /* 0xfffffff000381947 */ /* 0x000fec000383ffff */
.L_x_2372:
        /* <DEDUP_REMOVED lines=22> */
.L_x_2383:
        /* <DEDUP_REMOVED lines=16> */
.L_x_2389:
        /* <DEDUP_REMOVED lines=16> */
.L_x_2382:
[----:B-1----:R-:W-:Y:S02]  /*15c0*/  IMAD.MOV.U32 R15, RZ, RZ, R6 ;  /* 0x000000ffff0f7224 */ /* 0x002fe400078e0006 */
[----:B------:R-:W-:Y:S02]  /*15d0*/  IMAD.MOV.U32 R14, RZ, RZ, 0x1 ;  /* 0x00000001ff0e7424 */ /* 0x000fe400078e00ff */
[----:B------:R-:W-:Y:S02]  /*15e0*/  IMAD.MOV.U32 R17, RZ, RZ, RZ ;  /* 0x000000ffff117224 */ /* 0x000fe400078e00ff */
[----:B------:R-:W-:-:S07]  /*15f0*/  IMAD.MOV.U32 R12, RZ, RZ, -0x1 ;  /* 0xffffffffff0c7424 */ /* 0x000fce00078e00ff */
[----:B0--3--:R-:W-:Y:S05]  /*1600*/  WARPSYNC.COLLECTIVE R12, `(.L_x_2384) ;  /* 0x000000000c087348 */ /* 0x009fea0003c00000 */
[----:B------:R1:W2:Y:S02]  /*1610*/  SHFL.UP P5, R13, R15, R14, R17 ;  /* 0x0400000e0f0d7389 */ /* 0x0002a400000a0011 */
[----:B0123--:R-:W-:Y:S05]  /*1620*/  ENDCOLLECTIVE ;  /* 0x000000000000791b */ /* 0x00ffea0003800000 */
.L_x_2384:
        /* <DEDUP_REMOVED lines=8> */
.L_x_2385:
        /* <DEDUP_REMOVED lines=8> */
.L_x_2386:
        /* <DEDUP_REMOVED lines=8> */
.L_x_2387:
        /* <DEDUP_REMOVED lines=8> */
.L_x_2388:
[----:B------:R-:W-:Y:S01]  /*1830*/  IMAD.MOV.U32 R6, RZ, RZ, R13 ;  /* 0x000000ffff067224 */ /* 0x000fe200078e000d */
[----:B------:R-:W-:Y:S06]  /*1840*/  BRA `(.L_x_2389) ;  /* 0xfffffffc001c7947 */ /* 0x000fec000383ffff */
.L_x_2390:
        /* <DEDUP_REMOVED lines=11> */
.L_x_3623:


//--------------------- .text._Z18compute_histogramsIjLi4ELi7ELi64ELb1EEvPKT_Pji --------------------------
	.section	.text._Z18compute_histogramsIjLi4ELi7ELi64ELb1EEvPKT_Pji,"ax",@progbits
	.align	128
        .global         _Z18compute_histogramsIjLi4ELi7ELi64ELb1EEvPKT_Pji
        .type           _Z18compute_histogramsIjLi4ELi7ELi64ELb1EEvPKT_Pji,@function
        .size           _Z18compute_histogramsIjLi4ELi7ELi64ELb1EEvPKT_Pji,(.L_x_3624 - _Z18compute_histogramsIjLi4ELi7ELi64ELb1EEvPKT_Pji)
        .other          _Z18compute_histogramsIjLi4ELi7ELi64ELb1EEvPKT_Pji,@"STO_CUDA_ENTRY STV_DEFAULT"
_Z18compute_histogramsIjLi4ELi7ELi64ELb1EEvPKT_Pji:
.text._Z18compute_histogramsIjLi4ELi7ELi64ELb1EEvPKT_Pji:
        /* <DEDUP_REMOVED lines=11> */
.L_x_2393:
[----:B-1----:R-:W-:-:S04]  /*00b0*/  IMAD.WIDE R4, R9, 0x4, R6 ;  /* 0x0000000409047825 */ /* 0x002fc800078e0206 */
[----:B0-----:R-:W-:Y:S01]  /*00c0*/  IMAD R9, R8, 0x40, R9 ;  /* 0x0000004008097824 */ /* 0x001fe200078e0209 */
[----:B------:R2:W-:Y:S04]  /*00d0*/  STG.E desc[UR8][R4.64], RZ ;  /* 0x000000ff04007986 */ /* 0x0005e8000c101908 */
[----:B------:R-:W-:-:S13]  /*00e0*/  ISETP.GE.AND P0, PT, R9, 0x200, PT ;  /* 0x000002000900780c */ /* 0x000fda0003f06270 */
[----:B--2---:R-:W-:Y:S05]  /*00f0*/  @!P0 BRA `(.L_x_2393) ;  /* 0xfffffffc00ec8947 */ /* 0x004fea000383ffff */
.L_x_2392:
[----:B------:R-:W-:Y:S05]  /*0100*/  BSYNC.RECONVERGENT B0 ;  /* 0x0000000000007941 */ /* 0x000fea0003800200 */
.L_x_2391:
        /* <DEDUP_REMOVED lines=30> */
[----:B------:R-:W0:Y:S01]  /*02f0*/  S2R R8, SR_CgaCtaId ;  /* 0x0000000000087919 */ /* 0x000e220000008800 */
[----:B------:R-:W-:Y:S01]  /*0300*/  MOV R7, 0x400 ;  /* 0x0000040000077802 */ /* 0x000fe20000000f00 */
[----:B------:R-:W-:-:S03]  /*0310*/  IMAD.MOV.U32 R6, RZ, RZ, R0 ;  /* 0x000000ffff067224 */ /* 0x000fc600078e0000 */
[----:B0-----:R-:W-:-:S07]  /*0320*/  LEA R7, R8, R7, 0x18 ;  /* 0x0000000708077211 */ /* 0x001fce00078ec0ff */
.L_x_2396:
[C---:B------:R-:W-:Y:S01]  /*0330*/  IMAD R8, R6.reuse, 0x4, R7 ;  /* 0x0000000406087824 */ /* 0x040fe200078e0207 */
[C---:B------:R-:W-:Y:S01]  /*0340*/  ISETP.GE.U32.AND P0, PT, R6.reuse, 0x1c0, PT ;  /* 0x000001c00600780c */ /* 0x040fe20003f06070 */
[----:B------:R-:W-:-:S03]  /*0350*/  VIADD R6, R6, 0x40 ;  /* 0x0000004006067836 */ /* 0x000fc60000000000 */
[----:B------:R0:W-:Y:S09]  /*0360*/  STS [R8], RZ ;  /* 0x000000ff08007388 */ /* 0x0001f20000000800 */
[----:B0-----:R-:W-:Y:S05]  /*0370*/  @!P0 BRA `(.L_x_2396) ;  /* 0xfffffffc00ec8947 */ /* 0x001fea000383ffff */
.L_x_2395:
[----:B------:R-:W-:Y:S05]  /*0380*/  BSYNC.RECONVERGENT B0 ;  /* 0x0000000000007941 */ /* 0x000fea0003800200 */
.L_x_2394:
[----:B------:R-:W-:Y:S01]  /*0390*/  IMAD.MOV.U32 R6, RZ, RZ, R9 ;  /* 0x000000ffff067224 */ /* 0x000fe200078e0009 */
[----:B------:R-:W-:Y:S03]  /*03a0*/  BAR.SYNC.DEFER_BLOCKING 0x0 ;  /* 0x0000000000007b1d */ /* 0x000fe60000010000 */
[----:B------:R-:W-:Y:S01]  /*03b0*/  @!P4 IMAD.MOV R6, RZ, RZ, -R6 ;  /* 0x000000ffff06c224 */ /* 0x000fe200078e0a06 */
[----:B------:R-:W-:-:S04]  /*03c0*/  @!P1 LOP3.LUT R6, RZ, R5, RZ, 0x33, !PT ;  /* 0x00000005ff069212 */ /* 0x000fc800078e33ff */
[----:B------:R-:W-:-:S13]  /*03d0*/  ISETP.GE.AND P0, PT, R6, 0x1, PT ;  /* 0x000000010600780c */ /* 0x000fda0003f06270 */
[----:B------:R-:W-:Y:S05]  /*03e0*/  @!P0 BRA `(.L_x_2397) ;  /* 0x0000000c00d08947 */ /* 0x000fea0003800000 */
[----:B------:R-:W0:Y:S01]  /*03f0*/  LDCU UR7, c[0x0][0x390] ;  /* 0x00007200ff0777ac */ /* 0x000e220008000800 */
[----:B------:R-:W-:-:S05]  /*0400*/  UMOV UR4, URZ ;  /* 0x000000ff00047c82 */ /* 0x000fca0008000000 */
.L_x_2406:
        /* <DEDUP_REMOVED lines=16> */
[----:B------:R-:W-:Y:S02]  /*0510*/  SHF.R.U32.HI R15, RZ, 0x3, R8 ;  /* 0x00000003ff0f7819 */ /* 0x000fe40000011608 */
[----:B------:R-:W-:Y:S02]  /*0520*/  VOTE.ANY R9, PT, !P1 ;  /* 0x0000000000097806 */ /* 0x000fe400048e0100 */
[----:B------:R-:W-:Y:S02]  /*0530*/  VOTE.ANY R10, PT, !P0 ;  /* 0x00000000000a7806 */ /* 0x000fe400040e0100 */
[----:B------:R-:W-:-:S02]  /*0540*/  ISETP.NE.U32.AND P0, PT, R14, 0x1, PT ;  /* 0x000000010e00780c */ /* 0x000fc40003f05070 */
[----:B------:R-:W-:Y:S02]  /*0550*/  LOP3.LUT R15, R15, 0x1, RZ, 0xc0, !PT ;  /* 0x000000010f0f7812 */ /* 0x000fe400078ec0ff */
[----:B------:R-:W-:Y:S01]  /*0560*/  LOP3.LUT R9, R9, R10, R12, 0x60, !PT ;  /* 0x0000000a09097212 */ /* 0x000fe200078e600c */
[----:B------:R-:W-:Y:S01]  /*0570*/  VIADD R10, R13, 0xffffffff ;  /* 0xffffffff0d0a7836 */ /* 0x000fe20000000000 */
        /* <DEDUP_REMOVED lines=48> */
.L_x_2399:
[----:B------:R-:W-:Y:S05]  /*0880*/  BSYNC.RECONVERGENT B0 ;  /* 0x0000000000007941 */ /* 0x000fea0003800200 */
.L_x_2398:
        /* <DEDUP_REMOVED lines=57> */
.L_x_2401:
[----:B------:R-:W-:Y:S05]  /*0c20*/  BSYNC.RECONVERGENT B0 ;  /* 0x0000000000007941 */ /* 0x000fea0003800200 */
.L_x_2400:
        /* <DEDUP_REMOVED lines=57> */
.L_x_2403:
[----:B------:R-:W-:Y:S05]  /*0fc0*/  BSYNC.RECONVERGENT B0 ;  /* 0x0000000000007941 */ /* 0x000fea0003800200 */
.L_x_2402:
[----:B------:R-:W-:Y:S01]  /*0fd0*/  LOP3.LUT R15, R15, 0x1, RZ, 0xc0, !PT ;  /* 0x000000010f0f7812 */ /* 0x000fe200078ec0ff */
[----:B0-----:R-:W-:Y:S01]  /*0fe0*/  VIADD R12, R13, 0xffffffff ;  /* 0xffffffff0d0c7836 */ /* 0x001fe20000000000 */
[----:B------:R-:W-:Y:S01]  /*0ff0*/  SHF.R.U32.HI R16, RZ, 0x18, R8 ;  /* 0x00000018ff107819 */ /* 0x000fe20000011608 */
[----:B------:R-:W-:Y:S01]  /*1000*/  VIADD R14, R14, 0xffffffff ;  /* 0xffffffff0e0e7836 */ /* 0x000fe20000000000 */
[----:B------:R-:W-:Y:S01]  /*1010*/  ISETP.NE.U32.AND P0, PT, R15, 0x1, PT ;  /* 0x000000010f00780c */ /* 0x000fe20003f05070 */
[----:B------:R-:W-:Y:S01]  /*1020*/  UIADD3 UR4, UPT, UPT, UR4, 0x1, URZ ;  /* 0x0000000104047890 */ /* 0x000fe2000fffe0ff */
        /* <DEDUP_REMOVED lines=46> */
.L_x_2405:
[----:B------:R-:W-:Y:S05]  /*1310*/  BSYNC.RECONVERGENT B0 ;  /* 0x0000000000007941 */ /* 0x000fea0003800200 */
.L_x_2404:
[----:B------:R-:W-:Y:S05]  /*1320*/  @P1 BRA `(.L_x_2406) ;  /* 0xfffffff000381947 */ /* 0x000fea000383ffff */
.L_x_2397:
        /* <DEDUP_REMOVED lines=17> */
.L_x_2407:
        /* <DEDUP_REMOVED lines=35> */
.L_x_2409:
[----:B------:R-:W2:Y:S04]  /*1670*/  LD.E.STRONG.GPU R5, desc[UR8][R2.64+0x4] ;  /* 0x0000040802057980 */ /* 0x000ea8000c10f900 */
[----:B--2---:R-:W-:Y:S01]  /*1680*/  CCTL.IVALL ;  /* 0x00000000ff00798f */ /* 0x004fe20002000000 */
[----:B------:R-:W-:Y:S05]  /*1690*/  YIELD ;  /* 0x0000000000007946 */ /* 0x000fea0003800000 */
[----:B------:R-:W-:-:S04]  /*16a0*/  LOP3.LUT R5, R5, R4, RZ, 0x3c, !PT ;  /* 0x0000000405057212 */ /* 0x000fc800078e3cff */
[----:B------:R-:W-:-:S13]  /*16b0*/  ISETP.GT.AND P0, PT, R5, -0x1, PT ;  /* 0xffffffff0500780c */ /* 0x000fda0003f04270 */
[----:B------:R-:W-:Y:S05]  /*16c0*/  @P0 BRA `(.L_x_2409) ;  /* 0xfffffffc00e80947 */ /* 0x000fea000383ffff */
.L_x_2408:
[----:B------:R-:W-:Y:S05]  /*16d0*/  WARPSYNC.ALL ;  /* 0x0000000000007948 */ /* 0x000fea0003800000 */
[----:B------:R-:W-:Y:S06]  /*16e0*/  BAR.SYNC.DEFER_BLOCKING 0x0 ;  /* 0x0000000000007b1d */ /* 0x000fec0000010000 */
[----:B------:R-:W-:Y:S05]  /*16f0*/  @P1 EXIT ;  /* 0x000000000000194d */ /* 0x000fea0003800000 */
[----:B------:R-:W0:Y:S01]  /*1700*/  S2UR UR5, SR_CgaCtaId ;  /* 0x00000000000579c3 */ /* 0x000e220000008800 */
[----:B------:R-:W-:Y:S01]  /*1710*/  UMOV UR4, 0x400 ;  /* 0x0000040000047882 */ /* 0x000fe20000000000 */
[----:B------:R-:W-:Y:S02]  /*1720*/  LOP3.LUT R6, R0, 0x1f, RZ, 0xc0, !PT ;  /* 0x0000001f00067812 */ /* 0x000fe400078ec0ff */
[----:B------:R-:W-:Y:S01]  /*1730*/  SHF.R.U32.HI R7, RZ, 0x5, R0 ;  /* 0x00000005ff077819 */ /* 0x000fe20000011600 */
[----:B0-----:R-:W-:-:S06]  /*1740*/  ULEA UR4, UR5, UR4, 0x18 ;  /* 0x0000000405047291 */ /* 0x001fcc000f8ec0ff */
[----:B------:R-:W-:-:S07]  /*1750*/  LEA R0, R6, UR4, 0x2 ;  /* 0x0000000406007c11 */ /* 0x000fce000f8e10ff */
.L_x_2412:
[C---:B------:R-:W-:Y:S01]  /*1760*/  LEA R8, R7.reuse, UR4, 0x9 ;  /* 0x0000000407087c11 */ /* 0x040fe2000f8e48ff */
[----:B------:R-:W0:Y:S01]  /*1770*/  S2R R2, SR_LANEID ;  /* 0x0000000000027919 */ /* 0x000e220000000000 */
[----:B-1----:R-:W1:Y:S01]  /*1780*/  LDC.64 R4, c[0x0][0x388] ;  /* 0x0000e200ff047b82 */ /* 0x002e620000000a00 */
[C---:B------:R-:W-:Y:S01]  /*1790*/  ISETP.GE.U32.AND P5, PT, R7.reuse, 0x2, PT ;  /* 0x000000020700780c */ /* 0x040fe20003fa6070 */
[C---:B------:R-:W-:Y:S02]  /*17a0*/  IMAD R10, R7.reuse, 0x200, R0 ;  /* 0x00000200070a7824 */ /* 0x040fe400078e0200 */
[----:B------:R-:W2:Y:S01]  /*17b0*/  LDS R8, [R8] ;  /* 0x0000000008087984 */ /* 0x000ea20000000800 */
[--C-:B------:R-:W-:Y:S02]  /*17c0*/  IMAD R9, R7, 0x80, R6.reuse ;  /* 0x0000008007097824 */ /* 0x100fe400078e0206 */
[----:B------:R-:W-:Y:S02]  /*17d0*/  IMAD.MOV.U32 R11, RZ, RZ, RZ ;  /* 0x000000ffff0b7224 */ /* 0x000fe400078e00ff */
[----:B------:R-:W-:-:S02]  /*17e0*/  IMAD.MOV.U32 R12, RZ, RZ, R6 ;  /* 0x000000ffff0c7224 */ /* 0x000fc400078e0006 */
[----:B------:R-:W-:Y:S01]  /*17f0*/  VIADD R7, R7, 0x2 ;  /* 0x0000000207077836 */ /* 0x000fe20000000000 */
[C---:B0-----:R-:W-:Y:S02]  /*1800*/  ISETP.NE.AND P4, PT, R2.reuse, RZ, PT ;  /* 0x000000ff0200720c */ /* 0x041fe40003f85270 */
[C---:B------:R-:W-:Y:S02]  /*1810*/  ISETP.GE.U32.AND P3, PT, R2.reuse, 0x2, PT ;  /* 0x000000020200780c */ /* 0x040fe40003f66070 */
[C---:B------:R-:W-:Y:S02]  /*1820*/  ISETP.GE.U32.AND P2, PT, R2.reuse, 0x4, PT ;  /* 0x000000040200780c */ /* 0x040fe40003f46070 */
[C---:B------:R-:W-:Y:S02]  /*1830*/  ISETP.GE.U32.AND P1, PT, R2.reuse, 0x8, PT ;  /* 0x000000080200780c */ /* 0x040fe40003f26070 */
[----:B------:R-:W-:-:S13]  /*1840*/  ISETP.GE.U32.AND P0, PT, R2, 0x10, PT ;  /* 0x000000100200780c */ /* 0x000fda0003f06070 */
.L_x_2411:
[----:B------:R0:W3:Y:S01]  /*1850*/  LDS R13, [R10] ;  /* 0x000000000a0d7984 */ /* 0x0000e20000000800 */
[----:B------:R-:W-:Y:S01]  /*1860*/  UMOV UR5, 0xffffffff ;  /* 0xffffffff00057882 */ /* 0x000fe20000000000 */
[----:B-1----:R-:W-:Y:S02]  /*1870*/  IMAD.WIDE.U32 R2, R9, 0x4, R4 ;  /* 0x0000000409027825 */ /* 0x002fe400078e0004 */
[----:B------:R-:W-:Y:S05]  /*1880*/  BRA.DIV UR5, `(.L_x_2410) ;  /* 0x00000002056c7947 */ /* 0x000fea000b800000 */
[----:B---3--:R-:W1:Y:S02]  /*1890*/  SHFL.UP PT, R14, R13, 0x1, RZ ;  /* 0x042000000d0e7989 */ /* 0x008e6400000e00ff */
        /* <DEDUP_REMOVED lines=12> */
.L_x_2418:
[----:B---3--:R-:W-:-:S05]  /*1960*/  SEL R14, R13, RZ, P0 ;  /* 0x000000ff0d0e7207 */ /* 0x008fca0000000000 */
[----:B------:R-:W-:-:S05]  /*1970*/  IMAD.IADD R14, R17, 0x1, R14 ;  /* 0x00000001110e7824 */ /* 0x000fca00078e020e */
[----:B--2---:R-:W-:-:S05]  /*1980*/  IADD3 R13, PT, PT, R14, R11, -R8 ;  /* 0x0000000b0e0d7210 */ /* 0x004fca0007ffe808 */
[----:B------:R-:W-:Y:S01]  /*1990*/  REDG.E.ADD.STRONG.GPU desc[UR8][R2.64], R13 ;  /* 0x0000000d0200798e */ /* 0x000fe2000c12e108 */
[----:B------:R-:W-:Y:S05]  /*19a0*/  WARPSYNC.ALL ;  /* 0x0000000000007948 */ /* 0x000fea0003800000 */
[----:B------:R-:W2:Y:S01]  /*19b0*/  SHFL.IDX PT, R14, R14, 0x1f, 0x1f ;  /* 0x03e01f000e0e7f89 */ /* 0x000ea200000e0000 */
[C---:B------:R-:W-:Y:S01]  /*19c0*/  ISETP.GE.U32.AND P6, PT, R12.reuse, 0x60, PT ;  /* 0x000000600c00780c */ /* 0x040fe20003fc6070 */
[----:B------:R-:W-:Y:S02]  /*19d0*/  VIADD R12, R12, 0x20 ;  /* 0x000000200c0c7836 */ /* 0x000fe40000000000 */
[----:B0-----:R-:W-:-:S02]  /*19e0*/  VIADD R10, R10, 0x80 ;  /* 0x000000800a0a7836 */ /* 0x001fc40000000000 */
[----:B------:R-:W-:Y:S02]  /*19f0*/  VIADD R9, R9, 0x20 ;  /* 0x0000002009097836 */ /* 0x000fe40000000000 */
[----:B--2---:R-:W-:-:S06]  /*1a00*/  IMAD.IADD R11, R14, 0x1, R11 ;  /* 0x000000010e0b7824 */ /* 0x004fcc00078e020b */
[----:B------:R-:W-:Y:S05]  /*1a10*/  @!P6 BRA `(.L_x_2411) ;  /* 0xfffffffc008ce947 */ /* 0x000fea000383ffff */
[----:B------:R-:W-:Y:S05]  /*1a20*/  @!P5 BRA `(.L_x_2412) ;  /* 0xfffffffc004cd947 */ /* 0x000fea000383ffff */
[----:B------:R-:W-:Y:S05]  /*1a30*/  EXIT ;  /* 0x000000000000794d */ /* 0x000fea0003800000 */
.L_x_2410:
[----:B---3--:R-:W-:Y:S02]  /*1a40*/  IMAD.MOV.U32 R21, RZ, RZ, R13 ;  /* 0x000000ffff157224 */ /* 0x008fe400078e000d */
[----:B------:R-:W-:Y:S02]  /*1a50*/  IMAD.MOV.U32 R20, RZ, RZ, 0x1 ;  /* 0x00000001ff147424 */ /* 0x000fe400078e00ff */
[----:B------:R-:W-:Y:S02]  /*1a60*/  IMAD.MOV.U32 R23, RZ, RZ, RZ ;  /* 0x000000ffff177224 */ /* 0x000fe400078e00ff */
[----:B------:R-:W-:-:S07]  /*1a70*/  IMAD.MOV.U32 R18, RZ, RZ, -0x1 ;  /* 0xffffffffff127424 */ /* 0x000fce00078e00ff */
[----:B0-2---:R-:W-:Y:S05]  /*1a80*/  WARPSYNC.COLLECTIVE R18, `(.L_x_2413) ;  /* 0x0000000012087348 */ /* 0x005fea0003c00000 */
[----:B------:R1:W3:Y:S02]  /*1a90*/  SHFL.UP P6, R19, R21, R20, R23 ;  /* 0x0400001415137389 */ /* 0x0002e400000c0017 */
[----:B0123--:R-:W-:Y:S05]  /*1aa0*/  ENDCOLLECTIVE ;  /* 0x000000000000791b */ /* 0x00ffea0003800000 */
.L_x_2413:
        /* <DEDUP_REMOVED lines=8> */
.L_x_2414:
        /* <DEDUP_REMOVED lines=8> */
.L_x_2415:
        /* <DEDUP_REMOVED lines=8> */
.L_x_2416:
        /* <DEDUP_REMOVED lines=8> */
.L_x_2417:
[----:B------:R-:W-:Y:S01]  /*1cb0*/  IMAD.MOV.U32 R13, RZ, RZ, R19 ;  /* 0x000000ffff0d7224 */ /* 0x000fe200078e0013 */
[----:B------:R-:W-:Y:S06]  /*1cc0*/  BRA `(.L_x_2418) ;  /* 0xfffffffc00247947 */ /* 0x000fec000383ffff */
.L_x_2419:
        /* <DEDUP_REMOVED lines=11> */
.L_x_3624:


//--------------------- .text._Z18compute_histogramsIjLi4ELi7ELi64ELb0EEvPKT_Pji --------------------------
	.section	.text._Z18compute_histogramsIjLi4ELi7ELi64ELb0EEvPKT_Pji,"ax",@progbits
	.align	128
        .global         _Z18compute_histogramsIjLi4ELi7ELi64ELb0EEvPKT_Pji
        .type           _Z18compute_histogramsIjLi4ELi7ELi64ELb0EEvPKT_Pji,@function
        .size           _Z18compute_histogramsIjLi4ELi7ELi64ELb0EEvPKT_Pji,(.L_x_3625 - _Z18compute_histogramsIjLi4ELi7ELi64ELb0EEvPKT_Pji)
        .other          _Z18compute_histogramsIjLi4ELi7ELi64ELb0EEvPKT_Pji,@"STO_CUDA_ENTRY STV_DEFAULT"
_Z18compute_histogramsIjLi4ELi7ELi64ELb0EEvPKT_Pji:
.text._Z18compute_histogramsIjLi4ELi7ELi64ELb0EEvPKT_Pji:
[----:B------:R-:W-:Y:S01]  /*0000*/  LDC R1, c[0x0][0x37c] ;  /* 0x0000df00ff017b82 */ /* 0x000fe20000000800 */
[----:B------:R-:W0:Y:S07]  /*0010*/  S2R R0, SR_TID.X ;  /* 0x0000000000007919 */ /* 0x000e2e0000002100 */
[----:B------:R-:W1:Y:S01]  /*0020*/  S2UR UR5, SR_CgaCtaId ;  /* 0x00000000000579c3 */ /* 0x000e620000008800 */
[----:B------:R-:W-:Y:S01]  /*0030*/  BSSY.RECONVERGENT B0, `(.L_x_2420) ;  /* 0x0000009000007945 */ /* 0x000fe20003800200 */
[----:B------:R-:W-:-:S02]  /*0040*/  UMOV UR4, 0x400 ;  /* 0x0000040000047882 */ /* 0x000fc40000000000 */
[----:B-1----:R-:W-:Y:S01]  /*0050*/  ULEA UR4, UR5, UR4, 0x18 ;  /* 0x0000000405047291 */ /* 0x002fe2000f8ec0ff */
[----:B0-----:R-:W-:-:S11]  /*0060*/  IMAD.MOV.U32 R2, RZ, RZ, R0 ;  /* 0x000000ffff027224 */ /* 0x001fd600078e0000 */
.L_x_2421:
[C---:B------:R-:W-:Y:S02]  /*0070*/  LEA R3, R2.reuse, UR4, 0x2 ;  /* 0x0000000402037c11 */ /* 0x040fe4000f8e10ff */
[C---:B------:R-:W-:Y:S01]  /*0080*/  ISETP.GE.U32.AND P0, PT, R2.reuse, 0x1c0, PT ;  /* 0x000001c00200780c */ /* 0x040fe20003f06070 */
[----:B------:R-:W-:Y:S02]  /*0090*/  VIADD R2, R2, 0x40 ;  /* 0x0000004002027836 */ /* 0x000fe40000000000 */
[----:B------:R0:W-:Y:S10]  /*00a0*/  STS [R3], RZ ;  /* 0x000000ff03007388 */ /* 0x0001f40000000800 */
[----:B0-----:R-:W-:Y:S05]  /*00b0*/  @!P0 BRA `(.L_x_2421) ;  /* 0xfffffffc00ec8947 */ /* 0x001fea000383ffff */
[----:B------:R-:W-:Y:S05]  /*00c0*/  BSYNC.RECONVERGENT B0 ;  /* 0x0000000000007941 */ /* 0x000fea0003800200 */
.L_x_2420:
[----:B------:R-:W0:Y:S08]  /*00d0*/  LDC R2, c[0x0][0x370] ;  /* 0x0000dc00ff027b82 */ /* 0x000e300000000800 */
[----:B------:R-:W-:Y:S06]  /*00e0*/  BAR.SYNC.DEFER_BLOCKING 0x0 ;  /* 0x0000000000007b1d */ /* 0x000fec0000010000 */
[----:B------:R-:W1:Y:S02]  /*00f0*/  LDCU.64 UR8, c[0x0][0x358] ;  /* 0x00006b00ff0877ac */ /* 0x000e640008000a00 */
[----:B------:R-:W2:Y:S01]  /*0100*/  LDC R3, c[0x0][0x390] ;  /* 0x0000e400ff037b82 */ /* 0x000ea20000000800 */
[----:B0-----:R-:W-:-:S05]  /*0110*/  IMAD.SHL.U32 R2, R2, 0x40, RZ ;  /* 0x0000004002027824 */ /* 0x001fca00078e00ff */
[-C--:B------:R-:W-:Y:S02]  /*0120*/  IABS R7, R2.reuse ;  /* 0x0000000200077213 */ /* 0x080fe40000000000 */
[----:B------:R-:W-:Y:S02]  /*0130*/  IABS R10, R2 ;  /* 0x00000002000a7213 */ /* 0x000fe40000000000 */
[----:B------:R-:W0:Y:S01]  /*0140*/  I2F.RP R6, R7 ;  /* 0x0000000700067306 */ /* 0x000e220000209400 */
[----:B--2---:R-:W-:Y:S02]  /*0150*/  IADD3 R3, PT, PT, R2, -0x1, R3 ;  /* 0xffffffff02037810 */ /* 0x004fe40007ffe003 */
[----:B------:R-:W-:-:S05]  /*0160*/  IMAD.MOV R10, RZ, RZ, -R10 ;  /* 0x000000ffff0a7224 */ /* 0x000fca00078e0a0a */
[----:B0-----:R-:W0:Y:S02]  /*0170*/  MUFU.RCP R6, R6 ;  /* 0x0000000600067308 */ /* 0x001e240000001000 */
[----:B0-----:R-:W-:Y:S01]  /*0180*/  VIADD R4, R6, 0xffffffe ;  /* 0x0ffffffe06047836 */ /* 0x001fe20000000000 */
[----:B------:R-:W-:Y:S02]  /*0190*/  IABS R6, R3 ;  /* 0x0000000300067213 */ /* 0x000fe40000000000 */
[----:B------:R-:W-:-:S03]  /*01a0*/  LOP3.LUT R3, R3, R2, RZ, 0x3c, !PT ;  /* 0x0000000203037212 */ /* 0x000fc600078e3cff */
[----:B------:R0:W2:Y:S01]  /*01b0*/  F2I.FTZ.U32.TRUNC.NTZ R5, R4 ;  /* 0x0000000400057305 */ /* 0x0000a2000021f000 */
[----:B------:R-:W-:Y:S01]  /*01c0*/  ISETP.GE.AND P2, PT, R3, RZ, PT ;  /* 0x000000ff0300720c */ /* 0x000fe20003f46270 */
[----:B0-----:R-:W-:Y:S02]  /*01d0*/  IMAD.MOV.U32 R4, RZ, RZ, RZ ;  /* 0x000000ffff047224 */ /* 0x001fe400078e00ff */
[----:B--2---:R-:W-:-:S04]  /*01e0*/  IMAD.MOV R8, RZ, RZ, -R5 ;  /* 0x000000ffff087224 */ /* 0x004fc800078e0a05 */
        /* <DEDUP_REMOVED lines=15> */
[----:B-1----:R-:W-:Y:S05]  /*02e0*/  @!P0 BRA `(.L_x_2422) ;  /* 0x0000000c00dc8947 */ /* 0x002fea0003800000 */
[----:B------:R-:W0:Y:S01]  /*02f0*/  S2UR UR4, SR_CTAID.X ;  /* 0x00000000000479c3 */ /* 0x000e220000002500 */
[----:B------:R-:W1:Y:S01]  /*0300*/  LDCU UR7, c[0x0][0x390] ;  /* 0x00007200ff0777ac */ /* 0x000e620008000800 */
[----:B0-----:R-:W-:-:S06]  /*0310*/  USHF.L.U32 UR4, UR4, 0x6, URZ ;  /* 0x0000000604047899 */ /* 0x001fcc00080006ff */
[----:B------:R-:W-:Y:S01]  /*0320*/  LOP3.LUT R5, R0, UR4, RZ, 0xfc, !PT ;  /* 0x0000000400057c12 */ /* 0x000fe2000f8efcff */
[----:B-1----:R-:W-:-:S06]  /*0330*/  UMOV UR4, URZ ;  /* 0x000000ff00047c82 */ /* 0x002fcc0008000000 */
.L_x_2431:
        /* <DEDUP_REMOVED lines=71> */
.L_x_2424:
[----:B------:R-:W-:Y:S05]  /*07b0*/  BSYNC.RECONVERGENT B0 ;  /* 0x0000000000007941 */ /* 0x000fea0003800200 */
.L_x_2423:
        /* <DEDUP_REMOVED lines=57> */
.L_x_2426:
[----:B------:R-:W-:Y:S05]  /*0b50*/  BSYNC.RECONVERGENT B0 ;  /* 0x0000000000007941 */ /* 0x000fea0003800200 */
.L_x_2425:
        /* <DEDUP_REMOVED lines=57> */
.L_x_2428:
[----:B------:R-:W-:Y:S05]  /*0ef0*/  BSYNC.RECONVERGENT B0 ;  /* 0x0000000000007941 */ /* 0x000fea0003800200 */
.L_x_2427:
        /* <DEDUP_REMOVED lines=52> */
.L_x_2430:
[----:B------:R-:W-:Y:S05]  /*1240*/  BSYNC.RECONVERGENT B0 ;  /* 0x0000000000007941 */ /* 0x000fea0003800200 */
.L_x_2429:
[----:B------:R-:W-:Y:S05]  /*1250*/  @P1 BRA `(.L_x_2431) ;  /* 0xfffffff000381947 */ /* 0x000fea000383ffff */
.L_x_2422:
[----:B------:R-:W1:Y:S08]  /*1260*/  S2UR UR5, SR_CgaCtaId ;  /* 0x00000000000579c3 */ /* 0x000e700000008800 */
[----:B------:R-:W-:Y:S01]  /*1270*/  BAR.SYNC.DEFER_BLOCKING 0x0 ;  /* 0x0000000000007b1d */ /* 0x000fe20000010000 */
[C---:B------:R-:W-:Y:S01]  /*1280*/  IMAD.SHL.U32 R2, R0.reuse, 0x4, RZ ;  /* 0x0000000400027824 */ /* 0x040fe200078e00ff */
[----:B------:R-:W-:-:S02]  /*1290*/  LOP3.LUT R6, R0, 0x1f, RZ, 0xc0, !PT ;  /* 0x0000001f00067812 */ /* 0x000fc400078ec0ff */
[----:B0-----:R-:W-:Y:S02]  /*12a0*/  SHF.R.U32.HI R7, RZ, 0x5, R0 ;  /* 0x00000005ff077819 */ /* 0x001fe40000011600 */
[----:B------:R-:W-:Y:S01]  /*12b0*/  UMOV UR4, 0x400 ;  /* 0x0000040000047882 */ /* 0x000fe20000000000 */
[----:B------:R-:W-:Y:S01]  /*12c0*/  LOP3.LUT R2, R2, 0x7c, RZ, 0xc0, !PT ;  /* 0x0000007c02027812 */ /* 0x000fe200078ec0ff */
[----:B-1----:R-:W-:-:S06]  /*12d0*/  ULEA UR4, UR5, UR4, 0x18 ;  /* 0x0000000405047291 */ /* 0x002fcc000f8ec0ff */
[----:B------:R-:W-:-:S07]  /*12e0*/  VIADD R0, R2, UR4 ;  /* 0x0000000402007c36 */ /* 0x000fce0008000000 */
.L_x_2434:
        /* <DEDUP_REMOVED lines=15> */
.L_x_2433:
        /* <DEDUP_REMOVED lines=17> */
.L_x_2440:
        /* <DEDUP_REMOVED lines=14> */
.L_x_2432:
[----:B---3--:R-:W-:Y:S02]  /*15d0*/  IMAD.MOV.U32 R21, RZ, RZ, R13 ;  /* 0x000000ffff157224 */ /* 0x008fe400078e000d */
[----:B------:R-:W-:Y:S02]  /*15e0*/  IMAD.MOV.U32 R20, RZ, RZ, 0x1 ;  /* 0x00000001ff147424 */ /* 0x000fe400078e00ff */
[----:B------:R-:W-:Y:S02]  /*15f0*/  IMAD.MOV.U32 R23, RZ, RZ, RZ ;  /* 0x000000ffff177224 */ /* 0x000fe400078e00ff */
[----:B------:R-:W-:-:S07]  /*1600*/  IMAD.MOV.U32 R18, RZ, RZ, -0x1 ;  /* 0xffffffffff127424 */ /* 0x000fce00078e00ff */
[----:B0-2---:R-:W-:Y:S05]  /*1610*/  WARPSYNC.COLLECTIVE R18, `(.L_x_2435) ;  /* 0x0000000012087348 */ /* 0x005fea0003c00000 */
[----:B------:R1:W3:Y:S02]  /*1620*/  SHFL.UP P6, R19, R21, R20, R23 ;  /* 0x0400001415137389 */ /* 0x0002e400000c0017 */
[----:B0123--:R-:W-:Y:S05]  /*1630*/  ENDCOLLECTIVE ;  /* 0x000000000000791b */ /* 0x00ffea0003800000 */
.L_x_2435:
        /* <DEDUP_REMOVED lines=8> */
.L_x_2436:
        /* <DEDUP_REMOVED lines=8> */
.L_x_2437:
        /* <DEDUP_REMOVED lines=8> */
.L_x_2438:
        /* <DEDUP_REMOVED lines=8> */
.L_x_2439:
[----:B------:R-:W-:Y:S01]  /*1840*/  IMAD.MOV.U32 R13, RZ, RZ, R19 ;  /* 0x000000ffff0d7224 */ /* 0x000fe200078e0013 */
[----:B------:R-:W-:Y:S06]  /*1850*/  BRA `(.L_x_2440) ;  /* 0xfffffffc00247947 */ /* 0x000fec000383ffff */
.L_x_2441:
        /* <DEDUP_REMOVED lines=10> */
.L_x_3625:


//--------------------- .text._Z18compute_histogramsIjLi4ELi7ELi32ELb1EEvPKT_Pji --------------------------
	.section	.text._Z18compute_histogramsIjLi4ELi7ELi32ELb1EEvPKT_Pji,"ax",@progbits
	.align	128
        .global         _Z18compute_histogramsIjLi4ELi7ELi32ELb1EEvPKT_Pji
        .type           _Z18compute_histogramsIjLi4ELi7ELi32ELb1EEvPKT_Pji,@function
        .size           _Z18compute_histogramsIjLi4ELi7ELi32ELb1EEvPKT_Pji,(.L_x_3626 - _Z18compute_histogramsIjLi4ELi7ELi32ELb1EEvPKT_Pji)
        .other          _Z18compute_histogramsIjLi4ELi7ELi32ELb1EEvPKT_Pji,@"STO_CUDA_ENTRY STV_DEFAULT"
_Z18compute_histogramsIjLi4ELi7ELi32ELb1EEvPKT_Pji:
.text._Z18compute_histogramsIjLi4ELi7ELi32ELb1EEvPKT_Pji:
        /* <DEDUP_REMOVED lines=11> */
.L_x_2444:
[----:B-1----:R-:W-:-:S04]  /*00b0*/  IMAD.WIDE R4, R9, 0x4, R6 ;  /* 0x0000000409047825 */ /* 0x002fc800078e0206 */
[----:B0-----:R-:W-:Y:S01]  /*00c0*/  IMAD R9, R8, 0x20, R9 ;  /* 0x0000002008097824 */ /* 0x001fe200078e0209 */
[----:B------:R2:W-:Y:S04]  /*00d0*/  STG.E desc[UR6][R4.64], RZ ;  /* 0x000000ff04007986 */ /* 0x0005e8000c101906 */
[----:B------:R-:W-:-:S13]  /*00e0*/  ISETP.GE.AND P0, PT, R9, 0x200, PT ;  /* 0x000002000900780c */ /* 0x000fda0003f06270 */
[----:B--2---:R-:W-:Y:S05]  /*00f0*/  @!P0 BRA `(.L_x_2444) ;  /* 0xfffffffc00ec8947 */ /* 0x004fea000383ffff */
.L_x_2443:
[----:B------:R-:W-:Y:S05]  /*0100*/  BSYNC.RECONVERGENT B0 ;  /* 0x0000000000007941 */ /* 0x000fea0003800200 */
.L_x_2442:
        /* <DEDUP_REMOVED lines=35> */
.L_x_2447:
[C---:B------:R-:W-:Y:S01]  /*0340*/  ISETP.GE.U32.AND P0, PT, R7.reuse, 0x1e0, PT ;  /* 0x000001e00700780c */ /* 0x040fe20003f06070 */
[----:B------:R0:W-:Y:S01]  /*0350*/  STS [R6], RZ ;  /* 0x000000ff06007388 */ /* 0x0001e20000000800 */
[----:B------:R-:W-:Y:S02]  /*0360*/  VIADD R7, R7, 0x20 ;  /* 0x0000002007077836 */ /* 0x000fe40000000000 */
[----:B0-----:R-:W-:-:S09]  /*0370*/  VIADD R6, R6, 0x80 ;  /* 0x0000008006067836 */ /* 0x001fd20000000000 */
[----:B------:R-:W-:Y:S05]  /*0380*/  @!P0 BRA `(.L_x_2447) ;  /* 0xfffffffc00ec8947 */ /* 0x000fea000383ffff */
.L_x_2446:
[----:B------:R-:W-:Y:S05]  /*0390*/  BSYNC.RECONVERGENT B0 ;  /* 0x0000000000007941 */ /* 0x000fea0003800200 */
.L_x_2445:
[----:B------:R-:W-:Y:S01]  /*03a0*/  @!P4 IMAD.MOV R9, RZ, RZ, -R9 ;  /* 0x000000ffff09c224 */ /* 0x000fe200078e0a09 */
[----:B------:R-:W-:Y:S01]  /*03b0*/  @!P1 LOP3.LUT R9, RZ, R5, RZ, 0x33, !PT ;  /* 0x00000005ff099212 */ /* 0x000fe200078e33ff */
[----:B------:R-:W-:Y:S03]  /*03c0*/  BAR.SYNC.DEFER_BLOCKING 0x0 ;  /* 0x0000000000007b1d */ /* 0x000fe60000010000 */
[----:B------:R-:W-:-:S13]  /*03d0*/  ISETP.GE.AND P0, PT, R9, 0x1, PT ;  /* 0x000000010900780c */ /* 0x000fda0003f06270 */
[----:B------:R-:W-:Y:S05]  /*03e0*/  @!P0 BRA `(.L_x_2448) ;  /* 0x0000000c00d08947 */ /* 0x000fea0003800000 */
[----:B------:R-:W-:Y:S01]  /*03f0*/  IMAD.MOV R6, RZ, RZ, -R9 ;  /* 0x000000ffff067224 */ /* 0x000fe200078e0a09 */
[----:B------:R-:W0:Y:S06]  /*0400*/  LDCU UR8, c[0x0][0x390] ;  /* 0x00007200ff0877ac */ /* 0x000e2c0008000800 */
.L_x_2457:
        /* <DEDUP_REMOVED lines=51> */
[----:B------:R-:W-:Y:S02]  /*0740*/  LOP3.LUT R11, R17, 0x1, RZ, 0xc0, !PT ;  /* 0x00000001110b7812 */ /* 0x000fe400078ec0ff */
[CC--:B------:R-:W-:Y:S02]  /*0750*/  LOP3.LUT R15, R16.reuse, R9.reuse, RZ, 0xc0, !PT ;  /* 0x00000009100f7212 */ /* 0x0c0fe400078ec0ff */
[----:B------:R-:W-:Y:S02]  /*0760*/  LOP3.LUT P0, RZ, R16, R9, RZ, 0xc0, !PT ;  /* 0x0000000910ff7212 */ /* 0x000fe4000780c0ff */
[----:B0-----:R-:W-:Y:S02]  /*0770*/  LOP3.LUT P2, RZ, R8, R15, RZ, 0xc0, !PT ;  /* 0x0000000f08ff7212 */ /* 0x001fe4000784c0ff */
[----:B------:R-:W-:-:S02]  /*0780*/  SHF.R.U32.HI R9, RZ, 0x8, R7 ;  /* 0x00000008ff097819 */ /* 0x000fc40000011607 */
[----:B------:R-:W-:Y:S02]  /*0790*/  PLOP3.LUT P0, PT, P2, P0, PT, 0x8, 0x80 ;  /* 0x000000000080781c */ /* 0x000fe40001700170 */
[----:B------:R-:W-:Y:S02]  /*07a0*/  LOP3.LUT R12, R9, 0x1, RZ, 0xc0, !PT ;  /* 0x00000001090c7812 */ /* 0x000fe400078ec0ff */
[----:B------:R-:W-:Y:S02]  /*07b0*/  ISETP.LT.AND P0, PT, R2, UR8, P0 ;  /* 0x0000000802007c0c */ /* 0x000fe40008701270 */
[----:B------:R-:W-:Y:S02]  /*07c0*/  ISETP.NE.U32.AND P2, PT, R11, 0x1, PT ;  /* 0x000000010b00780c */ /* 0x000fe40003f45070 */
[----:B------:R-:W-:Y:S02]  /*07d0*/  ISETP.NE.U32.AND P3, PT, R12, 0x1, PT ;  /* 0x000000010c00780c */ /* 0x000fe40003f65070 */
        /* <DEDUP_REMOVED lines=8> */
[----:B-1----:R0:W-:Y:S03]  /*0860*/  ATOMS.ADD RZ, [R10+UR4], R9 ;  /* 0x000000090aff798c */ /* 0x0021e60008000004 */
.L_x_2450:
[----:B------:R-:W-:Y:S05]  /*0870*/  BSYNC.RECONVERGENT B0 ;  /* 0x0000000000007941 */ /* 0x000fea0003800200 */
.L_x_2449:
        /* <DEDUP_REMOVED lines=38> */
[----:B------:R-:W-:Y:S02]  /*0ae0*/  LOP3.LUT R11, R18, 0x1, RZ, 0xc0, !PT ;  /* 0x00000001120b7812 */ /* 0x000fe400078ec0ff */
[CC--:B------:R-:W-:Y:S02]  /*0af0*/  LOP3.LUT R15, R16.reuse, R9.reuse, RZ, 0xc0, !PT ;  /* 0x00000009100f7212 */ /* 0x0c0fe400078ec0ff */
[----:B------:R-:W-:Y:S02]  /*0b00*/  LOP3.LUT P0, RZ, R16, R9, RZ, 0xc0, !PT ;  /* 0x0000000910ff7212 */ /* 0x000fe4000780c0ff */
[----:B------:R-:W-:Y:S02]  /*0b10*/  LOP3.LUT P2, RZ, R8, R15, RZ, 0xc0, !PT ;  /* 0x0000000f08ff7212 */ /* 0x000fe4000784c0ff */
[----:B------:R-:W-:Y:S02]  /*0b20*/  SHF.R.U32.HI R9, RZ, 0xf, R7 ;  /* 0x0000000fff097819 */ /* 0x000fe40000011607 */
[----:B------:R-:W-:-:S02]  /*0b30*/  PLOP3.LUT P0, PT, P2, P0, PT, 0x8, 0x80 ;  /* 0x000000000080781c */ /* 0x000fc40001700170 */
        /* <DEDUP_REMOVED lines=13> */
.L_x_2452:
[----:B------:R-:W-:Y:S05]  /*0c10*/  BSYNC.RECONVERGENT B0 ;  /* 0x0000000000007941 */ /* 0x000fea0003800200 */
.L_x_2451:
        /* <DEDUP_REMOVED lines=57> */
.L_x_2454:
[----:B------:R-:W-:Y:S05]  /*0fb0*/  BSYNC.RECONVERGENT B0 ;  /* 0x0000000000007941 */ /* 0x000fea0003800200 */
.L_x_2453:
        /* <DEDUP_REMOVED lines=52> */
.L_x_2456:
[----:B------:R-:W-:Y:S05]  /*1300*/  BSYNC.RECONVERGENT B0 ;  /* 0x0000000000007941 */ /* 0x000fea0003800200 */
.L_x_2455:
[----:B------:R-:W-:Y:S01]  /*1310*/  IMAD.IADD R2, R5, 0x1, R2 ;  /* 0x0000000105027824 */ /* 0x000fe200078e0202 */
[----:B------:R-:W-:Y:S06]  /*1320*/  @P1 BRA `(.L_x_2457) ;  /* 0xfffffff000381947 */ /* 0x000fec000383ffff */
.L_x_2448:
        /* <DEDUP_REMOVED lines=17> */
.L_x_2458:
        /* <DEDUP_REMOVED lines=34> */
.L_x_2460:
[----:B------:R-:W2:Y:S04]  /*1660*/  LD.E.STRONG.GPU R5, desc[UR6][R2.64+0x4] ;  /* 0x0000040602057980 */ /* 0x000ea8000c10f900 */
[----:B--2---:R-:W-:Y:S01]  /*1670*/  CCTL.IVALL ;  /* 0x00000000ff00798f */ /* 0x004fe20002000000 */
[----:B------:R-:W-:Y:S05]  /*1680*/  YIELD ;  /* 0x0000000000007946 */ /* 0x000fea0003800000 */
[----:B------:R-:W-:-:S04]  /*1690*/  LOP3.LUT R5, R5, R4, RZ, 0x3c, !PT ;  /* 0x0000000405057212 */ /* 0x000fc800078e3cff */
[----:B------:R-:W-:-:S13]  /*16a0*/  ISETP.GT.AND P0, PT, R5, -0x1, PT ;  /* 0xffffffff0500780c */ /* 0x000fda0003f04270 */
[----:B------:R-:W-:Y:S05]  /*16b0*/  @P0 BRA `(.L_x_2460) ;  /* 0xfffffffc00e80947 */ /* 0x000fea000383ffff */
.L_x_2459:
[----:B------:R-:W-:Y:S01]  /*16c0*/  ISETP.GT.U32.AND P0, PT, R0, 0x7f, PT ;  /* 0x0000007f0000780c */ /* 0x000fe20003f04070 */
[----:B------:R-:W-:Y:S05]  /*16d0*/  WARPSYNC.ALL ;  /* 0x0000000000007948 */ /* 0x000fea0003800000 */
[----:B------:R-:W-:Y:S06]  /*16e0*/  BAR.SYNC.DEFER_BLOCKING 0x0 ;  /* 0x0000000000007b1d */ /* 0x000fec0000010000 */
[----:B------:R-:W-:Y:S04]  /*16f0*/  BSSY B0, `(.L_x_2461) ;  /* 0x0000097000007945 */ /* 0x000fe80003800000 */
[----:B------:R-:W-:Y:S05]  /*1700*/  @P0 BRA `(.L_x_2462) ;  /* 0x00000004008c0947 */ /* 0x000fea0003800000 */
[----:B------:R-:W0:Y:S01]  /*1710*/  S2UR UR5, SR_CgaCtaId ;  /* 0x00000000000579c3 */ /* 0x000e220000008800 */
[----:B------:R-:W-:Y:S01]  /*1720*/  UMOV UR4, 0x400 ;  /* 0x0000040000047882 */ /* 0x000fe20000000000 */
[----:B------:R-:W1:Y:S01]  /*1730*/  S2R R5, SR_LANEID ;  /* 0x0000000000057919 */ /* 0x000e620000000000 */
[----:B------:R-:W-:Y:S01]  /*1740*/  BSSY B1, `(.L_x_2463) ;  /* 0x000002d000017945 */ /* 0x000fe20003800000 */
[----:B------:R-:W-:-:S04]  /*1750*/  IMAD.MOV.U32 R6, RZ, RZ, R0 ;  /* 0x000000ffff067224 */ /* 0x000fc800078e0000 */
[----:B------:R-:W2:Y:S01]  /*1760*/  LDC.64 R2, c[0x0][0x388] ;  /* 0x0000e200ff027b82 */ /* 0x000ea20000000a00 */
[----:B0-----:R-:W-:-:S06]  /*1770*/  ULEA UR4, UR5, UR4, 0x18 ;  /* 0x0000000405047291 */ /* 0x001fcc000f8ec0ff */
[C---:B------:R-:W-:Y:S01]  /*1780*/  LEA R15, R0.reuse, UR4, 0x2 ;  /* 0x00000004000f7c11 */ /* 0x040fe2000f8e10ff */
[----:B--2---:R-:W-:Y:S02]  /*1790*/  IMAD.WIDE.U32 R2, R0, 0x4, R2 ;  /* 0x0000000400027825 */ /* 0x004fe400078e0002 */
[----:B------:R-:W0:Y:S01]  /*17a0*/  LDS R4, [UR4] ;  /* 0x00000004ff047984 */ /* 0x000e220008000800 */
[C---:B-1----:R-:W-:Y:S02]  /*17b0*/  ISETP.NE.AND P1, PT, R5.reuse, RZ, PT ;  /* 0x000000ff0500720c */ /* 0x042fe40003f25270 */
[C---:B------:R-:W-:Y:S01]  /*17c0*/  ISETP.GE.U32.AND P2, PT, R5.reuse, 0x2, PT ;  /* 0x000000020500780c */ /* 0x040fe20003f46070 */
[----:B------:R-:W-:Y:S01]  /*17d0*/  IMAD.MOV.U32 R12, RZ, RZ, R2 ;  /* 0x000000ffff0c7224 */ /* 0x000fe200078e0002 */
[C---:B------:R-:W-:Y:S01]  /*17e0*/  ISETP.GE.U32.AND P3, PT, R5.reuse, 0x4, PT ;  /* 0x000000040500780c */ /* 0x040fe20003f66070 */
[----:B------:R-:W-:Y:S01]  /*17f0*/  IMAD.MOV.U32 R13, RZ, RZ, R3 ;  /* 0x000000ffff0d7224 */ /* 0x000fe200078e0003 */
[----:B------:R-:W-:-:S02]  /*1800*/  ISETP.GE.U32.AND P4, PT, R5, 0x8, PT ;  /* 0x000000080500780c */ /* 0x000fc40003f86070 */
[----:B------:R-:W-:Y:S01]  /*1810*/  ISETP.GE.U32.AND P5, PT, R5, 0x10, PT ;  /* 0x000000100500780c */ /* 0x000fe20003fa6070 */
[----:B------:R-:W-:-:S12]  /*1820*/  IMAD.MOV.U32 R5, RZ, RZ, RZ ;  /* 0x000000ffff057224 */ /* 0x000fd800078e00ff */
.L_x_2465:
[----:B0-----:R1:W2:Y:S01]  /*1830*/  LDS R2, [R15] ;  /* 0x000000000f027984 */ /* 0x0012a20000000800 */
[----:B------:R-:W-:-:S03]  /*1840*/  UMOV UR4, 0xffffffff ;  /* 0xffffffff00047882 */ /* 0x000fc60000000000 */
[----:B------:R-:W-:Y:S05]  /*1850*/  BRA.DIV UR4, `(.L_x_2464) ;  /* 0x0000000a04cc7947 */ /* 0x000fea000b800000 */
[----:B--2---:R-:W2:Y:S02]  /*1860*/  SHFL.UP PT, R3, R2, 0x1, RZ ;  /* 0x0420000002037989 */ /* 0x004ea400000e00ff */
[----:B--2---:R-:W-:-:S05]  /*1870*/  SEL R3, R3, RZ, P1 ;  /* 0x000000ff03037207 */ /* 0x004fca0000800000 */
[----:B------:R-:W-:-:S05]  /*1880*/  IMAD.IADD R3, R2, 0x1, R3 ;  /* 0x0000000102037824 */ /* 0x000fca00078e0203 */
[----:B------:R-:W2:Y:S02]  /*1890*/  SHFL.UP PT, R7, R3, 0x2, RZ ;  /* 0x0440000003077989 */ /* 0x000ea400000e00ff */
[----:B--2---:R-:W-:-:S05]  /*18a0*/  SEL R8, R7, RZ, P2 ;  /* 0x000000ff07087207 */ /* 0x004fca0001000000 */
[----:B------:R-:W-:Y:S02]  /*18b0*/  IMAD.IADD R8, R3, 0x1, R8 ;  /* 0x0000000103087824 */ /* 0x000fe400078e0208 */
[----:B------:R-:W-:-:S03]  /*18c0*/  IMAD.MOV.U32 R3, RZ, RZ, R13 ;  /* 0x000000ffff037224 */ /* 0x000fc600078e000d */
[----:B------:R-:W2:Y:S02]  /*18d0*/  SHFL.UP PT, R7, R8, 0x4, RZ ;  /* 0x0480000008077989 */ /* 0x000ea400000e00ff */
[----:B--2---:R-:W-:-:S05]  /*18e0*/  SEL R7, R7, RZ, P3 ;  /* 0x000000ff07077207 */ /* 0x004fca0001800000 */
[----:B------:R-:W-:-:S05]  /*18f0*/  IMAD.IADD R7, R8, 0x1, R7 ;  /* 0x0000000108077824 */ /* 0x000fca00078e0207 */
[----:B------:R-:W2:Y:S02]  /*1900*/  SHFL.UP PT, R9, R7, 0x8, RZ ;  /* 0x0500000007097989 */ /* 0x000ea400000e00ff */
[----:B--2---:R-:W-:-:S05]  /*1910*/  SEL R10, R9, RZ, P4 ;  /* 0x000000ff090a7207 */ /* 0x004fca0002000000 */
[----:B------:R-:W-:-:S05]  /*1920*/  IMAD.IADD R10, R7, 0x1, R10 ;  /* 0x00000001070a7824 */ /* 0x000fca00078e020a */
[----:B------:R-:W2:Y:S02]  /*1930*/  SHFL.UP PT, R2, R10, 0x10, RZ ;  /* 0x060000000a027989 */ /* 0x000ea400000e00ff */
[----:B--2---:R-:W-:Y:S01]  /*1940*/  SEL R9, R2, RZ, P5 ;  /* 0x000000ff02097207 */ /* 0x004fe20002800000 */
[----:B------:R-:W-:-:S04]  /*1950*/  IMAD.MOV.U32 R2, RZ, RZ, R12 ;  /* 0x000000ffff027224 */ /* 0x000fc800078e000c */
[----:B------:R-:W-:-:S05]  /*1960*/  IMAD.IADD R9, R10, 0x1, R9 ;  /* 0x000000010a097824 */ /* 0x000fca00078e0209 */
[----:B0-----:R-:W-:-:S05]  /*1970*/  IADD3 R11, PT, PT, R9, R5, -R4 ;  /* 0x00000005090b7210 */ /* 0x001fca0007ffe804 */
[----:B------:R0:W-:Y:S04]  /*1980*/  REDG.E.ADD.STRONG.GPU desc[UR6][R2.64], R11 ;  /* 0x0000000b0200798e */ /* 0x0001e8000c12e106 */
[----:B------:R0:W2:Y:S02]  /*1990*/  SHFL.IDX PT, R8, R9, 0x1f, 0x1f ;  /* 0x03e01f0009087f89 */ /* 0x0000a400000e0000 */
.L_x_2480:
[C---:B------:R-:W-:Y:S01]  /*19a0*/  ISETP.GE.U32.AND P0, PT, R6.reuse, 0x60, PT ;  /* 0x000000600600780c */ /* 0x040fe20003f06070 */
[----:B------:R-:W-:Y:S01]  /*19b0*/  VIADD R6, R6, 0x20 ;  /* 0x0000002006067836 */ /* 0x000fe20000000000 */
[----:B------:R-:W-:Y:S01]  /*19c0*/  IADD3 R12, P6, PT, R12, 0x80, RZ ;  /* 0x000000800c0c7810 */ /* 0x000fe20007fde0ff */
[----:B--2---:R-:W-:Y:S02]  /*19d0*/  IMAD.IADD R5, R8, 0x1, R5 ;  /* 0x0000000108057824 */ /* 0x004fe400078e0205 */
[----:B-1----:R-:W-:Y:S02]  /*19e0*/  VIADD R15, R15, 0x80 ;  /* 0x000000800f0f7836 */ /* 0x002fe40000000000 */
[----:B------:R-:W-:-:S06]  /*19f0*/  IMAD.X R13, RZ, RZ, R13, P6 ;  /* 0x000000ffff0d7224 */ /* 0x000fcc00030e060d */
[----:B------:R-:W-:Y:S05]  /*1a00*/  @!P0 BRA `(.L_x_2465) ;  /* 0xfffffffc00888947 */ /* 0x000fea000383ffff */
[----:B------:R-:W-:Y:S05]  /*1a10*/  BSYNC B1 ;  /* 0x0000000000017941 */ /* 0x000fea0003800000 */
.L_x_2463:
[----:B------:R-:W-:-:S13]  /*1a20*/  ISETP.GT.U32.AND P0, PT, R0, 0x7f, PT ;  /* 0x0000007f0000780c */ /* 0x000fda0003f04070 */
[----:B------:R-:W-:Y:S05]  /*1a30*/  @P0 BRA `(.L_x_2466) ;  /* 0x0000000400880947 */ /* 0x000fea0003800000 */
[----:B------:R-:W1:Y:S01]  /*1a40*/  S2UR UR5, SR_CgaCtaId ;  /* 0x00000000000579c3 */ /* 0x000e620000008800 */
[----:B------:R-:W2:Y:S01]  /*1a50*/  S2R R5, SR_LANEID ;  /* 0x0000000000057919 */ /* 0x000ea20000000000 */
[----:B------:R-:W-:Y:S01]  /*1a60*/  UMOV UR4, 0x400 ;  /* 0x0000040000047882 */ /* 0x000fe20000000000 */
[----:B------:R-:W-:-:S05]  /*1a70*/  IMAD.MOV.U32 R6, RZ, RZ, R0 ;  /* 0x000000ffff067224 */ /* 0x000fca00078e0000 */
[----:B0-----:R-:W0:Y:S01]  /*1a80*/  LDC.64 R2, c[0x0][0x388] ;  /* 0x0000e200ff027b82 */ /* 0x001e220000000a00 */
[----:B-1----:R-:W-:Y:S01]  /*1a90*/  ULEA UR4, UR5, UR4, 0x18 ;  /* 0x0000000405047291 */ /* 0x002fe2000f8ec0ff */
[----:B0-----:R-:W-:-:S08]  /*1aa0*/  IMAD.WIDE.U32 R2, R0, 0x4, R2 ;  /* 0x0000000400027825 */ /* 0x001fd000078e0002 */
[----:B------:R-:W0:Y:S01]  /*1ab0*/  LDS R4, [UR4+0x200] ;  /* 0x00020004ff047984 */ /* 0x000e220008000800 */
[----:B------:R-:W-:Y:S01]  /*1ac0*/  UIADD3 UR4, UPT, UPT, UR4, 0x200, URZ ;  /* 0x0000020004047890 */ /* 0x000fe2000fffe0ff */
[C---:B--2---:R-:W-:Y:S02]  /*1ad0*/  ISETP.NE.AND P1, PT, R5.reuse, RZ, PT ;  /* 0x000000ff0500720c */ /* 0x044fe40003f25270 */
[----:B------:R-:W-:Y:S02]  /*1ae0*/  IADD3 R12, P0, PT, R2, 0x200, RZ ;  /* 0x00000200020c7810 */ /* 0x000fe40007f1e0ff */
[C---:B------:R-:W-:Y:S02]  /*1af0*/  ISETP.GE.U32.AND P2, PT, R5.reuse, 0x2, PT ;  /* 0x000000020500780c */ /* 0x040fe40003f46070 */
[C---:B------:R-:W-:Y:S01]  /*1b00*/  ISETP.GE.U32.AND P3, PT, R5.reuse, 0x4, PT ;  /* 0x000000040500780c */ /* 0x040fe20003f66070 */
[----:B------:R-:W-:Y:S01]  /*1b10*/  IMAD.X R13, RZ, RZ, R3, P0 ;  /* 0x000000ffff0d7224 */ /* 0x000fe200000e0603 */
[----:B------:R-:W-:-:S02]  /*1b20*/  ISETP.GE.U32.AND P4, PT, R5, 0x8, PT ;  /* 0x000000080500780c */ /* 0x000fc40003f86070 */
[----:B------:R-:W-:Y:S01]  /*1b30*/  ISETP.GE.U32.AND P5, PT, R5, 0x10, PT ;  /* 0x000000100500780c */ /* 0x000fe20003fa6070 */
[----:B------:R-:W-:Y:S01]  /*1b40*/  IMAD.MOV.U32 R5, RZ, RZ, RZ ;  /* 0x000000ffff057224 */ /* 0x000fe200078e00ff */
[----:B------:R-:W-:-:S11]  /*1b50*/  LEA R15, R0, UR4, 0x2 ;  /* 0x00000004000f7c11 */ /* 0x000fd6000f8e10ff */
.L_x_2468:
        /* <DEDUP_REMOVED lines=23> */
.L_x_2488:
[C---:B------:R-:W-:Y:S01]  /*1cd0*/  ISETP.GE.U32.AND P0, PT, R6.reuse, 0x60, PT ;  /* 0x000000600600780c */ /* 0x040fe20003f06070 */
[----:B------:R-:W-:Y:S01]  /*1ce0*/  VIADD R6, R6, 0x20 ;  /* 0x0000002006067836 */ /* 0x000fe20000000000 */
[----:B------:R-:W-:Y:S01]  /*1cf0*/  IADD3 R12, P6, PT, R12, 0x80, RZ ;  /* 0x000000800c0c7810 */ /* 0x000fe20007fde0ff */
[----:B--2---:R-:W-:Y:S02]  /*1d00*/  IMAD.IADD R5, R8, 0x1, R5 ;  /* 0x0000000108057824 */ /* 0x004fe400078e0205 */
[----:B-1----:R-:W-:Y:S02]  /*1d10*/  VIADD R15, R15, 0x80 ;  /* 0x000000800f0f7836 */ /* 0x002fe40000000000 */
[----:B------:R-:W-:-:S06]  /*1d20*/  IMAD.X R13, RZ, RZ, R13, P6 ;  /* 0x000000ffff0d7224 */ /* 0x000fcc00030e060d */
[----:B------:R-:W-:Y:S05]  /*1d30*/  @!P0 BRA `(.L_x_2468) ;  /* 0xfffffffc00888947 */ /* 0x000fea000383ffff */
.L_x_2462:
        /* <DEDUP_REMOVED lines=20> */
.L_x_2470:
        /* <DEDUP_REMOVED lines=23> */
.L_x_2496:
[C---:B------:R-:W-:Y:S01]  /*1ff0*/  ISETP.GE.U32.AND P0, PT, R6.reuse, 0x60, PT ;  /* 0x000000600600780c */ /* 0x040fe20003f06070 */
[----:B------:R-:W-:Y:S01]  /*2000*/  VIADD R6, R6, 0x20 ;  /* 0x0000002006067836 */ /* 0x000fe20000000000 */
[----:B------:R-:W-:Y:S01]  /*2010*/  IADD3 R12, P6, PT, R12, 0x80, RZ ;  /* 0x000000800c0c7810 */ /* 0x000fe20007fde0ff */
[----:B--2---:R-:W-:Y:S02]  /*2020*/  IMAD.IADD R5, R8, 0x1, R5 ;  /* 0x0000000108057824 */ /* 0x004fe400078e0205 */
[----:B-1----:R-:W-:Y:S02]  /*2030*/  VIADD R15, R15, 0x80 ;  /* 0x000000800f0f7836 */ /* 0x002fe40000000000 */
[----:B------:R-:W-:-:S06]  /*2040*/  IMAD.X R13, RZ, RZ, R13, P6 ;  /* 0x000000ffff0d7224 */ /* 0x000fcc00030e060d */
[----:B------:R-:W-:Y:S05]  /*2050*/  @!P0 BRA `(.L_x_2470) ;  /* 0xfffffffc00888947 */ /* 0x000fea000383ffff */
.L_x_2466:
[----:B------:R-:W-:Y:S05]  /*2060*/  BSYNC B0 ;  /* 0x0000000000007941 */ /* 0x000fea0003800000 */
.L_x_2461:
[----:B------:R-:W-:-:S13]  /*2070*/  ISETP.GT.U32.AND P0, PT, R0, 0x7f, PT ;  /* 0x0000007f0000780c */ /* 0x000fda0003f04070 */
[----:B------:R-:W-:Y:S05]  /*2080*/  @P0 EXIT ;  /* 0x000000000000094d */ /* 0x000fea0003800000 */
[----:B------:R-:W1:Y:S01]  /*2090*/  S2UR UR5, SR_CgaCtaId ;  /* 0x00000000000579c3 */ /* 0x000e620000008800 */
[----:B------:R-:W2:Y:S01]  /*20a0*/  S2R R5, SR_LANEID ;  /* 0x0000000000057919 */ /* 0x000ea20000000000 */
[----:B------:R-:W-:-:S06]  /*20b0*/  UMOV UR4, 0x400 ;  /* 0x0000040000047882 */ /* 0x000fcc0000000000 */
        /* <DEDUP_REMOVED lines=14> */
.L_x_2472:
        /* <DEDUP_REMOVED lines=23> */
.L_x_2504:
[C---:B------:R-:W-:Y:S01]  /*2310*/  ISETP.GE.U32.AND P0, PT, R0.reuse, 0x60, PT ;  /* 0x000000600000780c */ /* 0x040fe20003f06070 */
[----:B------:R-:W-:Y:S01]  /*2320*/  VIADD R0, R0, 0x20 ;  /* 0x0000002000007836 */ /* 0x000fe20000000000 */
[----:B------:R-:W-:Y:S01]  /*2330*/  IADD3 R10, P6, PT, R10, 0x80, RZ ;  /* 0x000000800a0a7810 */ /* 0x000fe20007fde0ff */
[----:B--2---:R-:W-:Y:S02]  /*2340*/  IMAD.IADD R5, R6, 0x1, R5 ;  /* 0x0000000106057824 */ /* 0x004fe400078e0205 */
[----:B-1----:R-:W-:Y:S02]  /*2350*/  VIADD R12, R12, 0x80 ;  /* 0x000000800c0c7836 */ /* 0x002fe40000000000 */
[----:B------:R-:W-:-:S06]  /*2360*/  IMAD.X R13, RZ, RZ, R13, P6 ;  /* 0x000000ffff0d7224 */ /* 0x000fcc00030e060d */
[----:B------:R-:W-:Y:S05]  /*2370*/  @!P0 BRA `(.L_x_2472) ;  /* 0xfffffffc00888947 */ /* 0x000fea000383ffff */
[----:B------:R-:W-:Y:S05]  /*2380*/  EXIT ;  /* 0x000000000000794d */ /* 0x000fea0003800000 */
.L_x_2464:
        /* <DEDUP_REMOVED lines=8> */
.L_x_2474:
[----:B------:R-:W-:Y:S05]  /*2410*/  BSYNC B2 ;  /* 0x0000000000027941 */ /* 0x000fea0003800000 */
.L_x_2473:
[----:B------:R-:W-:Y:S02]  /*2420*/  IMAD.MOV.U32 R3, RZ, RZ, R9 ;  /* 0x000000ffff037224 */ /* 0x000fe400078e0009 */
[----:B------:R-:W-:Y:S02]  /*2430*/  IMAD.MOV.U32 R14, RZ, RZ, 0x2 ;  /* 0x00000002ff0e7424 */ /* 0x000fe400078e00ff */
[----:B------:R-:W-:Y:S01]  /*2440*/  IMAD.MOV.U32 R16, RZ, RZ, RZ ;  /* 0x000000ffff107224 */ /* 0x000fe200078e00ff */
[----:B------:R-:W-:Y:S01]  /*2450*/  SEL R3, R3, RZ, P1 ;  /* 0x000000ff03037207 */ /* 0x000fe20000800000 */
[----:B------:R-:W-:-:S04]  /*2460*/  IMAD.MOV.U32 R11, RZ, RZ, -0x1 ;  /* 0xffffffffff0b7424 */ /* 0x000fc800078e00ff */
[----:B------:R-:W-:-:S07]  /*2470*/  IMAD.IADD R3, R2, 0x1, R3 ;  /* 0x0000000102037824 */ /* 0x000fce00078e0203 */
[----:B------:R-:W-:Y:S05]  /*2480*/  WARPSYNC.COLLECTIVE R11, `(.L_x_2475) ;  /* 0x000000000b087348 */ /* 0x000fea0003c00000 */
[----:B------:R0:W1:Y:S02]  /*2490*/  SHFL.UP P0, R9, R3, R14, R16 ;  /* 0x0400000e03097389 */ /* 0x0000640000000010 */
[----:B01----:R-:W-:Y:S05]  /*24a0*/  ENDCOLLECTIVE ;  /* 0x000000000000791b */ /* 0x003fea0003800000 */
.L_x_2475:
        /* <DEDUP_REMOVED lines=8> */
.L_x_2476:
        /* <DEDUP_REMOVED lines=8> */
.L_x_2477:
[----:B------:R-:W-:Y:S01]  /*25b0*/  IMAD.MOV.U32 R14, RZ, RZ, 0x10 ;  /* 0x00000010ff0e7424 */ /* 0x000fe200078e00ff */
[----:B------:R-:W-:-:S05]  /*25c0*/  SEL R10, R9, RZ, P4 ;  /* 0x000000ff090a7207 */ /* 0x000fca0002000000 */
[----:B------:R-:W-:-:S04]  /*25d0*/  IMAD.IADD R10, R7, 0x1, R10 ;  /* 0x00000001070a7824 */ /* 0x000fc800078e020a */
[----:B------:R-:W-:-:S07]  /*25e0*/  IMAD.MOV.U32 R3, RZ, RZ, R10 ;  /* 0x000000ffff037224 */ /* 0x000fce00078e000a */
[----:B------:R-:W-:Y:S05]  /*25f0*/  WARPSYNC.COLLECTIVE R11, `(.L_x_2478) ;  /* 0x000000000b087348 */ /* 0x000fea0003c00000 */
[----:B------:R0:W1:Y:S02]  /*2600*/  SHFL.UP P0, R9, R3, R14, R16 ;  /* 0x0400000e03097389 */ /* 0x0000640000000010 */
[----:B01----:R-:W-:Y:S05]  /*2610*/  ENDCOLLECTIVE ;  /* 0x000000000000791b */ /* 0x003fea0003800000 */
.L_x_2478:
[----:B------:R-:W-:Y:S02]  /*2620*/  IMAD.MOV.U32 R18, RZ, RZ, 0x1f ;  /* 0x0000001fff127424 */ /* 0x000fe400078e00ff */
[----:B------:R-:W-:Y:S02]  /*2630*/  IMAD.MOV.U32 R20, RZ, RZ, 0x1f ;  /* 0x0000001fff147424 */ /* 0x000fe400078e00ff */
[----:B------:R-:W-:Y:S02]  /*2640*/  IMAD.MOV.U32 R3, RZ, RZ, R13 ;  /* 0x000000ffff037224 */ /* 0x000fe400078e000d */
[----:B------:R-:W-:-:S05]  /*2650*/  IMAD.MOV.U32 R2, RZ, RZ, R9 ;  /* 0x000000ffff027224 */ /* 0x000fca00078e0009 */
[----:B------:R-:W-:Y:S01]  /*2660*/  SEL R9, R2, RZ, P5 ;  /* 0x000000ff02097207 */ /* 0x000fe20002800000 */
[----:B------:R-:W-:-:S04]  /*2670*/  IMAD.MOV.U32 R2, RZ, RZ, R12 ;  /* 0x000000ffff027224 */ /* 0x000fc800078e000c */
[----:B------:R-:W-:-:S05]  /*2680*/  IMAD.IADD R9, R10, 0x1, R9 ;  /* 0x000000010a097824 */ /* 0x000fca00078e0209 */
[----:B------:R-:W-:-:S05]  /*2690*/  IADD3 R7, PT, PT, R9, R5, -R4 ;  /* 0x0000000509077210 */ /* 0x000fca0007ffe804 */
[----:B------:R0:W-:Y:S02]  /*26a0*/  REDG.E.ADD.STRONG.GPU desc[UR6][R2.64], R7 ;  /* 0x000000070200798e */ /* 0x0001e4000c12e106 */
[----:B0-----:R-:W-:Y:S05]  /*26b0*/  WARPSYNC.COLLECTIVE R11, `(.L_x_2479) ;  /* 0x000000000b087348 */ /* 0x001fea0003c00000 */
[----:B------:R1:W2:Y:S02]  /*26c0*/  SHFL.IDX P0, R8, R9, R18, R20 ;  /* 0x0000001209087389 */ /* 0x0002a40000000014 */
[----:B012---:R-:W-:Y:S05]  /*26d0*/  ENDCOLLECTIVE ;  /* 0x000000000000791b */ /* 0x007fea0003800000 */
.L_x_2479:
[----:B------:R-:W-:Y:S05]  /*26e0*/  BRA `(.L_x_2480) ;  /* 0xfffffff000ac7947 */ /* 0x000fea000383ffff */
.L_x_2467:
        /* <DEDUP_REMOVED lines=8> */
.L_x_2482:
[----:B------:R-:W-:Y:S05]  /*2770*/  BSYNC B1 ;  /* 0x0000000000017941 */ /* 0x000fea0003800000 */
.L_x_2481:
        /* <DEDUP_REMOVED lines=9> */
.L_x_2483:
        /* <DEDUP_REMOVED lines=8> */
.L_x_2484:
        /* <DEDUP_REMOVED lines=8> */
.L_x_2485:
[----:B------:R-:W-:Y:S01]  /*2910*/  IMAD.MOV.U32 R14, RZ, RZ, 0x10 ;  /* 0x00000010ff0e7424 */ /* 0x000fe200078e00ff */
[----:B------:R-:W-:-:S05]  /*2920*/  SEL R10, R9, RZ, P4 ;  /* 0x000000ff090a7207 */ /* 0x000fca0002000000 */
[----:B------:R-:W-:-:S04]  /*2930*/  IMAD.IADD R10, R7, 0x1, R10 ;  /* 0x00000001070a7824 */ /* 0x000fc800078e020a */
[----:B------:R-:W-:-:S07]  /*2940*/  IMAD.MOV.U32 R3, RZ, RZ, R10 ;  /* 0x000000ffff037224 */ /* 0x000fce00078e000a */
[----:B------:R-:W-:Y:S05]  /*2950*/  WARPSYNC.COLLECTIVE R11, `(.L_x_2486) ;  /* 0x000000000b087348 */ /* 0x000fea0003c00000 */
[----:B------:R0:W1:Y:S02]  /*2960*/  SHFL.UP P0, R9, R3, R14, R16 ;  /* 0x0400000e03097389 */ /* 0x0000640000000010 */
[----:B01----:R-:W-:Y:S05]  /*2970*/  ENDCOLLECTIVE ;  /* 0x000000000000791b */ /* 0x003fea0003800000 */
.L_x_2486:
        /* <DEDUP_REMOVED lines=12> */
.L_x_2487:
[----:B------:R-:W-:Y:S05]  /*2a40*/  BRA `(.L_x_2488) ;  /* 0xfffffff000a07947 */ /* 0x000fea000383ffff */
.L_x_2469:
        /* <DEDUP_REMOVED lines=8> */
.L_x_2490:
[----:B------:R-:W-:Y:S05]  /*2ad0*/  BSYNC B1 ;  /* 0x0000000000017941 */ /* 0x000fea0003800000 */
.L_x_2489:
        /* <DEDUP_REMOVED lines=9> */
.L_x_2491:
        /* <DEDUP_REMOVED lines=8> */
.L_x_2492:
        /* <DEDUP_REMOVED lines=8> */
.L_x_2493:
[----:B------:R-:W-:Y:S01]  /*2c70*/  IMAD.MOV.U32 R14, RZ, RZ, 0x10 ;  /* 0x00000010ff0e7424 */ /* 0x000fe200078e00ff */
[----:B------:R-:W-:-:S05]  /*2c80*/  SEL R10, R9, RZ, P4 ;  /* 0x000000ff090a7207 */ /* 0x000fca0002000000 */
[----:B------:R-:W-:-:S04]  /*2c90*/  IMAD.IADD R10, R7, 0x1, R10 ;  /* 0x00000001070a7824 */ /* 0x000fc800078e020a */
[----:B------:R-:W-:-:S07]  /*2ca0*/  IMAD.MOV.U32 R3, RZ, RZ, R10 ;  /* 0x000000ffff037224 */ /* 0x000fce00078e000a */
[----:B------:R-:W-:Y:S05]  /*2cb0*/  WARPSYNC.COLLECTIVE R11, `(.L_x_2494) ;  /* 0x000000000b087348 */ /* 0x000fea0003c00000 */
[----:B------:R0:W1:Y:S02]  /*2cc0*/  SHFL.UP P0, R9, R3, R14, R16 ;  /* 0x0400000e03097389 */ /* 0x0000640000000010 */
[----:B01----:R-:W-:Y:S05]  /*2cd0*/  ENDCOLLECTIVE ;  /* 0x000000000000791b */ /* 0x003fea0003800000 */
.L_x_2494:
        /* <DEDUP_REMOVED lines=12> */
.L_x_2495:
[----:B------:R-:W-:Y:S05]  /*2da0*/  BRA `(.L_x_2496) ;  /* 0xfffffff000907947 */ /* 0x000fea000383ffff */
.L_x_2471:
        /* <DEDUP_REMOVED lines=8> */
.L_x_2498:
[----:B------:R-:W-:Y:S05]  /*2e30*/  BSYNC B0 ;  /* 0x0000000000007941 */ /* 0x000fea0003800000 */
.L_x_2497:
        /* <DEDUP_REMOVED lines=9> */
.L_x_2499:
        /* <DEDUP_REMOVED lines=8> */
.L_x_2500:
        /* <DEDUP_REMOVED lines=8> */
.L_x_2501:
        /* <DEDUP_REMOVED lines=8> */
.L_x_2502:
        /* <DEDUP_REMOVED lines=12> */
.L_x_2503:
[----:B------:R-:W-:Y:S01]  /*3110*/  IMAD.MOV.U32 R6, RZ, RZ, R8 ;  /* 0x000000ffff067224 */ /* 0x000fe200078e0008 */
[----:B------:R-:W-:Y:S06]  /*3120*/  BRA `(.L_x_2504) ;  /* 0xfffffff000787947 */ /* 0x000fec000383ffff */
.L_x_2505:
        /* <DEDUP_REMOVED lines=13> */
.L_x_3626:


//--------------------- .text._Z18compute_histogramsIjLi4ELi7ELi32ELb0EEvPKT_Pji --------------------------
	.section	.text._Z18compute_histogramsIjLi4ELi7ELi32ELb0EEvPKT_Pji,"ax",@progbits
	.align	128
        .global         _Z18compute_histogramsIjLi4ELi7ELi32ELb0EEvPKT_Pji
        .type           _Z18compute_histogramsIjLi4ELi7ELi32ELb0EEvPKT_Pji,@function
        .size           _Z18compute_histogramsIjLi4ELi7ELi32ELb0EEvPKT_Pji,(.L_x_3627 - _Z18compute_histogramsIjLi4ELi7ELi32ELb0EEvPKT_Pji)
        .other          _Z18compute_histogramsIjLi4ELi7ELi32ELb0EEvPKT_Pji,@"STO_CUDA_ENTRY STV_DEFAULT"
_Z18compute_histogramsIjLi4ELi7ELi32ELb0EEvPKT_Pji:
.text._Z18compute_histogramsIjLi4ELi7ELi32ELb0EEvPKT_Pji:
[----:B------:R-:W-:Y:S01]  /*0000*/  LDC R1, c[0x0][0x37c] ;  /* 0x0000df00ff017b82 */ /* 0x000fe20000000800 */
[----:B------:R-:W0:Y:S07]  /*0010*/  S2R R0, SR_TID.X ;  /* 0x0000000000007919 */ /* 0x000e2e0000002100 */
[----:B------:R-:W1:Y:S01]  /*0020*/  S2UR UR5, SR_CgaCtaId ;  /* 0x00000000000579c3 */ /* 0x000e620000008800 */
[----:B------:R-:W-:Y:S01]  /*0030*/  UMOV UR4, 0x400 ;  /* 0x0000040000047882 */ /* 0x000fe20000000000 */
[----:B------:R-:W-:Y:S01]  /*0040*/  BSSY.RECONVERGENT B0, `(.L_x_2506) ;  /* 0x000000b000007945 */ /* 0x000fe20003800200 */
[----:B------:R-:W2:Y:S01]  /*0050*/  LDCU.64 UR6, c[0x0][0x358] ;  /* 0x00006b00ff0677ac */ /* 0x000ea20008000a00 */
[----:B-1----:R-:W-:-:S06]  /*0060*/  ULEA UR4, UR5, UR4, 0x18 ;  /* 0x0000000405047291 */ /* 0x002fcc000f8ec0ff */
[----:B0-----:R-:W-:Y:S01]  /*0070*/  LEA R2, R0, UR4, 0x2 ;  /* 0x0000000400027c11 */ /* 0x001fe2000f8e10ff */
[----:B------:R-:W-:-:S04]  /*0080*/  IMAD.MOV.U32 R4, RZ, RZ, R0 ;  /* 0x000000ffff047224 */ /* 0x000fc800078e0000 */
[----:B--2---:R-:W-:-:S07]  /*0090*/  IMAD.MOV.U32 R3, RZ, RZ, R2 ;  /* 0x000000ffff037224 */ /* 0x004fce00078e0002 */
.L_x_2507:
[C---:B------:R-:W-:Y:S01]  /*00a0*/  ISETP.GE.U32.AND P0, PT, R4.reuse, 0x1e0, PT ;  /* 0x000001e00400780c */ /* 0x040fe20003f06070 */
[----:B------:R0:W-:Y:S01]  /*00b0*/  STS [R3], RZ ;  /* 0x000000ff03007388 */ /* 0x0001e20000000800 */
[----:B------:R-:W-:Y:S02]  /*00c0*/  VIADD R4, R4, 0x20 ;  /* 0x0000002004047836 */ /* 0x000fe40000000000 */
[----:B0-----:R-:W-:-:S09]  /*00d0*/  VIADD R3, R3, 0x80 ;  /* 0x0000008003037836 */ /* 0x001fd20000000000 */
[----:B------:R-:W-:Y:S05]  /*00e0*/  @!P0 BRA `(.L_x_2507) ;  /* 0xfffffffc00ec8947 */ /* 0x000fea000383ffff */
[----:B------:R-:W-:Y:S05]  /*00f0*/  BSYNC.RECONVERGENT B0 ;  /* 0x0000000000007941 */ /* 0x000fea0003800200 */
.L_x_2506:
        /* <DEDUP_REMOVED lines=37> */
.L_x_2517:
        /* <DEDUP_REMOVED lines=70> */
.L_x_2510:
[----:B------:R-:W-:Y:S05]  /*07b0*/  BSYNC.RECONVERGENT B0 ;  /* 0x0000000000007941 */ /* 0x000fea0003800200 */
.L_x_2509:
        /* <DEDUP_REMOVED lines=57> */
.L_x_2512:
[----:B------:R-:W-:Y:S05]  /*0b50*/  BSYNC.RECONVERGENT B0 ;  /* 0x0000000000007941 */ /* 0x000fea0003800200 */
.L_x_2511:
        /* <DEDUP_REMOVED lines=57> */
.L_x_2514:
[----:B------:R-:W-:Y:S05]  /*0ef0*/  BSYNC.RECONVERGENT B0 ;  /* 0x0000000000007941 */ /* 0x000fea0003800200 */
.L_x_2513:
        /* <DEDUP_REMOVED lines=52> */
.L_x_2516:
[----:B------:R-:W-:Y:S05]  /*1240*/  BSYNC.RECONVERGENT B0 ;  /* 0x0000000000007941 */ /* 0x000fea0003800200 */
.L_x_2515:
[----:B------:R-:W-:Y:S01]  /*1250*/  IMAD.IADD R6, R3, 0x1, R6 ;  /* 0x0000000103067824 */ /* 0x000fe200078e0206 */
[----:B------:R-:W-:Y:S06]  /*1260*/  @P1 BRA `(.L_x_2517) ;  /* 0xfffffff000381947 */ /* 0x000fec000383ffff */
.L_x_2508:
[----:B------:R-:W1:Y:S08]  /*1270*/  S2UR UR5, SR_CgaCtaId ;  /* 0x00000000000579c3 */ /* 0x000e700000008800 */
[----:B------:R-:W-:Y:S01]  /*1280*/  BAR.SYNC.DEFER_BLOCKING 0x0 ;  /* 0x0000000000007b1d */ /* 0x000fe20000010000 */
[----:B------:R-:W-:-:S05]  /*1290*/  IMAD.MOV.U32 R9, RZ, RZ, R0 ;  /* 0x000000ffff097224 */ /* 0x000fca00078e0000 */
[----:B------:R-:W-:Y:S02]  /*12a0*/  UMOV UR4, 0x400 ;  /* 0x0000040000047882 */ /* 0x000fe40000000000 */
[----:B0-----:R-:W0:Y:S01]  /*12b0*/  LDC.64 R4, c[0x0][0x388] ;  /* 0x0000e200ff047b82 */ /* 0x001e220000000a00 */
[----:B------:R-:W2:Y:S01]  /*12c0*/  S2R R8, SR_LANEID ;  /* 0x0000000000087919 */ /* 0x000ea20000000000 */
[----:B------:R-:W-:Y:S01]  /*12d0*/  BSSY B0, `(.L_x_2518) ;  /* 0x000002a000007945 */ /* 0x000fe20003800000 */
[----:B-1----:R-:W-:Y:S01]  /*12e0*/  ULEA UR4, UR5, UR4, 0x18 ;  /* 0x0000000405047291 */ /* 0x002fe2000f8ec0ff */
[----:B0-----:R-:W-:-:S08]  /*12f0*/  IMAD.WIDE.U32 R6, R0, 0x4, R4 ;  /* 0x0000000400067825 */ /* 0x001fd000078e0004 */
[----:B------:R-:W0:Y:S01]  /*1300*/  LDS R3, [UR4] ;  /* 0x00000004ff037984 */ /* 0x000e220008000800 */
[----:B------:R-:W-:Y:S02]  /*1310*/  IMAD.MOV.U32 R14, RZ, RZ, R6 ;  /* 0x000000ffff0e7224 */ /* 0x000fe400078e0006 */
[----:B------:R-:W-:Y:S01]  /*1320*/  IMAD.MOV.U32 R17, RZ, RZ, R7 ;  /* 0x000000ffff117224 */ /* 0x000fe200078e0007 */
[C---:B--2---:R-:W-:Y:S02]  /*1330*/  ISETP.NE.AND P0, PT, R8.reuse, RZ, PT ;  /* 0x000000ff0800720c */ /* 0x044fe40003f05270 */
[C---:B------:R-:W-:Y:S02]  /*1340*/  ISETP.GE.U32.AND P1, PT, R8.reuse, 0x2, PT ;  /* 0x000000020800780c */ /* 0x040fe40003f26070 */
[C---:B------:R-:W-:Y:S02]  /*1350*/  ISETP.GE.U32.AND P2, PT, R8.reuse, 0x4, PT ;  /* 0x000000040800780c */ /* 0x040fe40003f46070 */
[----:B------:R-:W-:-:S02]  /*1360*/  ISETP.GE.U32.AND P3, PT, R8, 0x8, PT ;  /* 0x000000080800780c */ /* 0x000fc40003f66070 */
[----:B------:R-:W-:Y:S01]  /*1370*/  ISETP.GE.U32.AND P4, PT, R8, 0x10, PT ;  /* 0x000000100800780c */ /* 0x000fe20003f86070 */
[----:B------:R-:W-:-:S12]  /*1380*/  IMAD.MOV.U32 R8, RZ, RZ, RZ ;  /* 0x000000ffff087224 */ /* 0x000fd800078e00ff */
.L_x_2520:
        /* <DEDUP_REMOVED lines=22> */
[----:B------:R-:W2:Y:S02]  /*14f0*/  SHFL.IDX PT, R13, R13, 0x1f, 0x1f ;  /* 0x03e01f000d0d7f89 */ /* 0x000ea400000e0000 */
.L_x_2536:
        /* <DEDUP_REMOVED lines=8> */
.L_x_2518:
[----:B0-----:R-:W0:Y:S01]  /*1580*/  LDS R6, [UR4+0x200] ;  /* 0x00020004ff067984 */ /* 0x001e220008000800 */
[----:B------:R-:W-:Y:S01]  /*1590*/  IMAD.WIDE.U32 R2, R0, 0x4, R4 ;  /* 0x0000000400027825 */ /* 0x000fe200078e0004 */
[----:B------:R-:W-:Y:S01]  /*15a0*/  UIADD3 UR5, UPT, UPT, UR4, 0x200, URZ ;  /* 0x0000020004057890 */ /* 0x000fe2000fffe0ff */
[----:B------:R-:W-:Y:S02]  /*15b0*/  BSSY B0, `(.L_x_2521) ;  /* 0x0000024000007945 */ /* 0x000fe40003800000 */
[----:B------:R-:W-:Y:S01]  /*15c0*/  IMAD.MOV.U32 R7, RZ, RZ, RZ ;  /* 0x000000ffff077224 */ /* 0x000fe200078e00ff */
[----:B------:R-:W-:Y:S01]  /*15d0*/  IADD3 R14, P5, PT, R2, 0x200, RZ ;  /* 0x00000200020e7810 */ /* 0x000fe20007fbe0ff */
[----:B------:R-:W-:Y:S01]  /*15e0*/  IMAD.MOV.U32 R8, RZ, RZ, R0 ;  /* 0x000000ffff087224 */ /* 0x000fe200078e0000 */
[----:B------:R-:W-:-:S03]  /*15f0*/  LEA R17, R0, UR5, 0x2 ;  /* 0x0000000500117c11 */ /* 0x000fc6000f8e10ff */
[----:B------:R-:W-:-:S08]  /*1600*/  IMAD.X R15, RZ, RZ, R3, P5 ;  /* 0x000000ffff0f7224 */ /* 0x000fd000028e0603 */
.L_x_2523:
        /* <DEDUP_REMOVED lines=23> */
.L_x_2544:
        /* <DEDUP_REMOVED lines=8> */
.L_x_2521:
[----:B------:R-:W1:Y:S01]  /*1800*/  LDS R6, [UR4+0x400] ;  /* 0x00040004ff067984 */ /* 0x000e620008000800 */
[----:B------:R-:W-:Y:S01]  /*1810*/  UIADD3 UR5, UPT, UPT, UR4, 0x400, URZ ;  /* 0x0000040004057890 */ /* 0x000fe2000fffe0ff */
[----:B------:R-:W-:Y:S01]  /*1820*/  IADD3 R14, P5, PT, R2, 0x400, RZ ;  /* 0x00000400020e7810 */ /* 0x000fe20007fbe0ff */
[----:B------:R-:W-:Y:S01]  /*1830*/  BSSY B0, `(.L_x_2524) ;  /* 0x0000023000007945 */ /* 0x000fe20003800000 */
[----:B------:R-:W-:Y:S02]  /*1840*/  IMAD.MOV.U32 R7, RZ, RZ, RZ ;  /* 0x000000ffff077224 */ /* 0x000fe400078e00ff */
[----:B------:R-:W-:Y:S01]  /*1850*/  IMAD.MOV.U32 R8, RZ, RZ, R0 ;  /* 0x000000ffff087224 */ /* 0x000fe200078e0000 */
[----:B------:R-:W-:Y:S01]  /*1860*/  LEA R17, R0, UR5, 0x2 ;  /* 0x0000000500117c11 */ /* 0x000fe2000f8e10ff */
[----:B------:R-:W-:-:S07]  /*1870*/  IMAD.X R15, RZ, RZ, R3, P5 ;  /* 0x000000ffff0f7224 */ /* 0x000fce00028e0603 */
.L_x_2526:
[----:B01----:R0:W2:Y:S01]  /*1880*/  LDS R4, [R17] ;  /* 0x0000000011047984 */ /* 0x0030a20000000800 */
        /* <DEDUP_REMOVED lines=19> */
[----:B-1----:R-:W-:-:S05]  /*19c0*/  IADD3 R13, PT, PT, R11, R7, -R6 ;  /* 0x000000070b0d7210 */ /* 0x002fca0007ffe806 */
[----:B------:R1:W-:Y:S04]  /*19d0*/  REDG.E.ADD.STRONG.GPU desc[UR6][R4.64], R13 ;  /* 0x0000000d0400798e */ /* 0x0003e8000c12e106 */
[----:B------:R1:W2:Y:S02]  /*19e0*/  SHFL.IDX PT, R10, R11, 0x1f, 0x1f ;  /* 0x03e01f000b0a7f89 */ /* 0x0002a400000e0000 */
.L_x_2552:
[C---:B------:R-:W-:Y:S01]  /*19f0*/  ISETP.GE.U32.AND P5, PT, R8.reuse, 0x60, PT ;  /* 0x000000600800780c */ /* 0x040fe20003fa6070 */
[----:B------:R-:W-:Y:S01]  /*1a00*/  VIADD R8, R8, 0x20 ;  /* 0x0000002008087836 */ /* 0x000fe20000000000 */
[----:B------:R-:W-:Y:S01]  /*1a10*/  IADD3 R14, P6, PT, R14, 0x80, RZ ;  /* 0x000000800e0e7810 */ /* 0x000fe20007fde0ff */
[----:B--2---:R-:W-:Y:S02]  /*1a20*/  IMAD.IADD R7, R10, 0x1, R7 ;  /* 0x000000010a077824 */ /* 0x004fe400078e0207 */
[----:B0-----:R-:W-:Y:S02]  /*1a30*/  VIADD R17, R17, 0x80 ;  /* 0x0000008011117836 */ /* 0x001fe40000000000 */
[----:B------:R-:W-:-:S06]  /*1a40*/  IMAD.X R15, RZ, RZ, R15, P6 ;  /* 0x000000ffff0f7224 */ /* 0x000fcc00030e060f */
[----:B------:R-:W-:Y:S05]  /*1a50*/  @!P5 BRA `(.L_x_2526) ;  /* 0xfffffffc0088d947 */ /* 0x000fea000383ffff */
[----:B------:R-:W-:Y:S05]  /*1a60*/  BSYNC B0 ;  /* 0x0000000000007941 */ /* 0x000fea0003800000 */
.L_x_2524:
[----:B-1----:R-:W0:Y:S01]  /*1a70*/  LDS R4, [UR4+0x600] ;  /* 0x00060004ff047984 */ /* 0x002e220008000800 */
[----:B------:R-:W-:Y:S01]  /*1a80*/  UIADD3 UR5, UPT, UPT, UR4, 0x600, URZ ;  /* 0x0000060004057890 */ /* 0x000fe2000fffe0ff */
[----:B------:R-:W-:Y:S01]  /*1a90*/  IADD3 R10, P5, PT, R2, 0x600, RZ ;  /* 0x00000600020a7810 */ /* 0x000fe20007fbe0ff */
[----:B------:R-:W-:-:S04]  /*1aa0*/  IMAD.MOV.U32 R5, RZ, RZ, RZ ;  /* 0x000000ffff057224 */ /* 0x000fc800078e00ff */
[----:B------:R-:W-:Y:S01]  /*1ab0*/  IMAD.X R13, RZ, RZ, R3, P5 ;  /* 0x000000ffff0d7224 */ /* 0x000fe200028e0603 */
[----:B------:R-:W-:-:S07]  /*1ac0*/  LEA R14, R0, UR5, 0x2 ;  /* 0x00000005000e7c11 */ /* 0x000fce000f8e10ff */
.L_x_2528:
        /* <DEDUP_REMOVED lines=23> */
.L_x_2560:
        /* <DEDUP_REMOVED lines=8> */
.L_x_2519:
        /* <DEDUP_REMOVED lines=8> */
.L_x_2530:
[----:B------:R-:W-:Y:S05]  /*1d40*/  BSYNC B1 ;  /* 0x0000000000017941 */ /* 0x000fea0003800000 */
.L_x_2529:
        /* <DEDUP_REMOVED lines=10> */
.L_x_2531:
[----:B------:R-:W-:Y:S02]  /*1df0*/  IMAD.MOV.U32 R20, RZ, RZ, 0x4 ;  /* 0x00000004ff147424 */ /* 0x000fe400078e00ff */
[----:B------:R-:W-:-:S05]  /*1e00*/  IMAD.MOV.U32 R10, RZ, RZ, R18 ;  /* 0x000000ffff0a7224 */ /* 0x000fca00078e0012 */
[----:B------:R-:W-:-:S05]  /*1e10*/  SEL R10, R10, RZ, P1 ;  /* 0x000000ff0a0a7207 */ /* 0x000fca0000800000 */
[----:B------:R-:W-:Y:S02]  /*1e20*/  IMAD.IADD R10, R7, 0x1, R10 ;  /* 0x00000001070a7824 */ /* 0x000fe400078e020a */
[----:B------:R-:W-:Y:S02]  /*1e30*/  IMAD.MOV.U32 R7, RZ, RZ, R17 ;  /* 0x000000ffff077224 */ /* 0x000fe400078e0011 */
[----:B------:R-:W-:-:S07]  /*1e40*/  IMAD.MOV.U32 R19, RZ, RZ, R10 ;  /* 0x000000ffff137224 */ /* 0x000fce00078e000a */
[----:B------:R-:W-:Y:S05]  /*1e50*/  WARPSYNC.COLLECTIVE R16, `(.L_x_2532) ;  /* 0x0000000010087348 */ /* 0x000fea0003c00000 */
[----:B------:R0:W1:Y:S02]  /*1e60*/  SHFL.UP P5, R18, R19, R20, R21 ;  /* 0x0400001413127389 */ /* 0x00006400000a0015 */
[----:B01----:R-:W-:Y:S05]  /*1e70*/  ENDCOLLECTIVE ;  /* 0x000000000000791b */ /* 0x003fea0003800000 */
.L_x_2532:
        /* <DEDUP_REMOVED lines=8> */
.L_x_2533:
        /* <DEDUP_REMOVED lines=8> */
.L_x_2534:
[----:B------:R-:W-:Y:S02]  /*1f80*/  IMAD.MOV.U32 R23, RZ, RZ, 0x1f ;  /* 0x0000001fff177424 */ /* 0x000fe400078e00ff */
[----:B------:R-:W-:-:S05]  /*1f90*/  IMAD.MOV.U32 R6, RZ, RZ, R18 ;  /* 0x000000ffff067224 */ /* 0x000fca00078e0012 */
[----:B------:R-:W-:Y:S01]  /*1fa0*/  SEL R13, R6, RZ, P4 ;  /* 0x000000ff060d7207 */ /* 0x000fe20002000000 */
[----:B------:R-:W-:-:S04]  /*1fb0*/  IMAD.MOV.U32 R6, RZ, RZ, R14 ;  /* 0x000000ffff067224 */ /* 0x000fc800078e000e */
[----:B------:R-:W-:-:S05]  /*1fc0*/  IMAD.IADD R13, R12, 0x1, R13 ;  /* 0x000000010c0d7824 */ /* 0x000fca00078e020d */
[----:B------:R-:W-:Y:S01]  /*1fd0*/  IADD3 R11, PT, PT, R13, R8, -R3 ;  /* 0x000000080d0b7210 */ /* 0x000fe20007ffe803 */
[----:B------:R-:W-:-:S04]  /*1fe0*/  IMAD.MOV.U32 R12, RZ, RZ, 0x1f ;  /* 0x0000001fff0c7424 */ /* 0x000fc800078e00ff */
[----:B------:R0:W-:Y:S02]  /*1ff0*/  REDG.E.ADD.STRONG.GPU desc[UR6][R6.64], R11 ;  /* 0x0000000b0600798e */ /* 0x0001e4000c12e106 */
[----:B0-----:R-:W-:-:S07]  /*2000*/  IMAD.MOV.U32 R11, RZ, RZ, R13 ;  /* 0x000000ffff0b7224 */ /* 0x001fce00078e000d */
[----:B------:R-:W-:Y:S05]  /*2010*/  WARPSYNC.COLLECTIVE R16, `(.L_x_2535) ;  /* 0x0000000010087348 */ /* 0x000fea0003c00000 */
[----:B------:R0:W1:Y:S02]  /*2020*/  SHFL.IDX P5, R16, R11, R12, R23 ;  /* 0x0000000c0b107389 */ /* 0x00006400000a0017 */
[----:B01----:R-:W-:Y:S05]  /*2030*/  ENDCOLLECTIVE ;  /* 0x000000000000791b */ /* 0x003fea0003800000 */
.L_x_2535:
[----:B------:R-:W-:Y:S01]  /*2040*/  IMAD.MOV.U32 R13, RZ, RZ, R16 ;  /* 0x000000ffff0d7224 */ /* 0x000fe200078e0010 */
[----:B------:R-:W-:Y:S06]  /*2050*/  BRA `(.L_x_2536) ;  /* 0xfffffff400287947 */ /* 0x000fec000383ffff */
.L_x_2522:
        /* <DEDUP_REMOVED lines=8> */
.L_x_2538:
[----:B------:R-:W-:Y:S05]  /*20e0*/  BSYNC B1 ;  /* 0x0000000000017941 */ /* 0x000fea0003800000 */
.L_x_2537:
        /* <DEDUP_REMOVED lines=10> */
.L_x_2539:
        /* <DEDUP_REMOVED lines=9> */
.L_x_2540:
        /* <DEDUP_REMOVED lines=8> */
.L_x_2541:
        /* <DEDUP_REMOVED lines=8> */
.L_x_2542:
[----:B------:R-:W-:Y:S02]  /*2320*/  IMAD.MOV.U32 R23, RZ, RZ, 0x1f ;  /* 0x0000001fff177424 */ /* 0x000fe400078e00ff */
[----:B------:R-:W-:-:S05]  /*2330*/  IMAD.MOV.U32 R4, RZ, RZ, R18 ;  /* 0x000000ffff047224 */ /* 0x000fca00078e0012 */
[----:B------:R-:W-:Y:S01]  /*2340*/  SEL R11, R4, RZ, P4 ;  /* 0x000000ff040b7207 */ /* 0x000fe20002000000 */
[----:B------:R-:W-:-:S04]  /*2350*/  IMAD.MOV.U32 R4, RZ, RZ, R14 ;  /* 0x000000ffff047224 */ /* 0x000fc800078e000e */
[----:B------:R-:W-:Y:S02]  /*2360*/  IMAD.IADD R11, R12, 0x1, R11 ;  /* 0x000000010c0b7824 */ /* 0x000fe400078e020b */
[----:B------:R-:W-:-:S03]  /*2370*/  IMAD.MOV.U32 R12, RZ, RZ, 0x1f ;  /* 0x0000001fff0c7424 */ /* 0x000fc600078e00ff */
[----:B------:R-:W-:-:S05]  /*2380*/  IADD3 R9, PT, PT, R11, R7, -R6 ;  /* 0x000000070b097210 */ /* 0x000fca0007ffe806 */
[----:B------:R0:W-:Y:S02]  /*2390*/  REDG.E.ADD.STRONG.GPU desc[UR6][R4.64], R9 ;  /* 0x000000090400798e */ /* 0x0001e4000c12e106 */
[----:B0-----:R-:W-:Y:S05]  /*23a0*/  WARPSYNC.COLLECTIVE R16, `(.L_x_2543) ;  /* 0x0000000010087348 */ /* 0x001fea0003c00000 */
[----:B------:R1:W2:Y:S02]  /*23b0*/  SHFL.IDX P5, R16, R11, R12, R23 ;  /* 0x0000000c0b107389 */ /* 0x0002a400000a0017 */
[----:B012---:R-:W-:Y:S05]  /*23c0*/  ENDCOLLECTIVE ;  /* 0x000000000000791b */ /* 0x007fea0003800000 */
.L_x_2543:
[----:B------:R-:W-:Y:S01]  /*23d0*/  IMAD.MOV.U32 R10, RZ, RZ, R16 ;  /* 0x000000ffff0a7224 */ /* 0x000fe200078e0010 */
[----:B------:R-:W-:Y:S06]  /*23e0*/  BRA `(.L_x_2544) ;  /* 0xfffffff000e47947 */ /* 0x000fec000383ffff */
.L_x_2525:
        /* <DEDUP_REMOVED lines=8> */
.L_x_2546:
[----:B------:R-:W-:Y:S05]  /*2470*/  BSYNC B1 ;  /* 0x0000000000017941 */ /* 0x000fea0003800000 */
.L_x_2545:
        /* <DEDUP_REMOVED lines=10> */
.L_x_2547:
        /* <DEDUP_REMOVED lines=9> */
.L_x_2548:
        /* <DEDUP_REMOVED lines=8> */
.L_x_2549:
        /* <DEDUP_REMOVED lines=8> */
.L_x_2550:
        /* <DEDUP_REMOVED lines=11> */
.L_x_2551:
[----:B------:R-:W-:Y:S01]  /*2760*/  IMAD.MOV.U32 R10, RZ, RZ, R16 ;  /* 0x000000ffff0a7224 */ /* 0x000fe200078e0010 */
[----:B------:R-:W-:Y:S06]  /*2770*/  BRA `(.L_x_2552) ;  /* 0xfffffff0009c7947 */ /* 0x000fec000383ffff */
.L_x_2527:
        /* <DEDUP_REMOVED lines=8> */
.L_x_2554:
[----:B------:R-:W-:Y:S05]  /*2800*/  BSYNC B0 ;  /* 0x0000000000007941 */ /* 0x000fea0003800000 */
.L_x_2553:
        /* <DEDUP_REMOVED lines=10> */
.L_x_2555:
        /* <DEDUP_REMOVED lines=9> */
.L_x_2556:
        /* <DEDUP_REMOVED lines=8> */
.L_x_2557:
        /* <DEDUP_REMOVED lines=8> */
.L_x_2558:
[----:B------:R-:W-:Y:S02]  /*2a40*/  IMAD.MOV.U32 R12, RZ, RZ, 0x1f ;  /* 0x0000001fff0c7424 */ /* 0x000fe400078e00ff */
[----:B------:R-:W-:Y:S02]  /*2a50*/  IMAD.MOV.U32 R23, RZ, RZ, 0x1f ;  /* 0x0000001fff177424 */ /* 0x000fe400078e00ff */
[----:B------:R-:W-:-:S05]  /*2a60*/  IMAD.MOV.U32 R2, RZ, RZ, R18 ;  /* 0x000000ffff027224 */ /* 0x000fca00078e0012 */
[----:B------:R-:W-:Y:S01]  /*2a70*/  SEL R9, R2, RZ, P4 ;  /* 0x000000ff02097207 */ /* 0x000fe20002000000 */
[----:B------:R-:W-:-:S04]  /*2a80*/  IMAD.MOV.U32 R2, RZ, RZ, R10 ;  /* 0x000000ffff027224 */ /* 0x000fc800078e000a */
[----:B------:R-:W-:-:S04]  /*2a90*/  IMAD.IADD R9, R8, 0x1, R9 ;  /* 0x0000000108097824 */ /* 0x000fc800078e0209 */
[----:B------:R-:W-:Y:S01]  /*2aa0*/  IMAD.MOV.U32 R11, RZ, RZ, R9 ;  /* 0x000000ffff0b7224 */ /* 0x000fe200078e0009 */
[----:B------:R-:W-:-:S05]  /*2ab0*/  IADD3 R7, PT, PT, R9, R5, -R4 ;  /* 0x0000000509077210 */ /* 0x000fca0007ffe804 */
[----:B------:R0:W-:Y:S02]  /*2ac0*/  REDG.E.ADD.STRONG.GPU desc[UR6][R2.64], R7 ;  /* 0x000000070200798e */ /* 0x0001e4000c12e106 */
[----:B0-----:R-:W-:Y:S05]  /*2ad0*/  WARPSYNC.COLLECTIVE R16, `(.L_x_2559) ;  /* 0x0000000010087348 */ /* 0x001fea0003c00000 */
[----:B------:R1:W2:Y:S02]  /*2ae0*/  SHFL.IDX P5, R16, R11, R12, R23 ;  /* 0x0000000c0b107389 */ /* 0x0002a400000a0017 */
[----:B012---:R-:W-:Y:S05]  /*2af0*/  ENDCOLLECTIVE ;  /* 0x000000000000791b */ /* 0x007fea0003800000 */
.L_x_2559:
[----:B------:R-:W-:Y:S01]  /*2b00*/  IMAD.MOV.U32 R6, RZ, RZ, R16 ;  /* 0x000000ffff067224 */ /* 0x000fe200078e0010 */
[----:B------:R-:W-:Y:S06]  /*2b10*/  BRA `(.L_x_2560) ;  /* 0xfffffff000487947 */ /* 0x000fec000383ffff */
.L_x_2561:
        /* <DEDUP_REMOVED lines=14> */
.L_x_3627:


//--------------------- .text._Z18compute_histogramsIjLi5ELi6ELi512ELb1EEvPKT_Pji --------------------------
	.section	.text._Z18compute_histogramsIjLi5ELi6ELi512ELb1EEvPKT_Pji,"ax",@progbits
	.align	128
        .global         _Z18compute_histogramsIjLi5ELi6ELi512ELb1EEvPKT_Pji
        .type           _Z18compute_histogramsIjLi5ELi6ELi512ELb1EEvPKT_Pji,@function
        .size           _Z18compute_histogramsIjLi5ELi6ELi512ELb1EEvPKT_Pji,(.L_x_3628 - _Z18compute_histogramsIjLi5ELi6ELi512ELb1EEvPKT_Pji)
        .other          _Z18compute_histogramsIjLi5ELi6ELi512ELb1EEvPKT_Pji,@"STO_CUDA_ENTRY STV_DEFAULT"
_Z18compute_histogramsIjLi5ELi6ELi512ELb1EEvPKT_Pji:
.text._Z18compute_histogramsIjLi5ELi6ELi512ELb1EEvPKT_Pji:
        /* <DEDUP_REMOVED lines=11> */
.L_x_2564:
[----:B-1----:R-:W-:-:S04]  /*00b0*/  IMAD.WIDE R4, R9, 0x4, R6 ;  /* 0x0000000409047825 */ /* 0x002fc800078e0206 */
[----:B0-----:R-:W-:Y:S01]  /*00c0*/  IMAD R9, R8, 0x200, R9 ;  /* 0x0000020008097824 */ /* 0x001fe200078e0209 */
[----:B------:R2:W-:Y:S04]  /*00d0*/  STG.E desc[UR6][R4.64], RZ ;  /* 0x000000ff04007986 */ /* 0x0005e8000c101906 */
[----:B------:R-:W-:-:S13]  /*00e0*/  ISETP.GE.AND P0, PT, R9, 0x140, PT ;  /* 0x000001400900780c */ /* 0x000fda0003f06270 */
[----:B--2---:R-:W-:Y:S05]  /*00f0*/  @!P0 BRA `(.L_x_2564) ;  /* 0xfffffffc00ec8947 */ /* 0x004fea000383ffff */
.L_x_2563:
[----:B------:R-:W-:Y:S05]  /*0100*/  BSYNC.RECONVERGENT B0 ;  /* 0x0000000000007941 */ /* 0x000fea0003800200 */
.L_x_2562:
        /* <DEDUP_REMOVED lines=41> */
.L_x_2576:
        /* <DEDUP_REMOVED lines=23> */
[--C-:B------:R-:W-:Y:S01]  /*0510*/  SHF.R.U32.HI R12, RZ, 0x4, R7.reuse ;  /* 0x00000004ff0c7819 */ /* 0x100fe20000011607 */
[----:B------:R-:W0:Y:S01]  /*0520*/  S2R R8, SR_LTMASK ;  /* 0x0000000000087919 */ /* 0x000e220000003900 */
[----:B------:R-:W-:Y:S02]  /*0530*/  SHF.R.U32.HI R15, RZ, 0x5, R7 ;  /* 0x00000005ff0f7819 */ /* 0x000fe40000011607 */
[----:B------:R-:W-:Y:S02]  /*0540*/  VOTE.ANY R9, PT, !P2 ;  /* 0x0000000000097806 */ /* 0x000fe400050e0100 */
[----:B------:R-:W-:Y:S02]  /*0550*/  ISETP.NE.U32.AND P2, PT, R11, 0x1, PT ;  /* 0x000000010b00780c */ /* 0x000fe40003f45070 */
[----:B------:R-:W-:-:S02]  /*0560*/  LOP3.LUT R15, R15, 0x1, RZ, 0xc0, !PT ;  /* 0x000000010f0f7812 */ /* 0x000fc400078ec0ff */
[----:B------:R-:W-:Y:S02]  /*0570*/  LOP3.LUT R12, R12, 0x1, RZ, 0xc0, !PT ;  /* 0x000000010c0c7812 */ /* 0x000fe400078ec0ff */
[----:B------:R-:W-:Y:S02]  /*0580*/  LOP3.LUT R9, R10, R9, R13, 0x60, !PT ;  /* 0x000000090a097212 */ /* 0x000fe400078e600d */
[----:B------:R-:W-:Y:S02]  /*0590*/  VOTE.ANY R10, PT, !P0 ;  /* 0x00000000000a7806 */ /* 0x000fe400040e0100 */
        /* <DEDUP_REMOVED lines=20> */
[----:B------:R-:W-:Y:S02]  /*06e0*/  ISETP.NE.U32.AND P2, PT, R12, 0x1, PT ;  /* 0x000000010c00780c */ /* 0x000fe40003f45070 */
[----:B------:R-:W-:-:S09]  /*06f0*/  LOP3.LUT R13, R10, 0x1, RZ, 0xc0, !PT ;  /* 0x000000010a0d7812 */ /* 0x000fd200078ec0ff */
        /* <DEDUP_REMOVED lines=8> */
.L_x_2567:
[----:B------:R-:W-:Y:S05]  /*0780*/  BSYNC.RECONVERGENT B0 ;  /* 0x0000000000007941 */ /* 0x000fea0003800200 */
.L_x_2566:
[----:B------:R-:W-:Y:S01]  /*0790*/  SHF.R.U32.HI R14, RZ, 0x8, R7 ;  /* 0x00000008ff0e7819 */ /* 0x000fe20000011607 */
[----:B0-----:R-:W-:Y:S01]  /*07a0*/  VIADD R11, R12, 0xffffffff ;  /* 0xffffffff0c0b7836 */ /* 0x001fe20000000000 */
[C---:B------:R-:W-:Y:S01]  /*07b0*/  ISETP.NE.U32.AND P0, PT, R13.reuse, 0x1, PT ;  /* 0x000000010d00780c */ /* 0x040fe20003f05070 */
[----:B------:R-:W-:Y:S01]  /*07c0*/  VIADD R13, R13, 0xffffffff ;  /* 0xffffffff0d0d7836 */ /* 0x000fe20000000000 */
[----:B------:R-:W-:Y:S01]  /*07d0*/  LOP3.LUT R14, R14, 0x1, RZ, 0xc0, !PT ;  /* 0x000000010e0e7812 */ /* 0x000fe200078ec0ff */
[----:B------:R-:W-:Y:S01]  /*07e0*/  BSSY.RECONVERGENT B0, `(.L_x_2568) ;  /* 0x000002e000007945 */ /* 0x000fe20003800200 */
[----:B------:R-:W-:Y:S02]  /*07f0*/  VOTE.ANY R12, PT, !P2 ;  /* 0x00000000000c7806 */ /* 0x000fe400050e0100 */
        /* <DEDUP_REMOVED lines=15> */
[C---:B------:R-:W-:Y:S01]  /*08f0*/  ISETP.NE.U32.AND P3, PT, R16.reuse, 0x1, PT ;  /* 0x000000011000780c */ /* 0x040fe20003f65070 */
[----:B------:R-:W-:Y:S01]  /*0900*/  VIADD R16, R16, 0xffffffff ;  /* 0xffffffff10107836 */ /* 0x000fe20000000000 */
[C---:B------:R-:W-:Y:S01]  /*0910*/  ISETP.NE.U32.AND P2, PT, R13.reuse, 0x1, PT ;  /* 0x000000010d00780c */ /* 0x040fe20003f45070 */
[----:B------:R-:W-:Y:S01]  /*0920*/  VIADD R13, R13, 0xffffffff ;  /* 0xffffffff0d0d7836 */ /* 0x000fe20000000000 */
[----:B------:R-:W-:-:S02]  /*0930*/  LOP3.LUT R10, R10, R12, R11, 0x60, !PT ;  /* 0x0000000c0a0a7212 */ /* 0x000fc400078e600b */
        /* <DEDUP_REMOVED lines=24> */
.L_x_2569:
[----:B------:R-:W-:Y:S05]  /*0ac0*/  BSYNC.RECONVERGENT B0 ;  /* 0x0000000000007941 */ /* 0x000fea0003800200 */
.L_x_2568:
        /* <DEDUP_REMOVED lines=9> */
[--C-:B------:R-:W-:Y:S02]  /*0b60*/  SHF.R.U32.HI R13, RZ, 0xf, R7.reuse ;  /* 0x0000000fff0d7819 */ /* 0x100fe40000011607 */
[----:B------:R-:W-:Y:S02]  /*0b70*/  LOP3.LUT R9, R9, R11, R12, 0x60, !PT ;  /* 0x0000000b09097212 */ /* 0x000fe400078e600c */
[----:B------:R-:W-:Y:S02]  /*0b80*/  LOP3.LUT R13, R13, 0x1, RZ, 0xc0, !PT ;  /* 0x000000010d0d7812 */ /* 0x000fe400078ec0ff */
[----:B------:R-:W-:Y:S02]  /*0b90*/  VOTE.ANY R11, PT, !P0 ;  /* 0x00000000000b7806 */ /* 0x000fe400040e0100 */
[--C-:B------:R-:W-:Y:S02]  /*0ba0*/  SHF.R.U32.HI R12, RZ, 0x10, R7.reuse ;  /* 0x00000010ff0c7819 */ /* 0x100fe40000011607 */
[----:B------:R-:W-:-:S02]  /*0bb0*/  SHF.R.U32.HI R16, RZ, 0x11, R7 ;  /* 0x00000011ff107819 */ /* 0x000fc40000011607 */
[----:B------:R-:W-:Y:S02]  /*0bc0*/  ISETP.NE.U32.AND P0, PT, R13, 0x1, PT ;  /* 0x000000010d00780c */ /* 0x000fe40003f05070 */
[----:B------:R-:W-:Y:S02]  /*0bd0*/  LOP3.LUT R9, R9, R11, R14, 0x60, !PT ;  /* 0x0000000b09097212 */ /* 0x000fe400078e600e */
[----:B------:R-:W-:Y:S02]  /*0be0*/  LOP3.LUT R16, R16, 0x1, RZ, 0xc0, !PT ;  /* 0x0000000110107812 */ /* 0x000fe400078ec0ff */
[----:B------:R-:W-:Y:S01]  /*0bf0*/  LOP3.LUT R14, R12, 0x1, RZ, 0xc0, !PT ;  /* 0x000000010c0e7812 */ /* 0x000fe200078ec0ff */
[----:B------:R-:W-:Y:S01]  /*0c00*/  VIADD R12, R15, 0xffffffff ;  /* 0xffffffff0f0c7836 */ /* 0x000fe20000000000 */
        /* <DEDUP_REMOVED lines=31> */
.L_x_2571:
[----:B------:R-:W-:Y:S05]  /*0e00*/  BSYNC.RECONVERGENT B0 ;  /* 0x0000000000007941 */ /* 0x000fea0003800200 */
.L_x_2570:
        /* <DEDUP_REMOVED lines=51> */
.L_x_2573:
[----:B------:R-:W-:Y:S05]  /*1140*/  BSYNC.RECONVERGENT B0 ;  /* 0x0000000000007941 */ /* 0x000fea0003800200 */
.L_x_2572:
[--C-:B------:R-:W-:Y:S01]  /*1150*/  SHF.R.U32.HI R15, RZ, 0x1a, R7.reuse ;  /* 0x0000001aff0f7819 */ /* 0x100fe20000011607 */
[----:B0-----:R-:W-:Y:S01]  /*1160*/  VIADD R12, R13, 0xffffffff ;  /* 0xffffffff0d0c7836 */ /* 0x001fe20000000000 */
[C---:B------:R-:W-:Y:S01]  /*1170*/  ISETP.NE.U32.AND P0, PT, R14.reuse, 0x1, PT ;  /* 0x000000010e00780c */ /* 0x040fe20003f05070 */
[----:B------:R-:W-:Y:S01]  /*1180*/  VIADD R14, R14, 0xffffffff ;  /* 0xffffffff0e0e7836 */ /* 0x000fe20000000000 */
[----:B------:R-:W-:Y:S01]  /*1190*/  LOP3.LUT R15, R15, 0x1, RZ, 0xc0, !PT ;  /* 0x000000010f0f7812 */ /* 0x000fe200078ec0ff */
[----:B------:R-:W-:Y:S01]  /*11a0*/  VIADD R6, R6, 0x1 ;  /* 0x0000000106067836 */ /* 0x000fe20000000000 */
[----:B------:R-:W-:Y:S01]  /*11b0*/  VOTE.ANY R9, PT, !P1 ;  /* 0x0000000000097806 */ /* 0x000fe200048e0100 */
[----:B------:R-:W-:Y:S01]  /*11c0*/  BSSY.RECONVERGENT B0, `(.L_x_2574) ;  /* 0x0000029000007945 */ /* 0x000fe20003800200 */
[----:B------:R-:W-:Y:S02]  /*11d0*/  SHF.R.U32.HI R13, RZ, 0x1b, R7 ;  /* 0x0000001bff0d7819 */ /* 0x000fe40000011607 */
[----:B------:R-:W-:-:S02]  /*11e0*/  ISETP.NE.U32.AND P1, PT, R15, 0x1, PT ;  /* 0x000000010f00780c */ /* 0x000fc40003f25070 */
[----:B------:R-:W-:Y:S02]  /*11f0*/  VOTE.ANY R11, PT, !P2 ;  /* 0x00000000000b7806 */ /* 0x000fe400050e0100 */
[----:B------:R-:W-:Y:S02]  /*1200*/  LOP3.LUT R13, R13, 0x1, RZ, 0xc0, !PT ;  /* 0x000000010d0d7812 */ /* 0x000fe400078ec0ff */
[----:B------:R-:W-:Y:S02]  /*1210*/  LOP3.LUT R9, R9, R11, R12, 0x60, !PT ;  /* 0x0000000b09097212 */ /* 0x000fe400078e600c */
        /* <DEDUP_REMOVED lines=35> */
.L_x_2575:
[----:B------:R-:W-:Y:S05]  /*1450*/  BSYNC.RECONVERGENT B0 ;  /* 0x0000000000007941 */ /* 0x000fea0003800200 */
.L_x_2574:
[----:B------:R-:W-:Y:S01]  /*1460*/  IMAD.IADD R2, R5, 0x1, R2 ;  /* 0x0000000105027824 */ /* 0x000fe200078e0202 */
[----:B------:R-:W-:Y:S06]  /*1470*/  @P1 BRA `(.L_x_2576) ;  /* 0xffffffec00c81947 */ /* 0x000fec000383ffff */
.L_x_2565:
        /* <DEDUP_REMOVED lines=17> */
.L_x_2577:
        /* <DEDUP_REMOVED lines=35> */
.L_x_2579:
[----:B------:R-:W2:Y:S04]  /*17c0*/  LD.E.STRONG.GPU R5, desc[UR6][R2.64+0x4] ;  /* 0x0000040602057980 */ /* 0x000ea8000c10f900 */
[----:B--2---:R-:W-:Y:S01]  /*17d0*/  CCTL.IVALL ;  /* 0x00000000ff00798f */ /* 0x004fe20002000000 */
[----:B------:R-:W-:Y:S05]  /*17e0*/  YIELD ;  /* 0x0000000000007946 */ /* 0x000fea0003800000 */
[----:B------:R-:W-:-:S04]  /*17f0*/  LOP3.LUT R5, R5, R4, RZ, 0x3c, !PT ;  /* 0x0000000405057212 */ /* 0x000fc800078e3cff */
[----:B------:R-:W-:-:S13]  /*1800*/  ISETP.GT.AND P0, PT, R5, -0x1, PT ;  /* 0xffffffff0500780c */ /* 0x000fda0003f04270 */
[----:B------:R-:W-:Y:S05]  /*1810*/  @P0 BRA `(.L_x_2579) ;  /* 0xfffffffc00e80947 */ /* 0x000fea000383ffff */
.L_x_2578:
[----:B------:R-:W-:Y:S05]  /*1820*/  WARPSYNC.ALL ;  /* 0x0000000000007948 */ /* 0x000fea0003800000 */
[----:B------:R-:W-:Y:S06]  /*1830*/  BAR.SYNC.DEFER_BLOCKING 0x0 ;  /* 0x0000000000007b1d */ /* 0x000fec0000010000 */
[----:B------:R-:W-:Y:S05]  /*1840*/  @P1 EXIT ;  /* 0x000000000000194d */ /* 0x000fea0003800000 */
[----:B------:R-:W0:Y:S01]  /*1850*/  S2UR UR5, SR_CgaCtaId ;  /* 0x00000000000579c3 */ /* 0x000e220000008800 */
[----:B------:R-:W-:Y:S01]  /*1860*/  UMOV UR4, 0x400 ;  /* 0x0000040000047882 */ /* 0x000fe20000000000 */
[----:B------:R-:W-:Y:S01]  /*1870*/  SHF.R.U32.HI R6, RZ, 0x5, R0 ;  /* 0x00000005ff067819 */ /* 0x000fe20000011600 */
[----:B------:R-:W1:Y:S01]  /*1880*/  S2R R8, SR_LANEID ;  /* 0x0000000000087919 */ /* 0x000e620000000000 */
[C---:B------:R-:W-:Y:S01]  /*1890*/  LOP3.LUT R3, R0.reuse, 0x1f, RZ, 0xc0, !PT ;  /* 0x0000001f00037812 */ /* 0x040fe200078ec0ff */
[----:B------:R-:W-:Y:S02]  /*18a0*/  IMAD.SHL.U32 R0, R0, 0x4, RZ ;  /* 0x0000000400007824 */ /* 0x000fe400078e00ff */
[C---:B------:R-:W-:Y:S01]  /*18b0*/  IMAD.SHL.U32 R2, R6.reuse, 0x100, RZ ;  /* 0x0000010006027824 */ /* 0x040fe200078e00ff */
[----:B------:R-:W2:Y:S01]  /*18c0*/  LDC.64 R4, c[0x0][0x388] ;  /* 0x0000e200ff047b82 */ /* 0x000ea20000000a00 */
[----:B------:R-:W-:Y:S01]  /*18d0*/  IMAD R7, R6, 0x40, R3 ;  /* 0x0000004006077824 */ /* 0x000fe200078e0203 */
[----:B0-----:R-:W-:-:S03]  /*18e0*/  ULEA UR4, UR5, UR4, 0x18 ;  /* 0x0000000405047291 */ /* 0x001fc6000f8ec0ff */
[----:B--2---:R-:W-:-:S06]  /*18f0*/  IMAD.WIDE.U32 R4, R7, 0x4, R4 ;  /* 0x0000000407047825 */ /* 0x004fcc00078e0004 */
[----:B------:R-:W0:Y:S01]  /*1900*/  LDS R2, [R2+UR4] ;  /* 0x0000000402027984 */ /* 0x000e220008000800 */
[----:B------:R-:W-:Y:S01]  /*1910*/  LOP3.LUT R7, R0, 0x7c, RZ, 0xc0, !PT ;  /* 0x0000007c00077812 */ /* 0x000fe200078ec0ff */
[----:B------:R-:W-:Y:S01]  /*1920*/  IMAD.MOV.U32 R0, RZ, RZ, R4 ;  /* 0x000000ffff007224 */ /* 0x000fe200078e0004 */
[C---:B-1----:R-:W-:Y:S02]  /*1930*/  ISETP.NE.AND P4, PT, R8.reuse, RZ, PT ;  /* 0x000000ff0800720c */ /* 0x042fe40003f85270 */
[----:B------:R-:W-:Y:S01]  /*1940*/  PRMT R6, R7, 0x6540, R6 ;  /* 0x0000654007067816 */ /* 0x000fe20000000006 */
[----:B------:R-:W-:Y:S01]  /*1950*/  IMAD.MOV.U32 R7, RZ, RZ, RZ ;  /* 0x000000ffff077224 */ /* 0x000fe200078e00ff */
[C---:B------:R-:W-:Y:S02]  /*1960*/  ISETP.GE.U32.AND P3, PT, R8.reuse, 0x2, PT ;  /* 0x000000020800780c */ /* 0x040fe40003f66070 */
[----:B------:R-:W-:Y:S01]  /*1970*/  ISETP.GE.U32.AND P2, PT, R8, 0x4, PT ;  /* 0x000000040800780c */ /* 0x000fe20003f46070 */
[----:B------:R-:W-:Y:S01]  /*1980*/  VIADD R4, R6, UR4 ;  /* 0x0000000406047c36 */ /* 0x000fe20008000000 */
[----:B------:R-:W-:-:S02]  /*1990*/  ISETP.GE.U32.AND P1, PT, R8, 0x8, PT ;  /* 0x000000080800780c */ /* 0x000fc40003f26070 */
[----:B------:R-:W-:-:S13]  /*19a0*/  ISETP.GE.U32.AND P0, PT, R8, 0x10, PT ;  /* 0x000000100800780c */ /* 0x000fda0003f06070 */
.L_x_2581:
        /* <DEDUP_REMOVED lines=16> */
.L_x_2587:
[----:B---3--:R-:W-:Y:S01]  /*1ab0*/  SEL R9, R6, RZ, P0 ;  /* 0x000000ff06097207 */ /* 0x008fe20000000000 */
[----:B------:R-:W-:-:S04]  /*1ac0*/  IMAD.MOV.U32 R8, RZ, RZ, R0 ;  /* 0x000000ffff087224 */ /* 0x000fc800078e0000 */
[----:B--2---:R-:W-:Y:S02]  /*1ad0*/  IMAD.IADD R10, R10, 0x1, R9 ;  /* 0x000000010a0a7824 */ /* 0x004fe400078e0209 */
[----:B------:R-:W-:-:S03]  /*1ae0*/  IMAD.MOV.U32 R9, RZ, RZ, R5 ;  /* 0x000000ffff097224 */ /* 0x000fc600078e0005 */
[----:B0-----:R-:W-:-:S05]  /*1af0*/  IADD3 R11, PT, PT, R10, R7, -R2 ;  /* 0x000000070a0b7210 */ /* 0x001fca0007ffe802 */
[----:B------:R-:W-:Y:S01]  /*1b00*/  REDG.E.ADD.STRONG.GPU desc[UR6][R8.64], R11 ;  /* 0x0000000b0800798e */ /* 0x000fe2000c12e106 */
[----:B------:R-:W-:Y:S05]  /*1b10*/  WARPSYNC.ALL ;  /* 0x0000000000007948 */ /* 0x000fea0003800000 */
[----:B------:R-:W0:Y:S01]  /*1b20*/  SHFL.IDX PT, R10, R10, 0x1f, 0x1f ;  /* 0x03e01f000a0a7f89 */ /* 0x000e2200000e0000 */
[C---:B------:R-:W-:Y:S01]  /*1b30*/  ISETP.GE.U32.AND P5, PT, R3.reuse, 0x20, PT ;  /* 0x000000200300780c */ /* 0x040fe20003fa6070 */
[----:B------:R-:W-:Y:S01]  /*1b40*/  VIADD R3, R3, 0x20 ;  /* 0x0000002003037836 */ /* 0x000fe20000000000 */
[----:B------:R-:W-:Y:S01]  /*1b50*/  IADD3 R0, P6, PT, R0, 0x80, RZ ;  /* 0x0000008000007810 */ /* 0x000fe20007fde0ff */
[----:B-1----:R-:W-:-:S04]  /*1b60*/  VIADD R4, R4, 0x80 ;  /* 0x0000008004047836 */ /* 0x002fc80000000000 */
[----:B------:R-:W-:Y:S02]  /*1b70*/  IMAD.X R5, RZ, RZ, R5, P6 ;  /* 0x000000ffff057224 */ /* 0x000fe400030e0605 */
[----:B0-----:R-:W-:-:S04]  /*1b80*/  IMAD.IADD R7, R10, 0x1, R7 ;  /* 0x000000010a077824 */ /* 0x001fc800078e0207 */
[----:B------:R-:W-:Y:S05]  /*1b90*/  @!P5 BRA `(.L_x_2581) ;  /* 0xfffffffc0084d947 */ /* 0x000fea000383ffff */
[----:B------:R-:W-:Y:S05]  /*1ba0*/  EXIT ;  /* 0x000000000000794d */ /* 0x000fea0003800000 */
.L_x_2580:
[----:B--2---:R-:W-:Y:S02]  /*1bb0*/  IMAD.MOV.U32 R15, RZ, RZ, R6 ;  /* 0x000000ffff0f7224 */ /* 0x004fe400078e0006 */
[----:B------:R-:W-:Y:S02]  /*1bc0*/  IMAD.MOV.U32 R14, RZ, RZ, 0x1 ;  /* 0x00000001ff0e7424 */ /* 0x000fe400078e00ff */
[----:B------:R-:W-:Y:S02]  /*1bd0*/  IMAD.MOV.U32 R17, RZ, RZ, RZ ;  /* 0x000000ffff117224 */ /* 0x000fe400078e00ff */
[----:B------:R-:W-:-:S07]  /*1be0*/  IMAD.MOV.U32 R12, RZ, RZ, -0x1 ;  /* 0xffffffffff0c7424 */ /* 0x000fce00078e00ff */
[----:B01----:R-:W-:Y:S05]  /*1bf0*/  WARPSYNC.COLLECTIVE R12, `(.L_x_2582) ;  /* 0x000000000c087348 */ /* 0x003fea0003c00000 */
[----:B------:R2:W3:Y:S02]  /*1c00*/  SHFL.UP P5, R13, R15, R14, R17 ;  /* 0x0400000e0f0d7389 */ /* 0x0004e400000a0011 */
[----:B0123--:R-:W-:Y:S05]  /*1c10*/  ENDCOLLECTIVE ;  /* 0x000000000000791b */ /* 0x00ffea0003800000 */
.L_x_2582:
        /* <DEDUP_REMOVED lines=8> */
.L_x_2583:
        /* <DEDUP_REMOVED lines=8> */
.L_x_2584:
        /* <DEDUP_REMOVED lines=8> */
.L_x_2585:
        /* <DEDUP_REMOVED lines=8> */
.L_x_2586:
[----:B------:R-:W-:Y:S01]  /*1e20*/  IMAD.MOV.U32 R6, RZ, RZ, R13 ;  /* 0x000000ffff067224 */ /* 0x000fe200078e000d */
[----:B------:R-:W-:Y:S06]  /*1e30*/  BRA `(.L_x_2587) ;  /* 0xfffffffc001c7947 */ /* 0x000fec000383ffff */
.L_x_2588:
        /* <DEDUP_REMOVED lines=12> */
.L_x_3628:


//--------------------- .text._Z18compute_histogramsIjLi5ELi6ELi512ELb0EEvPKT_Pji --------------------------
	.section	.text._Z18compute_histogramsIjLi5ELi6ELi512ELb0EEvPKT_Pji,"ax",@progbits
	.align	128
        .global         _Z18compute_histogramsIjLi5ELi6ELi512ELb0EEvPKT_Pji
        .type           _Z18compute_histogramsIjLi5ELi6ELi512ELb0EEvPKT_Pji,@function
        .size           _Z18compute_histogramsIjLi5ELi6ELi512ELb0EEvPKT_Pji,(.L_x_3629 - _Z18compute_histogramsIjLi5ELi6ELi512ELb0EEvPKT_Pji)
        .other          _Z18compute_histogramsIjLi5ELi6ELi512ELb0EEvPKT_Pji,@"STO_CUDA_ENTRY STV_DEFAULT"
_Z18compute_histogramsIjLi5ELi6ELi512ELb0EEvPKT_Pji:
.text._Z18compute_histogramsIjLi5ELi6ELi512ELb0EEvPKT_Pji:
[----:B------:R-:W-:Y:S08]  /*0000*/  LDC R1, c[0x0][0x37c] ;  /* 0x0000df00ff017b82 */ /* 0x000ff00000000800 */
[----:B------:R-:W0:Y:S01]  /*0010*/  LDC R2, c[0x0][0x370] ;  /* 0x0000dc00ff027b82 */ /* 0x000e220000000800 */
[----:B------:R-:W1:Y:S01]  /*0020*/  S2R R0, SR_TID.X ;  /* 0x0000000000007919 */ /* 0x000e620000002100 */
[----:B------:R-:W2:Y:S06]  /*0030*/  LDCU.64 UR6, c[0x0][0x358] ;  /* 0x00006b00ff0677ac */ /* 0x000eac0008000a00 */
[----:B------:R-:W3:Y:S01]  /*0040*/  LDC R7, c[0x0][0x390] ;  /* 0x0000e400ff077b82 */ /* 0x000ee20000000800 */
[----:B0-----:R-:W-:-:S05]  /*0050*/  IMAD.SHL.U32 R2, R2, 0x200, RZ ;  /* 0x0000020002027824 */ /* 0x001fca00078e00ff */
[-C--:B------:R-:W-:Y:S02]  /*0060*/  IABS R6, R2.reuse ;  /* 0x0000000200067213 */ /* 0x080fe40000000000 */
[-C--:B------:R-:W-:Y:S02]  /*0070*/  IABS R10, R2.reuse ;  /* 0x00000002000a7213 */ /* 0x080fe40000000000 */
[----:B------:R-:W0:Y:S01]  /*0080*/  I2F.RP R3, R6 ;  /* 0x0000000600037306 */ /* 0x000e220000209400 */
[----:B---3--:R-:W-:Y:S02]  /*0090*/  IADD3 R7, PT, PT, R2, -0x1, R7 ;  /* 0xffffffff02077810 */ /* 0x008fe40007ffe007 */
[----:B-1----:R-:W-:Y:S02]  /*00a0*/  ISETP.GT.U32.AND P2, PT, R0, 0x13f, PT ;  /* 0x0000013f0000780c */ /* 0x002fe40003f44070 */
[----:B------:R-:W-:Y:S02]  /*00b0*/  IABS R8, R7 ;  /* 0x0000000700087213 */ /* 0x000fe40000000000 */
[----:B------:R-:W-:-:S04]  /*00c0*/  LOP3.LUT R7, R7, R2, RZ, 0x3c, !PT ;  /* 0x0000000207077212 */ /* 0x000fc800078e3cff */
[----:B------:R-:W-:Y:S01]  /*00d0*/  ISETP.GE.AND P3, PT, R7, RZ, PT ;  /* 0x000000ff0700720c */ /* 0x000fe20003f66270 */
[----:B0-----:R-:W0:Y:S02]  /*00e0*/  MUFU.RCP R3, R3 ;  /* 0x0000000300037308 */ /* 0x001e240000001000 */
[----:B0-----:R-:W-:Y:S02]  /*00f0*/  VIADD R4, R3, 0xffffffe ;  /* 0x0ffffffe03047836 */ /* 0x001fe40000000000 */
[----:B------:R-:W-:-:S04]  /*0100*/  IMAD.MOV R3, RZ, RZ, -R10 ;  /* 0x000000ffff037224 */ /* 0x000fc800078e0a0a */
[----:B------:R0:W1:Y:S02]  /*0110*/  F2I.FTZ.U32.TRUNC.NTZ R5, R4 ;  /* 0x0000000400057305 */ /* 0x000064000021f000 */
[----:B0-----:R-:W-:Y:S02]  /*0120*/  IMAD.MOV.U32 R4, RZ, RZ, RZ ;  /* 0x000000ffff047224 */ /* 0x001fe400078e00ff */
[----:B-1----:R-:W-:-:S04]  /*0130*/  IMAD.MOV R9, RZ, RZ, -R5 ;  /* 0x000000ffff097224 */ /* 0x002fc800078e0a05 */
[----:B------:R-:W-:-:S04]  /*0140*/  IMAD R9, R9, R6, RZ ;  /* 0x0000000609097224 */ /* 0x000fc800078e02ff */
[----:B------:R-:W-:Y:S02]  /*0150*/  IMAD.HI.U32 R5, R5, R9, R4 ;  /* 0x0000000905057227 */ /* 0x000fe400078e0004 */
[----:B------:R-:W0:Y:S04]  /*0160*/  @!P2 S2R R4, SR_CgaCtaId ;  /* 0x000000000004a919 */ /* 0x000e280000008800 */
[----:B------:R-:W-:-:S04]  /*0170*/  IMAD.HI.U32 R5, R5, R8, RZ ;  /* 0x0000000805057227 */ /* 0x000fc800078e00ff */
        /* <DEDUP_REMOVED lines=15> */
[----:B0-2---:R-:W-:Y:S05]  /*0270*/  @!P0 BRA `(.L_x_2589) ;  /* 0x00000010004c8947 */ /* 0x005fea0003800000 */
[----:B------:R-:W0:Y:S01]  /*0280*/  S2UR UR4, SR_CTAID.X ;  /* 0x00000000000479c3 */ /* 0x000e220000002500 */
[----:B------:R-:W-:Y:S01]  /*0290*/  IMAD.MOV R3, RZ, RZ, -R5 ;  /* 0x000000ffff037224 */ /* 0x000fe200078e0a05 */
[----:B------:R-:W1:Y:S01]  /*02a0*/  LDCU UR8, c[0x0][0x390] ;  /* 0x00007200ff0877ac */ /* 0x000e620008000800 */
[----:B0-----:R-:W-:-:S06]  /*02b0*/  USHF.L.U32 UR4, UR4, 0x9, URZ ;  /* 0x0000000904047899 */ /* 0x001fcc00080006ff */
[----:B-1----:R-:W-:-:S07]  /*02c0*/  LOP3.LUT R5, R0, UR4, RZ, 0xfc, !PT ;  /* 0x0000000400057c12 */ /* 0x002fce000f8efcff */
.L_x_2600:
        /* <DEDUP_REMOVED lines=62> */
.L_x_2591:
[----:B------:R-:W-:Y:S05]  /*06b0*/  BSYNC.RECONVERGENT B0 ;  /* 0x0000000000007941 */ /* 0x000fea0003800200 */
.L_x_2590:
        /* <DEDUP_REMOVED lines=51> */
.L_x_2593:
[----:B------:R-:W-:Y:S05]  /*09f0*/  BSYNC.RECONVERGENT B0 ;  /* 0x0000000000007941 */ /* 0x000fea0003800200 */
.L_x_2592:
        /* <DEDUP_REMOVED lines=51> */
.L_x_2595:
[----:B------:R-:W-:Y:S05]  /*0d30*/  BSYNC.RECONVERGENT B0 ;  /* 0x0000000000007941 */ /* 0x000fea0003800200 */
.L_x_2594:
        /* <DEDUP_REMOVED lines=51> */
.L_x_2597:
[----:B------:R-:W-:Y:S05]  /*1070*/  BSYNC.RECONVERGENT B0 ;  /* 0x0000000000007941 */ /* 0x000fea0003800200 */
.L_x_2596:
[----:B------:R-:W-:Y:S01]  /*1080*/  SHF.R.U32.HI R13, RZ, 0x1a, R4 ;  /* 0x0000001aff0d7819 */ /* 0x000fe20000011604 */
[----:B0-----:R-:W-:Y:S01]  /*1090*/  VIADD R10, R11, 0xffffffff ;  /* 0xffffffff0b0a7836 */ /* 0x001fe20000000000 */
[C---:B------:R-:W-:Y:S01]  /*10a0*/  ISETP.NE.U32.AND P0, PT, R12.reuse, 0x1, PT ;  /* 0x000000010c00780c */ /* 0x040fe20003f05070 */
[----:B------:R-:W-:Y:S01]  /*10b0*/  VIADD R12, R12, 0xffffffff ;  /* 0xffffffff0c0c7836 */ /* 0x000fe20000000000 */
[----:B------:R-:W-:Y:S01]  /*10c0*/  LOP3.LUT R13, R13, 0x1, RZ, 0xc0, !PT ;  /* 0x000000010d0d7812 */ /* 0x000fe200078ec0ff */
[----:B------:R-:W-:Y:S01]  /*10d0*/  VIADD R3, R3, 0x1 ;  /* 0x0000000103037836 */ /* 0x000fe20000000000 */
[----:B------:R-:W-:Y:S01]  /*10e0*/  VOTE.ANY R7, PT, !P1 ;  /* 0x0000000000077806 */ /* 0x000fe200048e0100 */
[----:B------:R-:W-:Y:S01]  /*10f0*/  BSSY.RECONVERGENT B0, `(.L_x_2598) ;  /* 0x0000029000007945 */ /* 0x000fe20003800200 */
[C---:B------:R-:W-:Y:S01]  /*1100*/  ISETP.NE.U32.AND P1, PT, R13.reuse, 0x1, PT ;  /* 0x000000010d00780c */ /* 0x040fe20003f25070 */
[----:B------:R-:W-:Y:S01]  /*1110*/  VIADD R13, R13, 0xffffffff ;  /* 0xffffffff0d0d7836 */ /* 0x000fe20000000000 */
[----:B------:R-:W-:-:S02]  /*1120*/  VOTE.ANY R9, PT, !P2 ;  /* 0x0000000000097806 */ /* 0x000fc400050e0100 */
[----:B------:R-:W-:Y:S02]  /*1130*/  SHF.R.U32.HI R11, RZ, 0x1b, R4 ;  /* 0x0000001bff0b7819 */ /* 0x000fe40000011604 */
[----:B------:R-:W-:Y:S02]  /*1140*/  LOP3.LUT R7, R7, R9, R10, 0x60, !PT ;  /* 0x0000000907077212 */ /* 0x000fe400078e600a */
[----:B------:R-:W-:Y:S02]  /*1150*/  LOP3.LUT R11, R11, 0x1, RZ, 0xc0, !PT ;  /* 0x000000010b0b7812 */ /* 0x000fe400078ec0ff */
[--C-:B------:R-:W-:Y:S02]  /*1160*/  SHF.R.U32.HI R9, RZ, 0x1c, R4.reuse ;  /* 0x0000001cff097819 */ /* 0x100fe40000011604 */
[----:B------:R-:W-:Y:S02]  /*1170*/  SHF.R.U32.HI R10, RZ, 0x1d, R4 ;  /* 0x0000001dff0a7819 */ /* 0x000fe40000011604 */
[----:B------:R-:W-:-:S02]  /*1180*/  VOTE.ANY R4, PT, !P0 ;  /* 0x0000000000047806 */ /* 0x000fc400040e0100 */
[C---:B------:R-:W-:Y:S01]  /*1190*/  ISETP.NE.U32.AND P0, PT, R11.reuse, 0x1, PT ;  /* 0x000000010b00780c */ /* 0x040fe20003f05070 */
[----:B------:R-:W-:Y:S01]  /*11a0*/  VIADD R11, R11, 0xffffffff ;  /* 0xffffffff0b0b7836 */ /* 0x000fe20000000000 */
[----:B------:R-:W-:Y:S02]  /*11b0*/  LOP3.LUT R10, R10, 0x1, RZ, 0xc0, !PT ;  /* 0x000000010a0a7812 */ /* 0x000fe400078ec0ff */
[----:B------:R-:W-:Y:S02]  /*11c0*/  LOP3.LUT R9, R9, 0x1, RZ, 0xc0, !PT ;  /* 0x0000000109097812 */ /* 0x000fe400078ec0ff */
[----:B------:R-:W-:Y:S02]  /*11d0*/  LOP3.LUT R4, R7, R4, R12, 0x60, !PT ;  /* 0x0000000407047212 */ /* 0x000fe400078e600c */
        /* <DEDUP_REMOVED lines=26> */
.L_x_2599:
[----:B------:R-:W-:Y:S05]  /*1380*/  BSYNC.RECONVERGENT B0 ;  /* 0x0000000000007941 */ /* 0x000fea0003800200 */
.L_x_2598:
[----:B------:R-:W-:Y:S01]  /*1390*/  IMAD.IADD R5, R2, 0x1, R5 ;  /* 0x0000000102057824 */ /* 0x000fe200078e0205 */
[----:B------:R-:W-:Y:S06]  /*13a0*/  @P1 BRA `(.L_x_2600) ;  /* 0xffffffec00c81947 */ /* 0x000fec000383ffff */
.L_x_2589:
[----:B------:R-:W-:Y:S01]  /*13b0*/  BAR.SYNC.DEFER_BLOCKING 0x0 ;  /* 0x0000000000007b1d */ /* 0x000fe20000010000 */
[----:B------:R-:W-:-:S13]  /*13c0*/  ISETP.GT.U32.AND P0, PT, R0, 0x9f, PT ;  /* 0x0000009f0000780c */ /* 0x000fda0003f04070 */
[----:B------:R-:W-:Y:S05]  /*13d0*/  @P0 EXIT ;  /* 0x000000000000094d */ /* 0x000fea0003800000 */
[----:B------:R-:W1:Y:S01]  /*13e0*/  S2UR UR5, SR_CgaCtaId ;  /* 0x00000000000579c3 */ /* 0x000e620000008800 */
[----:B------:R-:W-:Y:S01]  /*13f0*/  UMOV UR4, 0x400 ;  /* 0x0000040000047882 */ /* 0x000fe20000000000 */
[----:B------:R-:W-:Y:S01]  /*1400*/  SHF.R.U32.HI R6, RZ, 0x5, R0 ;  /* 0x00000005ff067819 */ /* 0x000fe20000011600 */
[----:B------:R-:W2:Y:S01]  /*1410*/  S2R R8, SR_LANEID ;  /* 0x0000000000087919 */ /* 0x000ea20000000000 */
[C---:B------:R-:W-:Y:S01]  /*1420*/  LOP3.LUT R3, R0.reuse, 0x1f, RZ, 0xc0, !PT ;  /* 0x0000001f00037812 */ /* 0x040fe200078ec0ff */
[----:B------:R-:W-:Y:S02]  /*1430*/  IMAD.SHL.U32 R0, R0, 0x4, RZ ;  /* 0x0000000400007824 */ /* 0x000fe400078e00ff */
[C---:B------:R-:W-:Y:S01]  /*1440*/  IMAD.SHL.U32 R2, R6.reuse, 0x100, RZ ;  /* 0x0000010006027824 */ /* 0x040fe200078e00ff */
[----:B0-----:R-:W0:Y:S01]  /*1450*/  LDC.64 R4, c[0x0][0x388] ;  /* 0x0000e200ff047b82 */ /* 0x001e220000000a00 */
[----:B------:R-:W-:Y:S01]  /*1460*/  IMAD R7, R6, 0x40, R3 ;  /* 0x0000004006077824 */ /* 0x000fe200078e0203 */
[----:B-1----:R-:W-:-:S03]  /*1470*/  ULEA UR4, UR5, UR4, 0x18 ;  /* 0x0000000405047291 */ /* 0x002fc6000f8ec0ff */
[----:B0-----:R-:W-:-:S06]  /*1480*/  IMAD.WIDE.U32 R4, R7, 0x4, R4 ;  /* 0x0000000407047825 */ /* 0x001fcc00078e0004 */
[----:B------:R-:W0:Y:S01]  /*1490*/  LDS R2, [R2+UR4] ;  /* 0x0000000402027984 */ /* 0x000e220008000800 */
[----:B------:R-:W-:Y:S01]  /*14a0*/  LOP3.LUT R7, R0, 0x7c, RZ, 0xc0, !PT ;  /* 0x0000007c00077812 */ /* 0x000fe200078ec0ff */
[----:B------:R-:W-:Y:S01]  /*14b0*/  IMAD.MOV.U32 R0, RZ, RZ, R4 ;  /* 0x000000ffff007224 */ /* 0x000fe200078e0004 */
[C---:B--2---:R-:W-:Y:S02]  /*14c0*/  ISETP.NE.AND P4, PT, R8.reuse, RZ, PT ;  /* 0x000000ff0800720c */ /* 0x044fe40003f85270 */
[----:B------:R-:W-:Y:S01]  /*14d0*/  PRMT R6, R7, 0x6540, R6 ;  /* 0x0000654007067816 */ /* 0x000fe20000000006 */
[----:B------:R-:W-:Y:S01]  /*14e0*/  IMAD.MOV.U32 R7, RZ, RZ, RZ ;  /* 0x000000ffff077224 */ /* 0x000fe200078e00ff */
[C---:B------:R-:W-:Y:S02]  /*14f0*/  ISETP.GE.U32.AND P3, PT, R8.reuse, 0x2, PT ;  /* 0x000000020800780c */ /* 0x040fe40003f66070 */
[----:B------:R-:W-:Y:S01]  /*1500*/  ISETP.GE.U32.AND P2, PT, R8, 0x4, PT ;  /* 0x000000040800780c */ /* 0x000fe20003f46070 */
[----:B------:R-:W-:Y:S01]  /*1510*/  VIADD R4, R6, UR4 ;  /* 0x0000000406047c36 */ /* 0x000fe20008000000 */
[----:B------:R-:W-:-:S02]  /*1520*/  ISETP.GE.U32.AND P1, PT, R8, 0x8, PT ;  /* 0x000000080800780c */ /* 0x000fc40003f26070 */
[----:B------:R-:W-:-:S13]  /*1530*/  ISETP.GE.U32.AND P0, PT, R8, 0x10, PT ;  /* 0x000000100800780c */ /* 0x000fda0003f06070 */
.L_x_2602:
        /* <DEDUP_REMOVED lines=16> */
.L_x_2608:
        /* <DEDUP_REMOVED lines=16> */
.L_x_2601:
[----:B--2---:R-:W-:Y:S02]  /*1740*/  IMAD.MOV.U32 R15, RZ, RZ, R6 ;  /* 0x000000ffff0f7224 */ /* 0x004fe400078e0006 */
[----:B------:R-:W-:Y:S02]  /*1750*/  IMAD.MOV.U32 R14, RZ, RZ, 0x1 ;  /* 0x00000001ff0e7424 */ /* 0x000fe400078e00ff */
[----:B------:R-:W-:Y:S02]  /*1760*/  IMAD.MOV.U32 R17, RZ, RZ, RZ ;  /* 0x000000ffff117224 */ /* 0x000fe400078e00ff */
[----:B------:R-:W-:-:S07]  /*1770*/  IMAD.MOV.U32 R12, RZ, RZ, -0x1 ;  /* 0xffffffffff0c7424 */ /* 0x000fce00078e00ff */
[----:B01----:R-:W-:Y:S05]  /*1780*/  WARPSYNC.COLLECTIVE R12, `(.L_x_2603) ;  /* 0x000000000c087348 */ /* 0x003fea0003c00000 */
[----:B------:R2:W3:Y:S02]  /*1790*/  SHFL.UP P5, R13, R15, R14, R17 ;  /* 0x0400000e0f0d7389 */ /* 0x0004e400000a0011 */
[----:B0123--:R-:W-:Y:S05]  /*17a0*/  ENDCOLLECTIVE ;  /* 0x000000000000791b */ /* 0x00ffea0003800000 */
.L_x_2603:
        /* <DEDUP_REMOVED lines=8> */
.L_x_2604:
        /* <DEDUP_REMOVED lines=8> */
.L_x_2605:
        /* <DEDUP_REMOVED lines=8> */
.L_x_2606:
        /* <DEDUP_REMOVED lines=8> */
.L_x_2607:
[----:B------:R-:W-:Y:S01]  /*19b0*/  IMAD.MOV.U32 R6, RZ, RZ, R13 ;  /* 0x000000ffff067224 */ /* 0x000fe200078e000d */
[----:B------:R-:W-:Y:S06]  /*19c0*/  BRA `(.L_x_2608) ;  /* 0xfffffffc001c7947 */ /* 0x000fec000383ffff */
.L_x_2609:
        /* <DEDUP_REMOVED lines=11> */
.L_x_3629:


//--------------------- .text._Z18compute_histogramsIjLi5ELi6ELi256ELb1EEvPKT_Pji --------------------------
	.section	.text._Z18compute_histogramsIjLi5ELi6ELi256ELb1EEvPKT_Pji,"ax",@progbits
	.align	128
        .global         _Z18compute_histogramsIjLi5ELi6ELi256ELb1EEvPKT_Pji
        .type           _Z18compute_histogramsIjLi5ELi6ELi256ELb1EEvPKT_Pji,@function
        .size           _Z18compute_histogramsIjLi5ELi6ELi256ELb1EEvPKT_Pji,(.L_x_3630 - _Z18compute_histogramsIjLi5ELi6ELi256ELb1EEvPKT_Pji)
        .other          _Z18compute_histogramsIjLi5ELi6ELi256ELb1EEvPKT_Pji,@"STO_CUDA_ENTRY STV_DEFAULT"
_Z18compute_histogramsIjLi5ELi6ELi256ELb1EEvPKT_Pji:
.text._Z18compute_histogramsIjLi5ELi6ELi256ELb1EEvPKT_Pji:
        /* <DEDUP_REMOVED lines=11> */
.L_x_2612:
[----:B-1----:R-:W-:-:S04]  /*00b0*/  IMAD.WIDE R4, R9, 0x4, R6 ;  /* 0x0000000409047825 */ /* 0x002fc800078e0206 */
[----:B0-----:R-:W-:Y:S01]  /*00c0*/  IMAD R9, R8, 0x100, R9 ;  /* 0x0000010008097824 */ /* 0x001fe200078e0209 */
[----:B------:R2:W-:Y:S04]  /*00d0*/  STG.E desc[UR6][R4.64], RZ ;  /* 0x000000ff04007986 */ /* 0x0005e8000c101906 */
[----:B------:R-:W-:-:S13]  /*00e0*/  ISETP.GE.AND P0, PT, R9, 0x140, PT ;  /* 0x000001400900780c */ /* 0x000fda0003f06270 */
[----:B--2---:R-:W-:Y:S05]  /*00f0*/  @!P0 BRA `(.L_x_2612) ;  /* 0xfffffffc00ec8947 */ /* 0x004fea000383ffff */
.L_x_2611:
[----:B------:R-:W-:Y:S05]  /*0100*/  BSYNC.RECONVERGENT B0 ;  /* 0x0000000000007941 */ /* 0x000fea0003800200 */
.L_x_2610:
        /* <DEDUP_REMOVED lines=35> */
.L_x_2615:
[C---:B------:R-:W-:Y:S01]  /*0340*/  ISETP.GE.U32.AND P0, PT, R7.reuse, 0x40, PT ;  /* 0x000000400700780c */ /* 0x040fe20003f06070 */
[----:B------:R0:W-:Y:S01]  /*0350*/  STS [R6], RZ ;  /* 0x000000ff06007388 */ /* 0x0001e20000000800 */
[----:B------:R-:W-:Y:S02]  /*0360*/  VIADD R7, R7, 0x100 ;  /* 0x0000010007077836 */ /* 0x000fe40000000000 */
[----:B0-----:R-:W-:-:S09]  /*0370*/  VIADD R6, R6, 0x400 ;  /* 0x0000040006067836 */ /* 0x001fd20000000000 */
[----:B------:R-:W-:Y:S05]  /*0380*/  @!P0 BRA `(.L_x_2615) ;  /* 0xfffffffc00ec8947 */ /* 0x000fea000383ffff */
.L_x_2614:
[----:B------:R-:W-:Y:S05]  /*0390*/  BSYNC.RECONVERGENT B0 ;  /* 0x0000000000007941 */ /* 0x000fea0003800200 */
.L_x_2613:
[----:B------:R-:W-:Y:S01]  /*03a0*/  @!P4 IMAD.MOV R9, RZ, RZ, -R9 ;  /* 0x000000ffff09c224 */ /* 0x000fe200078e0a09 */
[----:B------:R-:W-:Y:S01]  /*03b0*/  @!P1 LOP3.LUT R9, RZ, R5, RZ, 0x33, !PT ;  /* 0x00000005ff099212 */ /* 0x000fe200078e33ff */
[----:B------:R-:W-:Y:S03]  /*03c0*/  BAR.SYNC.DEFER_BLOCKING 0x0 ;  /* 0x0000000000007b1d */ /* 0x000fe60000010000 */
[----:B------:R-:W-:-:S13]  /*03d0*/  ISETP.GE.AND P0, PT, R9, 0x1, PT ;  /* 0x000000010900780c */ /* 0x000fda0003f06270 */
[----:B------:R-:W-:Y:S05]  /*03e0*/  @!P0 BRA `(.L_x_2616) ;  /* 0x0000001000408947 */ /* 0x000fea0003800000 */
[----:B------:R-:W-:Y:S01]  /*03f0*/  IMAD.MOV R6, RZ, RZ, -R9 ;  /* 0x000000ffff067224 */ /* 0x000fe200078e0a09 */
[----:B------:R-:W0:Y:S06]  /*0400*/  LDCU UR8, c[0x0][0x390] ;  /* 0x00007200ff0877ac */ /* 0x000e2c0008000800 */
.L_x_2627:
        /* <DEDUP_REMOVED lines=62> */
.L_x_2618:
[----:B------:R-:W-:Y:S05]  /*07f0*/  BSYNC.RECONVERGENT B0 ;  /* 0x0000000000007941 */ /* 0x000fea0003800200 */
.L_x_2617:
        /* <DEDUP_REMOVED lines=51> */
.L_x_2620:
[----:B------:R-:W-:Y:S05]  /*0b30*/  BSYNC.RECONVERGENT B0 ;  /* 0x0000000000007941 */ /* 0x000fea0003800200 */
.L_x_2619:
        /* <DEDUP_REMOVED lines=51> */
.L_x_2622:
[----:B------:R-:W-:Y:S05]  /*0e70*/  BSYNC.RECONVERGENT B0 ;  /* 0x0000000000007941 */ /* 0x000fea0003800200 */
.L_x_2621:
        /* <DEDUP_REMOVED lines=51> */
.L_x_2624:
[----:B------:R-:W-:Y:S05]  /*11b0*/  BSYNC.RECONVERGENT B0 ;  /* 0x0000000000007941 */ /* 0x000fea0003800200 */
.L_x_2623:
        /* <DEDUP_REMOVED lines=48> */
.L_x_2626:
[----:B------:R-:W-:Y:S05]  /*14c0*/  BSYNC.RECONVERGENT B0 ;  /* 0x0000000000007941 */ /* 0x000fea0003800200 */
.L_x_2625:
[----:B------:R-:W-:Y:S01]  /*14d0*/  IMAD.IADD R2, R5, 0x1, R2 ;  /* 0x0000000105027824 */ /* 0x000fe200078e0202 */
[----:B------:R-:W-:Y:S06]  /*14e0*/  @P1 BRA `(.L_x_2627) ;  /* 0xffffffec00c81947 */ /* 0x000fec000383ffff */
.L_x_2616:
        /* <DEDUP_REMOVED lines=17> */
.L_x_2628:
        /* <DEDUP_REMOVED lines=35> */
.L_x_2630:
[----:B------:R-:W2:Y:S04]  /*1830*/  LD.E.STRONG.GPU R5, desc[UR6][R2.64+0x4] ;  /* 0x0000040602057980 */ /* 0x000ea8000c10f900 */
[----:B--2---:R-:W-:Y:S01]  /*1840*/  CCTL.IVALL ;  /* 0x00000000ff00798f */ /* 0x004fe20002000000 */
[----:B------:R-:W-:Y:S05]  /*1850*/  YIELD ;  /* 0x0000000000007946 */ /* 0x000fea0003800000 */
[----:B------:R-:W-:-:S04]  /*1860*/  LOP3.LUT R5, R5, R4, RZ, 0x3c, !PT ;  /* 0x0000000405057212 */ /* 0x000fc800078e3cff */
[----:B------:R-:W-:-:S13]  /*1870*/  ISETP.GT.AND P0, PT, R5, -0x1, PT ;  /* 0xffffffff0500780c */ /* 0x000fda0003f04270 */
[----:B------:R-:W-:Y:S05]  /*1880*/  @P0 BRA `(.L_x_2630) ;  /* 0xfffffffc00e80947 */ /* 0x000fea000383ffff */
.L_x_2629:
        /* <DEDUP_REMOVED lines=25> */
.L_x_2632:
        /* <DEDUP_REMOVED lines=16> */
.L_x_2638:
        /* <DEDUP_REMOVED lines=16> */
.L_x_2631:
[----:B--2---:R-:W-:Y:S02]  /*1c20*/  IMAD.MOV.U32 R15, RZ, RZ, R6 ;  /* 0x000000ffff0f7224 */ /* 0x004fe400078e0006 */
[----:B------:R-:W-:Y:S02]  /*1c30*/  IMAD.MOV.U32 R14, RZ, RZ, 0x1 ;  /* 0x00000001ff0e7424 */ /* 0x000fe400078e00ff */
[----:B------:R-:W-:Y:S02]  /*1c40*/  IMAD.MOV.U32 R17, RZ, RZ, RZ ;  /* 0x000000ffff117224 */ /* 0x000fe400078e00ff */
[----:B------:R-:W-:-:S07]  /*1c50*/  IMAD.MOV.U32 R12, RZ, RZ, -0x1 ;  /* 0xffffffffff0c7424 */ /* 0x000fce00078e00ff */
[----:B01----:R-:W-:Y:S05]  /*1c60*/  WARPSYNC.COLLECTIVE R12, `(.L_x_2633) ;  /* 0x000000000c087348 */ /* 0x003fea0003c00000 */
[----:B------:R2:W3:Y:S02]  /*1c70*/  SHFL.UP P5, R13, R15, R14, R17 ;  /* 0x0400000e0f0d7389 */ /* 0x0004e400000a0011 */
[----:B0123--:R-:W-:Y:S05]  /*1c80*/  ENDCOLLECTIVE ;  /* 0x000000000000791b */ /* 0x00ffea0003800000 */
.L_x_2633:
        /* <DEDUP_REMOVED lines=8> */
.L_x_2634:
        /* <DEDUP_REMOVED lines=8> */
.L_x_2635:
        /* <DEDUP_REMOVED lines=8> */
.L_x_2636:
        /* <DEDUP_REMOVED lines=8> */
.L_x_2637:
[----:B------:R-:W-:Y:S01]  /*1e90*/  IMAD.MOV.U32 R6, RZ, RZ, R13 ;  /* 0x000000ffff067224 */ /* 0x000fe200078e000d */
[----:B------:R-:W-:Y:S06]  /*1ea0*/  BRA `(.L_x_2638) ;  /* 0xfffffffc001c7947 */ /* 0x000fec000383ffff */
.L_x_2639:
        /* <DEDUP_REMOVED lines=13> */
.L_x_3630:


//--------------------- .text._Z18compute_histogramsIjLi5ELi6ELi256ELb0EEvPKT_Pji --------------------------
	.section	.text._Z18compute_histogramsIjLi5ELi6ELi256ELb0EEvPKT_Pji,"ax",@progbits
	.align	128
        .global         _Z18compute_histogramsIjLi5ELi6ELi256ELb0EEvPKT_Pji
        .type           _Z18compute_histogramsIjLi5ELi6ELi256ELb0EEvPKT_Pji,@function
        .size           _Z18compute_histogramsIjLi5ELi6ELi256ELb0EEvPKT_Pji,(.L_x_3631 - _Z18compute_histogramsIjLi5ELi6ELi256ELb0EEvPKT_Pji)
        .other          _Z18compute_histogramsIjLi5ELi6ELi256ELb0EEvPKT_Pji,@"STO_CUDA_ENTRY STV_DEFAULT"
_Z18compute_histogramsIjLi5ELi6ELi256ELb0EEvPKT_Pji:
.text._Z18compute_histogramsIjLi5ELi6ELi256ELb0EEvPKT_Pji:
        /* <DEDUP_REMOVED lines=9> */
.L_x_2641:
[C---:B------:R-:W-:Y:S01]  /*0090*/  ISETP.GE.U32.AND P0, PT, R3.reuse, 0x40, PT ;  /* 0x000000400300780c */ /* 0x040fe20003f06070 */
[----:B------:R0:W-:Y:S01]  /*00a0*/  STS [R2], RZ ;  /* 0x000000ff02007388 */ /* 0x0001e20000000800 */
[----:B------:R-:W-:Y:S02]  /*00b0*/  VIADD R3, R3, 0x100 ;  /* 0x0000010003037836 */ /* 0x000fe40000000000 */
[----:B0-----:R-:W-:-:S09]  /*00c0*/  VIADD R2, R2, 0x400 ;  /* 0x0000040002027836 */ /* 0x001fd20000000000 */
[----:B------:R-:W-:Y:S05]  /*00d0*/  @!P0 BRA `(.L_x_2641) ;  /* 0xfffffffc00ec8947 */ /* 0x000fea000383ffff */
[----:B------:R-:W-:Y:S05]  /*00e0*/  BSYNC.RECONVERGENT B0 ;  /* 0x0000000000007941 */ /* 0x000fea0003800200 */
.L_x_2640:
        /* <DEDUP_REMOVED lines=37> */
.L_x_2653:
        /* <DEDUP_REMOVED lines=62> */
.L_x_2644:
[----:B------:R-:W-:Y:S05]  /*0720*/  BSYNC.RECONVERGENT B0 ;  /* 0x0000000000007941 */ /* 0x000fea0003800200 */
.L_x_2643:
        /* <DEDUP_REMOVED lines=51> */
.L_x_2646:
[----:B------:R-:W-:Y:S05]  /*0a60*/  BSYNC.RECONVERGENT B0 ;  /* 0x0000000000007941 */ /* 0x000fea0003800200 */
.L_x_2645:
        /* <DEDUP_REMOVED lines=51> */
.L_x_2648:
[----:B------:R-:W-:Y:S05]  /*0da0*/  BSYNC.RECONVERGENT B0 ;  /* 0x0000000000007941 */ /* 0x000fea0003800200 */
.L_x_2647:
        /* <DEDUP_REMOVED lines=51> */
.L_x_2650:
[----:B------:R-:W-:Y:S05]  /*10e0*/  BSYNC.RECONVERGENT B0 ;  /* 0x0000000000007941 */ /* 0x000fea0003800200 */
.L_x_2649:
        /* <DEDUP_REMOVED lines=48> */
.L_x_2652:
[----:B------:R-:W-:Y:S05]  /*13f0*/  BSYNC.RECONVERGENT B0 ;  /* 0x0000000000007941 */ /* 0x000fea0003800200 */
.L_x_2651:
[----:B------:R-:W-:Y:S01]  /*1400*/  IMAD.IADD R5, R2, 0x1, R5 ;  /* 0x0000000102057824 */ /* 0x000fe200078e0205 */
[----:B------:R-:W-:Y:S06]  /*1410*/  @P1 BRA `(.L_x_2653) ;  /* 0xffffffec00c81947 */ /* 0x000fec000383ffff */
.L_x_2642:
        /* <DEDUP_REMOVED lines=25> */
.L_x_2655:
        /* <DEDUP_REMOVED lines=16> */
.L_x_2661:
        /* <DEDUP_REMOVED lines=16> */
.L_x_2654:
[----:B--2---:R-:W-:Y:S02]  /*17b0*/  IMAD.MOV.U32 R15, RZ, RZ, R6 ;  /* 0x000000ffff0f7224 */ /* 0x004fe400078e0006 */
[----:B------:R-:W-:Y:S02]  /*17c0*/  IMAD.MOV.U32 R14, RZ, RZ, 0x1 ;  /* 0x00000001ff0e7424 */ /* 0x000fe400078e00ff */
[----:B------:R-:W-:Y:S02]  /*17d0*/  IMAD.MOV.U32 R17, RZ, RZ, RZ ;  /* 0x000000ffff117224 */ /* 0x000fe400078e00ff */
[----:B------:R-:W-:-:S07]  /*17e0*/  IMAD.MOV.U32 R12, RZ, RZ, -0x1 ;  /* 0xffffffffff0c7424 */ /* 0x000fce00078e00ff */
[----:B01----:R-:W-:Y:S05]  /*17f0*/  WARPSYNC.COLLECTIVE R12, `(.L_x_2656) ;  /* 0x000000000c087348 */ /* 0x003fea0003c00000 */
[----:B------:R2:W3:Y:S02]  /*1800*/  SHFL.UP P5, R13, R15, R14, R17 ;  /* 0x0400000e0f0d7389 */ /* 0x0004e400000a0011 */
[----:B0123--:R-:W-:Y:S05]  /*1810*/  ENDCOLLECTIVE ;  /* 0x000000000000791b */ /* 0x00ffea0003800000 */
.L_x_2656:
        /* <DEDUP_REMOVED lines=8> */
.L_x_2657:
        /* <DEDUP_REMOVED lines=8> */
.L_x_2658:
        /* <DEDUP_REMOVED lines=8> */
.L_x_2659:
        /* <DEDUP_REMOVED lines=8> */
.L_x_2660:
[----:B------:R-:W-:Y:S01]  /*1a20*/  IMAD.MOV.U32 R6, RZ, RZ, R13 ;  /* 0x000000ffff067224 */ /* 0x000fe200078e000d */
[----:B------:R-:W-:Y:S06]  /*1a30*/  BRA `(.L_x_2661) ;  /* 0xfffffffc001c7947 */ /* 0x000fec000383ffff */
.L_x_2662:
        /* <DEDUP_REMOVED lines=12> */
.L_x_3631:


//--------------------- .text._Z18compute_histogramsIjLi5ELi6ELi128ELb1EEvPKT_Pji --------------------------
	.section	.text._Z18compute_histogramsIjLi5ELi6ELi128ELb1EEvPKT_Pji,"ax",@progbits
	.align	128
        .global         _Z18compute_histogramsIjLi5ELi6ELi128ELb1EEvPKT_Pji
        .type           _Z18compute_histogramsIjLi5ELi6ELi128ELb1EEvPKT_Pji,@function
        .size           _Z18compute_histogramsIjLi5ELi6ELi128ELb1EEvPKT_Pji,(.L_x_3632 - _Z18compute_histogramsIjLi5ELi6ELi128ELb1EEvPKT_Pji)
        .other          _Z18compute_histogramsIjLi5ELi6ELi128ELb1EEvPKT_Pji,@"STO_CUDA_ENTRY STV_DEFAULT"
_Z18compute_histogramsIjLi5ELi6ELi128ELb1EEvPKT_Pji:
.text._Z18compute_histogramsIjLi5ELi6ELi128ELb1EEvPKT_Pji:
        /* <DEDUP_REMOVED lines=11> */
.L_x_2665:
[----:B-1----:R-:W-:-:S04]  /*00b0*/  IMAD.WIDE R4, R9, 0x4, R6 ;  /* 0x0000000409047825 */ /* 0x002fc800078e0206 */
[----:B0-----:R-:W-:Y:S01]  /*00c0*/  IMAD R9, R8, 0x80, R9 ;  /* 0x0000008008097824 */ /* 0x001fe200078e0209 */
[----:B------:R2:W-:Y:S04]  /*00d0*/  STG.E desc[UR8][R4.64], RZ ;  /* 0x000000ff04007986 */ /* 0x0005e8000c101908 */
[----:B------:R-:W-:-:S13]  /*00e0*/  ISETP.GE.AND P0, PT, R9, 0x140, PT ;  /* 0x000001400900780c */ /* 0x000fda0003f06270 */
[----:B--2---:R-:W-:Y:S05]  /*00f0*/  @!P0 BRA `(.L_x_2665) ;  /* 0xfffffffc00ec8947 */ /* 0x004fea000383ffff */
.L_x_2664:
[----:B------:R-:W-:Y:S05]  /*0100*/  BSYNC.RECONVERGENT B0 ;  /* 0x0000000000007941 */ /* 0x000fea0003800200 */
.L_x_2663:
        /* <DEDUP_REMOVED lines=34> */
.L_x_2668:
[C---:B------:R-:W-:Y:S01]  /*0330*/  IMAD R8, R6.reuse, 0x4, R7 ;  /* 0x0000000406087824 */ /* 0x040fe200078e0207 */
[C---:B------:R-:W-:Y:S01]  /*0340*/  ISETP.GE.U32.AND P0, PT, R6.reuse, 0xc0, PT ;  /* 0x000000c00600780c */ /* 0x040fe20003f06070 */
[----:B------:R-:W-:-:S03]  /*0350*/  VIADD R6, R6, 0x80 ;  /* 0x0000008006067836 */ /* 0x000fc60000000000 */
[----:B------:R0:W-:Y:S09]  /*0360*/  STS [R8], RZ ;  /* 0x000000ff08007388 */ /* 0x0001f20000000800 */
[----:B0-----:R-:W-:Y:S05]  /*0370*/  @!P0 BRA `(.L_x_2668) ;  /* 0xfffffffc00ec8947 */ /* 0x001fea000383ffff */
.L_x_2667:
[----:B------:R-:W-:Y:S05]  /*0380*/  BSYNC.RECONVERGENT B0 ;  /* 0x0000000000007941 */ /* 0x000fea0003800200 */
.L_x_2666:
        /* <DEDUP_REMOVED lines=8> */
.L_x_2680:
        /* <DEDUP_REMOVED lines=24> */
[----:B------:R-:W0:Y:S01]  /*0590*/  S2R R9, SR_LTMASK ;  /* 0x0000000000097919 */ /* 0x000e220000003900 */
[--C-:B------:R-:W-:Y:S02]  /*05a0*/  SHF.R.U32.HI R16, RZ, 0x4, R8.reuse ;  /* 0x00000004ff107819 */ /* 0x100fe40000011608 */
        /* <DEDUP_REMOVED lines=23> */
[----:B------:R-:W-:Y:S02]  /*0720*/  SHF.R.U32.HI R10, RZ, 0x6, R8 ;  /* 0x00000006ff0a7819 */ /* 0x000fe40000011608 */
[----:B------:R-:W-:Y:S02]  /*0730*/  PLOP3.LUT P0, PT, P2, P0, PT, 0x8, 0x80 ;  /* 0x000000000080781c */ /* 0x000fe40001700170 */
[----:B------:R-:W-:-:S02]  /*0740*/  LOP3.LUT R13, R10, 0x1, RZ, 0xc0, !PT ;  /* 0x000000010a0d7812 */ /* 0x000fc400078ec0ff */
[----:B------:R-:W-:Y:S02]  /*0750*/  ISETP.LT.AND P0, PT, R7, UR7, P0 ;  /* 0x0000000707007c0c */ /* 0x000fe40008701270 */
        /* <DEDUP_REMOVED lines=10> */
.L_x_2671:
[----:B------:R-:W-:Y:S05]  /*0800*/  BSYNC.RECONVERGENT B0 ;  /* 0x0000000000007941 */ /* 0x000fea0003800200 */
.L_x_2670:
        /* <DEDUP_REMOVED lines=51> */
.L_x_2673:
[----:B------:R-:W-:Y:S05]  /*0b40*/  BSYNC.RECONVERGENT B0 ;  /* 0x0000000000007941 */ /* 0x000fea0003800200 */
.L_x_2672:
        /* <DEDUP_REMOVED lines=51> */
.L_x_2675:
[----:B------:R-:W-:Y:S05]  /*0e80*/  BSYNC.RECONVERGENT B0 ;  /* 0x0000000000007941 */ /* 0x000fea0003800200 */
.L_x_2674:
        /* <DEDUP_REMOVED lines=51> */
.L_x_2677:
[----:B------:R-:W-:Y:S05]  /*11c0*/  BSYNC.RECONVERGENT B0 ;  /* 0x0000000000007941 */ /* 0x000fea0003800200 */
.L_x_2676:
[--C-:B------:R-:W-:Y:S01]  /*11d0*/  SHF.R.U32.HI R16, RZ, 0x1a, R8.reuse ;  /* 0x0000001aff107819 */ /* 0x100fe20000011608 */
[----:B0-----:R-:W-:Y:S01]  /*11e0*/  VIADD R13, R14, 0xffffffff ;  /* 0xffffffff0e0d7836 */ /* 0x001fe20000000000 */
[C---:B------:R-:W-:Y:S01]  /*11f0*/  ISETP.NE.U32.AND P0, PT, R15.reuse, 0x1, PT ;  /* 0x000000010f00780c */ /* 0x040fe20003f05070 */
[----:B------:R-:W-:Y:S01]  /*1200*/  VIADD R15, R15, 0xffffffff ;  /* 0xffffffff0f0f7836 */ /* 0x000fe20000000000 */
[----:B------:R-:W-:Y:S01]  /*1210*/  LOP3.LUT R16, R16, 0x1, RZ, 0xc0, !PT ;  /* 0x0000000110107812 */ /* 0x000fe200078ec0ff */
[----:B------:R-:W-:Y:S01]  /*1220*/  UIADD3 UR4, UPT, UPT, UR4, 0x1, URZ ;  /* 0x0000000104047890 */ /* 0x000fe2000fffe0ff */
        /* <DEDUP_REMOVED lines=42> */
.L_x_2679:
[----:B------:R-:W-:Y:S05]  /*14d0*/  BSYNC.RECONVERGENT B0 ;  /* 0x0000000000007941 */ /* 0x000fea0003800200 */
.L_x_2678:
[----:B------:R-:W-:Y:S05]  /*14e0*/  @P1 BRA `(.L_x_2680) ;  /* 0xffffffec00c81947 */ /* 0x000fea000383ffff */
.L_x_2669:
        /* <DEDUP_REMOVED lines=17> */
.L_x_2681:
        /* <DEDUP_REMOVED lines=35> */
.L_x_2683:
[----:B------:R-:W2:Y:S04]  /*1830*/  LD.E.STRONG.GPU R5, desc[UR8][R2.64+0x4] ;  /* 0x0000040802057980 */ /* 0x000ea8000c10f900 */
[----:B--2---:R-:W-:Y:S01]  /*1840*/  CCTL.IVALL ;  /* 0x00000000ff00798f */ /* 0x004fe20002000000 */
[----:B------:R-:W-:Y:S05]  /*1850*/  YIELD ;  /* 0x0000000000007946 */ /* 0x000fea0003800000 */
[----:B------:R-:W-:-:S04]  /*1860*/  LOP3.LUT R5, R5, R4, RZ, 0x3c, !PT ;  /* 0x0000000405057212 */ /* 0x000fc800078e3cff */
[----:B------:R-:W-:-:S13]  /*1870*/  ISETP.GT.AND P0, PT, R5, -0x1, PT ;  /* 0xffffffff0500780c */ /* 0x000fda0003f04270 */
[----:B------:R-:W-:Y:S05]  /*1880*/  @P0 BRA `(.L_x_2683) ;  /* 0xfffffffc00e80947 */ /* 0x000fea000383ffff */
.L_x_2682:
        /* <DEDUP_REMOVED lines=9> */
.L_x_2686:
[C---:B------:R-:W-:Y:S01]  /*1920*/  LEA R4, R3.reuse, UR4, 0x8 ;  /* 0x0000000403047c11 */ /* 0x040fe2000f8e40ff */
[----:B------:R-:W0:Y:S01]  /*1930*/  S2R R8, SR_LANEID ;  /* 0x0000000000087919 */ /* 0x000e220000000000 */
[----:B------:R-:W1:Y:S01]  /*1940*/  LDC.64 R6, c[0x0][0x388] ;  /* 0x0000e200ff067b82 */ /* 0x000e620000000a00 */
[----:B------:R-:W-:-:S03]  /*1950*/  IMAD R5, R3, 0x40, R2 ;  /* 0x0000004003057824 */ /* 0x000fc600078e0202 */
[----:B------:R-:W2:Y:S01]  /*1960*/  LDS R4, [R4] ;  /* 0x0000000004047984 */ /* 0x000ea20000000800 */
[----:B-1----:R-:W-:-:S04]  /*1970*/  IMAD.WIDE.U32 R6, R5, 0x4, R6 ;  /* 0x0000000405067825 */ /* 0x002fc800078e0006 */
[----:B------:R-:W-:Y:S02]  /*1980*/  IMAD.MOV.U32 R9, RZ, RZ, R7 ;  /* 0x000000ffff097224 */ /* 0x000fe400078e0007 */
[----:B------:R-:W-:Y:S01]  /*1990*/  IMAD R5, R3, 0x100, R0 ;  /* 0x0000010003057824 */ /* 0x000fe200078e0200 */
[C---:B0-----:R-:W-:Y:S01]  /*19a0*/  ISETP.NE.AND P4, PT, R8.reuse, RZ, PT ;  /* 0x000000ff0800720c */ /* 0x041fe20003f85270 */
[----:B------:R-:W-:Y:S01]  /*19b0*/  IMAD.MOV.U32 R7, RZ, RZ, RZ ;  /* 0x000000ffff077224 */ /* 0x000fe200078e00ff */
[C---:B------:R-:W-:Y:S02]  /*19c0*/  ISETP.GE.U32.AND P3, PT, R8.reuse, 0x2, PT ;  /* 0x000000020800780c */ /* 0x040fe40003f66070 */
[C---:B------:R-:W-:Y:S02]  /*19d0*/  ISETP.GE.U32.AND P2, PT, R8.reuse, 0x4, PT ;  /* 0x000000040800780c */ /* 0x040fe40003f46070 */
[C---:B------:R-:W-:Y:S02]  /*19e0*/  ISETP.GE.U32.AND P1, PT, R8.reuse, 0x8, PT ;  /* 0x000000080800780c */ /* 0x040fe40003f26070 */
[----:B------:R-:W-:Y:S01]  /*19f0*/  ISETP.GE.U32.AND P0, PT, R8, 0x10, PT ;  /* 0x000000100800780c */ /* 0x000fe20003f06070 */
[----:B--2---:R-:W-:-:S12]  /*1a00*/  IMAD.MOV.U32 R8, RZ, RZ, R2 ;  /* 0x000000ffff087224 */ /* 0x004fd800078e0002 */
.L_x_2685:
        /* <DEDUP_REMOVED lines=16> */
.L_x_2692:
[----:B--2---:R-:W-:Y:S01]  /*1b10*/  SEL R11, R10, RZ, P0 ;  /* 0x000000ff0a0b7207 */ /* 0x004fe20000000000 */
[----:B------:R-:W-:-:S04]  /*1b20*/  IMAD.MOV.U32 R10, RZ, RZ, R6 ;  /* 0x000000ffff0a7224 */ /* 0x000fc800078e0006 */
[----:B-1----:R-:W-:Y:S02]  /*1b30*/  IMAD.IADD R14, R14, 0x1, R11 ;  /* 0x000000010e0e7824 */ /* 0x002fe400078e020b */
[----:B------:R-:W-:-:S03]  /*1b40*/  IMAD.MOV.U32 R11, RZ, RZ, R9 ;  /* 0x000000ffff0b7224 */ /* 0x000fc600078e0009 */
[----:B------:R-:W-:-:S05]  /*1b50*/  IADD3 R13, PT, PT, R14, R7, -R4 ;  /* 0x000000070e0d7210 */ /* 0x000fca0007ffe804 */
        /* <DEDUP_REMOVED lines=10> */
[----:B------:R-:W-:Y:S01]  /*1c00*/  ISETP.NE.AND P0, PT, R3, RZ, PT ;  /* 0x000000ff0300720c */ /* 0x000fe20003f05270 */
[----:B------:R-:W-:-:S12]  /*1c10*/  IMAD.MOV.U32 R3, RZ, RZ, 0x4 ;  /* 0x00000004ff037424 */ /* 0x000fd800078e00ff */
[----:B------:R-:W-:Y:S05]  /*1c20*/  @!P0 BRA `(.L_x_2686) ;  /* 0xfffffffc003c8947 */ /* 0x000fea000383ffff */
[----:B------:R-:W-:Y:S05]  /*1c30*/  EXIT ;  /* 0x000000000000794d */ /* 0x000fea0003800000 */
.L_x_2684:
[----:B-1----:R-:W-:Y:S02]  /*1c40*/  IMAD.MOV.U32 R18, RZ, RZ, R10 ;  /* 0x000000ffff127224 */ /* 0x002fe400078e000a */
[----:B------:R-:W-:Y:S02]  /*1c50*/  IMAD.MOV.U32 R17, RZ, RZ, 0x1 ;  /* 0x00000001ff117424 */ /* 0x000fe400078e00ff */
[----:B------:R-:W-:Y:S02]  /*1c60*/  IMAD.MOV.U32 R20, RZ, RZ, RZ ;  /* 0x000000ffff147224 */ /* 0x000fe400078e00ff */
[----:B------:R-:W-:-:S07]  /*1c70*/  IMAD.MOV.U32 R15, RZ, RZ, -0x1 ;  /* 0xffffffffff0f7424 */ /* 0x000fce00078e00ff */
[----:B0-----:R-:W-:Y:S05]  /*1c80*/  WARPSYNC.COLLECTIVE R15, `(.L_x_2687) ;  /* 0x000000000f087348 */ /* 0x001fea0003c00000 */
[----:B------:R1:W2:Y:S02]  /*1c90*/  SHFL.UP P5, R16, R18, R17, R20 ;  /* 0x0400001112107389 */ /* 0x0002a400000a0014 */
[----:B012---:R-:W-:Y:S05]  /*1ca0*/  ENDCOLLECTIVE ;  /* 0x000000000000791b */ /* 0x007fea0003800000 */
.L_x_2687:
        /* <DEDUP_REMOVED lines=8> */
.L_x_2688:
        /* <DEDUP_REMOVED lines=8> */
.L_x_2689:
        /* <DEDUP_REMOVED lines=8> */
.L_x_2690:
        /* <DEDUP_REMOVED lines=8> */
.L_x_2691:
[----:B------:R-:W-:Y:S01]  /*1eb0*/  IMAD.MOV.U32 R10, RZ, RZ, R16 ;  /* 0x000000ffff0a7224 */ /* 0x000fe200078e0010 */
[----:B------:R-:W-:Y:S06]  /*1ec0*/  BRA `(.L_x_2692) ;  /* 0xfffffffc00107947 */ /* 0x000fec000383ffff */
.L_x_2693:
        /* <DEDUP_REMOVED lines=11> */
.L_x_3632:


//--------------------- .text._Z18compute_histogramsIjLi5ELi6ELi128ELb0EEvPKT_Pji --------------------------
	.section	.text._Z18compute_histogramsIjLi5ELi6ELi128ELb0EEvPKT_Pji,"ax",@progbits
	.align	128
        .global         _Z18compute_histogramsIjLi5ELi6ELi128ELb0EEvPKT_Pji
        .type           _Z18compute_histogramsIjLi5ELi6ELi128ELb0EEvPKT_Pji,@function
        .size           _Z18compute_histogramsIjLi5ELi6ELi128ELb0EEvPKT_Pji,(.L_x_3633 - _Z18compute_histogramsIjLi5ELi6ELi128ELb0EEvPKT_Pji)
        .other          _Z18compute_histogramsIjLi5ELi6ELi128ELb0EEvPKT_Pji,@"STO_CUDA_ENTRY STV_DEFAULT"
_Z18compute_histogramsIjLi5ELi6ELi128ELb0EEvPKT_Pji:
.text._Z18compute_histogramsIjLi5ELi6ELi128ELb0EEvPKT_Pji:
[----:B------:R-:W-:Y:S01]  /*0000*/  LDC R1, c[0x0][0x37c] ;  /* 0x0000df00ff017b82 */ /* 0x000fe20000000800 */
[----:B------:R-:W0:Y:S07]  /*0010*/  S2R R0, SR_TID.X ;  /* 0x0000000000007919 */ /* 0x000e2e0000002100 */
[----:B------:R-:W1:Y:S01]  /*0020*/  S2UR UR5, SR_CgaCtaId ;  /* 0x00000000000579c3 */ /* 0x000e620000008800 */
[----:B------:R-:W-:Y:S01]  /*0030*/  BSSY.RECONVERGENT B0, `(.L_x_2694) ;  /* 0x0000009000007945 */ /* 0x000fe20003800200 */
[----:B------:R-:W-:-:S02]  /*0040*/  UMOV UR4, 0x400 ;  /* 0x0000040000047882 */ /* 0x000fc40000000000 */
[----:B-1----:R-:W-:Y:S01]  /*0050*/  ULEA UR4, UR5, UR4, 0x18 ;  /* 0x0000000405047291 */ /* 0x002fe2000f8ec0ff */
[----:B0-----:R-:W-:-:S11]  /*0060*/  IMAD.MOV.U32 R2, RZ, RZ, R0 ;  /* 0x000000ffff027224 */ /* 0x001fd600078e0000 */
.L_x_2695:
[C---:B------:R-:W-:Y:S02]  /*0070*/  LEA R3, R2.reuse, UR4, 0x2 ;  /* 0x0000000402037c11 */ /* 0x040fe4000f8e10ff */
[C---:B------:R-:W-:Y:S01]  /*0080*/  ISETP.GE.U32.AND P0, PT, R2.reuse, 0xc0, PT ;  /* 0x000000c00200780c */ /* 0x040fe20003f06070 */
[----:B------:R-:W-:Y:S02]  /*0090*/  VIADD R2, R2, 0x80 ;  /* 0x0000008002027836 */ /* 0x000fe40000000000 */
[----:B------:R0:W-:Y:S10]  /*00a0*/  STS [R3], RZ ;  /* 0x000000ff03007388 */ /* 0x0001f40000000800 */
[----:B0-----:R-:W-:Y:S05]  /*00b0*/  @!P0 BRA `(.L_x_2695) ;  /* 0xfffffffc00ec8947 */ /* 0x001fea000383ffff */
[----:B------:R-:W-:Y:S05]  /*00c0*/  BSYNC.RECONVERGENT B0 ;  /* 0x0000000000007941 */ /* 0x000fea0003800200 */
.L_x_2694:
        /* <DEDUP_REMOVED lines=39> */
.L_x_2707:
        /* <DEDUP_REMOVED lines=63> */
.L_x_2698:
[----:B------:R-:W-:Y:S05]  /*0730*/  BSYNC.RECONVERGENT B0 ;  /* 0x0000000000007941 */ /* 0x000fea0003800200 */
.L_x_2697:
        /* <DEDUP_REMOVED lines=51> */
.L_x_2700:
[----:B------:R-:W-:Y:S05]  /*0a70*/  BSYNC.RECONVERGENT B0 ;  /* 0x0000000000007941 */ /* 0x000fea0003800200 */
.L_x_2699:
        /* <DEDUP_REMOVED lines=51> */
.L_x_2702:
[----:B------:R-:W-:Y:S05]  /*0db0*/  BSYNC.RECONVERGENT B0 ;  /* 0x0000000000007941 */ /* 0x000fea0003800200 */
.L_x_2701:
        /* <DEDUP_REMOVED lines=51> */
.L_x_2704:
[----:B------:R-:W-:Y:S05]  /*10f0*/  BSYNC.RECONVERGENT B0 ;  /* 0x0000000000007941 */ /* 0x000fea0003800200 */
.L_x_2703:
        /* <DEDUP_REMOVED lines=48> */
.L_x_2706:
[----:B------:R-:W-:Y:S05]  /*1400*/  BSYNC.RECONVERGENT B0 ;  /* 0x0000000000007941 */ /* 0x000fea0003800200 */
.L_x_2705:
[----:B------:R-:W-:Y:S05]  /*1410*/  @P1 BRA `(.L_x_2707) ;  /* 0xffffffec00c81947 */ /* 0x000fea000383ffff */
.L_x_2696:
[----:B------:R-:W1:Y:S08]  /*1420*/  S2UR UR5, SR_CgaCtaId ;  /* 0x00000000000579c3 */ /* 0x000e700000008800 */
[----:B------:R-:W-:Y:S01]  /*1430*/  BAR.SYNC.DEFER_BLOCKING 0x0 ;  /* 0x0000000000007b1d */ /* 0x000fe20000010000 */
[----:B------:R-:W-:Y:S01]  /*1440*/  IMAD.SHL.U32 R2, R0, 0x4, RZ ;  /* 0x0000000400027824 */ /* 0x000fe200078e00ff */
[----:B------:R-:W-:-:S04]  /*1450*/  SHF.R.U32.HI R3, RZ, 0x5, R0 ;  /* 0x00000005ff037819 */ /* 0x000fc80000011600 */
[----:B------:R-:W-:Y:S01]  /*1460*/  UMOV UR4, 0x400 ;  /* 0x0000040000047882 */ /* 0x000fe20000000000 */
[----:B0-----:R-:W-:Y:S02]  /*1470*/  LOP3.LUT R4, R2, 0x7c, RZ, 0xc0, !PT ;  /* 0x0000007c02047812 */ /* 0x001fe400078ec0ff */
[----:B------:R-:W-:Y:S01]  /*1480*/  LOP3.LUT R2, R0, 0x1f, RZ, 0xc0, !PT ;  /* 0x0000001f00027812 */ /* 0x000fe200078ec0ff */
[----:B-1----:R-:W-:-:S06]  /*1490*/  ULEA UR4, UR5, UR4, 0x18 ;  /* 0x0000000405047291 */ /* 0x002fcc000f8ec0ff */
[----:B------:R-:W-:-:S07]  /*14a0*/  VIADD R0, R4, UR4 ;  /* 0x0000000404007c36 */ /* 0x000fce0008000000 */
.L_x_2710:
        /* <DEDUP_REMOVED lines=15> */
.L_x_2709:
        /* <DEDUP_REMOVED lines=16> */
.L_x_2716:
        /* <DEDUP_REMOVED lines=19> */
.L_x_2708:
[----:B-1----:R-:W-:Y:S02]  /*17d0*/  IMAD.MOV.U32 R18, RZ, RZ, R10 ;  /* 0x000000ffff127224 */ /* 0x002fe400078e000a */
[----:B------:R-:W-:Y:S02]  /*17e0*/  IMAD.MOV.U32 R17, RZ, RZ, 0x1 ;  /* 0x00000001ff117424 */ /* 0x000fe400078e00ff */
[----:B------:R-:W-:Y:S02]  /*17f0*/  IMAD.MOV.U32 R20, RZ, RZ, RZ ;  /* 0x000000ffff147224 */ /* 0x000fe400078e00ff */
[----:B------:R-:W-:-:S07]  /*1800*/  IMAD.MOV.U32 R15, RZ, RZ, -0x1 ;  /* 0xffffffffff0f7424 */ /* 0x000fce00078e00ff */
[----:B0-----:R-:W-:Y:S05]  /*1810*/  WARPSYNC.COLLECTIVE R15, `(.L_x_2711) ;  /* 0x000000000f087348 */ /* 0x001fea0003c00000 */
[----:B------:R1:W2:Y:S02]  /*1820*/  SHFL.UP P5, R16, R18, R17, R20 ;  /* 0x0400001112107389 */ /* 0x0002a400000a0014 */
[----:B012---:R-:W-:Y:S05]  /*1830*/  ENDCOLLECTIVE ;  /* 0x000000000000791b */ /* 0x007fea0003800000 */
.L_x_2711:
        /* <DEDUP_REMOVED lines=8> */
.L_x_2712:
        /* <DEDUP_REMOVED lines=8> */
.L_x_2713:
        /* <DEDUP_REMOVED lines=8> */
.L_x_2714:
        /* <DEDUP_REMOVED lines=8> */
.L_x_2715:
[----:B------:R-:W-:Y:S01]  /*1a40*/  IMAD.MOV.U32 R10, RZ, RZ, R16 ;  /* 0x000000ffff0a7224 */ /* 0x000fe200078e0010 */
[----:B------:R-:W-:Y:S06]  /*1a50*/  BRA `(.L_x_2716) ;  /* 0xfffffffc00107947 */ /* 0x000fec000383ffff */
.L_x_2717:
        /* <DEDUP_REMOVED lines=10> */
.L_x_3633:


//--------------------- .text._Z18compute_histogramsIjLi5ELi6ELi64ELb1EEvPKT_Pji --------------------------
	.section	.text._Z18compute_histogramsIjLi5ELi6ELi64ELb1EEvPKT_Pji,"ax",@progbits
	.align	128
        .global         _Z18compute_histogramsIjLi5ELi6ELi64ELb1EEvPKT_Pji
        .type           _Z18compute_histogramsIjLi5ELi6ELi64ELb1EEvPKT_Pji,@function
        .size           _Z18compute_histogramsIjLi5ELi6ELi64ELb1EEvPKT_Pji,(.L_x_3634 - _Z18compute_histogramsIjLi5ELi6ELi64ELb1EEvPKT_Pji)
        .other          _Z18compute_histogramsIjLi5ELi6ELi64ELb1EEvPKT_Pji,@"STO_CUDA_ENTRY STV_DEFAULT"
_Z18compute_histogramsIjLi5ELi6ELi64ELb1EEvPKT_Pji:
.text._Z18compute_histogramsIjLi5ELi6ELi64ELb1EEvPKT_Pji:
        /* <DEDUP_REMOVED lines=11> */
.L_x_2720:
[----:B-1----:R-:W-:-:S04]  /*00b0*/  IMAD.WIDE R4, R9, 0x4, R6 ;  /* 0x0000000409047825 */ /* 0x002fc800078e0206 */
[----:B0-----:R-:W-:Y:S01]  /*00c0*/  IMAD R9, R8, 0x40, R9 ;  /* 0x0000004008097824 */ /* 0x001fe200078e0209 */
[----:B------:R2:W-:Y:S04]  /*00d0*/  STG.E desc[UR8][R4.64], RZ ;  /* 0x000000ff04007986 */ /* 0x0005e8000c101908 */
[----:B------:R-:W-:-:S13]  /*00e0*/  ISETP.GE.AND P0, PT, R9, 0x140, PT ;  /* 0x000001400900780c */ /* 0x000fda0003f06270 */
[----:B--2---:R-:W-:Y:S05]  /*00f0*/  @!P0 BRA `(.L_x_2720) ;  /* 0xfffffffc00ec8947 */ /* 0x004fea000383ffff */
.L_x_2719:
[----:B------:R-:W-:Y:S05]  /*0100*/  BSYNC.RECONVERGENT B0 ;  /* 0x0000000000007941 */ /* 0x000fea0003800200 */
.L_x_2718:
        /* <DEDUP_REMOVED lines=34> */
.L_x_2723:
[C---:B------:R-:W-:Y:S01]  /*0330*/  IMAD R8, R6.reuse, 0x4, R7 ;  /* 0x0000000406087824 */ /* 0x040fe200078e0207 */
[C---:B------:R-:W-:Y:S01]  /*0340*/  ISETP.GE.U32.AND P0, PT, R6.reuse, 0x100, PT ;  /* 0x000001000600780c */ /* 0x040fe20003f06070 */
[----:B------:R-:W-:-:S03]  /*0350*/  VIADD R6, R6, 0x40 ;  /* 0x0000004006067836 */ /* 0x000fc60000000000 */
[----:B------:R0:W-:Y:S09]  /*0360*/  STS [R8], RZ ;  /* 0x000000ff08007388 */ /* 0x0001f20000000800 */
[----:B0-----:R-:W-:Y:S05]  /*0370*/  @!P0 BRA `(.L_x_2723) ;  /* 0xfffffffc00ec8947 */ /* 0x001fea000383ffff */
.L_x_2722:
[----:B------:R-:W-:Y:S05]  /*0380*/  BSYNC.RECONVERGENT B0 ;  /* 0x0000000000007941 */ /* 0x000fea0003800200 */
.L_x_2721:
        /* <DEDUP_REMOVED lines=8> */
.L_x_2735:
        /* <DEDUP_REMOVED lines=63> */
.L_x_2726:
[----:B------:R-:W-:Y:S05]  /*0800*/  BSYNC.RECONVERGENT B0 ;  /* 0x0000000000007941 */ /* 0x000fea0003800200 */
.L_x_2725:
        /* <DEDUP_REMOVED lines=51> */
.L_x_2728:
[----:B------:R-:W-:Y:S05]  /*0b40*/  BSYNC.RECONVERGENT B0 ;  /* 0x0000000000007941 */ /* 0x000fea0003800200 */
.L_x_2727:
        /* <DEDUP_REMOVED lines=51> */
.L_x_2730:
[----:B------:R-:W-:Y:S05]  /*0e80*/  BSYNC.RECONVERGENT B0 ;  /* 0x0000000000007941 */ /* 0x000fea0003800200 */
.L_x_2729:
        /* <DEDUP_REMOVED lines=51> */
.L_x_2732:
[----:B------:R-:W-:Y:S05]  /*11c0*/  BSYNC.RECONVERGENT B0 ;  /* 0x0000000000007941 */ /* 0x000fea0003800200 */
.L_x_2731:
        /* <DEDUP_REMOVED lines=48> */
.L_x_2734:
[----:B------:R-:W-:Y:S05]  /*14d0*/  BSYNC.RECONVERGENT B0 ;  /* 0x0000000000007941 */ /* 0x000fea0003800200 */
.L_x_2733:
[----:B------:R-:W-:Y:S05]  /*14e0*/  @P1 BRA `(.L_x_2735) ;  /* 0xffffffec00c81947 */ /* 0x000fea000383ffff */
.L_x_2724:
        /* <DEDUP_REMOVED lines=17> */
.L_x_2736:
        /* <DEDUP_REMOVED lines=35> */
.L_x_2738:
[----:B------:R-:W2:Y:S04]  /*1830*/  LD.E.STRONG.GPU R5, desc[UR8][R2.64+0x4] ;  /* 0x0000040802057980 */ /* 0x000ea8000c10f900 */
[----:B--2---:R-:W-:Y:S01]  /*1840*/  CCTL.IVALL ;  /* 0x00000000ff00798f */ /* 0x004fe20002000000 */
[----:B------:R-:W-:Y:S05]  /*1850*/  YIELD ;  /* 0x0000000000007946 */ /* 0x000fea0003800000 */
[----:B------:R-:W-:-:S04]  /*1860*/  LOP3.LUT R5, R5, R4, RZ, 0x3c, !PT ;  /* 0x0000000405057212 */ /* 0x000fc800078e3cff */
[----:B------:R-:W-:-:S13]  /*1870*/  ISETP.GT.AND P0, PT, R5, -0x1, PT ;  /* 0xffffffff0500780c */ /* 0x000fda0003f04270 */
[----:B------:R-:W-:Y:S05]  /*1880*/  @P0 BRA `(.L_x_2738) ;  /* 0xfffffffc00e80947 */ /* 0x000fea000383ffff */
.L_x_2737:
        /* <DEDUP_REMOVED lines=9> */
.L_x_2741:
        /* <DEDUP_REMOVED lines=15> */
.L_x_2740:
        /* <DEDUP_REMOVED lines=17> */
.L_x_2747:
        /* <DEDUP_REMOVED lines=14> */
.L_x_2739:
[----:B---3--:R-:W-:Y:S02]  /*1c00*/  IMAD.MOV.U32 R21, RZ, RZ, R13 ;  /* 0x000000ffff157224 */ /* 0x008fe400078e000d */
[----:B------:R-:W-:Y:S02]  /*1c10*/  IMAD.MOV.U32 R20, RZ, RZ, 0x1 ;  /* 0x00000001ff147424 */ /* 0x000fe400078e00ff */
[----:B------:R-:W-:Y:S02]  /*1c20*/  IMAD.MOV.U32 R23, RZ, RZ, RZ ;  /* 0x000000ffff177224 */ /* 0x000fe400078e00ff */
[----:B------:R-:W-:-:S07]  /*1c30*/  IMAD.MOV.U32 R18, RZ, RZ, -0x1 ;  /* 0xffffffffff127424 */ /* 0x000fce00078e00ff */
[----:B0-2---:R-:W-:Y:S05]  /*1c40*/  WARPSYNC.COLLECTIVE R18, `(.L_x_2742) ;  /* 0x0000000012087348 */ /* 0x005fea0003c00000 */
[----:B------:R1:W3:Y:S02]  /*1c50*/  SHFL.UP P6, R19, R21, R20, R23 ;  /* 0x0400001415137389 */ /* 0x0002e400000c0017 */
[----:B0123--:R-:W-:Y:S05]  /*1c60*/  ENDCOLLECTIVE ;  /* 0x000000000000791b */ /* 0x00ffea0003800000 */
.L_x_2742:
        /* <DEDUP_REMOVED lines=8> */
.L_x_2743:
        /* <DEDUP_REMOVED lines=8> */
.L_x_2744:
        /* <DEDUP_REMOVED lines=8> */
.L_x_2745:
        /* <DEDUP_REMOVED lines=8> */
.L_x_2746:
[----:B------:R-:W-:Y:S01]  /*1e70*/  IMAD.MOV.U32 R13, RZ, RZ, R19 ;  /* 0x000000ffff0d7224 */ /* 0x000fe200078e0013 */
[----:B------:R-:W-:Y:S06]  /*1e80*/  BRA `(.L_x_2747) ;  /* 0xfffffffc00247947 */ /* 0x000fec000383ffff */
.L_x_2748:
        /* <DEDUP_REMOVED lines=15> */
.L_x_3634:


//--------------------- .text._Z18compute_histogramsIjLi5ELi6ELi64ELb0EEvPKT_Pji --------------------------
	.section	.text._Z18compute_histogramsIjLi5ELi6ELi64ELb0EEvPKT_Pji,"ax",@progbits
	.align	128
        .global         _Z18compute_histogramsIjLi5ELi6ELi64ELb0EEvPKT_Pji
        .type           _Z18compute_histogramsIjLi5ELi6ELi64ELb0EEvPKT_Pji,@function
        .size           _Z18compute_histogramsIjLi5ELi6ELi64ELb0EEvPKT_Pji,(.L_x_3635 - _Z18compute_histogramsIjLi5ELi6ELi64ELb0EEvPKT_Pji)
        .other          _Z18compute_histogramsIjLi5ELi6ELi64ELb0EEvPKT_Pji,@"STO_CUDA_ENTRY STV_DEFAULT"
_Z18compute_histogramsIjLi5ELi6ELi64ELb0EEvPKT_Pji:
.text._Z18compute_histogramsIjLi5ELi6ELi64ELb0EEvPKT_Pji:
[----:B------:R-:W-:Y:S01]  /*0000*/  LDC R1, c[0x0][0x37c] ;  /* 0x0000df00ff017b82 */ /* 0x000fe20000000800 */
[----:B------:R-:W0:Y:S07]  /*0010*/  S2R R0, SR_TID.X ;  /* 0x0000000000007919 */ /* 0x000e2e0000002100 */
[----:B------:R-:W1:Y:S01]  /*0020*/  S2UR UR5, SR_CgaCtaId ;  /* 0x00000000000579c3 */ /* 0x000e620000008800 */
[----:B------:R-:W-:Y:S01]  /*0030*/  BSSY.RECONVERGENT B0, `(.L_x_2749) ;  /* 0x0000009000007945 */ /* 0x000fe20003800200 */
[----:B------:R-:W-:-:S02]  /*0040*/  UMOV UR4, 0x400 ;  /* 0x0000040000047882 */ /* 0x000fc40000000000 */
[----:B-1----:R-:W-:Y:S01]  /*0050*/  ULEA UR4, UR5, UR4, 0x18 ;  /* 0x0000000405047291 */ /* 0x002fe2000f8ec0ff */
[----:B0-----:R-:W-:-:S11]  /*0060*/  IMAD.MOV.U32 R2, RZ, RZ, R0 ;  /* 0x000000ffff027224 */ /* 0x001fd600078e0000 */
.L_x_2750:
[C---:B------:R-:W-:Y:S02]  /*0070*/  LEA R3, R2.reuse, UR4, 0x2 ;  /* 0x0000000402037c11 */ /* 0x040fe4000f8e10ff */
[C---:B------:R-:W-:Y:S01]  /*0080*/  ISETP.GE.U32.AND P0, PT, R2.reuse, 0x100, PT ;  /* 0x000001000200780c */ /* 0x040fe20003f06070 */
[----:B------:R-:W-:Y:S02]  /*0090*/  VIADD R2, R2, 0x40 ;  /* 0x0000004002027836 */ /* 0x000fe40000000000 */
[----:B------:R0:W-:Y:S10]  /*00a0*/  STS [R3], RZ ;  /* 0x000000ff03007388 */ /* 0x0001f40000000800 */
[----:B0-----:R-:W-:Y:S05]  /*00b0*/  @!P0 BRA `(.L_x_2750) ;  /* 0xfffffffc00ec8947 */ /* 0x001fea000383ffff */
[----:B------:R-:W-:Y:S05]  /*00c0*/  BSYNC.RECONVERGENT B0 ;  /* 0x0000000000007941 */ /* 0x000fea0003800200 */
.L_x_2749:
        /* <DEDUP_REMOVED lines=39> */
.L_x_2762:
        /* <DEDUP_REMOVED lines=63> */
.L_x_2753:
[----:B------:R-:W-:Y:S05]  /*0730*/  BSYNC.RECONVERGENT B0 ;  /* 0x0000000000007941 */ /* 0x000fea0003800200 */
.L_x_2752:
        /* <DEDUP_REMOVED lines=51> */
.L_x_2755:
[----:B------:R-:W-:Y:S05]  /*0a70*/  BSYNC.RECONVERGENT B0 ;  /* 0x0000000000007941 */ /* 0x000fea0003800200 */
.L_x_2754:
        /* <DEDUP_REMOVED lines=51> */
.L_x_2757:
[----:B------:R-:W-:Y:S05]  /*0db0*/  BSYNC.RECONVERGENT B0 ;  /* 0x0000000000007941 */ /* 0x000fea0003800200 */
.L_x_2756:
        /* <DEDUP_REMOVED lines=51> */
.L_x_2759:
[----:B------:R-:W-:Y:S05]  /*10f0*/  BSYNC.RECONVERGENT B0 ;  /* 0x0000000000007941 */ /* 0x000fea0003800200 */
.L_x_2758:
        /* <DEDUP_REMOVED lines=48> */
.L_x_2761:
[----:B------:R-:W-:Y:S05]  /*1400*/  BSYNC.RECONVERGENT B0 ;  /* 0x0000000000007941 */ /* 0x000fea0003800200 */
.L_x_2760:
[----:B------:R-:W-:Y:S05]  /*1410*/  @P1 BRA `(.L_x_2762) ;  /* 0xffffffec00c81947 */ /* 0x000fea000383ffff */
.L_x_2751:
[----:B------:R-:W1:Y:S08]  /*1420*/  S2UR UR5, SR_CgaCtaId ;  /* 0x00000000000579c3 */ /* 0x000e700000008800 */
[----:B------:R-:W-:Y:S01]  /*1430*/  BAR.SYNC.DEFER_BLOCKING 0x0 ;  /* 0x0000000000007b1d */ /* 0x000fe20000010000 */
[C---:B------:R-:W-:Y:S01]  /*1440*/  IMAD.SHL.U32 R2, R0.reuse, 0x4, RZ ;  /* 0x0000000400027824 */ /* 0x040fe200078e00ff */
[----:B------:R-:W-:-:S02]  /*1450*/  LOP3.LUT R6, R0, 0x1f, RZ, 0xc0, !PT ;  /* 0x0000001f00067812 */ /* 0x000fc400078ec0ff */
[----:B------:R-:W-:Y:S02]  /*1460*/  SHF.R.U32.HI R7, RZ, 0x5, R0 ;  /* 0x00000005ff077819 */ /* 0x000fe40000011600 */
[----:B------:R-:W-:Y:S01]  /*1470*/  UMOV UR4, 0x400 ;  /* 0x0000040000047882 */ /* 0x000fe20000000000 */
[----:B------:R-:W-:Y:S01]  /*1480*/  LOP3.LUT R2, R2, 0x7c, RZ, 0xc0, !PT ;  /* 0x0000007c02027812 */ /* 0x000fe200078ec0ff */
[----:B-1----:R-:W-:-:S06]  /*1490*/  ULEA UR4, UR5, UR4, 0x18 ;  /* 0x0000000405047291 */ /* 0x002fcc000f8ec0ff */
[----:B------:R-:W-:-:S07]  /*14a0*/  VIADD R0, R2, UR4 ;  /* 0x0000000402007c36 */ /* 0x000fce0008000000 */
.L_x_2765:
[C---:B------:R-:W-:Y:S01]  /*14b0*/  LEA R8, R7.reuse, UR4, 0x8 ;  /* 0x0000000407087c11 */ /* 0x040fe2000f8e40ff */
[----:B------:R-:W1:Y:S01]  /*14c0*/  S2R R2, SR_LANEID ;  /* 0x0000000000027919 */ /* 0x000e620000000000 */
[----:B0-----:R-:W0:Y:S01]  /*14d0*/  LDC.64 R4, c[0x0][0x388] ;  /* 0x0000e200ff047b82 */ /* 0x001e220000000a00 */
[C---:B------:R-:W-:Y:S01]  /*14e0*/  ISETP.GE.U32.AND P5, PT, R7.reuse, 0x3, PT ;  /* 0x000000030700780c */ /* 0x040fe20003fa6070 */
[C---:B------:R-:W-:Y:S02]  /*14f0*/  IMAD R10, R7.reuse, 0x100, R0 ;  /* 0x00000100070a7824 */ /* 0x040fe400078e0200 */
[----:B------:R-:W2:Y:S01]  /*1500*/  LDS R8, [R8] ;  /* 0x0000000008087984 */ /* 0x000ea20000000800 */
[--C-:B------:R-:W-:Y:S02]  /*1510*/  IMAD R9, R7, 0x40, R6.reuse ;  /* 0x0000004007097824 */ /* 0x100fe400078e0206 */
[----:B------:R-:W-:Y:S02]  /*1520*/  IMAD.MOV.U32 R11, RZ, RZ, RZ ;  /* 0x000000ffff0b7224 */ /* 0x000fe400078e00ff */
[----:B------:R-:W-:-:S02]  /*1530*/  IMAD.MOV.U32 R12, RZ, RZ, R6 ;  /* 0x000000ffff0c7224 */ /* 0x000fc400078e0006 */
[----:B------:R-:W-:Y:S01]  /*1540*/  VIADD R7, R7, 0x2 ;  /* 0x0000000207077836 */ /* 0x000fe20000000000 */
[C---:B-1----:R-:W-:Y:S02]  /*1550*/  ISETP.NE.AND P4, PT, R2.reuse, RZ, PT ;  /* 0x000000ff0200720c */ /* 0x042fe40003f85270 */
[C---:B------:R-:W-:Y:S02]  /*1560*/  ISETP.GE.U32.AND P3, PT, R2.reuse, 0x2, PT ;  /* 0x000000020200780c */ /* 0x040fe40003f66070 */
[C---:B------:R-:W-:Y:S02]  /*1570*/  ISETP.GE.U32.AND P2, PT, R2.reuse, 0x4, PT ;  /* 0x000000040200780c */ /* 0x040fe40003f46070 */
[C---:B------:R-:W-:Y:S02]  /*1580*/  ISETP.GE.U32.AND P1, PT, R2.reuse, 0x8, PT ;  /* 0x000000080200780c */ /* 0x040fe40003f26070 */
[----:B------:R-:W-:-:S13]  /*1590*/  ISETP.GE.U32.AND P0, PT, R2, 0x10, PT ;  /* 0x000000100200780c */ /* 0x000fda0003f06070 */
.L_x_2764:
[----:B------:R1:W3:Y:S01]  /*15a0*/  LDS R13, [R10] ;  /* 0x000000000a0d7984 */ /* 0x0002e20000000800 */
[----:B------:R-:W-:Y:S01]  /*15b0*/  UMOV UR5, 0xffffffff ;  /* 0xffffffff00057882 */ /* 0x000fe20000000000 */
[----:B0-----:R-:W-:Y:S02]  /*15c0*/  IMAD.WIDE.U32 R2, R9, 0x4, R4 ;  /* 0x0000000409027825 */ /* 0x001fe400078e0004 */
[----:B------:R-:W-:Y:S05]  /*15d0*/  BRA.DIV UR5, `(.L_x_2763) ;  /* 0x00000002056c7947 */ /* 0x000fea000b800000 */
[----:B---3--:R-:W0:Y:S02]  /*15e0*/  SHFL.UP PT, R14, R13, 0x1, RZ ;  /* 0x042000000d0e7989 */ /* 0x008e2400000e00ff */
        /* <DEDUP_REMOVED lines=11> */
[----:B------:R0:W3:Y:S02]  /*16a0*/  SHFL.UP PT, R13, R17, 0x10, RZ ;  /* 0x06000000110d7989 */ /* 0x0000e400000e00ff */
.L_x_2771:
        /* <DEDUP_REMOVED lines=8> */
[----:B-1----:R-:W-:-:S02]  /*1730*/  VIADD R10, R10, 0x80 ;  /* 0x000000800a0a7836 */ /* 0x002fc40000000000 */
[----:B------:R-:W-:Y:S02]  /*1740*/  VIADD R9, R9, 0x20 ;  /* 0x0000002009097836 */ /* 0x000fe40000000000 */
[----:B--2---:R-:W-:-:S06]  /*1750*/  IMAD.IADD R11, R14, 0x1, R11 ;  /* 0x000000010e0b7824 */ /* 0x004fcc00078e020b */
[----:B------:R-:W-:Y:S05]  /*1760*/  @!P6 BRA `(.L_x_2764) ;  /* 0xfffffffc008ce947 */ /* 0x000fea000383ffff */
[----:B------:R-:W-:Y:S05]  /*1770*/  @!P5 BRA `(.L_x_2765) ;  /* 0xfffffffc004cd947 */ /* 0x000fea000383ffff */
[----:B------:R-:W-:Y:S05]  /*1780*/  EXIT ;  /* 0x000000000000794d */ /* 0x000fea0003800000 */
.L_x_2763:
[----:B---3--:R-:W-:Y:S02]  /*1790*/  IMAD.MOV.U32 R21, RZ, RZ, R13 ;  /* 0x000000ffff157224 */ /* 0x008fe400078e000d */
[----:B------:R-:W-:Y:S02]  /*17a0*/  IMAD.MOV.U32 R20, RZ, RZ, 0x1 ;  /* 0x00000001ff147424 */ /* 0x000fe400078e00ff */
[----:B------:R-:W-:Y:S02]  /*17b0*/  IMAD.MOV.U32 R23, RZ, RZ, RZ ;  /* 0x000000ffff177224 */ /* 0x000fe400078e00ff */
[----:B------:R-:W-:-:S07]  /*17c0*/  IMAD.MOV.U32 R18, RZ, RZ, -0x1 ;  /* 0xffffffffff127424 */ /* 0x000fce00078e00ff */
[----:B-12---:R-:W-:Y:S05]  /*17d0*/  WARPSYNC.COLLECTIVE R18, `(.L_x_2766) ;  /* 0x0000000012087348 */ /* 0x006fea0003c00000 */
[----:B------:R0:W3:Y:S02]  /*17e0*/  SHFL.UP P6, R19, R21, R20, R23 ;  /* 0x0400001415137389 */ /* 0x0000e400000c0017 */
[----:B0123--:R-:W-:Y:S05]  /*17f0*/  ENDCOLLECTIVE ;  /* 0x000000000000791b */ /* 0x00ffea0003800000 */
.L_x_2766:
        /* <DEDUP_REMOVED lines=8> */
.L_x_2767:
        /* <DEDUP_REMOVED lines=8> */
.L_x_2768:
        /* <DEDUP_REMOVED lines=8> */
.L_x_2769:
        /* <DEDUP_REMOVED lines=8> */
.L_x_2770:
[----:B------:R-:W-:Y:S01]  /*1a00*/  IMAD.MOV.U32 R13, RZ, RZ, R19 ;  /* 0x000000ffff0d7224 */ /* 0x000fe200078e0013 */
[----:B------:R-:W-:Y:S06]  /*1a10*/  BRA `(.L_x_2771) ;  /* 0xfffffffc00247947 */ /* 0x000fec000383ffff */
.L_x_2772:
        /* <DEDUP_REMOVED lines=14> */
.L_x_3635:


//--------------------- .text._Z18compute_histogramsIjLi5ELi6ELi32ELb1EEvPKT_Pji --------------------------
	.section	.text._Z18compute_histogramsIjLi5ELi6ELi32ELb1EEvPKT_Pji,"ax",@progbits
	.align	128
        .global         _Z18compute_histogramsIjLi5ELi6ELi32ELb1EEvPKT_Pji
        .type           _Z18compute_histogramsIjLi5ELi6ELi32ELb1EEvPKT_Pji,@function
        .size           _Z18compute_histogramsIjLi5ELi6ELi32ELb1EEvPKT_Pji,(.L_x_3636 - _Z18compute_histogramsIjLi5ELi6ELi32ELb1EEvPKT_Pji)
        .other          _Z18compute_histogramsIjLi5ELi6ELi32ELb1EEvPKT_Pji,@"STO_CUDA_ENTRY STV_DEFAULT"
_Z18compute_histogramsIjLi5ELi6ELi32ELb1EEvPKT_Pji:
.text._Z18compute_histogramsIjLi5ELi6ELi32ELb1EEvPKT_Pji:
        /* <DEDUP_REMOVED lines=11> */
.L_x_2775:
[----:B-1----:R-:W-:-:S04]  /*00b0*/  IMAD.WIDE R4, R9, 0x4, R6 ;  /* 0x0000000409047825 */ /* 0x002fc800078e0206 */
[----:B0-----:R-:W-:Y:S01]  /*00c0*/  IMAD R9, R8, 0x20, R9 ;  /* 0x0000002008097824 */ /* 0x001fe200078e0209 */
[----:B------:R2:W-:Y:S04]  /*00d0*/  STG.E desc[UR6][R4.64], RZ ;  /* 0x000000ff04007986 */ /* 0x0005e8000c101906 */
[----:B------:R-:W-:-:S13]  /*00e0*/  ISETP.GE.AND P0, PT, R9, 0x140, PT ;  /* 0x000001400900780c */ /* 0x000fda0003f06270 */
[----:B--2---:R-:W-:Y:S05]  /*00f0*/  @!P0 BRA `(.L_x_2775) ;  /* 0xfffffffc00ec8947 */ /* 0x004fea000383ffff */
.L_x_2774:
[----:B------:R-:W-:Y:S05]  /*0100*/  BSYNC.RECONVERGENT B0 ;  /* 0x0000000000007941 */ /* 0x000fea0003800200 */
.L_x_2773:
        /* <DEDUP_REMOVED lines=35> */
.L_x_2778:
[C---:B------:R-:W-:Y:S01]  /*0340*/  ISETP.GE.U32.AND P0, PT, R7.reuse, 0x120, PT ;  /* 0x000001200700780c */ /* 0x040fe20003f06070 */
[----:B------:R0:W-:Y:S01]  /*0350*/  STS [R6], RZ ;  /* 0x000000ff06007388 */ /* 0x0001e20000000800 */
[----:B------:R-:W-:Y:S02]  /*0360*/  VIADD R7, R7, 0x20 ;  /* 0x0000002007077836 */ /* 0x000fe40000000000 */
[----:B0-----:R-:W-:-:S09]  /*0370*/  VIADD R6, R6, 0x80 ;  /* 0x0000008006067836 */ /* 0x001fd20000000000 */
[----:B------:R-:W-:Y:S05]  /*0380*/  @!P0 BRA `(.L_x_2778) ;  /* 0xfffffffc00ec8947 */ /* 0x000fea000383ffff */
.L_x_2777:
[----:B------:R-:W-:Y:S05]  /*0390*/  BSYNC.RECONVERGENT B0 ;  /* 0x0000000000007941 */ /* 0x000fea0003800200 */
.L_x_2776:
[----:B------:R-:W-:Y:S01]  /*03a0*/  @!P4 IMAD.MOV R9, RZ, RZ, -R9 ;  /* 0x000000ffff09c224 */ /* 0x000fe200078e0a09 */
[----:B------:R-:W-:Y:S01]  /*03b0*/  @!P1 LOP3.LUT R9, RZ, R5, RZ, 0x33, !PT ;  /* 0x00000005ff099212 */ /* 0x000fe200078e33ff */
[----:B------:R-:W-:Y:S03]  /*03c0*/  BAR.SYNC.DEFER_BLOCKING 0x0 ;  /* 0x0000000000007b1d */ /* 0x000fe60000010000 */
[----:B------:R-:W-:-:S13]  /*03d0*/  ISETP.GE.AND P0, PT, R9, 0x1, PT ;  /* 0x000000010900780c */ /* 0x000fda0003f06270 */
[----:B------:R-:W-:Y:S05]  /*03e0*/  @!P0 BRA `(.L_x_2779) ;  /* 0x0000001000408947 */ /* 0x000fea0003800000 */
[----:B------:R-:W-:Y:S01]  /*03f0*/  IMAD.MOV R6, RZ, RZ, -R9 ;  /* 0x000000ffff067224 */ /* 0x000fe200078e0a09 */
[----:B------:R-:W0:Y:S06]  /*0400*/  LDCU UR8, c[0x0][0x390] ;  /* 0x00007200ff0877ac */ /* 0x000e2c0008000800 */
.L_x_2790:
        /* <DEDUP_REMOVED lines=38> */
[----:B------:R-:W-:-:S02]  /*0670*/  VOTE.ANY R11, PT, !P2 ;  /* 0x00000000000b7806 */ /* 0x000fc400050e0100 */
[----:B------:R-:W-:Y:S02]  /*0680*/  SHF.R.U32.HI R16, RZ, 0x6, R7 ;  /* 0x00000006ff107819 */ /* 0x000fe40000011607 */
[----:B------:R-:W-:Y:S02]  /*0690*/  LOP3.LUT R9, R9, R11, R10, 0x60, !PT ;  /* 0x0000000b09097212 */ /* 0x000fe400078e600a */
[----:B------:R-:W-:Y:S02]  /*06a0*/  LOP3.LUT R11, R16, 0x1, RZ, 0xc0, !PT ;  /* 0x00000001100b7812 */ /* 0x000fe400078ec0ff */
[----:B------:R-:W-:Y:S02]  /*06b0*/  VOTE.ANY R14, PT, !P3 ;  /* 0x00000000000e7806 */ /* 0x000fe400058e0100 */
[----:B------:R-:W-:Y:S02]  /*06c0*/  VOTE.ANY R10, PT, !P0 ;  /* 0x00000000000a7806 */ /* 0x000fe400040e0100 */
[----:B------:R-:W-:-:S02]  /*06d0*/  LOP3.LUT R14, R14, R15, RZ, 0x3c, !PT ;  /* 0x0000000f0e0e7212 */ /* 0x000fc400078e3cff */
[----:B------:R-:W-:-:S04]  /*06e0*/  LOP3.LUT R9, R9, R10, R12, 0x60, !PT ;  /* 0x0000000a09097212 */ /* 0x000fc800078e600c */
[CC--:B------:R-:W-:Y:S02]  /*06f0*/  LOP3.LUT R13, R14.reuse, R9.reuse, RZ, 0xc0, !PT ;  /* 0x000000090e0d7212 */ /* 0x0c0fe400078ec0ff */
[----:B------:R-:W-:Y:S02]  /*0700*/  LOP3.LUT P0, RZ, R14, R9, RZ, 0xc0, !PT ;  /* 0x000000090eff7212 */ /* 0x000fe4000780c0ff */
[----:B0-----:R-:W-:Y:S02]  /*0710*/  LOP3.LUT P2, RZ, R8, R13, RZ, 0xc0, !PT ;  /* 0x0000000d08ff7212 */ /* 0x001fe4000784c0ff */
[----:B------:R-:W-:Y:S02]  /*0720*/  SHF.R.U32.HI R9, RZ, 0x7, R7 ;  /* 0x00000007ff097819 */ /* 0x000fe40000011607 */
[----:B------:R-:W-:Y:S02]  /*0730*/  PLOP3.LUT P0, PT, P2, P0, PT, 0x8, 0x80 ;  /* 0x000000000080781c */ /* 0x000fe40001700170 */
[----:B------:R-:W-:-:S02]  /*0740*/  ISETP.NE.U32.AND P2, PT, R11, 0x1, PT ;  /* 0x000000010b00780c */ /* 0x000fc40003f45070 */
[----:B------:R-:W-:Y:S02]  /*0750*/  ISETP.LT.AND P0, PT, R2, UR8, P0 ;  /* 0x0000000802007c0c */ /* 0x000fe40008701270 */
[----:B------:R-:W-:-:S11]  /*0760*/  LOP3.LUT R12, R9, 0x1, RZ, 0xc0, !PT ;  /* 0x00000001090c7812 */ /* 0x000fd600078ec0ff */
        /* <DEDUP_REMOVED lines=8> */
.L_x_2781:
[----:B------:R-:W-:Y:S05]  /*07f0*/  BSYNC.RECONVERGENT B0 ;  /* 0x0000000000007941 */ /* 0x000fea0003800200 */
.L_x_2780:
        /* <DEDUP_REMOVED lines=27> */
[----:B------:R-:W-:Y:S02]  /*09b0*/  VOTE.ANY R10, PT, !P0 ;  /* 0x00000000000a7806 */ /* 0x000fe400040e0100 */
[----:B------:R-:W-:Y:S02]  /*09c0*/  SHF.R.U32.HI R17, RZ, 0xc, R7 ;  /* 0x0000000cff117819 */ /* 0x000fe40000011607 */
[----:B------:R-:W-:Y:S02]  /*09d0*/  LOP3.LUT R9, R9, R10, R14, 0x60, !PT ;  /* 0x0000000a09097212 */ /* 0x000fe400078e600e */
[----:B------:R-:W-:Y:S02]  /*09e0*/  LOP3.LUT R11, R17, 0x1, RZ, 0xc0, !PT ;  /* 0x00000001110b7812 */ /* 0x000fe400078ec0ff */
[----:B------:R-:W-:Y:S02]  /*09f0*/  VOTE.ANY R14, PT, !P3 ;  /* 0x00000000000e7806 */ /* 0x000fe400058e0100 */
[----:B------:R-:W-:-:S02]  /*0a00*/  VOTE.ANY R10, PT, !P2 ;  /* 0x00000000000a7806 */ /* 0x000fc400050e0100 */
[----:B------:R-:W-:Y:S02]  /*0a10*/  LOP3.LUT R14, R14, R15, RZ, 0x3c, !PT ;  /* 0x0000000f0e0e7212 */ /* 0x000fe400078e3cff */
[----:B------:R-:W-:-:S04]  /*0a20*/  LOP3.LUT R9, R9, R10, R12, 0x60, !PT ;  /* 0x0000000a09097212 */ /* 0x000fc800078e600c */
[CC--:B------:R-:W-:Y:S02]  /*0a30*/  LOP3.LUT R13, R14.reuse, R9.reuse, RZ, 0xc0, !PT ;  /* 0x000000090e0d7212 */ /* 0x0c0fe400078ec0ff */
[----:B------:R-:W-:Y:S02]  /*0a40*/  LOP3.LUT P0, RZ, R14, R9, RZ, 0xc0, !PT ;  /* 0x000000090eff7212 */ /* 0x000fe4000780c0ff */
[----:B------:R-:W-:Y:S02]  /*0a50*/  LOP3.LUT P2, RZ, R8, R13, RZ, 0xc0, !PT ;  /* 0x0000000d08ff7212 */ /* 0x000fe4000784c0ff */
        /* <DEDUP_REMOVED lines=13> */
.L_x_2783:
[----:B------:R-:W-:Y:S05]  /*0b30*/  BSYNC.RECONVERGENT B0 ;  /* 0x0000000000007941 */ /* 0x000fea0003800200 */
.L_x_2782:
        /* <DEDUP_REMOVED lines=51> */
.L_x_2785:
[----:B------:R-:W-:Y:S05]  /*0e70*/  BSYNC.RECONVERGENT B0 ;  /* 0x0000000000007941 */ /* 0x000fea0003800200 */
.L_x_2784:
        /* <DEDUP_REMOVED lines=51> */
.L_x_2787:
[----:B------:R-:W-:Y:S05]  /*11b0*/  BSYNC.RECONVERGENT B0 ;  /* 0x0000000000007941 */ /* 0x000fea0003800200 */
.L_x_2786:
        /* <DEDUP_REMOVED lines=8> */
[----:B------:R-:W-:Y:S02]  /*1240*/  VOTE.ANY R11, PT, !P2 ;  /* 0x00000000000b7806 */ /* 0x000fe400050e0100 */
[----:B------:R-:W-:-:S02]  /*1250*/  ISETP.NE.U32.AND P1, PT, R13, 0x1, PT ;  /* 0x000000010d00780c */ /* 0x000fc40003f25070 */
[--C-:B------:R-:W-:Y:S02]  /*1260*/  SHF.R.U32.HI R14, RZ, 0x1b, R7.reuse ;  /* 0x0000001bff0e7819 */ /* 0x100fe40000011607 */
        /* <DEDUP_REMOVED lines=8> */
[----:B------:R-:W-:Y:S01]  /*12f0*/  LOP3.LUT R11, R10, 0x1, RZ, 0xc0, !PT ;  /* 0x000000010a0b7812 */ /* 0x000fe200078ec0ff */
[----:B------:R-:W-:Y:S01]  /*1300*/  VIADD R10, R13, 0xffffffff ;  /* 0xffffffff0d0a7836 */ /* 0x000fe20000000000 */
        /* <DEDUP_REMOVED lines=27> */
.L_x_2789:
[----:B------:R-:W-:Y:S05]  /*14c0*/  BSYNC.RECONVERGENT B0 ;  /* 0x0000000000007941 */ /* 0x000fea0003800200 */
.L_x_2788:
[----:B------:R-:W-:Y:S01]  /*14d0*/  IMAD.IADD R2, R5, 0x1, R2 ;  /* 0x0000000105027824 */ /* 0x000fe200078e0202 */
[----:B------:R-:W-:Y:S06]  /*14e0*/  @P1 BRA `(.L_x_2790) ;  /* 0xffffffec00c81947 */ /* 0x000fec000383ffff */
.L_x_2779:
        /* <DEDUP_REMOVED lines=17> */
.L_x_2791:
        /* <DEDUP_REMOVED lines=34> */
.L_x_2793:
[----:B------:R-:W2:Y:S04]  /*1820*/  LD.E.STRONG.GPU R5, desc[UR6][R2.64+0x4] ;  /* 0x0000040602057980 */ /* 0x000ea8000c10f900 */
[----:B--2---:R-:W-:Y:S01]  /*1830*/  CCTL.IVALL ;  /* 0x00000000ff00798f */ /* 0x004fe20002000000 */
[----:B------:R-:W-:Y:S05]  /*1840*/  YIELD ;  /* 0x0000000000007946 */ /* 0x000fea0003800000 */
[----:B------:R-:W-:-:S04]  /*1850*/  LOP3.LUT R5, R5, R4, RZ, 0x3c, !PT ;  /* 0x0000000405057212 */ /* 0x000fc800078e3cff */
[----:B------:R-:W-:-:S13]  /*1860*/  ISETP.GT.AND P0, PT, R5, -0x1, PT ;  /* 0xffffffff0500780c */ /* 0x000fda0003f04270 */
[----:B------:R-:W-:Y:S05]  /*1870*/  @P0 BRA `(.L_x_2793) ;  /* 0xfffffffc00e80947 */ /* 0x000fea000383ffff */
.L_x_2792:
        /* <DEDUP_REMOVED lines=9> */
[----:B------:R-:W-:Y:S02]  /*1910*/  IMAD.MOV.U32 R7, RZ, RZ, RZ ;  /* 0x000000ffff077224 */ /* 0x000fe400078e00ff */
[----:B------:R-:W-:Y:S02]  /*1920*/  IMAD.MOV.U32 R8, RZ, RZ, R0 ;  /* 0x000000ffff087224 */ /* 0x000fe400078e0000 */
        /* <DEDUP_REMOVED lines=11> */
[----:B------:R-:W-:-:S13]  /*19e0*/  ISETP.GE.U32.AND P5, PT, R4, 0x10, PT ;  /* 0x000000100400780c */ /* 0x000fda0003fa6070 */
.L_x_2798:
        /* <DEDUP_REMOVED lines=18> */
[----:B------:R-:W-:Y:S02]  /*1b10*/  IMAD.IADD R11, R10, 0x1, R3 ;  /* 0x000000010a0b7824 */ /* 0x000fe400078e0203 */
[----:B------:R-:W-:-:S03]  /*1b20*/  IMAD.MOV.U32 R3, RZ, RZ, R15 ;  /* 0x000000ffff037224 */ /* 0x000fc600078e000f */
[----:B0-----:R-:W-:-:S05]  /*1b30*/  IADD3 R13, PT, PT, R11, R7, -R6 ;  /* 0x000000070b0d7210 */ /* 0x001fca0007ffe806 */
[----:B------:R0:W-:Y:S04]  /*1b40*/  REDG.E.ADD.STRONG.GPU desc[UR6][R2.64], R13 ;  /* 0x0000000d0200798e */ /* 0x0001e8000c12e106 */
[----:B------:R0:W2:Y:S02]  /*1b50*/  SHFL.IDX PT, R12, R11, 0x1f, 0x1f ;  /* 0x03e01f000b0c7f89 */ /* 0x0000a400000e0000 */
.L_x_2816:
        /* <DEDUP_REMOVED lines=8> */
.L_x_2796:
[----:B------:R-:W-:-:S13]  /*1be0*/  ISETP.GT.U32.AND P0, PT, R0, 0x3f, PT ;  /* 0x0000003f0000780c */ /* 0x000fda0003f04070 */
[----:B------:R-:W-:Y:S05]  /*1bf0*/  @P0 BRA `(.L_x_2799) ;  /* 0x0000000400880947 */ /* 0x000fea0003800000 */
[----:B------:R-:W1:Y:S01]  /*1c00*/  S2UR UR5, SR_CgaCtaId ;  /* 0x00000000000579c3 */ /* 0x000e620000008800 */
[----:B------:R-:W2:Y:S01]  /*1c10*/  S2R R4, SR_LANEID ;  /* 0x0000000000047919 */ /* 0x000ea20000000000 */
[----:B------:R-:W-:Y:S01]  /*1c20*/  UMOV UR4, 0x400 ;  /* 0x0000040000047882 */ /* 0x000fe20000000000 */
[----:B------:R-:W-:Y:S02]  /*1c30*/  IMAD.MOV.U32 R7, RZ, RZ, RZ ;  /* 0x000000ffff077224 */ /* 0x000fe400078e00ff */
[----:B------:R-:W-:-:S03]  /*1c40*/  IMAD.MOV.U32 R8, RZ, RZ, R0 ;  /* 0x000000ffff087224 */ /* 0x000fc600078e0000 */
[----:B0-----:R-:W0:Y:S01]  /*1c50*/  LDC.64 R2, c[0x0][0x388] ;  /* 0x0000e200ff027b82 */ /* 0x001e220000000a00 */
[----:B-1----:R-:W-:Y:S01]  /*1c60*/  ULEA UR4, UR5, UR4, 0x18 ;  /* 0x0000000405047291 */ /* 0x002fe2000f8ec0ff */
[----:B0-----:R-:W-:-:S08]  /*1c70*/  IMAD.WIDE.U32 R2, R0, 0x4, R2 ;  /* 0x0000000400027825 */ /* 0x001fd000078e0002 */
[----:B------:R-:W0:Y:S01]  /*1c80*/  LDS R6, [UR4+0x100] ;  /* 0x00010004ff067984 */ /* 0x000e220008000800 */
[----:B------:R-:W-:Y:S01]  /*1c90*/  UIADD3 UR4, UPT, UPT, UR4, 0x100, URZ ;  /* 0x0000010004047890 */ /* 0x000fe2000fffe0ff */
[----:B--2---:R-:W-:Y:S02]  /*1ca0*/  ISETP.NE.AND P1, PT, R4, RZ, PT ;  /* 0x000000ff0400720c */ /* 0x004fe40003f25270 */
[----:B------:R-:W-:Y:S02]  /*1cb0*/  IADD3 R14, P0, PT, R2, 0x100, RZ ;  /* 0x00000100020e7810 */ /* 0x000fe40007f1e0ff */
[C---:B------:R-:W-:Y:S02]  /*1cc0*/  ISETP.GE.U32.AND P2, PT, R4.reuse, 0x2, PT ;  /* 0x000000020400780c */ /* 0x040fe40003f46070 */
[C---:B------:R-:W-:Y:S01]  /*1cd0*/  ISETP.GE.U32.AND P3, PT, R4.reuse, 0x4, PT ;  /* 0x000000040400780c */ /* 0x040fe20003f66070 */
[----:B------:R-:W-:Y:S01]  /*1ce0*/  IMAD.X R15, RZ, RZ, R3, P0 ;  /* 0x000000ffff0f7224 */ /* 0x000fe200000e0603 */
[----:B------:R-:W-:-:S02]  /*1cf0*/  ISETP.GE.U32.AND P4, PT, R4, 0x8, PT ;  /* 0x000000080400780c */ /* 0x000fc40003f86070 */
[----:B------:R-:W-:Y:S02]  /*1d00*/  ISETP.GE.U32.AND P5, PT, R4, 0x10, PT ;  /* 0x000000100400780c */ /* 0x000fe40003fa6070 */
[----:B------:R-:W-:-:S11]  /*1d10*/  LEA R20, R0, UR4, 0x2 ;  /* 0x0000000400147c11 */ /* 0x000fd6000f8e10ff */
.L_x_2801:
        /* <DEDUP_REMOVED lines=23> */
.L_x_2824:
[C---:B------:R-:W-:Y:S01]  /*1e90*/  ISETP.GE.U32.AND P0, PT, R8.reuse, 0x20, PT ;  /* 0x000000200800780c */ /* 0x040fe20003f06070 */
[----:B------:R-:W-:Y:S01]  /*1ea0*/  VIADD R8, R8, 0x20 ;  /* 0x0000002008087836 */ /* 0x000fe20000000000 */
[----:B------:R-:W-:Y:S01]  /*1eb0*/  IADD3 R14, P6, PT, R14, 0x80, RZ ;  /* 0x000000800e0e7810 */ /* 0x000fe20007fde0ff */
[----:B--2---:R-:W-:Y:S02]  /*1ec0*/  IMAD.IADD R7, R12, 0x1, R7 ;  /* 0x000000010c077824 */ /* 0x004fe400078e0207 */
[----:B-1----:R-:W-:Y:S02]  /*1ed0*/  VIADD R20, R20, 0x80 ;  /* 0x0000008014147836 */ /* 0x002fe40000000000 */
[----:B------:R-:W-:-:S06]  /*1ee0*/  IMAD.X R15, RZ, RZ, R15, P6 ;  /* 0x000000ffff0f7224 */ /* 0x000fcc00030e060f */
[----:B------:R-:W-:Y:S05]  /*1ef0*/  @!P0 BRA `(.L_x_2801) ;  /* 0xfffffffc00888947 */ /* 0x000fea000383ffff */
.L_x_2795:
        /* <DEDUP_REMOVED lines=20> */
.L_x_2804:
        /* <DEDUP_REMOVED lines=23> */
.L_x_2832:
[C---:B------:R-:W-:Y:S01]  /*21b0*/  ISETP.GE.U32.AND P0, PT, R8.reuse, 0x20, PT ;  /* 0x000000200800780c */ /* 0x040fe20003f06070 */
[----:B------:R-:W-:Y:S01]  /*21c0*/  VIADD R8, R8, 0x20 ;  /* 0x0000002008087836 */ /* 0x000fe20000000000 */
[----:B------:R-:W-:Y:S01]  /*21d0*/  IADD3 R14, P6, PT, R14, 0x80, RZ ;  /* 0x000000800e0e7810 */ /* 0x000fe20007fde0ff */
[----:B--2---:R-:W-:Y:S02]  /*21e0*/  IMAD.IADD R7, R12, 0x1, R7 ;  /* 0x000000010c077824 */ /* 0x004fe400078e0207 */
[----:B-1----:R-:W-:Y:S02]  /*21f0*/  VIADD R20, R20, 0x80 ;  /* 0x0000008014147836 */ /* 0x002fe40000000000 */
[----:B------:R-:W-:-:S06]  /*2200*/  IMAD.X R15, RZ, RZ, R15, P6 ;  /* 0x000000ffff0f7224 */ /* 0x000fcc00030e060f */
[----:B------:R-:W-:Y:S05]  /*2210*/  @!P0 BRA `(.L_x_2804) ;  /* 0xfffffffc00888947 */ /* 0x000fea000383ffff */
.L_x_2799:
        /* <DEDUP_REMOVED lines=20> */
.L_x_2806:
        /* <DEDUP_REMOVED lines=23> */
.L_x_2840:
[C---:B------:R-:W-:Y:S01]  /*24d0*/  ISETP.GE.U32.AND P0, PT, R8.reuse, 0x20, PT ;  /* 0x000000200800780c */ /* 0x040fe20003f06070 */
[----:B------:R-:W-:Y:S01]  /*24e0*/  VIADD R8, R8, 0x20 ;  /* 0x0000002008087836 */ /* 0x000fe20000000000 */
[----:B------:R-:W-:Y:S01]  /*24f0*/  IADD3 R14, P6, PT, R14, 0x80, RZ ;  /* 0x000000800e0e7810 */ /* 0x000fe20007fde0ff */
[----:B--2---:R-:W-:Y:S02]  /*2500*/  IMAD.IADD R7, R12, 0x1, R7 ;  /* 0x000000010c077824 */ /* 0x004fe400078e0207 */
[----:B-1----:R-:W-:Y:S02]  /*2510*/  VIADD R20, R20, 0x80 ;  /* 0x0000008014147836 */ /* 0x002fe40000000000 */
[----:B------:R-:W-:-:S06]  /*2520*/  IMAD.X R15, RZ, RZ, R15, P6 ;  /* 0x000000ffff0f7224 */ /* 0x000fcc00030e060f */
[----:B------:R-:W-:Y:S05]  /*2530*/  @!P0 BRA `(.L_x_2806) ;  /* 0xfffffffc00888947 */ /* 0x000fea000383ffff */
.L_x_2802:
[----:B------:R-:W-:Y:S05]  /*2540*/  BSYNC B0 ;  /* 0x0000000000007941 */ /* 0x000fea0003800000 */
.L_x_2794:
[----:B------:R-:W-:-:S13]  /*2550*/  ISETP.GT.U32.AND P0, PT, R0, 0x3f, PT ;  /* 0x0000003f0000780c */ /* 0x000fda0003f04070 */
[----:B------:R-:W-:Y:S05]  /*2560*/  @P0 EXIT ;  /* 0x000000000000094d */ /* 0x000fea0003800000 */
[----:B------:R-:W1:Y:S01]  /*2570*/  S2UR UR5, SR_CgaCtaId ;  /* 0x00000000000579c3 */ /* 0x000e620000008800 */
[----:B------:R-:W2:Y:S01]  /*2580*/  S2R R4, SR_LANEID ;  /* 0x0000000000047919 */ /* 0x000ea20000000000 */
[----:B------:R-:W-:Y:S01]  /*2590*/  UMOV UR4, 0x400 ;  /* 0x0000040000047882 */ /* 0x000fe20000000000 */
[----:B------:R-:W-:-:S05]  /*25a0*/  IMAD.MOV.U32 R7, RZ, RZ, RZ ;  /* 0x000000ffff077224 */ /* 0x000fca00078e00ff */
        /* <DEDUP_REMOVED lines=13> */
.L_x_2808:
        /* <DEDUP_REMOVED lines=18> */
[----:B------:R-:W-:Y:S02]  /*27a0*/  IMAD.IADD R10, R9, 0x1, R2 ;  /* 0x00000001090a7824 */ /* 0x000fe400078e0202 */
[----:B------:R-:W-:-:S03]  /*27b0*/  IMAD.MOV.U32 R2, RZ, RZ, R12 ;  /* 0x000000ffff027224 */ /* 0x000fc600078e000c */
[----:B0-----:R-:W-:-:S05]  /*27c0*/  IADD3 R11, PT, PT, R10, R7, -R6 ;  /* 0x000000070a0b7210 */ /* 0x001fca0007ffe806 */
[----:B------:R0:W-:Y:S04]  /*27d0*/  REDG.E.ADD.STRONG.GPU desc[UR6][R2.64], R11 ;  /* 0x0000000b0200798e */ /* 0x0001e8000c12e106 */
[----:B------:R-:W2:Y:S02]  /*27e0*/  SHFL.IDX PT, R10, R10, 0x1f, 0x1f ;  /* 0x03e01f000a0a7f89 */ /* 0x000ea400000e0000 */
.L_x_2848:
        /* <DEDUP_REMOVED lines=8> */
.L_x_2797:
        /* <DEDUP_REMOVED lines=8> */
.L_x_2810:
[----:B------:R-:W-:Y:S05]  /*28f0*/  BSYNC B2 ;  /* 0x0000000000027941 */ /* 0x000fea0003800000 */
.L_x_2809:
[----:B------:R-:W-:Y:S02]  /*2900*/  IMAD.MOV.U32 R2, RZ, RZ, R11 ;  /* 0x000000ffff027224 */ /* 0x000fe400078e000b */
[----:B------:R-:W-:Y:S02]  /*2910*/  IMAD.MOV.U32 R16, RZ, RZ, 0x2 ;  /* 0x00000002ff107424 */ /* 0x000fe400078e00ff */
[----:B------:R-:W-:Y:S01]  /*2920*/  IMAD.MOV.U32 R19, RZ, RZ, RZ ;  /* 0x000000ffff137224 */ /* 0x000fe200078e00ff */
[----:B------:R-:W-:-:S05]  /*2930*/  SEL R2, R2, RZ, P1 ;  /* 0x000000ff02027207 */ /* 0x000fca0000800000 */
[----:B------:R-:W-:Y:S02]  /*2940*/  IMAD.IADD R4, R3, 0x1, R2 ;  /* 0x0000000103047824 */ /* 0x000fe400078e0202 */
[----:B------:R-:W-:Y:S02]  /*2950*/  IMAD.MOV.U32 R2, RZ, RZ, -0x1 ;  /* 0xffffffffff027424 */ /* 0x000fe400078e00ff */
[----:B------:R-:W-:-:S07]  /*2960*/  IMAD.MOV.U32 R17, RZ, RZ, R4 ;  /* 0x000000ffff117224 */ /* 0x000fce00078e0004 */
[----:B------:R-:W-:Y:S05]  /*2970*/  WARPSYNC.COLLECTIVE R2, `(.L_x_2811) ;  /* 0x0000000002087348 */ /* 0x000fea0003c00000 */
[----:B------:R0:W1:Y:S02]  /*2980*/  SHFL.UP P0, R11, R17, R16, R19 ;  /* 0x04000010110b7389 */ /* 0x0000640000000013 */
[----:B01----:R-:W-:Y:S05]  /*2990*/  ENDCOLLECTIVE ;  /* 0x000000000000791b */ /* 0x003fea0003800000 */
.L_x_2811:
        /* <DEDUP_REMOVED lines=8> */
.L_x_2812:
[----:B------:R-:W-:Y:S02]  /*2a20*/  IMAD.MOV.U32 R16, RZ, RZ, 0x8 ;  /* 0x00000008ff107424 */ /* 0x000fe400078e00ff */
[----:B------:R-:W-:-:S05]  /*2a30*/  IMAD.MOV.U32 R9, RZ, RZ, R11 ;  /* 0x000000ffff097224 */ /* 0x000fca00078e000b */
[----:B------:R-:W-:-:S05]  /*2a40*/  SEL R4, R9, RZ, P3 ;  /* 0x000000ff09047207 */ /* 0x000fca0001800000 */
[----:B------:R-:W-:Y:S02]  /*2a50*/  IMAD.IADD R9, R5, 0x1, R4 ;  /* 0x0000000105097824 */ /* 0x000fe400078e0204 */
[----:B------:R-:W-:Y:S02]  /*2a60*/  IMAD.MOV.U32 R4, RZ, RZ, R14 ;  /* 0x000000ffff047224 */ /* 0x000fe400078e000e */
[----:B------:R-:W-:Y:S02]  /*2a70*/  IMAD.MOV.U32 R17, RZ, RZ, R9 ;  /* 0x000000ffff117224 */ /* 0x000fe400078e0009 */
[----:B------:R-:W-:-:S07]  /*2a80*/  IMAD.MOV.U32 R5, RZ, RZ, R15 ;  /* 0x000000ffff057224 */ /* 0x000fce00078e000f */
[----:B------:R-:W-:Y:S05]  /*2a90*/  WARPSYNC.COLLECTIVE R2, `(.L_x_2813) ;  /* 0x0000000002087348 */ /* 0x000fea0003c00000 */
[----:B------:R0:W1:Y:S02]  /*2aa0*/  SHFL.UP P0, R11, R17, R16, R19 ;  /* 0x04000010110b7389 */ /* 0x0000640000000013 */
[----:B01----:R-:W-:Y:S05]  /*2ab0*/  ENDCOLLECTIVE ;  /* 0x000000000000791b */ /* 0x003fea0003800000 */
.L_x_2813:
        /* <DEDUP_REMOVED lines=8> */
.L_x_2814:
[----:B------:R-:W-:Y:S02]  /*2b40*/  IMAD.MOV.U32 R9, RZ, RZ, 0x1f ;  /* 0x0000001fff097424 */ /* 0x000fe400078e00ff */
[----:B------:R-:W-:Y:S02]  /*2b50*/  IMAD.MOV.U32 R18, RZ, RZ, 0x1f ;  /* 0x0000001fff127424 */ /* 0x000fe400078e00ff */
[----:B------:R-:W-:-:S05]  /*2b60*/  IMAD.MOV.U32 R3, RZ, RZ, R11 ;  /* 0x000000ffff037224 */ /* 0x000fca00078e000b */
[----:B------:R-:W-:-:S05]  /*2b70*/  SEL R3, R3, RZ, P5 ;  /* 0x000000ff03037207 */ /* 0x000fca0002800000 */
[----:B------:R-:W-:-:S05]  /*2b80*/  IMAD.IADD R11, R10, 0x1, R3 ;  /* 0x000000010a0b7824 */ /* 0x000fca00078e0203 */
[----:B------:R-:W-:-:S05]  /*2b90*/  IADD3 R3, PT, PT, R11, R7, -R6 ;  /* 0x000000070b037210 */ /* 0x000fca0007ffe806 */
[----:B------:R0:W-:Y:S02]  /*2ba0*/  REDG.E.ADD.STRONG.GPU desc[UR6][R4.64], R3 ;  /* 0x000000030400798e */ /* 0x0001e4000c12e106 */
[----:B0-----:R-:W-:Y:S05]  /*2bb0*/  WARPSYNC.COLLECTIVE R2, `(.L_x_2815) ;  /* 0x0000000002087348 */ /* 0x001fea0003c00000 */
[----:B------:R1:W2:Y:S02]  /*2bc0*/  SHFL.IDX P0, R10, R11, R9, R18 ;  /* 0x000000090b0a7389 */ /* 0x0002a40000000012 */
[----:B012---:R-:W-:Y:S05]  /*2bd0*/  ENDCOLLECTIVE ;  /* 0x000000000000791b */ /* 0x007fea0003800000 */
.L_x_2815:
[----:B------:R-:W-:Y:S01]  /*2be0*/  IMAD.MOV.U32 R12, RZ, RZ, R10 ;  /* 0x000000ffff0c7224 */ /* 0x000fe200078e000a */
[----:B------:R-:W-:Y:S06]  /*2bf0*/  BRA `(.L_x_2816) ;  /* 0xffffffec00d87947 */ /* 0x000fec000383ffff */
.L_x_2800:
        /* <DEDUP_REMOVED lines=8> */
.L_x_2818:
[----:B------:R-:W-:Y:S05]  /*2c80*/  BSYNC B1 ;  /* 0x0000000000017941 */ /* 0x000fea0003800000 */
.L_x_2817:
        /* <DEDUP_REMOVED lines=10> */
.L_x_2819:
        /* <DEDUP_REMOVED lines=8> */
.L_x_2820:
        /* <DEDUP_REMOVED lines=10> */
.L_x_2821:
        /* <DEDUP_REMOVED lines=8> */
.L_x_2822:
        /* <DEDUP_REMOVED lines=10> */
.L_x_2823:
[----:B------:R-:W-:Y:S01]  /*2f70*/  IMAD.MOV.U32 R12, RZ, RZ, R10 ;  /* 0x000000ffff0c7224 */ /* 0x000fe200078e000a */
[----:B------:R-:W-:Y:S06]  /*2f80*/  BRA `(.L_x_2824) ;  /* 0xffffffec00c07947 */ /* 0x000fec000383ffff */
.L_x_2803:
        /* <DEDUP_REMOVED lines=8> */
.L_x_2826:
[----:B------:R-:W-:Y:S05]  /*3010*/  BSYNC B1 ;  /* 0x0000000000017941 */ /* 0x000fea0003800000 */
.L_x_2825:
        /* <DEDUP_REMOVED lines=10> */
.L_x_2827:
        /* <DEDUP_REMOVED lines=8> */
.L_x_2828:
        /* <DEDUP_REMOVED lines=10> */
.L_x_2829:
        /* <DEDUP_REMOVED lines=8> */
.L_x_2830:
        /* <DEDUP_REMOVED lines=10> */
.L_x_2831:
[----:B------:R-:W-:Y:S01]  /*3300*/  IMAD.MOV.U32 R12, RZ, RZ, R10 ;  /* 0x000000ffff0c7224 */ /* 0x000fe200078e000a */
[----:B------:R-:W-:Y:S06]  /*3310*/  BRA `(.L_x_2832) ;  /* 0xffffffec00a47947 */ /* 0x000fec000383ffff */
.L_x_2805:
        /* <DEDUP_REMOVED lines=8> */
.L_x_2834:
[----:B------:R-:W-:Y:S05]  /*33a0*/  BSYNC B1 ;  /* 0x0000000000017941 */ /* 0x000fea0003800000 */
.L_x_2833:
        /* <DEDUP_REMOVED lines=10> */
.L_x_2835:
        /* <DEDUP_REMOVED lines=8> */
.L_x_2836:
        /* <DEDUP_REMOVED lines=10> */
.L_x_2837:
        /* <DEDUP_REMOVED lines=8> */
.L_x_2838:
        /* <DEDUP_REMOVED lines=10> */
.L_x_2839:
[----:B------:R-:W-:Y:S01]  /*3690*/  IMAD.MOV.U32 R12, RZ, RZ, R10 ;  /* 0x000000ffff0c7224 */ /* 0x000fe200078e000a */
[----:B------:R-:W-:Y:S06]  /*36a0*/  BRA `(.L_x_2840) ;  /* 0xffffffec00887947 */ /* 0x000fec000383ffff */
.L_x_2807:
        /* <DEDUP_REMOVED lines=8> */
.L_x_2842:
[----:B------:R-:W-:Y:S05]  /*3730*/  BSYNC B0 ;  /* 0x0000000000007941 */ /* 0x000fea0003800000 */
.L_x_2841:
        /* <DEDUP_REMOVED lines=10> */
.L_x_2843:
        /* <DEDUP_REMOVED lines=9> */
.L_x_2844:
        /* <DEDUP_REMOVED lines=9> */
.L_x_2845:
        /* <DEDUP_REMOVED lines=8> */
.L_x_2846:
[----:B------:R-:W-:Y:S02]  /*3980*/  IMAD.MOV.U32 R18, RZ, RZ, 0x1f ;  /* 0x0000001fff127424 */ /* 0x000fe400078e00ff */
[----:B------:R-:W-:-:S05]  /*3990*/  IMAD.MOV.U32 R3, RZ, RZ, R11 ;  /* 0x000000ffff037224 */ /* 0x000fca00078e000b */
[----:B------:R-:W-:-:S05]  /*39a0*/  SEL R10, R3, RZ, P5 ;  /* 0x000000ff030a7207 */ /* 0x000fca0002800000 */
[----:B------:R-:W-:Y:S02]  /*39b0*/  IMAD.IADD R10, R9, 0x1, R10 ;  /* 0x00000001090a7824 */ /* 0x000fe400078e020a */
[----:B------:R-:W-:Y:S02]  /*39c0*/  IMAD.MOV.U32 R9, RZ, RZ, 0x1f ;  /* 0x0000001fff097424 */ /* 0x000fe400078e00ff */
[----:B------:R-:W-:Y:S01]  /*39d0*/  IMAD.MOV.U32 R11, RZ, RZ, R10 ;  /* 0x000000ffff0b7224 */ /* 0x000fe200078e000a */
[----:B------:R-:W-:-:S05]  /*39e0*/  IADD3 R3, PT, PT, R10, R7, -R6 ;  /* 0x000000070a037210 */ /* 0x000fca0007ffe806 */
[----:B------:R0:W-:Y:S02]  /*39f0*/  REDG.E.ADD.STRONG.GPU desc[UR6][R4.64], R3 ;  /* 0x000000030400798e */ /* 0x0001e4000c12e106 */
[----:B0-----:R-:W-:Y:S05]  /*3a00*/  WARPSYNC.COLLECTIVE R2, `(.L_x_2847) ;  /* 0x0000000002087348 */ /* 0x001fea0003c00000 */
[----:B------:R1:W2:Y:S02]  /*3a10*/  SHFL.IDX P0, R10, R11, R9, R18 ;  /* 0x000000090b0a7389 */ /* 0x0002a40000000012 */
[----:B012---:R-:W-:Y:S05]  /*3a20*/  ENDCOLLECTIVE ;  /* 0x000000000000791b */ /* 0x007fea0003800000 */
.L_x_2847:
[----:B------:R-:W-:Y:S05]  /*3a30*/  BRA `(.L_x_2848) ;  /* 0xffffffec006c7947 */ /* 0x000fea000383ffff */
.L_x_2849:
        /* <DEDUP_REMOVED lines=12> */
.L_x_3636:


//--------------------- .text._Z18compute_histogramsIjLi5ELi6ELi32ELb0EEvPKT_Pji --------------------------
	.section	.text._Z18compute_histogramsIjLi5ELi6ELi32ELb0EEvPKT_Pji,"ax",@progbits
	.align	128
        .global         _Z18compute_histogramsIjLi5ELi6ELi32ELb0EEvPKT_Pji
        .type           _Z18compute_histogramsIjLi5ELi6ELi32ELb0EEvPKT_Pji,@function
        .size           _Z18compute_histogramsIjLi5ELi6ELi32ELb0EEvPKT_Pji,(.L_x_3637 - _Z18compute_histogramsIjLi5ELi6ELi32ELb0EEvPKT_Pji)
        .other          _Z18compute_histogramsIjLi5ELi6ELi32ELb0EEvPKT_Pji,@"STO_CUDA_ENTRY STV_DEFAULT"
_Z18compute_histogramsIjLi5ELi6ELi32ELb0EEvPKT_Pji:
.text._Z18compute_histogramsIjLi5ELi6ELi32ELb0EEvPKT_Pji:
        /* <DEDUP_REMOVED lines=10> */
.L_x_2851:
[C---:B------:R-:W-:Y:S01]  /*00a0*/  ISETP.GE.U32.AND P0, PT, R4.reuse, 0x120, PT ;  /* 0x000001200400780c */ /* 0x040fe20003f06070 */
[----:B------:R0:W-:Y:S01]  /*00b0*/  STS [R3], RZ ;  /* 0x000000ff03007388 */ /* 0x0001e20000000800 */
[----:B------:R-:W-:Y:S02]  /*00c0*/  VIADD R4, R4, 0x20 ;  /* 0x0000002004047836 */ /* 0x000fe40000000000 */
[----:B0-----:R-:W-:-:S09]  /*00d0*/  VIADD R3, R3, 0x80 ;  /* 0x0000008003037836 */ /* 0x001fd20000000000 */
[----:B------:R-:W-:Y:S05]  /*00e0*/  @!P0 BRA `(.L_x_2851) ;  /* 0xfffffffc00ec8947 */ /* 0x000fea000383ffff */
[----:B------:R-:W-:Y:S05]  /*00f0*/  BSYNC.RECONVERGENT B0 ;  /* 0x0000000000007941 */ /* 0x000fea0003800200 */
.L_x_2850:
        /* <DEDUP_REMOVED lines=37> */
.L_x_2863:
        /* <DEDUP_REMOVED lines=53> */
[----:B------:R-:W-:-:S07]  /*06a0*/  LOP3.LUT R11, R8, 0x1, RZ, 0xc0, !PT ;  /* 0x00000001080b7812 */ /* 0x000fce00078ec0ff */
        /* <DEDUP_REMOVED lines=8> */
.L_x_2854:
[----:B------:R-:W-:Y:S05]  /*0730*/  BSYNC.RECONVERGENT B0 ;  /* 0x0000000000007941 */ /* 0x000fea0003800200 */
.L_x_2853:
        /* <DEDUP_REMOVED lines=51> */
.L_x_2856:
[----:B------:R-:W-:Y:S05]  /*0a70*/  BSYNC.RECONVERGENT B0 ;  /* 0x0000000000007941 */ /* 0x000fea0003800200 */
.L_x_2855:
        /* <DEDUP_REMOVED lines=51> */
.L_x_2858:
[----:B------:R-:W-:Y:S05]  /*0db0*/  BSYNC.RECONVERGENT B0 ;  /* 0x0000000000007941 */ /* 0x000fea0003800200 */
.L_x_2857:
        /* <DEDUP_REMOVED lines=51> */
.L_x_2860:
[----:B------:R-:W-:Y:S05]  /*10f0*/  BSYNC.RECONVERGENT B0 ;  /* 0x0000000000007941 */ /* 0x000fea0003800200 */
.L_x_2859:
        /* <DEDUP_REMOVED lines=9> */
[C---:B------:R-:W-:Y:S01]  /*1190*/  ISETP.NE.U32.AND P1, PT, R12.reuse, 0x1, PT ;  /* 0x000000010c00780c */ /* 0x040fe20003f25070 */
[----:B------:R-:W-:Y:S01]  /*11a0*/  VIADD R12, R12, 0xffffffff ;  /* 0xffffffff0c0c7836 */ /* 0x000fe20000000000 */
[----:B------:R-:W-:-:S02]  /*11b0*/  SHF.R.U32.HI R13, RZ, 0x1b, R5 ;  /* 0x0000001bff0d7819 */ /* 0x000fc40000011605 */
[----:B------:R-:W-:Y:S02]  /*11c0*/  LOP3.LUT R8, R8, R10, R9, 0x60, !PT ;  /* 0x0000000a08087212 */ /* 0x000fe400078e6009 */
[----:B------:R-:W-:Y:S02]  /*11d0*/  LOP3.LUT R13, R13, 0x1, RZ, 0xc0, !PT ;  /* 0x000000010d0d7812 */ /* 0x000fe400078ec0ff */
[--C-:B------:R-:W-:Y:S02]  /*11e0*/  SHF.R.U32.HI R10, RZ, 0x1d, R5.reuse ;  /* 0x0000001dff0a7819 */ /* 0x100fe40000011605 */
[----:B------:R-:W-:Y:S02]  /*11f0*/  SHF.R.U32.HI R9, RZ, 0x1c, R5 ;  /* 0x0000001cff097819 */ /* 0x000fe40000011605 */
[----:B------:R-:W-:Y:S02]  /*1200*/  VOTE.ANY R5, PT, !P0 ;  /* 0x0000000000057806 */ /* 0x000fe400040e0100 */
[----:B------:R-:W-:-:S02]  /*1210*/  ISETP.NE.U32.AND P0, PT, R13, 0x1, PT ;  /* 0x000000010d00780c */ /* 0x000fc40003f05070 */
        /* <DEDUP_REMOVED lines=30> */
.L_x_2862:
[----:B------:R-:W-:Y:S05]  /*1400*/  BSYNC.RECONVERGENT B0 ;  /* 0x0000000000007941 */ /* 0x000fea0003800200 */
.L_x_2861:
[----:B------:R-:W-:Y:S01]  /*1410*/  IMAD.IADD R6, R3, 0x1, R6 ;  /* 0x0000000103067824 */ /* 0x000fe200078e0206 */
[----:B------:R-:W-:Y:S06]  /*1420*/  @P1 BRA `(.L_x_2863) ;  /* 0xffffffec00c81947 */ /* 0x000fec000383ffff */
.L_x_2852:
[----:B------:R-:W1:Y:S08]  /*1430*/  S2UR UR5, SR_CgaCtaId ;  /* 0x00000000000579c3 */ /* 0x000e700000008800 */
[----:B------:R-:W-:Y:S01]  /*1440*/  BAR.SYNC.DEFER_BLOCKING 0x0 ;  /* 0x0000000000007b1d */ /* 0x000fe20000010000 */
[----:B------:R-:W-:Y:S02]  /*1450*/  IMAD.MOV.U32 R9, RZ, RZ, RZ ;  /* 0x000000ffff097224 */ /* 0x000fe400078e00ff */
[----:B------:R-:W-:-:S03]  /*1460*/  IMAD.MOV.U32 R10, RZ, RZ, R0 ;  /* 0x000000ffff0a7224 */ /* 0x000fc600078e0000 */
        /* <DEDUP_REMOVED lines=13> */
[----:B------:R-:W-:-:S13]  /*1540*/  ISETP.GE.U32.AND P4, PT, R3, 0x10, PT ;  /* 0x000000100300780c */ /* 0x000fda0003f86070 */
.L_x_2866:
[----:B0-----:R1:W2:Y:S01]  /*1550*/  LDS R11, [R2] ;  /* 0x00000000020b7984 */ /* 0x0012a20000000800 */
[----:B------:R-:W-:-:S03]  /*1560*/  UMOV UR5, 0xffffffff ;  /* 0xffffffff00057882 */ /* 0x000fc60000000000 */
[----:B------:R-:W-:Y:S05]  /*1570*/  BRA.DIV UR5, `(.L_x_2865) ;  /* 0x0000000a05dc7947 */ /* 0x000fea000b800000 */
[----:B--2---:R-:W2:Y:S01]  /*1580*/  SHFL.UP PT, R3, R11, 0x1, RZ ;  /* 0x042000000b037989 */ /* 0x004ea200000e00ff */
[----:B------:R-:W-:Y:S01]  /*1590*/  IMAD.MOV.U32 R7, RZ, RZ, R17 ;  /* 0x000000ffff077224 */ /* 0x000fe200078e0011 */
        /* <DEDUP_REMOVED lines=18> */
.L_x_2885:
        /* <DEDUP_REMOVED lines=8> */
.L_x_2864:
[----:B------:R-:W1:Y:S01]  /*1740*/  LDS R8, [UR4+0x100] ;  /* 0x00010004ff087984 */ /* 0x000e620008000800 */
        /* <DEDUP_REMOVED lines=8> */
.L_x_2869:
[----:B0-----:R2:W3:Y:S01]  /*17d0*/  LDS R2, [R17] ;  /* 0x0000000011027984 */ /* 0x0014e20000000800 */
[----:B------:R-:W-:-:S03]  /*17e0*/  UMOV UR5, 0xffffffff ;  /* 0xffffffff00057882 */ /* 0x000fc60000000000 */
[----:B------:R-:W-:Y:S05]  /*17f0*/  BRA.DIV UR5, `(.L_x_2868) ;  /* 0x0000000e051c7947 */ /* 0x000fea000b800000 */
[----:B0--3--:R-:W0:Y:S02]  /*1800*/  SHFL.UP PT, R3, R2, 0x1, RZ ;  /* 0x0420000002037989 */ /* 0x009e2400000e00ff */
        /* <DEDUP_REMOVED lines=12> */
[----:B0-----:R-:W-:Y:S01]  /*18d0*/  SEL R3, R2, RZ, P4 ;  /* 0x000000ff02037207 */ /* 0x001fe20002000000 */
[----:B------:R-:W-:-:S04]  /*18e0*/  IMAD.MOV.U32 R2, RZ, RZ, R15 ;  /* 0x000000ffff027224 */ /* 0x000fc800078e000f */
[----:B------:R-:W-:Y:S02]  /*18f0*/  IMAD.IADD R11, R14, 0x1, R3 ;  /* 0x000000010e0b7824 */ /* 0x000fe400078e0203 */
[----:B------:R-:W-:-:S03]  /*1900*/  IMAD.MOV.U32 R3, RZ, RZ, R16 ;  /* 0x000000ffff037224 */ /* 0x000fc600078e0010 */
[----:B-1----:R-:W-:-:S05]  /*1910*/  IADD3 R7, PT, PT, R11, R9, -R8 ;  /* 0x000000090b077210 */ /* 0x002fca0007ffe808 */
[----:B------:R0:W-:Y:S04]  /*1920*/  REDG.E.ADD.STRONG.GPU desc[UR6][R2.64], R7 ;  /* 0x000000070200798e */ /* 0x0001e8000c12e106 */
[----:B------:R0:W1:Y:S02]  /*1930*/  SHFL.IDX PT, R12, R11, 0x1f, 0x1f ;  /* 0x03e01f000b0c7f89 */ /* 0x00006400000e0000 */
.L_x_2893:
[C---:B------:R-:W-:Y:S01]  /*1940*/  ISETP.GE.U32.AND P5, PT, R10.reuse, 0x20, PT ;  /* 0x000000200a00780c */ /* 0x040fe20003fa6070 */
[----:B------:R-:W-:Y:S01]  /*1950*/  VIADD R10, R10, 0x20 ;  /* 0x000000200a0a7836 */ /* 0x000fe20000000000 */
[----:B------:R-:W-:Y:S01]  /*1960*/  IADD3 R15, P6, PT, R15, 0x80, RZ ;  /* 0x000000800f0f7810 */ /* 0x000fe20007fde0ff */
[----:B-1----:R-:W-:Y:S02]  /*1970*/  IMAD.IADD R9, R12, 0x1, R9 ;  /* 0x000000010c097824 */ /* 0x002fe400078e0209 */
[----:B--2---:R-:W-:Y:S02]  /*1980*/  VIADD R17, R17, 0x80 ;  /* 0x0000008011117836 */ /* 0x004fe40000000000 */
[----:B------:R-:W-:-:S06]  /*1990*/  IMAD.X R16, RZ, RZ, R16, P6 ;  /* 0x000000ffff107224 */ /* 0x000fcc00030e0610 */
[----:B------:R-:W-:Y:S05]  /*19a0*/  @!P5 BRA `(.L_x_2869) ;  /* 0xfffffffc0088d947 */ /* 0x000fea000383ffff */
[----:B------:R-:W-:Y:S05]  /*19b0*/  BSYNC B0 ;  /* 0x0000000000007941 */ /* 0x000fea0003800000 */
.L_x_2867:
        /* <DEDUP_REMOVED lines=8> */
.L_x_2872:
        /* <DEDUP_REMOVED lines=20> */
[----:B-1----:R-:W-:-:S05]  /*1b80*/  IADD3 R7, PT, PT, R11, R9, -R8 ;  /* 0x000000090b077210 */ /* 0x002fca0007ffe808 */
[----:B------:R1:W-:Y:S04]  /*1b90*/  REDG.E.ADD.STRONG.GPU desc[UR6][R2.64], R7 ;  /* 0x000000070200798e */ /* 0x0003e8000c12e106 */
[----:B------:R1:W2:Y:S02]  /*1ba0*/  SHFL.IDX PT, R12, R11, 0x1f, 0x1f ;  /* 0x03e01f000b0c7f89 */ /* 0x0002a400000e0000 */
.L_x_2901:
        /* <DEDUP_REMOVED lines=8> */
.L_x_2870:
[----:B------:R-:W0:Y:S01]  /*1c30*/  LDS R8, [UR4+0x300] ;  /* 0x00030004ff087984 */ /* 0x000e220008000800 */
[----:B------:R-:W-:Y:S01]  /*1c40*/  UIADD3 UR5, UPT, UPT, UR4, 0x300, URZ ;  /* 0x0000030004057890 */ /* 0x000fe2000fffe0ff */
[----:B------:R-:W-:Y:S01]  /*1c50*/  IADD3 R15, P5, PT, R4, 0x300, RZ ;  /* 0x00000300040f7810 */ /* 0x000fe20007fbe0ff */
[----:B------:R-:W-:Y:S01]  /*1c60*/  BSSY B0, `(.L_x_2873) ;  /* 0x0000023000007945 */ /* 0x000fe20003800000 */
[----:B------:R-:W-:Y:S02]  /*1c70*/  IMAD.MOV.U32 R9, RZ, RZ, RZ ;  /* 0x000000ffff097224 */ /* 0x000fe400078e00ff */
[----:B------:R-:W-:Y:S01]  /*1c80*/  IMAD.MOV.U32 R10, RZ, RZ, R0 ;  /* 0x000000ffff0a7224 */ /* 0x000fe200078e0000 */
[----:B------:R-:W-:Y:S01]  /*1c90*/  LEA R17, R0, UR5, 0x2 ;  /* 0x0000000500117c11 */ /* 0x000fe2000f8e10ff */
[----:B------:R-:W-:-:S07]  /*1ca0*/  IMAD.X R16, RZ, RZ, R5, P5 ;  /* 0x000000ffff107224 */ /* 0x000fce00028e0605 */
.L_x_2875:
        /* <DEDUP_REMOVED lines=22> */
[----:B------:R0:W2:Y:S02]  /*1e10*/  SHFL.IDX PT, R12, R11, 0x1f, 0x1f ;  /* 0x03e01f000b0c7f89 */ /* 0x0000a400000e0000 */
.L_x_2909:
        /* <DEDUP_REMOVED lines=8> */
.L_x_2873:
[----:B------:R-:W1:Y:S01]  /*1ea0*/  LDS R8, [UR4+0x400] ;  /* 0x00040004ff087984 */ /* 0x000e620008000800 */
[----:B------:R-:W-:Y:S01]  /*1eb0*/  UIADD3 UR5, UPT, UPT, UR4, 0x400, URZ ;  /* 0x0000040004057890 */ /* 0x000fe2000fffe0ff */
[----:B------:R-:W-:Y:S01]  /*1ec0*/  IADD3 R13, P5, PT, R4, 0x400, RZ ;  /* 0x00000400040d7810 */ /* 0x000fe20007fbe0ff */
[----:B------:R-:W-:-:S04]  /*1ed0*/  IMAD.MOV.U32 R9, RZ, RZ, RZ ;  /* 0x000000ffff097224 */ /* 0x000fc800078e00ff */
[----:B------:R-:W-:Y:S01]  /*1ee0*/  IMAD.X R14, RZ, RZ, R5, P5 ;  /* 0x000000ffff0e7224 */ /* 0x000fe200028e0605 */
[----:B------:R-:W-:-:S07]  /*1ef0*/  LEA R15, R0, UR5, 0x2 ;  /* 0x00000005000f7c11 */ /* 0x000fce000f8e10ff */
.L_x_2877:
[----:B01----:R0:W2:Y:S01]  /*1f00*/  LDS R2, [R15] ;  /* 0x000000000f027984 */ /* 0x0030a20000000800 */
[----:B------:R-:W-:-:S03]  /*1f10*/  UMOV UR5, 0xffffffff ;  /* 0xffffffff00057882 */ /* 0x000fc60000000000 */
[----:B------:R-:W-:Y:S05]  /*1f20*/  BRA.DIV UR5, `(.L_x_2876) ;  /* 0x0000000e05f07947 */ /* 0x000fea000b800000 */
[----:B--2---:R-:W2:Y:S02]  /*1f30*/  SHFL.UP PT, R3, R2, 0x1, RZ ;  /* 0x0420000002037989 */ /* 0x004ea400000e00ff */
        /* <DEDUP_REMOVED lines=16> */
[----:B-1----:R-:W-:-:S05]  /*2040*/  IADD3 R7, PT, PT, R12, R9, -R8 ;  /* 0x000000090c077210 */ /* 0x002fca0007ffe808 */
[----:B------:R1:W-:Y:S04]  /*2050*/  REDG.E.ADD.STRONG.GPU desc[UR6][R2.64], R7 ;  /* 0x000000070200798e */ /* 0x0003e8000c12e106 */
[----:B------:R-:W2:Y:S02]  /*2060*/  SHFL.IDX PT, R12, R12, 0x1f, 0x1f ;  /* 0x03e01f000c0c7f89 */ /* 0x000ea400000e0000 */
.L_x_2917:
[C---:B------:R-:W-:Y:S01]  /*2070*/  ISETP.GE.U32.AND P5, PT, R0.reuse, 0x20, PT ;  /* 0x000000200000780c */ /* 0x040fe20003fa6070 */
[----:B------:R-:W-:Y:S01]  /*2080*/  VIADD R0, R0, 0x20 ;  /* 0x0000002000007836 */ /* 0x000fe20000000000 */
[----:B------:R-:W-:Y:S01]  /*2090*/  IADD3 R13, P6, PT, R13, 0x80, RZ ;  /* 0x000000800d0d7810 */ /* 0x000fe20007fde0ff */
[----:B--2---:R-:W-:Y:S02]  /*20a0*/  IMAD.IADD R9, R12, 0x1, R9 ;  /* 0x000000010c097824 */ /* 0x004fe400078e0209 */
[----:B0-----:R-:W-:Y:S02]  /*20b0*/  VIADD R15, R15, 0x80 ;  /* 0x000000800f0f7836 */ /* 0x001fe40000000000 */
[----:B------:R-:W-:-:S06]  /*20c0*/  IMAD.X R14, RZ, RZ, R14, P6 ;  /* 0x000000ffff0e7224 */ /* 0x000fcc00030e060e */
[----:B------:R-:W-:Y:S05]  /*20d0*/  @!P5 BRA `(.L_x_2877) ;  /* 0xfffffffc0088d947 */ /* 0x000fea000383ffff */
[----:B------:R-:W-:Y:S05]  /*20e0*/  EXIT ;  /* 0x000000000000794d */ /* 0x000fea0003800000 */
.L_x_2865:
        /* <DEDUP_REMOVED lines=8> */
.L_x_2879:
[----:B------:R-:W-:Y:S05]  /*2170*/  BSYNC B1 ;  /* 0x0000000000017941 */ /* 0x000fea0003800000 */
.L_x_2878:
        /* <DEDUP_REMOVED lines=10> */
.L_x_2880:
        /* <DEDUP_REMOVED lines=8> */
.L_x_2881:
        /* <DEDUP_REMOVED lines=8> */
.L_x_2882:
        /* <DEDUP_REMOVED lines=8> */
.L_x_2883:
[----:B------:R-:W-:Y:S02]  /*23a0*/  IMAD.MOV.U32 R22, RZ, RZ, 0x1f ;  /* 0x0000001fff167424 */ /* 0x000fe400078e00ff */
[----:B------:R-:W-:Y:S02]  /*23b0*/  IMAD.MOV.U32 R6, RZ, RZ, R16 ;  /* 0x000000ffff067224 */ /* 0x000fe400078e0010 */
[----:B------:R-:W-:Y:S02]  /*23c0*/  IMAD.MOV.U32 R7, RZ, RZ, R17 ;  /* 0x000000ffff077224 */ /* 0x000fe400078e0011 */
[----:B------:R-:W-:-:S05]  /*23d0*/  IMAD.MOV.U32 R11, RZ, RZ, R18 ;  /* 0x000000ffff0b7224 */ /* 0x000fca00078e0012 */
[----:B------:R-:W-:-:S05]  /*23e0*/  SEL R12, R11, RZ, P4 ;  /* 0x000000ff0b0c7207 */ /* 0x000fca0002000000 */
[----:B------:R-:W-:Y:S02]  /*23f0*/  IMAD.IADD R11, R15, 0x1, R12 ;  /* 0x000000010f0b7824 */ /* 0x000fe400078e020c */
[----:B------:R-:W-:-:S03]  /*2400*/  IMAD.MOV.U32 R18, RZ, RZ, 0x1f ;  /* 0x0000001fff127424 */ /* 0x000fc600078e00ff */
[----:B------:R-:W-:-:S05]  /*2410*/  IADD3 R13, PT, PT, R11, R9, -R8 ;  /* 0x000000090b0d7210 */ /* 0x000fca0007ffe808 */
[----:B------:R0:W-:Y:S02]  /*2420*/  REDG.E.ADD.STRONG.GPU desc[UR6][R6.64], R13 ;  /* 0x0000000d0600798e */ /* 0x0001e4000c12e106 */
[----:B0-----:R-:W-:Y:S05]  /*2430*/  WARPSYNC.COLLECTIVE R3, `(.L_x_2884) ;  /* 0x0000000003087348 */ /* 0x001fea0003c00000 */
[----:B------:R1:W2:Y:S02]  /*2440*/  SHFL.IDX P5, R12, R11, R18, R22 ;  /* 0x000000120b0c7389 */ /* 0x0002a400000a0016 */
[----:B012---:R-:W-:Y:S05]  /*2450*/  ENDCOLLECTIVE ;  /* 0x000000000000791b */ /* 0x007fea0003800000 */
.L_x_2884:
[----:B------:R-:W-:Y:S05]  /*2460*/  BRA `(.L_x_2885) ;  /* 0xfffffff000947947 */ /* 0x000fea000383ffff */
.L_x_2868:
[----:B------:R-:W-:Y:S01]  /*2470*/  BSSY B1, `(.L_x_2886) ;  /* 0x0000008000017945 */ /* 0x000fe20003800000 */
[----:B---3--:R-:W-:Y:S02]  /*2480*/  IMAD.MOV.U32 R20, RZ, RZ, R2 ;  /* 0x000000ffff147224 */ /* 0x008fe400078e0002 */
[----:B0-----:R-:W-:Y:S02]  /*2490*/  IMAD.MOV.U32 R7, RZ, RZ, 0x1 ;  /* 0x00000001ff077424 */ /* 0x001fe400078e00ff */
[----:B------:R-:W-:Y:S02]  /*24a0*/  IMAD.MOV.U32 R6, RZ, RZ, RZ ;  /* 0x000000ffff067224 */ /* 0x000fe400078e00ff */
[----:B------:R-:W-:-:S07]  /*24b0*/  IMAD.MOV.U32 R3, RZ, RZ, -0x1 ;  /* 0xffffffffff037424 */ /* 0x000fce00078e00ff */
[----:B-12---:R-:W-:Y:S05]  /*24c0*/  WARPSYNC.COLLECTIVE R3, `(.L_x_2887) ;  /* 0x0000000003087348 */ /* 0x006fea0003c00000 */
[----:B------:R0:W3:Y:S02]  /*24d0*/  SHFL.UP P5, R18, R20, R7, R6 ;  /* 0x0400000714127389 */ /* 0x0000e400000a0006 */
[----:B0123--:R-:W-:Y:S05]  /*24e0*/  ENDCOLLECTIVE ;  /* 0x000000000000791b */ /* 0x00ffea0003800000 */
.L_x_2887:
[----:B------:R-:W-:Y:S05]  /*24f0*/  BSYNC B1 ;  /* 0x0000000000017941 */ /* 0x000fea0003800000 */
.L_x_2886:
        /* <DEDUP_REMOVED lines=10> */
.L_x_2888:
        /* <DEDUP_REMOVED lines=8> */
.L_x_2889:
        /* <DEDUP_REMOVED lines=8> */
.L_x_2890:
        /* <DEDUP_REMOVED lines=8> */
.L_x_2891:
        /* <DEDUP_REMOVED lines=12> */
.L_x_2892:
[----:B------:R-:W-:Y:S05]  /*27e0*/  BRA `(.L_x_2893) ;  /* 0xfffffff000547947 */ /* 0x000fea000383ffff */
.L_x_2871:
        /* <DEDUP_REMOVED lines=8> */
.L_x_2895:
[----:B------:R-:W-:Y:S05]  /*2870*/  BSYNC B1 ;  /* 0x0000000000017941 */ /* 0x000fea0003800000 */
.L_x_2894:
        /* <DEDUP_REMOVED lines=10> */
.L_x_2896:
        /* <DEDUP_REMOVED lines=8> */
.L_x_2897:
        /* <DEDUP_REMOVED lines=8> */
.L_x_2898:
        /* <DEDUP_REMOVED lines=8> */
.L_x_2899:
        /* <DEDUP_REMOVED lines=12> */
.L_x_2900:
[----:B------:R-:W-:Y:S05]  /*2b60*/  BRA `(.L_x_2901) ;  /* 0xfffffff000107947 */ /* 0x000fea000383ffff */
.L_x_2874:
        /* <DEDUP_REMOVED lines=8> */
.L_x_2903:
[----:B------:R-:W-:Y:S05]  /*2bf0*/  BSYNC B1 ;  /* 0x0000000000017941 */ /* 0x000fea0003800000 */
.L_x_2902:
        /* <DEDUP_REMOVED lines=10> */
.L_x_2904:
        /* <DEDUP_REMOVED lines=8> */
.L_x_2905:
        /* <DEDUP_REMOVED lines=8> */
.L_x_2906:
        /* <DEDUP_REMOVED lines=8> */
.L_x_2907:
        /* <DEDUP_REMOVED lines=12> */
.L_x_2908:
[----:B------:R-:W-:Y:S05]  /*2ee0*/  BRA `(.L_x_2909) ;  /* 0xffffffec00cc7947 */ /* 0x000fea000383ffff */
.L_x_2876:
        /* <DEDUP_REMOVED lines=8> */
.L_x_2911:
[----:B------:R-:W-:Y:S05]  /*2f70*/  BSYNC B0 ;  /* 0x0000000000007941 */ /* 0x000fea0003800000 */
.L_x_2910:
        /* <DEDUP_REMOVED lines=10> */
.L_x_2912:
        /* <DEDUP_REMOVED lines=9> */
.L_x_2913:
        /* <DEDUP_REMOVED lines=9> */
.L_x_2914:
        /* <DEDUP_REMOVED lines=8> */
.L_x_2915:
[----:B------:R-:W-:Y:S02]  /*31c0*/  IMAD.MOV.U32 R22, RZ, RZ, 0x1f ;  /* 0x0000001fff167424 */ /* 0x000fe400078e00ff */
[----:B------:R-:W-:-:S05]  /*31d0*/  IMAD.MOV.U32 R2, RZ, RZ, R18 ;  /* 0x000000ffff027224 */ /* 0x000fca00078e0012 */
[----:B------:R-:W-:-:S05]  /*31e0*/  SEL R2, R2, RZ, P4 ;  /* 0x000000ff02027207 */ /* 0x000fca0002000000 */
        /* <DEDUP_REMOVED lines=8> */
.L_x_2916:
[----:B------:R-:W-:Y:S05]  /*3270*/  BRA `(.L_x_2917) ;  /* 0xffffffec007c7947 */ /* 0x000fea000383ffff */
.L_x_2918:
        /* <DEDUP_REMOVED lines=16> */
.L_x_3637:


//--------------------- .text._Z18compute_histogramsIjLi6ELi5ELi512ELb1EEvPKT_Pji --------------------------
	.section	.text._Z18compute_histogramsIjLi6ELi5ELi512ELb1EEvPKT_Pji,"ax",@progbits
	.align	128
        .global         _Z18compute_histogramsIjLi6ELi5ELi512ELb1EEvPKT_Pji
        .type           _Z18compute_histogramsIjLi6ELi5ELi512ELb1EEvPKT_Pji,@function
        .size           _Z18compute_histogramsIjLi6ELi5ELi512ELb1EEvPKT_Pji,(.L_x_3638 - _Z18compute_histogramsIjLi6ELi5ELi512ELb1EEvPKT_Pji)
        .other          _Z18compute_histogramsIjLi6ELi5ELi512ELb1EEvPKT_Pji,@"STO_CUDA_ENTRY STV_DEFAULT"
_Z18compute_histogramsIjLi6ELi5ELi512ELb1EEvPKT_Pji:
.text._Z18compute_histogramsIjLi6ELi5ELi512ELb1EEvPKT_Pji:
        /* <DEDUP_REMOVED lines=11> */
.L_x_2921:
[----:B-1----:R-:W-:-:S04]  /*00b0*/  IMAD.WIDE R4, R9, 0x4, R6 ;  /* 0x0000000409047825 */ /* 0x002fc800078e0206 */
[----:B0-----:R-:W-:Y:S01]  /*00c0*/  IMAD R9, R8, 0x200, R9 ;  /* 0x0000020008097824 */ /* 0x001fe200078e0209 */
[----:B------:R2:W-:Y:S04]  /*00d0*/  STG.E desc[UR6][R4.64], RZ ;  /* 0x000000ff04007986 */ /* 0x0005e8000c101906 */
[----:B------:R-:W-:-:S13]  /*00e0*/  ISETP.GE.AND P0, PT, R9, 0xc0, PT ;  /* 0x000000c00900780c */ /* 0x000fda0003f06270 */
[----:B--2---:R-:W-:Y:S05]  /*00f0*/  @!P0 BRA `(.L_x_2921) ;  /* 0xfffffffc00ec8947 */ /* 0x004fea000383ffff */
.L_x_2920:
[----:B------:R-:W-:Y:S05]  /*0100*/  BSYNC.RECONVERGENT B0 ;  /* 0x0000000000007941 */ /* 0x000fea0003800200 */
.L_x_2919:
        /* <DEDUP_REMOVED lines=41> */
.L_x_2935:
[----:B0-----:R-:W-:Y:S01]  /*03a0*/  ISETP.GE.AND P0, PT, R2, UR8, PT ;  /* 0x0000000802007c0c */ /* 0x001fe2000bf06270 */
[----:B------:R-:W-:-:S12]  /*03b0*/  IMAD.MOV.U32 R7, RZ, RZ, RZ ;  /* 0x000000ffff077224 */ /* 0x000fd800078e00ff */
[----:B------:R-:W0:Y:S02]  /*03c0*/  @!P0 LDC.64 R8, c[0x0][0x380] ;  /* 0x0000e000ff088b82 */ /* 0x000e240000000a00 */
[----:B0-----:R-:W-:-:S05]  /*03d0*/  @!P0 IMAD.WIDE R8, R2, 0x4, R8 ;  /* 0x0000000402088825 */ /* 0x001fca00078e0208 */
[----:B------:R0:W2:Y:S01]  /*03e0*/  @!P0 LDG.E.CONSTANT R7, desc[UR6][R8.64] ;  /* 0x0000000608078981 */ /* 0x0000a2000c1e9900 */
[----:B------:R-:W-:Y:S01]  /*03f0*/  ISETP.GE.AND P1, PT, R2, UR8, PT ;  /* 0x0000000802007c0c */ /* 0x000fe2000bf26270 */
[----:B------:R-:W-:Y:S01]  /*0400*/  BSSY.RECONVERGENT B0, `(.L_x_2923) ;  /* 0x0000032000007945 */ /* 0x000fe20003800200 */
[----:B0-----:R-:W0:Y:S01]  /*0410*/  S2R R8, SR_LTMASK ;  /* 0x0000000000087919 */ /* 0x001e220000003900 */
[----:B--2---:R-:W-:Y:S02]  /*0420*/  LOP3.LUT R11, R7, 0x1, RZ, 0xc0, !PT ;  /* 0x00000001070b7812 */ /* 0x004fe400078ec0ff */
[----:B------:R-:W-:Y:S02]  /*0430*/  SHF.R.U32.HI R10, RZ, 0x1, R7 ;  /* 0x00000001ff0a7819 */ /* 0x000fe40000011607 */
[C---:B------:R-:W-:Y:S01]  /*0440*/  ISETP.NE.U32.AND P2, PT, R11.reuse, 0x1, PT ;  /* 0x000000010b00780c */ /* 0x040fe20003f45070 */
[----:B------:R-:W-:Y:S01]  /*0450*/  VIADD R11, R11, 0xffffffff ;  /* 0xffffffff0b0b7836 */ /* 0x000fe20000000000 */
[----:B------:R-:W-:-:S02]  /*0460*/  LOP3.LUT R12, R10, 0x1, RZ, 0xc0, !PT ;  /* 0x000000010a0c7812 */ /* 0x000fc400078ec0ff */
[--C-:B------:R-:W-:Y:S02]  /*0470*/  SHF.R.U32.HI R13, RZ, 0x2, R7.reuse ;  /* 0x00000002ff0d7819 */ /* 0x100fe40000011607 */
[C---:B------:R-:W-:Y:S01]  /*0480*/  ISETP.NE.U32.AND P0, PT, R12.reuse, 0x1, PT ;  /* 0x000000010c00780c */ /* 0x040fe20003f05070 */
[----:B------:R-:W-:Y:S01]  /*0490*/  VIADD R12, R12, 0xffffffff ;  /* 0xffffffff0c0c7836 */ /* 0x000fe20000000000 */
[----:B------:R-:W-:Y:S02]  /*04a0*/  LOP3.LUT R13, R13, 0x1, RZ, 0xc0, !PT ;  /* 0x000000010d0d7812 */ /* 0x000fe400078ec0ff */
[--C-:B------:R-:W-:Y:S02]  /*04b0*/  SHF.R.U32.HI R14, RZ, 0x3, R7.reuse ;  /* 0x00000003ff0e7819 */ /* 0x100fe40000011607 */
[----:B------:R-:W-:Y:S02]  /*04c0*/  SHF.R.U32.HI R15, RZ, 0x4, R7 ;  /* 0x00000004ff0f7819 */ /* 0x000fe40000011607 */
[----:B------:R-:W-:-:S02]  /*04d0*/  VOTE.ANY R10, PT, !P1 ;  /* 0x00000000000a7806 */ /* 0x000fc400048e0100 */
        /* <DEDUP_REMOVED lines=36> */
.L_x_2924:
[----:B------:R-:W-:Y:S05]  /*0720*/  BSYNC.RECONVERGENT B0 ;  /* 0x0000000000007941 */ /* 0x000fea0003800200 */
.L_x_2923:
[C---:B------:R-:W-:Y:S01]  /*0730*/  ISETP.NE.U32.AND P0, PT, R13.reuse, 0x1, PT ;  /* 0x000000010d00780c */ /* 0x040fe20003f05070 */
[----:B0-----:R-:W-:Y:S01]  /*0740*/  VIADD R11, R12, 0xffffffff ;  /* 0xffffffff0c0b7836 */ /* 0x001fe20000000000 */
[--C-:B------:R-:W-:Y:S01]  /*0750*/  SHF.R.U32.HI R10, RZ, 0x7, R7.reuse ;  /* 0x00000007ff0a7819 */ /* 0x100fe20000011607 */
[----:B------:R-:W-:Y:S01]  /*0760*/  VIADD R13, R13, 0xffffffff ;  /* 0xffffffff0d0d7836 */ /* 0x000fe20000000000 */
[--C-:B------:R-:W-:Y:S01]  /*0770*/  SHF.R.U32.HI R15, RZ, 0x8, R7.reuse ;  /* 0x00000008ff0f7819 */ /* 0x100fe20000011607 */
[----:B------:R-:W-:Y:S01]  /*0780*/  BSSY.RECONVERGENT B0, `(.L_x_2925) ;  /* 0x0000028000007945 */ /* 0x000fe20003800200 */
[----:B------:R-:W-:Y:S02]  /*0790*/  LOP3.LUT R14, R10, 0x1, RZ, 0xc0, !PT ;  /* 0x000000010a0e7812 */ /* 0x000fe400078ec0ff */
        /* <DEDUP_REMOVED lines=38> */
.L_x_2926:
[----:B------:R-:W-:Y:S05]  /*0a00*/  BSYNC.RECONVERGENT B0 ;  /* 0x0000000000007941 */ /* 0x000fea0003800200 */
.L_x_2925:
        /* <DEDUP_REMOVED lines=45> */
.L_x_2928:
[----:B------:R-:W-:Y:S05]  /*0ce0*/  BSYNC.RECONVERGENT B0 ;  /* 0x0000000000007941 */ /* 0x000fea0003800200 */
.L_x_2927:
        /* <DEDUP_REMOVED lines=45> */
.L_x_2930:
[----:B------:R-:W-:Y:S05]  /*0fc0*/  BSYNC.RECONVERGENT B0 ;  /* 0x0000000000007941 */ /* 0x000fea0003800200 */
.L_x_2929:
        /* <DEDUP_REMOVED lines=45> */
.L_x_2932:
[----:B------:R-:W-:Y:S05]  /*12a0*/  BSYNC.RECONVERGENT B0 ;  /* 0x0000000000007941 */ /* 0x000fea0003800200 */
.L_x_2931:
[--C-:B0-----:R-:W-:Y:S01]  /*12b0*/  SHF.R.U32.HI R10, RZ, 0x1b, R7.reuse ;  /* 0x0000001bff0a7819 */ /* 0x101fe20000011607 */
[----:B------:R-:W-:Y:S01]  /*12c0*/  VIADD R12, R12, 0xffffffff ;  /* 0xffffffff0c0c7836 */ /* 0x000fe20000000000 */
[----:B------:R-:W-:Y:S01]  /*12d0*/  ISETP.NE.U32.AND P0, PT, R13, 0x1, PT ;  /* 0x000000010d00780c */ /* 0x000fe20003f05070 */
[----:B------:R-:W-:Y:S01]  /*12e0*/  VIADD R6, R6, 0x1 ;  /* 0x0000000106067836 */ /* 0x000fe20000000000 */
[--C-:B------:R-:W-:Y:S01]  /*12f0*/  SHF.R.U32.HI R11, RZ, 0x1c, R7.reuse ;  /* 0x0000001cff0b7819 */ /* 0x100fe20000011607 */
[----:B------:R-:W-:Y:S01]  /*1300*/  BSSY.RECONVERGENT B0, `(.L_x_2933) ;  /* 0x0000025000007945 */ /* 0x000fe20003800200 */
[----:B------:R-:W-:Y:S02]  /*1310*/  SHF.R.U32.HI R15, RZ, 0x1d, R7 ;  /* 0x0000001dff0f7819 */ /* 0x000fe40000011607 */
[----:B------:R-:W-:Y:S02]  /*1320*/  LOP3.LUT R14, R10, 0x1, RZ, 0xc0, !PT ;  /* 0x000000010a0e7812 */ /* 0x000fe400078ec0ff */
[----:B------:R-:W-:-:S02]  /*1330*/  VOTE.ANY R7, PT, !P1 ;  /* 0x0000000000077806 */ /* 0x000fc400048e0100 */
[----:B------:R-:W-:Y:S02]  /*1340*/  VOTE.ANY R10, PT, !P2 ;  /* 0x00000000000a7806 */ /* 0x000fe400050e0100 */
[C---:B------:R-:W-:Y:S01]  /*1350*/  ISETP.NE.U32.AND P1, PT, R14.reuse, 0x1, PT ;  /* 0x000000010e00780c */ /* 0x040fe20003f25070 */
[----:B------:R-:W-:Y:S01]  /*1360*/  VIADD R14, R14, 0xffffffff ;  /* 0xffffffff0e0e7836 */ /* 0x000fe20000000000 */
[----:B------:R-:W-:Y:S01]  /*1370*/  LOP3.LUT R7, R7, R10, R12, 0x60, !PT ;  /* 0x0000000a07077212 */ /* 0x000fe200078e600c */
[----:B------:R-:W-:Y:S01]  /*1380*/  VIADD R10, R13, 0xffffffff ;  /* 0xffffffff0d0a7836 */ /* 0x000fe20000000000 */
[----:B------:R-:W-:Y:S02]  /*1390*/  LOP3.LUT R15, R15, 0x1, RZ, 0xc0, !PT ;  /* 0x000000010f0f7812 */ /* 0x000fe400078ec0ff */
[----:B------:R-:W-:Y:S02]  /*13a0*/  LOP3.LUT R12, R11, 0x1, RZ, 0xc0, !PT ;  /* 0x000000010b0c7812 */ /* 0x000fe400078ec0ff */
        /* <DEDUP_REMOVED lines=26> */
.L_x_2934:
[----:B------:R-:W-:Y:S05]  /*1550*/  BSYNC.RECONVERGENT B0 ;  /* 0x0000000000007941 */ /* 0x000fea0003800200 */
.L_x_2933:
[----:B------:R-:W-:Y:S01]  /*1560*/  IMAD.IADD R2, R5, 0x1, R2 ;  /* 0x0000000105027824 */ /* 0x000fe200078e0202 */
[----:B------:R-:W-:Y:S06]  /*1570*/  @P1 BRA `(.L_x_2935) ;  /* 0xffffffec00881947 */ /* 0x000fec000383ffff */
.L_x_2922:
        /* <DEDUP_REMOVED lines=17> */
.L_x_2936:
        /* <DEDUP_REMOVED lines=35> */
.L_x_2938:
[----:B------:R-:W2:Y:S04]  /*18c0*/  LD.E.STRONG.GPU R5, desc[UR6][R2.64+0x4] ;  /* 0x0000040602057980 */ /* 0x000ea8000c10f900 */
[----:B--2---:R-:W-:Y:S01]  /*18d0*/  CCTL.IVALL ;  /* 0x00000000ff00798f */ /* 0x004fe20002000000 */
[----:B------:R-:W-:Y:S05]  /*18e0*/  YIELD ;  /* 0x0000000000007946 */ /* 0x000fea0003800000 */
[----:B------:R-:W-:-:S04]  /*18f0*/  LOP3.LUT R5, R5, R4, RZ, 0x3c, !PT ;  /* 0x0000000405057212 */ /* 0x000fc800078e3cff */
[----:B------:R-:W-:-:S13]  /*1900*/  ISETP.GT.AND P1, PT, R5, -0x1, PT ;  /* 0xffffffff0500780c */ /* 0x000fda0003f24270 */
[----:B------:R-:W-:Y:S05]  /*1910*/  @P1 BRA `(.L_x_2938) ;  /* 0xfffffffc00e81947 */ /* 0x000fea000383ffff */
.L_x_2937:
[----:B------:R-:W-:Y:S05]  /*1920*/  WARPSYNC.ALL ;  /* 0x0000000000007948 */ /* 0x000fea0003800000 */
[----:B------:R-:W-:Y:S06]  /*1930*/  BAR.SYNC.DEFER_BLOCKING 0x0 ;  /* 0x0000000000007b1d */ /* 0x000fec0000010000 */
[----:B------:R-:W-:Y:S05]  /*1940*/  @P0 EXIT ;  /* 0x000000000000094d */ /* 0x000fea0003800000 */
[----:B------:R-:W0:Y:S01]  /*1950*/  S2UR UR5, SR_CgaCtaId ;  /* 0x00000000000579c3 */ /* 0x000e220000008800 */
[----:B------:R-:W-:Y:S01]  /*1960*/  UMOV UR4, 0x400 ;  /* 0x0000040000047882 */ /* 0x000fe20000000000 */
[----:B------:R-:W-:Y:S01]  /*1970*/  IMAD.SHL.U32 R2, R0, 0x4, RZ ;  /* 0x0000000400027824 */ /* 0x000fe200078e00ff */
[----:B------:R-:W1:Y:S04]  /*1980*/  S2R R10, SR_LANEID ;  /* 0x00000000000a7919 */ /* 0x000e680000000000 */
[----:B------:R-:W-:Y:S01]  /*1990*/  LOP3.LUT R3, R2, 0x3fc, RZ, 0xc0, !PT ;  /* 0x000003fc02037812 */ /* 0x000fe200078ec0ff */
[----:B0-----:R-:W-:-:S09]  /*19a0*/  ULEA UR4, UR5, UR4, 0x18 ;  /* 0x0000000405047291 */ /* 0x001fd2000f8ec0ff */
[----:B------:R-:W0:Y:S01]  /*19b0*/  LDS R3, [R3+UR4] ;  /* 0x0000000403037984 */ /* 0x000e220008000800 */
[----:B-1----:R-:W-:-:S03]  /*19c0*/  ISETP.NE.AND P0, PT, R10, RZ, PT ;  /* 0x000000ff0a00720c */ /* 0x002fc60003f05270 */
[----:B0-----:R-:W0:Y:S02]  /*19d0*/  SHFL.UP PT, R4, R3, 0x1, RZ ;  /* 0x0420000003047989 */ /* 0x001e2400000e00ff */
[----:B0-----:R-:W-:Y:S02]  /*19e0*/  SEL R4, R4, RZ, P0 ;  /* 0x000000ff04047207 */ /* 0x001fe40000000000 */
[----:B------:R-:W-:-:S03]  /*19f0*/  ISETP.GE.U32.AND P0, PT, R10, 0x2, PT ;  /* 0x000000020a00780c */ /* 0x000fc60003f06070 */
[----:B------:R-:W-:-:S05]  /*1a00*/  IMAD.IADD R5, R3, 0x1, R4 ;  /* 0x0000000103057824 */ /* 0x000fca00078e0204 */
[----:B------:R-:W0:Y:S02]  /*1a10*/  SHFL.UP PT, R4, R5, 0x2, RZ ;  /* 0x0440000005047989 */ /* 0x000e2400000e00ff */
[----:B0-----:R-:W-:Y:S02]  /*1a20*/  SEL R4, R4, RZ, P0 ;  /* 0x000000ff04047207 */ /* 0x001fe40000000000 */
[----:B------:R-:W-:-:S03]  /*1a30*/  ISETP.GE.U32.AND P0, PT, R10, 0x4, PT ;  /* 0x000000040a00780c */ /* 0x000fc60003f06070 */
[----:B------:R-:W-:Y:S01]  /*1a40*/  IMAD.IADD R6, R5, 0x1, R4 ;  /* 0x0000000105067824 */ /* 0x000fe200078e0204 */
[----:B------:R-:W-:-:S04]  /*1a50*/  LOP3.LUT R5, R0, 0xff, RZ, 0xc0, !PT ;  /* 0x000000ff00057812 */ /* 0x000fc800078ec0ff */
[----:B------:R-:W0:Y:S02]  /*1a60*/  SHFL.UP PT, R4, R6, 0x4, RZ ;  /* 0x0480000006047989 */ /* 0x000e2400000e00ff */
[----:B0-----:R-:W-:Y:S02]  /*1a70*/  SEL R7, R4, RZ, P0 ;  /* 0x000000ff04077207 */ /* 0x001fe40000000000 */
[----:B------:R-:W-:Y:S02]  /*1a80*/  LOP3.LUT R4, R2, 0x380, RZ, 0xc0, !PT ;  /* 0x0000038002047812 */ /* 0x000fe400078ec0ff */
[----:B------:R-:W-:Y:S01]  /*1a90*/  ISETP.GE.U32.AND P0, PT, R10, 0x8, PT ;  /* 0x000000080a00780c */ /* 0x000fe20003f06070 */
[----:B------:R-:W-:-:S03]  /*1aa0*/  IMAD.IADD R7, R6, 0x1, R7 ;  /* 0x0000000106077824 */ /* 0x000fc600078e0207 */
[----:B------:R-:W-:Y:S04]  /*1ab0*/  LDS R4, [R4+UR4] ;  /* 0x0000000404047984 */ /* 0x000fe80008000800 */
[----:B------:R-:W0:Y:S02]  /*1ac0*/  SHFL.UP PT, R3, R7, 0x8, RZ ;  /* 0x0500000007037989 */ /* 0x000e2400000e00ff */
[----:B0-----:R-:W-:Y:S02]  /*1ad0*/  SEL R2, R3, RZ, P0 ;  /* 0x000000ff03027207 */ /* 0x001fe40000000000 */
[----:B------:R-:W-:-:S03]  /*1ae0*/  ISETP.GE.U32.AND P0, PT, R10, 0x10, PT ;  /* 0x000000100a00780c */ /* 0x000fc60003f06070 */
[----:B------:R-:W-:Y:S02]  /*1af0*/  IMAD.IADD R9, R7, 0x1, R2 ;  /* 0x0000000107097824 */ /* 0x000fe400078e0202 */
[----:B------:R-:W0:Y:S03]  /*1b00*/  LDC.64 R2, c[0x0][0x388] ;  /* 0x0000e200ff027b82 */ /* 0x000e260000000a00 */
[----:B------:R-:W1:Y:S01]  /*1b10*/  SHFL.UP PT, R8, R9, 0x10, RZ ;  /* 0x0600000009087989 */ /* 0x000e6200000e00ff */
[----:B0-----:R-:W-:Y:S01]  /*1b20*/  IMAD.WIDE.U32 R2, R5, 0x4, R2 ;  /* 0x0000000405027825 */ /* 0x001fe200078e0002 */
[----:B-1----:R-:W-:-:S04]  /*1b30*/  SEL R8, R8, RZ, P0 ;  /* 0x000000ff08087207 */ /* 0x002fc80000000000 */
[----:B------:R-:W-:-:S05]  /*1b40*/  IADD3 R5, PT, PT, -R4, R8, R9 ;  /* 0x0000000804057210 */ /* 0x000fca0007ffe109 */
[----:B------:R-:W-:Y:S01]  /*1b50*/  REDG.E.ADD.STRONG.GPU desc[UR6][R2.64], R5 ;  /* 0x000000050200798e */ /* 0x000fe2000c12e106 */
[----:B------:R-:W-:Y:S05]  /*1b60*/  EXIT ;  /* 0x000000000000794d */ /* 0x000fea0003800000 */
.L_x_2939:
        /* <DEDUP_REMOVED lines=9> */
.L_x_3638:


//--------------------- .text._Z18compute_histogramsIjLi6ELi5ELi512ELb0EEvPKT_Pji --------------------------
	.section	.text._Z18compute_histogramsIjLi6ELi5ELi512ELb0EEvPKT_Pji,"ax",@progbits
	.align	128
        .global         _Z18compute_histogramsIjLi6ELi5ELi512ELb0EEvPKT_Pji
        .type           _Z18compute_histogramsIjLi6ELi5ELi512ELb0EEvPKT_Pji,@function
        .size           _Z18compute_histogramsIjLi6ELi5ELi512ELb0EEvPKT_Pji,(.L_x_3639 - _Z18compute_histogramsIjLi6ELi5ELi512ELb0EEvPKT_Pji)
        .other          _Z18compute_histogramsIjLi6ELi5ELi512ELb0EEvPKT_Pji,@"STO_CUDA_ENTRY STV_DEFAULT"
_Z18compute_histogramsIjLi6ELi5ELi512ELb0EEvPKT_Pji:
.text._Z18compute_histogramsIjLi6ELi5ELi512ELb0EEvPKT_Pji:
        /* <DEDUP_REMOVED lines=45> */
.L_x_2953:
[----:B------:R-:W-:Y:S01]  /*02d0*/  ISETP.GE.AND P0, PT, R5, UR8, PT ;  /* 0x0000000805007c0c */ /* 0x000fe2000bf06270 */
[----:B0-----:R-:W-:-:S12]  /*02e0*/  IMAD.MOV.U32 R4, RZ, RZ, RZ ;  /* 0x000000ffff047224 */ /* 0x001fd800078e00ff */
        /* <DEDUP_REMOVED lines=54> */
.L_x_2942:
[----:B------:R-:W-:Y:S05]  /*0650*/  BSYNC.RECONVERGENT B0 ;  /* 0x0000000000007941 */ /* 0x000fea0003800200 */
.L_x_2941:
        /* <DEDUP_REMOVED lines=45> */
.L_x_2944:
[----:B------:R-:W-:Y:S05]  /*0930*/  BSYNC.RECONVERGENT B0 ;  /* 0x0000000000007941 */ /* 0x000fea0003800200 */
.L_x_2943:
        /* <DEDUP_REMOVED lines=45> */
.L_x_2946:
[----:B------:R-:W-:Y:S05]  /*0c10*/  BSYNC.RECONVERGENT B0 ;  /* 0x0000000000007941 */ /* 0x000fea0003800200 */
.L_x_2945:
        /* <DEDUP_REMOVED lines=45> */
.L_x_2948:
[----:B------:R-:W-:Y:S05]  /*0ef0*/  BSYNC.RECONVERGENT B0 ;  /* 0x0000000000007941 */ /* 0x000fea0003800200 */
.L_x_2947:
        /* <DEDUP_REMOVED lines=45> */
.L_x_2950:
[----:B------:R-:W-:Y:S05]  /*11d0*/  BSYNC.RECONVERGENT B0 ;  /* 0x0000000000007941 */ /* 0x000fea0003800200 */
.L_x_2949:
[C---:B------:R-:W-:Y:S01]  /*11e0*/  ISETP.NE.U32.AND P0, PT, R11.reuse, 0x1, PT ;  /* 0x000000010b00780c */ /* 0x040fe20003f05070 */
[----:B0-----:R-:W-:Y:S01]  /*11f0*/  VIADD R9, R10, 0xffffffff ;  /* 0xffffffff0a097836 */ /* 0x001fe20000000000 */
[--C-:B------:R-:W-:Y:S01]  /*1200*/  SHF.R.U32.HI R8, RZ, 0x1b, R4.reuse ;  /* 0x0000001bff087819 */ /* 0x100fe20000011604 */
[----:B------:R-:W-:Y:S01]  /*1210*/  VIADD R11, R11, 0xffffffff ;  /* 0xffffffff0b0b7836 */ /* 0x000fe20000000000 */
[--C-:B------:R-:W-:Y:S01]  /*1220*/  SHF.R.U32.HI R13, RZ, 0x1c, R4.reuse ;  /* 0x0000001cff0d7819 */ /* 0x100fe20000011604 */
[----:B------:R-:W-:Y:S01]  /*1230*/  VIADD R3, R3, 0x1 ;  /* 0x0000000103037836 */ /* 0x000fe20000000000 */
[----:B------:R-:W-:Y:S01]  /*1240*/  LOP3.LUT R12, R8, 0x1, RZ, 0xc0, !PT ;  /* 0x00000001080c7812 */ /* 0x000fe200078ec0ff */
[----:B------:R-:W-:Y:S01]  /*1250*/  BSSY.RECONVERGENT B0, `(.L_x_2951) ;  /* 0x0000023000007945 */ /* 0x000fe20003800200 */
        /* <DEDUP_REMOVED lines=34> */
.L_x_2952:
[----:B------:R-:W-:Y:S05]  /*1480*/  BSYNC.RECONVERGENT B0 ;  /* 0x0000000000007941 */ /* 0x000fea0003800200 */
.L_x_2951:
[----:B------:R-:W-:Y:S01]  /*1490*/  IMAD.IADD R5, R2, 0x1, R5 ;  /* 0x0000000102057824 */ /* 0x000fe200078e0205 */
[----:B------:R-:W-:Y:S06]  /*14a0*/  @P1 BRA `(.L_x_2953) ;  /* 0xffffffec00881947 */ /* 0x000fec000383ffff */
.L_x_2940:
[----:B------:R-:W-:Y:S01]  /*14b0*/  BAR.SYNC.DEFER_BLOCKING 0x0 ;  /* 0x0000000000007b1d */ /* 0x000fe20000010000 */
[----:B------:R-:W-:-:S13]  /*14c0*/  ISETP.GT.U32.AND P0, PT, R0, 0xbf, PT ;  /* 0x000000bf0000780c */ /* 0x000fda0003f04070 */
[----:B------:R-:W-:Y:S05]  /*14d0*/  @P0 EXIT ;  /* 0x000000000000094d */ /* 0x000fea0003800000 */
[----:B------:R-:W1:Y:S01]  /*14e0*/  S2UR UR5, SR_CgaCtaId ;  /* 0x00000000000579c3 */ /* 0x000e620000008800 */
[----:B------:R-:W-:Y:S01]  /*14f0*/  UMOV UR4, 0x400 ;  /* 0x0000040000047882 */ /* 0x000fe20000000000 */
[----:B------:R-:W-:Y:S01]  /*1500*/  IMAD.SHL.U32 R2, R0, 0x4, RZ ;  /* 0x0000000400027824 */ /* 0x000fe200078e00ff */
[----:B------:R-:W2:Y:S04]  /*1510*/  S2R R10, SR_LANEID ;  /* 0x00000000000a7919 */ /* 0x000ea80000000000 */
[----:B------:R-:W-:Y:S01]  /*1520*/  LOP3.LUT R3, R2, 0x3fc, RZ, 0xc0, !PT ;  /* 0x000003fc02037812 */ /* 0x000fe200078ec0ff */
[----:B-1----:R-:W-:-:S09]  /*1530*/  ULEA UR4, UR5, UR4, 0x18 ;  /* 0x0000000405047291 */ /* 0x002fd2000f8ec0ff */
[----:B------:R-:W0:Y:S01]  /*1540*/  LDS R3, [R3+UR4] ;  /* 0x0000000403037984 */ /* 0x000e220008000800 */
[----:B--2---:R-:W-:-:S03]  /*1550*/  ISETP.NE.AND P0, PT, R10, RZ, PT ;  /* 0x000000ff0a00720c */ /* 0x004fc60003f05270 */
        /* <DEDUP_REMOVED lines=26> */
.L_x_2954:
        /* <DEDUP_REMOVED lines=16> */
.L_x_3639:


//--------------------- .text._Z18compute_histogramsIjLi6ELi5ELi256ELb1EEvPKT_Pji --------------------------
	.section	.text._Z18compute_histogramsIjLi6ELi5ELi256ELb1EEvPKT_Pji,"ax",@progbits
	.align	128
        .global         _Z18compute_histogramsIjLi6ELi5ELi256ELb1EEvPKT_Pji
        .type           _Z18compute_histogramsIjLi6ELi5ELi256ELb1EEvPKT_Pji,@function
        .size           _Z18compute_histogramsIjLi6ELi5ELi256ELb1EEvPKT_Pji,(.L_x_3640 - _Z18compute_histogramsIjLi6ELi5ELi256ELb1EEvPKT_Pji)
        .other          _Z18compute_histogramsIjLi6ELi5ELi256ELb1EEvPKT_Pji,@"STO_CUDA_ENTRY STV_DEFAULT"
_Z18compute_histogramsIjLi6ELi5ELi256ELb1EEvPKT_Pji:
.text._Z18compute_histogramsIjLi6ELi5ELi256ELb1EEvPKT_Pji:
        /* <DEDUP_REMOVED lines=11> */
.L_x_2957:
[----:B-1----:R-:W-:-:S04]  /*00b0*/  IMAD.WIDE R4, R9, 0x4, R6 ;  /* 0x0000000409047825 */ /* 0x002fc800078e0206 */
[----:B0-----:R-:W-:Y:S01]  /*00c0*/  IMAD R9, R8, 0x100, R9 ;  /* 0x0000010008097824 */ /* 0x001fe200078e0209 */
[----:B------:R2:W-:Y:S04]  /*00d0*/  STG.E desc[UR6][R4.64], RZ ;  /* 0x000000ff04007986 */ /* 0x0005e8000c101906 */
[----:B------:R-:W-:-:S13]  /*00e0*/  ISETP.GE.AND P0, PT, R9, 0xc0, PT ;  /* 0x000000c00900780c */ /* 0x000fda0003f06270 */
[----:B--2---:R-:W-:Y:S05]  /*00f0*/  @!P0 BRA `(.L_x_2957) ;  /* 0xfffffffc00ec8947 */ /* 0x004fea000383ffff */
.L_x_2956:
[----:B------:R-:W-:Y:S05]  /*0100*/  BSYNC.RECONVERGENT B0 ;  /* 0x0000000000007941 */ /* 0x000fea0003800200 */
.L_x_2955:
        /* <DEDUP_REMOVED lines=41> */
.L_x_2971:
        /* <DEDUP_REMOVED lines=56> */
.L_x_2960:
[----:B------:R-:W-:Y:S05]  /*0720*/  BSYNC.RECONVERGENT B0 ;  /* 0x0000000000007941 */ /* 0x000fea0003800200 */
.L_x_2959:
        /* <DEDUP_REMOVED lines=45> */
.L_x_2962:
[----:B------:R-:W-:Y:S05]  /*0a00*/  BSYNC.RECONVERGENT B0 ;  /* 0x0000000000007941 */ /* 0x000fea0003800200 */
.L_x_2961:
        /* <DEDUP_REMOVED lines=45> */
.L_x_2964:
[----:B------:R-:W-:Y:S05]  /*0ce0*/  BSYNC.RECONVERGENT B0 ;  /* 0x0000000000007941 */ /* 0x000fea0003800200 */
.L_x_2963:
        /* <DEDUP_REMOVED lines=45> */
.L_x_2966:
[----:B------:R-:W-:Y:S05]  /*0fc0*/  BSYNC.RECONVERGENT B0 ;  /* 0x0000000000007941 */ /* 0x000fea0003800200 */
.L_x_2965:
        /* <DEDUP_REMOVED lines=45> */
.L_x_2968:
[----:B------:R-:W-:Y:S05]  /*12a0*/  BSYNC.RECONVERGENT B0 ;  /* 0x0000000000007941 */ /* 0x000fea0003800200 */
.L_x_2967:
        /* <DEDUP_REMOVED lines=42> */
.L_x_2970:
[----:B------:R-:W-:Y:S05]  /*1550*/  BSYNC.RECONVERGENT B0 ;  /* 0x0000000000007941 */ /* 0x000fea0003800200 */
.L_x_2969:
[----:B------:R-:W-:Y:S01]  /*1560*/  IMAD.IADD R2, R5, 0x1, R2 ;  /* 0x0000000105027824 */ /* 0x000fe200078e0202 */
[----:B------:R-:W-:Y:S06]  /*1570*/  @P1 BRA `(.L_x_2971) ;  /* 0xffffffec00881947 */ /* 0x000fec000383ffff */
.L_x_2958:
        /* <DEDUP_REMOVED lines=17> */
.L_x_2972:
        /* <DEDUP_REMOVED lines=35> */
.L_x_2974:
[----:B------:R-:W2:Y:S04]  /*18c0*/  LD.E.STRONG.GPU R5, desc[UR6][R2.64+0x4] ;  /* 0x0000040602057980 */ /* 0x000ea8000c10f900 */
[----:B--2---:R-:W-:Y:S01]  /*18d0*/  CCTL.IVALL ;  /* 0x00000000ff00798f */ /* 0x004fe20002000000 */
[----:B------:R-:W-:Y:S05]  /*18e0*/  YIELD ;  /* 0x0000000000007946 */ /* 0x000fea0003800000 */
[----:B------:R-:W-:-:S04]  /*18f0*/  LOP3.LUT R5, R5, R4, RZ, 0x3c, !PT ;  /* 0x0000000405057212 */ /* 0x000fc800078e3cff */
[----:B------:R-:W-:-:S13]  /*1900*/  ISETP.GT.AND P1, PT, R5, -0x1, PT ;  /* 0xffffffff0500780c */ /* 0x000fda0003f24270 */
[----:B------:R-:W-:Y:S05]  /*1910*/  @P1 BRA `(.L_x_2974) ;  /* 0xfffffffc00e81947 */ /* 0x000fea000383ffff */
.L_x_2973:
        /* <DEDUP_REMOVED lines=37> */
.L_x_2975:
        /* <DEDUP_REMOVED lines=9> */
.L_x_3640:


//--------------------- .text._Z18compute_histogramsIjLi6ELi5ELi256ELb0EEvPKT_Pji --------------------------
	.section	.text._Z18compute_histogramsIjLi6ELi5ELi256ELb0EEvPKT_Pji,"ax",@progbits
	.align	128
        .global         _Z18compute_histogramsIjLi6ELi5ELi256ELb0EEvPKT_Pji
        .type           _Z18compute_histogramsIjLi6ELi5ELi256ELb0EEvPKT_Pji,@function
        .size           _Z18compute_histogramsIjLi6ELi5ELi256ELb0EEvPKT_Pji,(.L_x_3641 - _Z18compute_histogramsIjLi6ELi5ELi256ELb0EEvPKT_Pji)
        .other          _Z18compute_histogramsIjLi6ELi5ELi256ELb0EEvPKT_Pji,@"STO_CUDA_ENTRY STV_DEFAULT"
_Z18compute_histogramsIjLi6ELi5ELi256ELb0EEvPKT_Pji:
.text._Z18compute_histogramsIjLi6ELi5ELi256ELb0EEvPKT_Pji:
        /* <DEDUP_REMOVED lines=45> */
.L_x_2989:
        /* <DEDUP_REMOVED lines=56> */
.L_x_2978:
[----:B------:R-:W-:Y:S05]  /*0650*/  BSYNC.RECONVERGENT B0 ;  /* 0x0000000000007941 */ /* 0x000fea0003800200 */
.L_x_2977:
        /* <DEDUP_REMOVED lines=45> */
.L_x_2980:
[----:B------:R-:W-:Y:S05]  /*0930*/  BSYNC.RECONVERGENT B0 ;  /* 0x0000000000007941 */ /* 0x000fea0003800200 */
.L_x_2979:
        /* <DEDUP_REMOVED lines=45> */
.L_x_2982:
[----:B------:R-:W-:Y:S05]  /*0c10*/  BSYNC.RECONVERGENT B0 ;  /* 0x0000000000007941 */ /* 0x000fea0003800200 */
.L_x_2981:
        /* <DEDUP_REMOVED lines=45> */
.L_x_2984:
[----:B------:R-:W-:Y:S05]  /*0ef0*/  BSYNC.RECONVERGENT B0 ;  /* 0x0000000000007941 */ /* 0x000fea0003800200 */
.L_x_2983:
        /* <DEDUP_REMOVED lines=45> */
.L_x_2986:
[----:B------:R-:W-:Y:S05]  /*11d0*/  BSYNC.RECONVERGENT B0 ;  /* 0x0000000000007941 */ /* 0x000fea0003800200 */
.L_x_2985:
        /* <DEDUP_REMOVED lines=42> */
.L_x_2988:
[----:B------:R-:W-:Y:S05]  /*1480*/  BSYNC.RECONVERGENT B0 ;  /* 0x0000000000007941 */ /* 0x000fea0003800200 */
.L_x_2987:
[----:B------:R-:W-:Y:S01]  /*1490*/  IMAD.IADD R5, R2, 0x1, R5 ;  /* 0x0000000102057824 */ /* 0x000fe200078e0205 */
[----:B------:R-:W-:Y:S06]  /*14a0*/  @P1 BRA `(.L_x_2989) ;  /* 0xffffffec00881947 */ /* 0x000fec000383ffff */
.L_x_2976:
[----:B------:R-:W-:Y:S01]  /*14b0*/  BAR.SYNC.DEFER_BLOCKING 0x0 ;  /* 0x0000000000007b1d */ /* 0x000fe20000010000 */
[----:B------:R-:W-:-:S13]  /*14c0*/  ISETP.GT.U32.AND P0, PT, R0, 0xbf, PT ;  /* 0x000000bf0000780c */ /* 0x000fda0003f04070 */
[----:B------:R-:W-:Y:S05]  /*14d0*/  @P0 EXIT ;  /* 0x000000000000094d */ /* 0x000fea0003800000 */
[----:B------:R-:W1:Y:S01]  /*14e0*/  S2UR UR5, SR_CgaCtaId ;  /* 0x00000000000579c3 */ /* 0x000e620000008800 */
[----:B------:R-:W-:Y:S01]  /*14f0*/  UMOV UR4, 0x400 ;  /* 0x0000040000047882 */ /* 0x000fe20000000000 */
[----:B------:R-:W-:Y:S01]  /*1500*/  IMAD.SHL.U32 R2, R0, 0x4, RZ ;  /* 0x0000000400027824 */ /* 0x000fe200078e00ff */
[----:B------:R-:W2:Y:S01]  /*1510*/  S2R R9, SR_LANEID ;  /* 0x0000000000097919 */ /* 0x000ea20000000000 */
        /* <DEDUP_REMOVED lines=10> */
[----:B------:R-:W-:-:S05]  /*15c0*/  IMAD.IADD R6, R5, 0x1, R4 ;  /* 0x0000000105067824 */ /* 0x000fca00078e0204 */
        /* <DEDUP_REMOVED lines=17> */
.L_x_2990:
        /* <DEDUP_REMOVED lines=10> */
.L_x_3641:


//--------------------- .text._Z18compute_histogramsIjLi6ELi5ELi128ELb1EEvPKT_Pji --------------------------
	.section	.text._Z18compute_histogramsIjLi6ELi5ELi128ELb1EEvPKT_Pji,"ax",@progbits
	.align	128
        .global         _Z18compute_histogramsIjLi6ELi5ELi128ELb1EEvPKT_Pji
        .type           _Z18compute_histogramsIjLi6ELi5ELi128ELb1EEvPKT_Pji,@function
        .size           _Z18compute_histogramsIjLi6ELi5ELi128ELb1EEvPKT_Pji,(.L_x_3642 - _Z18compute_histogramsIjLi6ELi5ELi128ELb1EEvPKT_Pji)
        .other          _Z18compute_histogramsIjLi6ELi5ELi128ELb1EEvPKT_Pji,@"STO_CUDA_ENTRY STV_DEFAULT"
_Z18compute_histogramsIjLi6ELi5ELi128ELb1EEvPKT_Pji:
.text._Z18compute_histogramsIjLi6ELi5ELi128ELb1EEvPKT_Pji:
        /* <DEDUP_REMOVED lines=11> */
.L_x_2993:
[----:B-1----:R-:W-:-:S04]  /*00b0*/  IMAD.WIDE R4, R9, 0x4, R6 ;  /* 0x0000000409047825 */ /* 0x002fc800078e0206 */
[----:B0-----:R-:W-:Y:S01]  /*00c0*/  IMAD R9, R8, 0x80, R9 ;  /* 0x0000008008097824 */ /* 0x001fe200078e0209 */
[----:B------:R2:W-:Y:S04]  /*00d0*/  STG.E desc[UR6][R4.64], RZ ;  /* 0x000000ff04007986 */ /* 0x0005e8000c101906 */
[----:B------:R-:W-:-:S13]  /*00e0*/  ISETP.GE.AND P0, PT, R9, 0xc0, PT ;  /* 0x000000c00900780c */ /* 0x000fda0003f06270 */
[----:B--2---:R-:W-:Y:S05]  /*00f0*/  @!P0 BRA `(.L_x_2993) ;  /* 0xfffffffc00ec8947 */ /* 0x004fea000383ffff */
.L_x_2992:
[----:B------:R-:W-:Y:S05]  /*0100*/  BSYNC.RECONVERGENT B0 ;  /* 0x0000000000007941 */ /* 0x000fea0003800200 */
.L_x_2991:
        /* <DEDUP_REMOVED lines=35> */
.L_x_2996:
[C---:B------:R-:W-:Y:S01]  /*0340*/  ISETP.GE.U32.AND P0, PT, R7.reuse, 0x40, PT ;  /* 0x000000400700780c */ /* 0x040fe20003f06070 */
[----:B------:R0:W-:Y:S01]  /*0350*/  STS [R6], RZ ;  /* 0x000000ff06007388 */ /* 0x0001e20000000800 */
[----:B------:R-:W-:Y:S02]  /*0360*/  VIADD R7, R7, 0x80 ;  /* 0x0000008007077836 */ /* 0x000fe40000000000 */
[----:B0-----:R-:W-:-:S09]  /*0370*/  VIADD R6, R6, 0x200 ;  /* 0x0000020006067836 */ /* 0x001fd20000000000 */
[----:B------:R-:W-:Y:S05]  /*0380*/  @!P0 BRA `(.L_x_2996) ;  /* 0xfffffffc00ec8947 */ /* 0x000fea000383ffff */
.L_x_2995:
[----:B------:R-:W-:Y:S05]  /*0390*/  BSYNC.RECONVERGENT B0 ;  /* 0x0000000000007941 */ /* 0x000fea0003800200 */
.L_x_2994:
[----:B------:R-:W-:Y:S01]  /*03a0*/  @!P4 IMAD.MOV R9, RZ, RZ, -R9 ;  /* 0x000000ffff09c224 */ /* 0x000fe200078e0a09 */
[----:B------:R-:W-:Y:S01]  /*03b0*/  @!P1 LOP3.LUT R9, RZ, R5, RZ, 0x33, !PT ;  /* 0x00000005ff099212 */ /* 0x000fe200078e33ff */
[----:B------:R-:W-:Y:S03]  /*03c0*/  BAR.SYNC.DEFER_BLOCKING 0x0 ;  /* 0x0000000000007b1d */ /* 0x000fe60000010000 */
[----:B------:R-:W-:-:S13]  /*03d0*/  ISETP.GE.AND P0, PT, R9, 0x1, PT ;  /* 0x000000010900780c */ /* 0x000fda0003f06270 */
[----:B------:R-:W-:Y:S05]  /*03e0*/  @!P0 BRA `(.L_x_2997) ;  /* 0x0000001000808947 */ /* 0x000fea0003800000 */
[----:B------:R-:W-:Y:S01]  /*03f0*/  IMAD.MOV R6, RZ, RZ, -R9 ;  /* 0x000000ffff067224 */ /* 0x000fe200078e0a09 */
[----:B------:R-:W0:Y:S06]  /*0400*/  LDCU UR8, c[0x0][0x390] ;  /* 0x00007200ff0877ac */ /* 0x000e2c0008000800 */
.L_x_3010:
        /* <DEDUP_REMOVED lines=56> */
.L_x_2999:
[----:B------:R-:W-:Y:S05]  /*0790*/  BSYNC.RECONVERGENT B0 ;  /* 0x0000000000007941 */ /* 0x000fea0003800200 */
.L_x_2998:
        /* <DEDUP_REMOVED lines=45> */
.L_x_3001:
[----:B------:R-:W-:Y:S05]  /*0a70*/  BSYNC.RECONVERGENT B0 ;  /* 0x0000000000007941 */ /* 0x000fea0003800200 */
.L_x_3000:
        /* <DEDUP_REMOVED lines=45> */
.L_x_3003:
[----:B------:R-:W-:Y:S05]  /*0d50*/  BSYNC.RECONVERGENT B0 ;  /* 0x0000000000007941 */ /* 0x000fea0003800200 */
.L_x_3002:
        /* <DEDUP_REMOVED lines=45> */
.L_x_3005:
[----:B------:R-:W-:Y:S05]  /*1030*/  BSYNC.RECONVERGENT B0 ;  /* 0x0000000000007941 */ /* 0x000fea0003800200 */
.L_x_3004:
        /* <DEDUP_REMOVED lines=45> */
.L_x_3007:
[----:B------:R-:W-:Y:S05]  /*1310*/  BSYNC.RECONVERGENT B0 ;  /* 0x0000000000007941 */ /* 0x000fea0003800200 */
.L_x_3006:
        /* <DEDUP_REMOVED lines=42> */
.L_x_3009:
[----:B------:R-:W-:Y:S05]  /*15c0*/  BSYNC.RECONVERGENT B0 ;  /* 0x0000000000007941 */ /* 0x000fea0003800200 */
.L_x_3008:
[----:B------:R-:W-:Y:S01]  /*15d0*/  IMAD.IADD R2, R5, 0x1, R2 ;  /* 0x0000000105027824 */ /* 0x000fe200078e0202 */
[----:B------:R-:W-:Y:S06]  /*15e0*/  @P1 BRA `(.L_x_3010) ;  /* 0xffffffec00881947 */ /* 0x000fec000383ffff */
.L_x_2997:
        /* <DEDUP_REMOVED lines=17> */
.L_x_3011:
        /* <DEDUP_REMOVED lines=35> */
.L_x_3013:
[----:B------:R-:W2:Y:S04]  /*1930*/  LD.E.STRONG.GPU R5, desc[UR6][R2.64+0x4] ;  /* 0x0000040602057980 */ /* 0x000ea8000c10f900 */
[----:B--2---:R-:W-:Y:S01]  /*1940*/  CCTL.IVALL ;  /* 0x00000000ff00798f */ /* 0x004fe20002000000 */
[----:B------:R-:W-:Y:S05]  /*1950*/  YIELD ;  /* 0x0000000000007946 */ /* 0x000fea0003800000 */
[----:B------:R-:W-:-:S04]  /*1960*/  LOP3.LUT R5, R5, R4, RZ, 0x3c, !PT ;  /* 0x0000000405057212 */ /* 0x000fc800078e3cff */
[----:B------:R-:W-:-:S13]  /*1970*/  ISETP.GT.AND P0, PT, R5, -0x1, PT ;  /* 0xffffffff0500780c */ /* 0x000fda0003f04270 */
[----:B------:R-:W-:Y:S05]  /*1980*/  @P0 BRA `(.L_x_3013) ;  /* 0xfffffffc00e80947 */ /* 0x000fea000383ffff */
.L_x_3012:
[----:B------:R-:W-:Y:S05]  /*1990*/  WARPSYNC.ALL ;  /* 0x0000000000007948 */ /* 0x000fea0003800000 */
[----:B------:R-:W-:Y:S06]  /*19a0*/  BAR.SYNC.DEFER_BLOCKING 0x0 ;  /* 0x0000000000007b1d */ /* 0x000fec0000010000 */
[----:B------:R-:W-:Y:S05]  /*19b0*/  @P2 EXIT ;  /* 0x000000000000294d */ /* 0x000fea0003800000 */
[----:B------:R-:W0:Y:S01]  /*19c0*/  S2R R2, SR_LANEID ;  /* 0x0000000000027919 */ /* 0x000e220000000000 */
[----:B------:R-:W1:Y:S01]  /*19d0*/  S2UR UR5, SR_CgaCtaId ;  /* 0x00000000000579c3 */ /* 0x000e620000008800 */
[----:B------:R-:W-:Y:S01]  /*19e0*/  UMOV UR4, 0x400 ;  /* 0x0000040000047882 */ /* 0x000fe20000000000 */
[----:B------:R-:W-:-:S06]  /*19f0*/  IMAD.SHL.U32 R6, R0, 0x4, RZ ;  /* 0x0000000400067824 */ /* 0x000fcc00078e00ff */
[----:B------:R-:W2:Y:S01]  /*1a00*/  LDC.64 R4, c[0x0][0x388] ;  /* 0x0000e200ff047b82 */ /* 0x000ea20000000a00 */
[----:B-1----:R-:W-:Y:S01]  /*1a10*/  ULEA UR4, UR5, UR4, 0x18 ;  /* 0x0000000405047291 */ /* 0x002fe2000f8ec0ff */
[----:B0-----:R-:W-:Y:S01]  /*1a20*/  ISETP.NE.AND P4, PT, R2, RZ, PT ;  /* 0x000000ff0200720c */ /* 0x001fe20003f85270 */
[----:B--2---:R-:W-:Y:S01]  /*1a30*/  IMAD.WIDE.U32 R4, R0, 0x4, R4 ;  /* 0x0000000400047825 */ /* 0x004fe200078e0004 */
[C---:B------:R-:W-:Y:S02]  /*1a40*/  ISETP.GE.U32.AND P3, PT, R2.reuse, 0x2, PT ;  /* 0x000000020200780c */ /* 0x040fe40003f66070 */
[C---:B------:R-:W-:Y:S01]  /*1a50*/  ISETP.GE.U32.AND P2, PT, R2.reuse, 0x4, PT ;  /* 0x000000040200780c */ /* 0x040fe20003f46070 */
[----:B------:R-:W-:Y:S01]  /*1a60*/  IMAD.MOV.U32 R3, RZ, RZ, R5 ;  /* 0x000000ffff037224 */ /* 0x000fe200078e0005 */
[C---:B------:R-:W-:Y:S02]  /*1a70*/  ISETP.GE.U32.AND P1, PT, R2.reuse, 0x8, PT ;  /* 0x000000080200780c */ /* 0x040fe40003f26070 */
[----:B------:R-:W-:-:S02]  /*1a80*/  ISETP.GE.U32.AND P0, PT, R2, 0x10, PT ;  /* 0x000000100200780c */ /* 0x000fc40003f06070 */
[----:B------:R-:W-:Y:S01]  /*1a90*/  SHF.R.U32.HI R2, RZ, 0x5, R0 ;  /* 0x00000005ff027819 */ /* 0x000fe20000011600 */
[----:B------:R-:W-:Y:S01]  /*1aa0*/  IMAD.MOV.U32 R0, RZ, RZ, R4 ;  /* 0x000000ffff007224 */ /* 0x000fe200078e0004 */
[----:B------:R-:W-:Y:S02]  /*1ab0*/  LOP3.LUT R4, R6, 0x7c, RZ, 0xc0, !PT ;  /* 0x0000007c06047812 */ /* 0x000fe400078ec0ff */
[----:B------:R-:W-:-:S07]  /*1ac0*/  LEA R5, R2, UR4, 0x7 ;  /* 0x0000000402057c11 */ /* 0x000fce000f8e38ff */
.L_x_3015:
[----:B-1----:R-:W-:Y:S01]  /*1ad0*/  IMAD.IADD R7, R4, 0x1, R5 ;  /* 0x0000000104077824 */ /* 0x002fe200078e0205 */
[----:B------:R0:W1:Y:S01]  /*1ae0*/  LDS R6, [R5] ;  /* 0x0000000005067984 */ /* 0x0000620000000800 */
[----:B------:R-:W-:-:S04]  /*1af0*/  UMOV UR4, 0xffffffff ;  /* 0xffffffff00047882 */ /* 0x000fc80000000000 */
[----:B------:R-:W2:Y:S01]  /*1b00*/  LDS R7, [R7] ;  /* 0x0000000007077984 */ /* 0x000ea20000000800 */
        /* <DEDUP_REMOVED lines=14> */
.L_x_3021:
[----:B---3--:R-:W-:Y:S01]  /*1bf0*/  SEL R8, R7, RZ, P0 ;  /* 0x000000ff07087207 */ /* 0x008fe20000000000 */
[----:B------:R-:W-:Y:S01]  /*1c00*/  IMAD.MOV.U32 R7, RZ, RZ, R3 ;  /* 0x000000ffff077224 */ /* 0x000fe200078e0003 */
[----:B------:R-:W-:-:S03]  /*1c10*/  ISETP.GE.U32.AND P5, PT, R2, 0x2, PT ;  /* 0x000000020200780c */ /* 0x000fc60003fa6070 */
[----:B--2---:R-:W-:-:S04]  /*1c20*/  IMAD.IADD R11, R11, 0x1, R8 ;  /* 0x000000010b0b7824 */ /* 0x004fc800078e0208 */
[----:B-1----:R-:W-:Y:S02]  /*1c30*/  IMAD.IADD R11, R11, 0x1, -R6 ;  /* 0x000000010b0b7824 */ /* 0x002fe400078e0a06 */
[----:B------:R-:W-:Y:S01]  /*1c40*/  IMAD.MOV.U32 R6, RZ, RZ, R0 ;  /* 0x000000ffff067224 */ /* 0x000fe200078e0000 */
[----:B------:R-:W-:Y:S01]  /*1c50*/  IADD3 R0, P6, PT, R0, 0x200, RZ ;  /* 0x0000020000007810 */ /* 0x000fe20007fde0ff */
[----:B------:R-:W-:-:S03]  /*1c60*/  VIADD R8, R2, 0x4 ;  /* 0x0000000402087836 */ /* 0x000fc60000000000 */
[----:B------:R1:W-:Y:S01]  /*1c70*/  REDG.E.ADD.STRONG.GPU desc[UR6][R6.64], R11 ;  /* 0x0000000b0600798e */ /* 0x0003e2000c12e106 */
[----:B------:R-:W-:Y:S05]  /*1c80*/  WARPSYNC.ALL ;  /* 0x0000000000007948 */ /* 0x000fea0003800000 */
[----:B0-----:R-:W-:Y:S02]  /*1c90*/  VIADD R5, R5, 0x200 ;  /* 0x0000020005057836 */ /* 0x001fe40000000000 */
[----:B------:R-:W-:Y:S02]  /*1ca0*/  IMAD.MOV.U32 R2, RZ, RZ, R8 ;  /* 0x000000ffff027224 */ /* 0x000fe400078e0008 */
[----:B------:R-:W-:Y:S01]  /*1cb0*/  IMAD.X R3, RZ, RZ, R3, P6 ;  /* 0x000000ffff037224 */ /* 0x000fe200030e0603 */
[----:B------:R-:W-:Y:S06]  /*1cc0*/  @!P5 BRA `(.L_x_3015) ;  /* 0xfffffffc0080d947 */ /* 0x000fec000383ffff */
[----:B------:R-:W-:Y:S05]  /*1cd0*/  EXIT ;  /* 0x000000000000794d */ /* 0x000fea0003800000 */
.L_x_3014:
[----:B--2---:R-:W-:Y:S02]  /*1ce0*/  IMAD.MOV.U32 R15, RZ, RZ, R7 ;  /* 0x000000ffff0f7224 */ /* 0x004fe400078e0007 */
[----:B------:R-:W-:Y:S02]  /*1cf0*/  IMAD.MOV.U32 R14, RZ, RZ, 0x1 ;  /* 0x00000001ff0e7424 */ /* 0x000fe400078e00ff */
[----:B------:R-:W-:Y:S02]  /*1d00*/  IMAD.MOV.U32 R17, RZ, RZ, RZ ;  /* 0x000000ffff117224 */ /* 0x000fe400078e00ff */
[----:B------:R-:W-:-:S07]  /*1d10*/  IMAD.MOV.U32 R12, RZ, RZ, -0x1 ;  /* 0xffffffffff0c7424 */ /* 0x000fce00078e00ff */
[----:B01----:R-:W-:Y:S05]  /*1d20*/  WARPSYNC.COLLECTIVE R12, `(.L_x_3016) ;  /* 0x000000000c087348 */ /* 0x003fea0003c00000 */
[----:B------:R2:W3:Y:S02]  /*1d30*/  SHFL.UP P5, R13, R15, R14, R17 ;  /* 0x0400000e0f0d7389 */ /* 0x0004e400000a0011 */
[----:B0123--:R-:W-:Y:S05]  /*1d40*/  ENDCOLLECTIVE ;  /* 0x000000000000791b */ /* 0x00ffea0003800000 */
.L_x_3016:
        /* <DEDUP_REMOVED lines=8> */
.L_x_3017:
        /* <DEDUP_REMOVED lines=8> */
.L_x_3018:
        /* <DEDUP_REMOVED lines=8> */
.L_x_3019:
        /* <DEDUP_REMOVED lines=8> */
.L_x_3020:
[----:B------:R-:W-:Y:S01]  /*1f50*/  IMAD.MOV.U32 R7, RZ, RZ, R13 ;  /* 0x000000ffff077224 */ /* 0x000fe200078e000d */
[----:B------:R-:W-:Y:S06]  /*1f60*/  BRA `(.L_x_3021) ;  /* 0xfffffffc00207947 */ /* 0x000fec000383ffff */
.L_x_3022:
        /* <DEDUP_REMOVED lines=9> */
.L_x_3642:


//--------------------- .text._Z18compute_histogramsIjLi6ELi5ELi128ELb0EEvPKT_Pji --------------------------
	.section	.text._Z18compute_histogramsIjLi6ELi5ELi128ELb0EEvPKT_Pji,"ax",@progbits
	.align	128
        .global         _Z18compute_histogramsIjLi6ELi5ELi128ELb0EEvPKT_Pji
        .type           _Z18compute_histogramsIjLi6ELi5ELi128ELb0EEvPKT_Pji,@function
        .size           _Z18compute_histogramsIjLi6ELi5ELi128ELb0EEvPKT_Pji,(.L_x_3643 - _Z18compute_histogramsIjLi6ELi5ELi128ELb0EEvPKT_Pji)
        .other          _Z18compute_histogramsIjLi6ELi5ELi128ELb0EEvPKT_Pji,@"STO_CUDA_ENTRY STV_DEFAULT"
_Z18compute_histogramsIjLi6ELi5ELi128ELb0EEvPKT_Pji:
.text._Z18compute_histogramsIjLi6ELi5ELi128ELb0EEvPKT_Pji:
        /* <DEDUP_REMOVED lines=9> */
.L_x_3024:
[C---:B------:R-:W-:Y:S01]  /*0090*/  ISETP.GE.U32.AND P0, PT, R3.reuse, 0x40, PT ;  /* 0x000000400300780c */ /* 0x040fe20003f06070 */
[----:B------:R0:W-:Y:S01]  /*00a0*/  STS [R2], RZ ;  /* 0x000000ff02007388 */ /* 0x0001e20000000800 */
[----:B------:R-:W-:Y:S02]  /*00b0*/  VIADD R3, R3, 0x80 ;  /* 0x0000008003037836 */ /* 0x000fe40000000000 */
[----:B0-----:R-:W-:-:S09]  /*00c0*/  VIADD R2, R2, 0x200 ;  /* 0x0000020002027836 */ /* 0x001fd20000000000 */
[----:B------:R-:W-:Y:S05]  /*00d0*/  @!P0 BRA `(.L_x_3024) ;  /* 0xfffffffc00ec8947 */ /* 0x000fea000383ffff */
[----:B------:R-:W-:Y:S05]  /*00e0*/  BSYNC.RECONVERGENT B0 ;  /* 0x0000000000007941 */ /* 0x000fea0003800200 */
.L_x_3023:
        /* <DEDUP_REMOVED lines=37> */
.L_x_3038:
        /* <DEDUP_REMOVED lines=56> */
.L_x_3027:
[----:B------:R-:W-:Y:S05]  /*06c0*/  BSYNC.RECONVERGENT B0 ;  /* 0x0000000000007941 */ /* 0x000fea0003800200 */
.L_x_3026:
        /* <DEDUP_REMOVED lines=45> */
.L_x_3029:
[----:B------:R-:W-:Y:S05]  /*09a0*/  BSYNC.RECONVERGENT B0 ;  /* 0x0000000000007941 */ /* 0x000fea0003800200 */
.L_x_3028:
        /* <DEDUP_REMOVED lines=45> */
.L_x_3031:
[----:B------:R-:W-:Y:S05]  /*0c80*/  BSYNC.RECONVERGENT B0 ;  /* 0x0000000000007941 */ /* 0x000fea0003800200 */
.L_x_3030:
        /* <DEDUP_REMOVED lines=45> */
.L_x_3033:
[----:B------:R-:W-:Y:S05]  /*0f60*/  BSYNC.RECONVERGENT B0 ;  /* 0x0000000000007941 */ /* 0x000fea0003800200 */
.L_x_3032:
        /* <DEDUP_REMOVED lines=45> */
.L_x_3035:
[----:B------:R-:W-:Y:S05]  /*1240*/  BSYNC.RECONVERGENT B0 ;  /* 0x0000000000007941 */ /* 0x000fea0003800200 */
.L_x_3034:
        /* <DEDUP_REMOVED lines=42> */
.L_x_3037:
[----:B------:R-:W-:Y:S05]  /*14f0*/  BSYNC.RECONVERGENT B0 ;  /* 0x0000000000007941 */ /* 0x000fea0003800200 */
.L_x_3036:
[----:B------:R-:W-:Y:S01]  /*1500*/  IMAD.IADD R5, R2, 0x1, R5 ;  /* 0x0000000102057824 */ /* 0x000fe200078e0205 */
[----:B------:R-:W-:Y:S06]  /*1510*/  @P1 BRA `(.L_x_3038) ;  /* 0xffffffec00881947 */ /* 0x000fec000383ffff */
.L_x_3025:
[----:B------:R-:W1:Y:S01]  /*1520*/  S2R R2, SR_LANEID ;  /* 0x0000000000027919 */ /* 0x000e620000000000 */
[----:B------:R-:W2:Y:S01]  /*1530*/  S2UR UR5, SR_CgaCtaId ;  /* 0x00000000000579c3 */ /* 0x000ea20000008800 */
[----:B------:R-:W-:Y:S01]  /*1540*/  UMOV UR4, 0x400 ;  /* 0x0000040000047882 */ /* 0x000fe20000000000 */
[----:B------:R-:W-:-:S06]  /*1550*/  IMAD.SHL.U32 R6, R0, 0x4, RZ ;  /* 0x0000000400067824 */ /* 0x000fcc00078e00ff */
[----:B------:R-:W-:Y:S08]  /*1560*/  BAR.SYNC.DEFER_BLOCKING 0x0 ;  /* 0x0000000000007b1d */ /* 0x000ff00000010000 */
[----:B0-----:R-:W0:Y:S01]  /*1570*/  LDC.64 R4, c[0x0][0x388] ;  /* 0x0000e200ff047b82 */ /* 0x001e220000000a00 */
[----:B--2---:R-:W-:Y:S01]  /*1580*/  ULEA UR4, UR5, UR4, 0x18 ;  /* 0x0000000405047291 */ /* 0x004fe2000f8ec0ff */
[----:B-1----:R-:W-:-:S02]  /*1590*/  ISETP.NE.AND P4, PT, R2, RZ, PT ;  /* 0x000000ff0200720c */ /* 0x002fc40003f85270 */
[----:B------:R-:W-:Y:S01]  /*15a0*/  ISETP.GE.U32.AND P3, PT, R2, 0x2, PT ;  /* 0x000000020200780c */ /* 0x000fe20003f66070 */
[----:B0-----:R-:W-:Y:S01]  /*15b0*/  IMAD.WIDE.U32 R4, R0, 0x4, R4 ;  /* 0x0000000400047825 */ /* 0x001fe200078e0004 */
[C---:B------:R-:W-:Y:S02]  /*15c0*/  ISETP.GE.U32.AND P2, PT, R2.reuse, 0x4, PT ;  /* 0x000000040200780c */ /* 0x040fe40003f46070 */
[C---:B------:R-:W-:Y:S01]  /*15d0*/  ISETP.GE.U32.AND P1, PT, R2.reuse, 0x8, PT ;  /* 0x000000080200780c */ /* 0x040fe20003f26070 */
[----:B------:R-:W-:Y:S01]  /*15e0*/  IMAD.MOV.U32 R3, RZ, RZ, R5 ;  /* 0x000000ffff037224 */ /* 0x000fe200078e0005 */
[----:B------:R-:W-:Y:S02]  /*15f0*/  ISETP.GE.U32.AND P0, PT, R2, 0x10, PT ;  /* 0x000000100200780c */ /* 0x000fe40003f06070 */
[----:B------:R-:W-:Y:S01]  /*1600*/  SHF.R.U32.HI R2, RZ, 0x5, R0 ;  /* 0x00000005ff027819 */ /* 0x000fe20000011600 */
[----:B------:R-:W-:Y:S01]  /*1610*/  IMAD.MOV.U32 R0, RZ, RZ, R4 ;  /* 0x000000ffff007224 */ /* 0x000fe200078e0004 */
[----:B------:R-:W-:-:S02]  /*1620*/  LOP3.LUT R4, R6, 0x7c, RZ, 0xc0, !PT ;  /* 0x0000007c06047812 */ /* 0x000fc400078ec0ff */
[----:B------:R-:W-:-:S07]  /*1630*/  LEA R5, R2, UR4, 0x7 ;  /* 0x0000000402057c11 */ /* 0x000fce000f8e38ff */
.L_x_3040:
        /* <DEDUP_REMOVED lines=18> */
.L_x_3046:
        /* <DEDUP_REMOVED lines=15> */
.L_x_3039:
[----:B--2---:R-:W-:Y:S02]  /*1850*/  IMAD.MOV.U32 R15, RZ, RZ, R7 ;  /* 0x000000ffff0f7224 */ /* 0x004fe400078e0007 */
[----:B------:R-:W-:Y:S02]  /*1860*/  IMAD.MOV.U32 R14, RZ, RZ, 0x1 ;  /* 0x00000001ff0e7424 */ /* 0x000fe400078e00ff */
[----:B------:R-:W-:Y:S02]  /*1870*/  IMAD.MOV.U32 R17, RZ, RZ, RZ ;  /* 0x000000ffff117224 */ /* 0x000fe400078e00ff */
[----:B------:R-:W-:-:S07]  /*1880*/  IMAD.MOV.U32 R12, RZ, RZ, -0x1 ;  /* 0xffffffffff0c7424 */ /* 0x000fce00078e00ff */
[----:B01----:R-:W-:Y:S05]  /*1890*/  WARPSYNC.COLLECTIVE R12, `(.L_x_3041) ;  /* 0x000000000c087348 */ /* 0x003fea0003c00000 */
[----:B------:R2:W3:Y:S02]  /*18a0*/  SHFL.UP P5, R13, R15, R14, R17 ;  /* 0x0400000e0f0d7389 */ /* 0x0004e400000a0011 */
[----:B0123--:R-:W-:Y:S05]  /*18b0*/  ENDCOLLECTIVE ;  /* 0x000000000000791b */ /* 0x00ffea0003800000 */
.L_x_3041:
        /* <DEDUP_REMOVED lines=8> */
.L_x_3042:
        /* <DEDUP_REMOVED lines=8> */
.L_x_3043:
        /* <DEDUP_REMOVED lines=8> */
.L_x_3044:
        /* <DEDUP_REMOVED lines=8> */
.L_x_3045:
[----:B------:R-:W-:Y:S01]  /*1ac0*/  IMAD.MOV.U32 R7, RZ, RZ, R13 ;  /* 0x000000ffff077224 */ /* 0x000fe200078e000d */
[----:B------:R-:W-:Y:S06]  /*1ad0*/  BRA `(.L_x_3046) ;  /* 0xfffffffc00207947 */ /* 0x000fec000383ffff */
.L_x_3047:
        /* <DEDUP_REMOVED lines=10> */
.L_x_3643:


//--------------------- .text._Z18compute_histogramsIjLi6ELi5ELi64ELb1EEvPKT_Pji --------------------------
	.section	.text._Z18compute_histogramsIjLi6ELi5ELi64ELb1EEvPKT_Pji,"ax",@progbits
	.align	128
        .global         _Z18compute_histogramsIjLi6ELi5ELi64ELb1EEvPKT_Pji
        .type           _Z18compute_histogramsIjLi6ELi5ELi64ELb1EEvPKT_Pji,@function
        .size           _Z18compute_histogramsIjLi6ELi5ELi64ELb1EEvPKT_Pji,(.L_x_3644 - _Z18compute_histogramsIjLi6ELi5ELi64ELb1EEvPKT_Pji)
        .other          _Z18compute_histogramsIjLi6ELi5ELi64ELb1EEvPKT_Pji,@"STO_CUDA_ENTRY STV_DEFAULT"
_Z18compute_histogramsIjLi6ELi5ELi64ELb1EEvPKT_Pji:
.text._Z18compute_histogramsIjLi6ELi5ELi64ELb1EEvPKT_Pji:
        /* <DEDUP_REMOVED lines=11> */
.L_x_3050:
[----:B-1----:R-:W-:-:S04]  /*00b0*/  IMAD.WIDE R4, R9, 0x4, R6 ;  /* 0x0000000409047825 */ /* 0x002fc800078e0206 */
[----:B0-----:R-:W-:Y:S01]  /*00c0*/  IMAD R9, R8, 0x40, R9 ;  /* 0x0000004008097824 */ /* 0x001fe200078e0209 */
[----:B------:R2:W-:Y:S04]  /*00d0*/  STG.E desc[UR6][R4.64], RZ ;  /* 0x000000ff04007986 */ /* 0x0005e8000c101906 */
[----:B------:R-:W-:-:S13]  /*00e0*/  ISETP.GE.AND P0, PT, R9, 0xc0, PT ;  /* 0x000000c00900780c */ /* 0x000fda0003f06270 */
[----:B--2---:R-:W-:Y:S05]  /*00f0*/  @!P0 BRA `(.L_x_3050) ;  /* 0xfffffffc00ec8947 */ /* 0x004fea000383ffff */
.L_x_3049:
[----:B------:R-:W-:Y:S05]  /*0100*/  BSYNC.RECONVERGENT B0 ;  /* 0x0000000000007941 */ /* 0x000fea0003800200 */
.L_x_3048:
        /* <DEDUP_REMOVED lines=35> */
.L_x_3053:
[C---:B------:R-:W-:Y:S01]  /*0340*/  ISETP.GE.U32.AND P0, PT, R7.reuse, 0x80, PT ;  /* 0x000000800700780c */ /* 0x040fe20003f06070 */
[----:B------:R0:W-:Y:S01]  /*0350*/  STS [R6], RZ ;  /* 0x000000ff06007388 */ /* 0x0001e20000000800 */
[----:B------:R-:W-:Y:S02]  /*0360*/  VIADD R7, R7, 0x40 ;  /* 0x0000004007077836 */ /* 0x000fe40000000000 */
[----:B0-----:R-:W-:-:S09]  /*0370*/  VIADD R6, R6, 0x100 ;  /* 0x0000010006067836 */ /* 0x001fd20000000000 */
[----:B------:R-:W-:Y:S05]  /*0380*/  @!P0 BRA `(.L_x_3053) ;  /* 0xfffffffc00ec8947 */ /* 0x000fea000383ffff */
.L_x_3052:
[----:B------:R-:W-:Y:S05]  /*0390*/  BSYNC.RECONVERGENT B0 ;  /* 0x0000000000007941 */ /* 0x000fea0003800200 */
.L_x_3051:
[----:B------:R-:W-:Y:S01]  /*03a0*/  @!P4 IMAD.MOV R9, RZ, RZ, -R9 ;  /* 0x000000ffff09c224 */ /* 0x000fe200078e0a09 */
[----:B------:R-:W-:Y:S01]  /*03b0*/  @!P1 LOP3.LUT R9, RZ, R5, RZ, 0x33, !PT ;  /* 0x00000005ff099212 */ /* 0x000fe200078e33ff */
[----:B------:R-:W-:Y:S03]  /*03c0*/  BAR.SYNC.DEFER_BLOCKING 0x0 ;  /* 0x0000000000007b1d */ /* 0x000fe60000010000 */
[----:B------:R-:W-:-:S13]  /*03d0*/  ISETP.GE.AND P0, PT, R9, 0x1, PT ;  /* 0x000000010900780c */ /* 0x000fda0003f06270 */
[----:B------:R-:W-:Y:S05]  /*03e0*/  @!P0 BRA `(.L_x_3054) ;  /* 0x0000001000808947 */ /* 0x000fea0003800000 */
[----:B------:R-:W-:Y:S01]  /*03f0*/  IMAD.MOV R6, RZ, RZ, -R9 ;  /* 0x000000ffff067224 */ /* 0x000fe200078e0a09 */
[----:B------:R-:W0:Y:S06]  /*0400*/  LDCU UR8, c[0x0][0x390] ;  /* 0x00007200ff0877ac */ /* 0x000e2c0008000800 */
.L_x_3067:
        /* <DEDUP_REMOVED lines=56> */
.L_x_3056:
[----:B------:R-:W-:Y:S05]  /*0790*/  BSYNC.RECONVERGENT B0 ;  /* 0x0000000000007941 */ /* 0x000fea0003800200 */
.L_x_3055:
        /* <DEDUP_REMOVED lines=45> */
.L_x_3058:
[----:B------:R-:W-:Y:S05]  /*0a70*/  BSYNC.RECONVERGENT B0 ;  /* 0x0000000000007941 */ /* 0x000fea0003800200 */
.L_x_3057:
        /* <DEDUP_REMOVED lines=45> */
.L_x_3060:
[----:B------:R-:W-:Y:S05]  /*0d50*/  BSYNC.RECONVERGENT B0 ;  /* 0x0000000000007941 */ /* 0x000fea0003800200 */
.L_x_3059:
        /* <DEDUP_REMOVED lines=45> */
.L_x_3062:
[----:B------:R-:W-:Y:S05]  /*1030*/  BSYNC.RECONVERGENT B0 ;  /* 0x0000000000007941 */ /* 0x000fea0003800200 */
.L_x_3061:
        /* <DEDUP_REMOVED lines=45> */
.L_x_3064:
[----:B------:R-:W-:Y:S05]  /*1310*/  BSYNC.RECONVERGENT B0 ;  /* 0x0000000000007941 */ /* 0x000fea0003800200 */
.L_x_3063:
        /* <DEDUP_REMOVED lines=42> */
.L_x_3066:
[----:B------:R-:W-:Y:S05]  /*15c0*/  BSYNC.RECONVERGENT B0 ;  /* 0x0000000000007941 */ /* 0x000fea0003800200 */
.L_x_3065:
[----:B------:R-:W-:Y:S01]  /*15d0*/  IMAD.IADD R2, R5, 0x1, R2 ;  /* 0x0000000105027824 */ /* 0x000fe200078e0202 */
[----:B------:R-:W-:Y:S06]  /*15e0*/  @P1 BRA `(.L_x_3067) ;  /* 0xffffffec00881947 */ /* 0x000fec000383ffff */
.L_x_3054:
        /* <DEDUP_REMOVED lines=17> */
.L_x_3068:
        /* <DEDUP_REMOVED lines=35> */
.L_x_3070:
[----:B------:R-:W2:Y:S04]  /*1930*/  LD.E.STRONG.GPU R5, desc[UR6][R2.64+0x4] ;  /* 0x0000040602057980 */ /* 0x000ea8000c10f900 */
[----:B--2---:R-:W-:Y:S01]  /*1940*/  CCTL.IVALL ;  /* 0x00000000ff00798f */ /* 0x004fe20002000000 */
[----:B------:R-:W-:Y:S05]  /*1950*/  YIELD ;  /* 0x0000000000007946 */ /* 0x000fea0003800000 */
[----:B------:R-:W-:-:S04]  /*1960*/  LOP3.LUT R5, R5, R4, RZ, 0x3c, !PT ;  /* 0x0000000405057212 */ /* 0x000fc800078e3cff */
[----:B------:R-:W-:-:S13]  /*1970*/  ISETP.GT.AND P0, PT, R5, -0x1, PT ;  /* 0xffffffff0500780c */ /* 0x000fda0003f04270 */
[----:B------:R-:W-:Y:S05]  /*1980*/  @P0 BRA `(.L_x_3070) ;  /* 0xfffffffc00e80947 */ /* 0x000fea000383ffff */
.L_x_3069:
        /* <DEDUP_REMOVED lines=20> */
.L_x_3072:
        /* <DEDUP_REMOVED lines=18> */
.L_x_3078:
        /* <DEDUP_REMOVED lines=15> */
.L_x_3071:
[----:B--2---:R-:W-:Y:S02]  /*1ce0*/  IMAD.MOV.U32 R15, RZ, RZ, R7 ;  /* 0x000000ffff0f7224 */ /* 0x004fe400078e0007 */
[----:B------:R-:W-:Y:S02]  /*1cf0*/  IMAD.MOV.U32 R14, RZ, RZ, 0x1 ;  /* 0x00000001ff0e7424 */ /* 0x000fe400078e00ff */
[----:B------:R-:W-:Y:S02]  /*1d00*/  IMAD.MOV.U32 R17, RZ, RZ, RZ ;  /* 0x000000ffff117224 */ /* 0x000fe400078e00ff */
[----:B------:R-:W-:-:S07]  /*1d10*/  IMAD.MOV.U32 R12, RZ, RZ, -0x1 ;  /* 0xffffffffff0c7424 */ /* 0x000fce00078e00ff */
[----:B01----:R-:W-:Y:S05]  /*1d20*/  WARPSYNC.COLLECTIVE R12, `(.L_x_3073) ;  /* 0x000000000c087348 */ /* 0x003fea0003c00000 */
[----:B------:R2:W3:Y:S02]  /*1d30*/  SHFL.UP P5, R13, R15, R14, R17 ;  /* 0x0400000e0f0d7389 */ /* 0x0004e400000a0011 */
[----:B0123--:R-:W-:Y:S05]  /*1d40*/  ENDCOLLECTIVE ;  /* 0x000000000000791b */ /* 0x00ffea0003800000 */
.L_x_3073:
        /* <DEDUP_REMOVED lines=8> */
.L_x_3074:
        /* <DEDUP_REMOVED lines=8> */
.L_x_3075:
        /* <DEDUP_REMOVED lines=8> */
.L_x_3076:
        /* <DEDUP_REMOVED lines=8> */
.L_x_3077:
[----:B------:R-:W-:Y:S01]  /*1f50*/  IMAD.MOV.U32 R7, RZ, RZ, R13 ;  /* 0x000000ffff077224 */ /* 0x000fe200078e000d */
[----:B------:R-:W-:Y:S06]  /*1f60*/  BRA `(.L_x_3078) ;  /* 0xfffffffc00207947 */ /* 0x000fec000383ffff */
.L_x_3079:
        /* <DEDUP_REMOVED lines=9> */
.L_x_3644:


//--------------------- .text._Z18compute_histogramsIjLi6ELi5ELi64ELb0EEvPKT_Pji --------------------------
	.section	.text._Z18compute_histogramsIjLi6ELi5ELi64ELb0EEvPKT_Pji,"ax",@progbits
	.align	128
        .global         _Z18compute_histogramsIjLi6ELi5ELi64ELb0EEvPKT_Pji
        .type           _Z18compute_histogramsIjLi6ELi5ELi64ELb0EEvPKT_Pji,@function
        .size           _Z18compute_histogramsIjLi6ELi5ELi64ELb0EEvPKT_Pji,(.L_x_3645 - _Z18compute_histogramsIjLi6ELi5ELi64ELb0EEvPKT_Pji)
        .other          _Z18compute_histogramsIjLi6ELi5ELi64ELb0EEvPKT_Pji,@"STO_CUDA_ENTRY STV_DEFAULT"
_Z18compute_histogramsIjLi6ELi5ELi64ELb0EEvPKT_Pji:
.text._Z18compute_histogramsIjLi6ELi5ELi64ELb0EEvPKT_Pji:
        /* <DEDUP_REMOVED lines=9> */
.L_x_3081:
[C---:B------:R-:W-:Y:S01]  /*0090*/  ISETP.GE.U32.AND P0, PT, R3.reuse, 0x80, PT ;  /* 0x000000800300780c */ /* 0x040fe20003f06070 */
[----:B------:R0:W-:Y:S01]  /*00a0*/  STS [R2], RZ ;  /* 0x000000ff02007388 */ /* 0x0001e20000000800 */
[----:B------:R-:W-:Y:S02]  /*00b0*/  VIADD R3, R3, 0x40 ;  /* 0x0000004003037836 */ /* 0x000fe40000000000 */
[----:B0-----:R-:W-:-:S09]  /*00c0*/  VIADD R2, R2, 0x100 ;  /* 0x0000010002027836 */ /* 0x001fd20000000000 */
[----:B------:R-:W-:Y:S05]  /*00d0*/  @!P0 BRA `(.L_x_3081) ;  /* 0xfffffffc00ec8947 */ /* 0x000fea000383ffff */
[----:B------:R-:W-:Y:S05]  /*00e0*/  BSYNC.RECONVERGENT B0 ;  /* 0x0000000000007941 */ /* 0x000fea0003800200 */
.L_x_3080:
        /* <DEDUP_REMOVED lines=37> */
.L_x_3095:
        /* <DEDUP_REMOVED lines=56> */
.L_x_3084:
[----:B------:R-:W-:Y:S05]  /*06c0*/  BSYNC.RECONVERGENT B0 ;  /* 0x0000000000007941 */ /* 0x000fea0003800200 */
.L_x_3083:
        /* <DEDUP_REMOVED lines=45> */
.L_x_3086:
[----:B------:R-:W-:Y:S05]  /*09a0*/  BSYNC.RECONVERGENT B0 ;  /* 0x0000000000007941 */ /* 0x000fea0003800200 */
.L_x_3085:
        /* <DEDUP_REMOVED lines=45> */
.L_x_3088:
[----:B------:R-:W-:Y:S05]  /*0c80*/  BSYNC.RECONVERGENT B0 ;  /* 0x0000000000007941 */ /* 0x000fea0003800200 */
.L_x_3087:
        /* <DEDUP_REMOVED lines=45> */
.L_x_3090:
[----:B------:R-:W-:Y:S05]  /*0f60*/  BSYNC.RECONVERGENT B0 ;  /* 0x0000000000007941 */ /* 0x000fea0003800200 */
.L_x_3089:
        /* <DEDUP_REMOVED lines=45> */
.L_x_3092:
[----:B------:R-:W-:Y:S05]  /*1240*/  BSYNC.RECONVERGENT B0 ;  /* 0x0000000000007941 */ /* 0x000fea0003800200 */
.L_x_3091:
        /* <DEDUP_REMOVED lines=42> */
.L_x_3094:
[----:B------:R-:W-:Y:S05]  /*14f0*/  BSYNC.RECONVERGENT B0 ;  /* 0x0000000000007941 */ /* 0x000fea0003800200 */
.L_x_3093:
[----:B------:R-:W-:Y:S01]  /*1500*/  IMAD.IADD R5, R2, 0x1, R5 ;  /* 0x0000000102057824 */ /* 0x000fe200078e0205 */
[----:B------:R-:W-:Y:S06]  /*1510*/  @P1 BRA `(.L_x_3095) ;  /* 0xffffffec00881947 */ /* 0x000fec000383ffff */
.L_x_3082:
        /* <DEDUP_REMOVED lines=18> */
.L_x_3097:
        /* <DEDUP_REMOVED lines=18> */
.L_x_3103:
        /* <DEDUP_REMOVED lines=15> */
.L_x_3096:
[----:B--2---:R-:W-:Y:S02]  /*1850*/  IMAD.MOV.U32 R15, RZ, RZ, R7 ;  /* 0x000000ffff0f7224 */ /* 0x004fe400078e0007 */
[----:B------:R-:W-:Y:S02]  /*1860*/  IMAD.MOV.U32 R14, RZ, RZ, 0x1 ;  /* 0x00000001ff0e7424 */ /* 0x000fe400078e00ff */
[----:B------:R-:W-:Y:S02]  /*1870*/  IMAD.MOV.U32 R17, RZ, RZ, RZ ;  /* 0x000000ffff117224 */ /* 0x000fe400078e00ff */
[----:B------:R-:W-:-:S07]  /*1880*/  IMAD.MOV.U32 R12, RZ, RZ, -0x1 ;  /* 0xffffffffff0c7424 */ /* 0x000fce00078e00ff */
[----:B01----:R-:W-:Y:S05]  /*1890*/  WARPSYNC.COLLECTIVE R12, `(.L_x_3098) ;  /* 0x000000000c087348 */ /* 0x003fea0003c00000 */
[----:B------:R2:W3:Y:S02]  /*18a0*/  SHFL.UP P5, R13, R15, R14, R17 ;  /* 0x0400000e0f0d7389 */ /* 0x0004e400000a0011 */
[----:B0123--:R-:W-:Y:S05]  /*18b0*/  ENDCOLLECTIVE ;  /* 0x000000000000791b */ /* 0x00ffea0003800000 */
.L_x_3098:
        /* <DEDUP_REMOVED lines=8> */
.L_x_3099:
        /* <DEDUP_REMOVED lines=8> */
.L_x_3100:
        /* <DEDUP_REMOVED lines=8> */
.L_x_3101:
        /* <DEDUP_REMOVED lines=8> */
.L_x_3102:
[----:B------:R-:W-:Y:S01]  /*1ac0*/  IMAD.MOV.U32 R7, RZ, RZ, R13 ;  /* 0x000000ffff077224 */ /* 0x000fe200078e000d */
[----:B------:R-:W-:Y:S06]  /*1ad0*/  BRA `(.L_x_3103) ;  /* 0xfffffffc00207947 */ /* 0x000fec000383ffff */
.L_x_3104:
        /* <DEDUP_REMOVED lines=10> */
.L_x_3645:


//--------------------- .text._Z18compute_histogramsIjLi6ELi5ELi32ELb1EEvPKT_Pji --------------------------
	.section	.text._Z18compute_histogramsIjLi6ELi5ELi32ELb1EEvPKT_Pji,"ax",@progbits
	.align	128
        .global         _Z18compute_histogramsIjLi6ELi5ELi32ELb1EEvPKT_Pji
        .type           _Z18compute_histogramsIjLi6ELi5ELi32ELb1EEvPKT_Pji,@function
        .size           _Z18compute_histogramsIjLi6ELi5ELi32ELb1EEvPKT_Pji,(.L_x_3646 - _Z18compute_histogramsIjLi6ELi5ELi32ELb1EEvPKT_Pji)
        .other          _Z18compute_histogramsIjLi6ELi5ELi32ELb1EEvPKT_Pji,@"STO_CUDA_ENTRY STV_DEFAULT"
_Z18compute_histogramsIjLi6ELi5ELi32ELb1EEvPKT_Pji:
.text._Z18compute_histogramsIjLi6ELi5ELi32ELb1EEvPKT_Pji:
        /* <DEDUP_REMOVED lines=11> */
.L_x_3107:
[----:B-1----:R-:W-:-:S04]  /*00b0*/  IMAD.WIDE R4, R9, 0x4, R6 ;  /* 0x0000000409047825 */ /* 0x002fc800078e0206 */
[----:B0-----:R-:W-:Y:S01]  /*00c0*/  IMAD R9, R8, 0x20, R9 ;  /* 0x0000002008097824 */ /* 0x001fe200078e0209 */
[----:B------:R2:W-:Y:S04]  /*00d0*/  STG.E desc[UR6][R4.64], RZ ;  /* 0x000000ff04007986 */ /* 0x0005e8000c101906 */
[----:B------:R-:W-:-:S13]  /*00e0*/  ISETP.GE.AND P0, PT, R9, 0xc0, PT ;  /* 0x000000c00900780c */ /* 0x000fda0003f06270 */
[----:B--2---:R-:W-:Y:S05]  /*00f0*/  @!P0 BRA `(.L_x_3107) ;  /* 0xfffffffc00ec8947 */ /* 0x004fea000383ffff */
.L_x_3106:
[----:B------:R-:W-:Y:S05]  /*0100*/  BSYNC.RECONVERGENT B0 ;  /* 0x0000000000007941 */ /* 0x000fea0003800200 */
.L_x_3105:
        /* <DEDUP_REMOVED lines=35> */
.L_x_3110:
[C---:B------:R-:W-:Y:S01]  /*0340*/  ISETP.GE.U32.AND P2, PT, R7.reuse, 0xa0, PT ;  /* 0x000000a00700780c */ /* 0x040fe20003f46070 */
[----:B------:R0:W-:Y:S01]  /*0350*/  STS [R6], RZ ;  /* 0x000000ff06007388 */ /* 0x0001e20000000800 */
[----:B------:R-:W-:Y:S02]  /*0360*/  VIADD R7, R7, 0x20 ;  /* 0x0000002007077836 */ /* 0x000fe40000000000 */
[----:B0-----:R-:W-:-:S09]  /*0370*/  VIADD R6, R6, 0x80 ;  /* 0x0000008006067836 */ /* 0x001fd20000000000 */
[----:B------:R-:W-:Y:S05]  /*0380*/  @!P2 BRA `(.L_x_3110) ;  /* 0xfffffffc00eca947 */ /* 0x000fea000383ffff */
.L_x_3109:
[----:B------:R-:W-:Y:S05]  /*0390*/  BSYNC.RECONVERGENT B0 ;  /* 0x0000000000007941 */ /* 0x000fea0003800200 */
.L_x_3108:
[----:B------:R-:W-:Y:S01]  /*03a0*/  @!P1 IMAD.MOV R9, RZ, RZ, -R9 ;  /* 0x000000ffff099224 */ /* 0x000fe200078e0a09 */
[----:B------:R-:W-:Y:S01]  /*03b0*/  @!P0 LOP3.LUT R9, RZ, R5, RZ, 0x33, !PT ;  /* 0x00000005ff098212 */ /* 0x000fe200078e33ff */
[----:B------:R-:W-:Y:S03]  /*03c0*/  BAR.SYNC.DEFER_BLOCKING 0x0 ;  /* 0x0000000000007b1d */ /* 0x000fe60000010000 */
[----:B------:R-:W-:-:S13]  /*03d0*/  ISETP.GE.AND P0, PT, R9, 0x1, PT ;  /* 0x000000010900780c */ /* 0x000fda0003f06270 */
[----:B------:R-:W-:Y:S05]  /*03e0*/  @!P0 BRA `(.L_x_3111) ;  /* 0x0000001000808947 */ /* 0x000fea0003800000 */
[----:B------:R-:W-:Y:S01]  /*03f0*/  IMAD.MOV R6, RZ, RZ, -R9 ;  /* 0x000000ffff067224 */ /* 0x000fe200078e0a09 */
[----:B------:R-:W0:Y:S06]  /*0400*/  LDCU UR8, c[0x0][0x390] ;  /* 0x00007200ff0877ac */ /* 0x000e2c0008000800 */
.L_x_3124:
        /* <DEDUP_REMOVED lines=56> */
.L_x_3113:
[----:B------:R-:W-:Y:S05]  /*0790*/  BSYNC.RECONVERGENT B0 ;  /* 0x0000000000007941 */ /* 0x000fea0003800200 */
.L_x_3112:
        /* <DEDUP_REMOVED lines=45> */
.L_x_3115:
[----:B------:R-:W-:Y:S05]  /*0a70*/  BSYNC.RECONVERGENT B0 ;  /* 0x0000000000007941 */ /* 0x000fea0003800200 */
.L_x_3114:
        /* <DEDUP_REMOVED lines=45> */
.L_x_3117:
[----:B------:R-:W-:Y:S05]  /*0d50*/  BSYNC.RECONVERGENT B0 ;  /* 0x0000000000007941 */ /* 0x000fea0003800200 */
.L_x_3116:
        /* <DEDUP_REMOVED lines=45> */
.L_x_3119:
[----:B------:R-:W-:Y:S05]  /*1030*/  BSYNC.RECONVERGENT B0 ;  /* 0x0000000000007941 */ /* 0x000fea0003800200 */
.L_x_3118:
        /* <DEDUP_REMOVED lines=45> */
.L_x_3121:
[----:B------:R-:W-:Y:S05]  /*1310*/  BSYNC.RECONVERGENT B0 ;  /* 0x0000000000007941 */ /* 0x000fea0003800200 */
.L_x_3120:
        /* <DEDUP_REMOVED lines=42> */
.L_x_3123:
[----:B------:R-:W-:Y:S05]  /*15c0*/  BSYNC.RECONVERGENT B0 ;  /* 0x0000000000007941 */ /* 0x000fea0003800200 */
.L_x_3122:
[----:B------:R-:W-:Y:S01]  /*15d0*/  IMAD.IADD R2, R5, 0x1, R2 ;  /* 0x0000000105027824 */ /* 0x000fe200078e0202 */
[----:B------:R-:W-:Y:S06]  /*15e0*/  @P1 BRA `(.L_x_3124) ;  /* 0xffffffec00881947 */ /* 0x000fec000383ffff */
.L_x_3111:
        /* <DEDUP_REMOVED lines=17> */
.L_x_3125:
        /* <DEDUP_REMOVED lines=35> */
.L_x_3127:
[----:B------:R-:W2:Y:S04]  /*1930*/  LD.E.STRONG.GPU R5, desc[UR6][R2.64+0x4] ;  /* 0x0000040602057980 */ /* 0x000ea8000c10f900 */
[----:B--2---:R-:W-:Y:S01]  /*1940*/  CCTL.IVALL ;  /* 0x00000000ff00798f */ /* 0x004fe20002000000 */
[----:B------:R-:W-:Y:S05]  /*1950*/  YIELD ;  /* 0x0000000000007946 */ /* 0x000fea0003800000 */
[----:B------:R-:W-:-:S04]  /*1960*/  LOP3.LUT R5, R5, R4, RZ, 0x3c, !PT ;  /* 0x0000000405057212 */ /* 0x000fc800078e3cff */
[----:B------:R-:W-:-:S13]  /*1970*/  ISETP.GT.AND P0, PT, R5, -0x1, PT ;  /* 0xffffffff0500780c */ /* 0x000fda0003f04270 */
[----:B------:R-:W-:Y:S05]  /*1980*/  @P0 BRA `(.L_x_3127) ;  /* 0xfffffffc00e80947 */ /* 0x000fea000383ffff */
.L_x_3126:
[----:B------:R-:W-:Y:S05]  /*1990*/  WARPSYNC.ALL ;  /* 0x0000000000007948 */ /* 0x000fea0003800000 */
[----:B------:R-:W-:Y:S06]  /*19a0*/  BAR.SYNC.DEFER_BLOCKING 0x0 ;  /* 0x0000000000007b1d */ /* 0x000fec0000010000 */
[----:B------:R-:W-:Y:S05]  /*19b0*/  @P1 EXIT ;  /* 0x000000000000194d */ /* 0x000fea0003800000 */
[----:B------:R-:W0:Y:S01]  /*19c0*/  S2UR UR5, SR_CgaCtaId ;  /* 0x00000000000579c3 */ /* 0x000e220000008800 */
[----:B------:R-:W-:Y:S01]  /*19d0*/  UMOV UR4, 0x400 ;  /* 0x0000040000047882 */ /* 0x000fe20000000000 */
[----:B------:R-:W1:Y:S01]  /*19e0*/  S2R R2, SR_LANEID ;  /* 0x0000000000027919 */ /* 0x000e620000000000 */
[----:B0-----:R-:W-:-:S06]  /*19f0*/  ULEA UR4, UR5, UR4, 0x18 ;  /* 0x0000000405047291 */ /* 0x001fcc000f8ec0ff */
[----:B------:R-:W-:-:S03]  /*1a00*/  LEA R15, R0, UR4, 0x2 ;  /* 0x00000004000f7c11 */ /* 0x000fc6000f8e10ff */
[----:B------:R-:W-:Y:S01]  /*1a10*/  LDS R17, [UR4+0x200] ;  /* 0x00020004ff117984 */ /* 0x000fe20008000800 */
[----:B-1----:R-:W-:-:S03]  /*1a20*/  ISETP.NE.AND P0, PT, R2, RZ, PT ;  /* 0x000000ff0200720c */ /* 0x002fc60003f05270 */
[----:B------:R-:W0:Y:S04]  /*1a30*/  LDS R3, [R15] ;  /* 0x000000000f037984 */ /* 0x000e280000000800 */
[----:B------:R-:W1:Y:S04]  /*1a40*/  LDS R5, [R15+0x80] ;  /* 0x000080000f057984 */ /* 0x000e680000000800 */
[----:B------:R-:W2:Y:S04]  /*1a50*/  LDS R7, [R15+0x100] ;  /* 0x000100000f077984 */ /* 0x000ea80000000800 */
[----:B------:R-:W3:Y:S04]  /*1a60*/  LDS R9, [R15+0x180] ;  /* 0x000180000f097984 */ /* 0x000ee80000000800 */
[----:B------:R-:W4:Y:S04]  /*1a70*/  LDS R11, [R15+0x200] ;  /* 0x000200000f0b7984 */ /* 0x000f280000000800 */
[----:B------:R-:W5:Y:S04]  /*1a80*/  LDS R13, [R15+0x280] ;  /* 0x000280000f0d7984 */ /* 0x000f680000000800 */
[----:B------:R-:W-:Y:S04]  /*1a90*/  LDS R20, [UR4+0x280] ;  /* 0x00028004ff147984 */ /* 0x000fe80008000800 */
[----:B0-----:R-:W0:Y:S04]  /*1aa0*/  SHFL.UP PT, R4, R3, 0x1, RZ ;  /* 0x0420000003047989 */ /* 0x001e2800000e00ff */
[----:B-1----:R-:W1:Y:S04]  /*1ab0*/  SHFL.UP PT, R6, R5, 0x1, RZ ;  /* 0x0420000005067989 */ /* 0x002e6800000e00ff */
[----:B--2---:R-:W2:Y:S04]  /*1ac0*/  SHFL.UP PT, R8, R7, 0x1, RZ ;  /* 0x0420000007087989 */ /* 0x004ea800000e00ff */
[----:B---3--:R-:W3:Y:S04]  /*1ad0*/  SHFL.UP PT, R10, R9, 0x1, RZ ;  /* 0x04200000090a7989 */ /* 0x008ee800000e00ff */
[----:B----4-:R-:W4:Y:S04]  /*1ae0*/  SHFL.UP PT, R12, R11, 0x1, RZ ;  /* 0x042000000b0c7989 */ /* 0x010f2800000e00ff */
[----:B-----5:R-:W5:Y:S01]  /*1af0*/  SHFL.UP PT, R14, R13, 0x1, RZ ;  /* 0x042000000d0e7989 */ /* 0x020f6200000e00ff */
[----:B0-----:R-:W-:-:S02]  /*1b00*/  SEL R4, R4, RZ, P0 ;  /* 0x000000ff04047207 */ /* 0x001fc40000000000 */
[----:B-1----:R-:W-:-:S03]  /*1b10*/  SEL R6, R6, RZ, P0 ;  /* 0x000000ff06067207 */ /* 0x002fc60000000000 */
[----:B------:R-:W-:Y:S01]  /*1b20*/  IMAD.IADD R4, R3, 0x1, R4 ;  /* 0x0000000103047824 */ /* 0x000fe200078e0204 */
[----:B--2---:R-:W-:Y:S01]  /*1b30*/  SEL R8, R8, RZ, P0 ;  /* 0x000000ff08087207 */ /* 0x004fe20000000000 */
[----:B------:R-:W-:-:S03]  /*1b40*/  IMAD.IADD R6, R5, 0x1, R6 ;  /* 0x0000000105067824 */ /* 0x000fc600078e0206 */
[----:B------:R-:W0:Y:S01]  /*1b50*/  SHFL.UP PT, R3, R4, 0x2, RZ ;  /* 0x0440000004037989 */ /* 0x000e2200000e00ff */
        /* <DEDUP_REMOVED lines=9> */
[----:B------:R-:W-:Y:S01]  /*1bf0*/  ISETP.GE.U32.AND P0, PT, R2, 0x2, PT ;  /* 0x000000020200780c */ /* 0x000fe20003f06070 */
[----:B------:R-:W-:Y:S02]  /*1c00*/  IMAD.IADD R14, R13, 0x1, R14 ;  /* 0x000000010d0e7824 */ /* 0x000fe400078e020e */
[----:B------:R-:W4:Y:S04]  /*1c10*/  SHFL.UP PT, R11, R12, 0x2, RZ ;  /* 0x044000000c0b7989 */ /* 0x000f2800000e00ff */
[----:B------:R-:W5:Y:S01]  /*1c20*/  SHFL.UP PT, R13, R14, 0x2, RZ ;  /* 0x044000000e0d7989 */ /* 0x000f6200000e00ff */
[----:B0-----:R-:W-:Y:S02]  /*1c30*/  SEL R3, R3, RZ, P0 ;  /* 0x000000ff03037207 */ /* 0x001fe40000000000 */
        /* <DEDUP_REMOVED lines=12> */
[----:B------:R-:W-:Y:S01]  /*1d00*/  IMAD.IADD R13, R12, 0x1, R11 ;  /* 0x000000010c0d7824 */ /* 0x000fe200078e020b */
[----:B------:R-:W-:Y:S01]  /*1d10*/  ISETP.GE.U32.AND P0, PT, R2, 0x4, PT ;  /* 0x000000040200780c */ /* 0x000fe20003f06070 */
[----:B------:R-:W3:Y:S02]  /*1d20*/  SHFL.UP PT, R11, R10, 0x4, RZ ;  /* 0x048000000a0b7989 */ /* 0x000ee400000e00ff */
[----:B------:R-:W-:-:S02]  /*1d30*/  IMAD.IADD R16, R14, 0x1, R15 ;  /* 0x000000010e107824 */ /* 0x000fc400078e020f */
        /* <DEDUP_REMOVED lines=8> */
[----:B---3--:R-:W-:-:S03]  /*1dc0*/  SEL R11, R11, RZ, P0 ;  /* 0x000000ff0b0b7207 */ /* 0x008fc60000000000 */
[----:B------:R-:W1:Y:S01]  /*1dd0*/  SHFL.UP PT, R6, R7, 0x8, RZ ;  /* 0x0500000007067989 */ /* 0x000e6200000e00ff */
[----:B----4-:R-:W-:Y:S01]  /*1de0*/  SEL R14, R12, RZ, P0 ;  /* 0x000000ff0c0e7207 */ /* 0x010fe20000000000 */
[----:B------:R-:W-:Y:S02]  /*1df0*/  IMAD.IADD R12, R8, 0x1, R9 ;  /* 0x00000001080c7824 */ /* 0x000fe400078e0209 */
[----:B------:R-:W-:Y:S01]  /*1e00*/  LDS R8, [UR4+0x80] ;  /* 0x00008004ff087984 */ /* 0x000fe20008000800 */
[----:B-----5:R-:W-:Y:S01]  /*1e10*/  SEL R3, R15, RZ, P0 ;  /* 0x000000ff0f037207 */ /* 0x020fe20000000000 */
[----:B------:R-:W-:Y:S01]  /*1e20*/  IMAD.IADD R15, R10, 0x1, R11 ;  /* 0x000000010a0f7824 */ /* 0x000fe200078e020b */
[----:B------:R-:W-:Y:S01]  /*1e30*/  ISETP.GE.U32.AND P0, PT, R2, 0x8, PT ;  /* 0x000000080200780c */ /* 0x000fe20003f06070 */
[----:B------:R-:W-:Y:S01]  /*1e40*/  IMAD.IADD R18, R13, 0x1, R14 ;  /* 0x000000010d127824 */ /* 0x000fe200078e020e */
[----:B------:R-:W-:Y:S01]  /*1e50*/  LDS R11, [UR4+0x100] ;  /* 0x00010004ff0b7984 */ /* 0x000fe20008000800 */
[----:B------:R-:W-:-:S03]  /*1e60*/  IMAD.IADD R21, R16, 0x1, R3 ;  /* 0x0000000110157824 */ /* 0x000fc600078e0203 */
[----:B------:R-:W2:Y:S04]  /*1e70*/  SHFL.UP PT, R13, R12, 0x8, RZ ;  /* 0x050000000c0d7989 */ /* 0x000ea800000e00ff */
[----:B------:R-:W3:Y:S01]  /*1e80*/  SHFL.UP PT, R16, R15, 0x8, RZ ;  /* 0x050000000f107989 */ /* 0x000ee200000e00ff */
[----:B0-----:R-:W-:-:S03]  /*1e90*/  SEL R5, R5, RZ, P0 ;  /* 0x000000ff05057207 */ /* 0x001fc60000000000 */
[----:B------:R-:W0:Y:S01]  /*1ea0*/  SHFL.UP PT, R19, R18, 0x8, RZ ;  /* 0x0500000012137989 */ /* 0x000e2200000e00ff */
[----:B-1----:R-:W-:-:S03]  /*1eb0*/  SEL R10, R6, RZ, P0 ;  /* 0x000000ff060a7207 */ /* 0x002fc60000000000 */
[----:B------:R-:W1:Y:S01]  /*1ec0*/  SHFL.UP PT, R22, R21, 0x8, RZ ;  /* 0x0500000015167989 */ /* 0x000e6200000e00ff */
[----:B------:R-:W-:Y:S02]  /*1ed0*/  IMAD.IADD R6, R4, 0x1, R5 ;  /* 0x0000000104067824 */ /* 0x000fe400078e0205 */
[----:B------:R-:W4:Y:S01]  /*1ee0*/  LDC.64 R4, c[0x0][0x388] ;  /* 0x0000e200ff047b82 */ /* 0x000f220000000a00 */
[----:B------:R-:W-:Y:S01]  /*1ef0*/  LDS R3, [UR4] ;  /* 0x00000004ff037984 */ /* 0x000fe20008000800 */
[----:B------:R-:W-:-:S03]  /*1f00*/  IMAD.IADD R9, R7, 0x1, R10 ;  /* 0x0000000107097824 */ /* 0x000fc600078e020a */
[----:B------:R-:W-:Y:S01]  /*1f10*/  LDS R14, [UR4+0x180] ;  /* 0x00018004ff0e7984 */ /* 0x000fe20008000800 */
[----:B--2---:R-:W-:-:S03]  /*1f20*/  SEL R13, R13, RZ, P0 ;  /* 0x000000ff0d0d7207 */ /* 0x004fc60000000000 */
[----:B------:R-:W2:Y:S01]  /*1f30*/  SHFL.UP PT, R7, R6, 0x10, RZ ;  /* 0x0600000006077989 */ /* 0x000ea200000e00ff */
[----:B---3--:R-:W-:Y:S01]  /*1f40*/  SEL R16, R16, RZ, P0 ;  /* 0x000000ff10107207 */ /* 0x008fe20000000000 */
[----:B------:R-:W-:Y:S02]  /*1f50*/  IMAD.IADD R12, R12, 0x1, R13 ;  /* 0x000000010c0c7824 */ /* 0x000fe400078e020d */
[----:B------:R-:W3:Y:S01]  /*1f60*/  SHFL.UP PT, R10, R9, 0x10, RZ ;  /* 0x06000000090a7989 */ /* 0x000ee200000e00ff */
[----:B0-----:R-:W-:Y:S01]  /*1f70*/  SEL R19, R19, RZ, P0 ;  /* 0x000000ff13137207 */ /* 0x001fe20000000000 */
[----:B------:R-:W-:Y:S02]  /*1f80*/  IMAD.IADD R15, R15, 0x1, R16 ;  /* 0x000000010f0f7824 */ /* 0x000fe400078e0210 */
[----:B------:R-:W0:Y:S01]  /*1f90*/  SHFL.UP PT, R13, R12, 0x10, RZ ;  /* 0x060000000c0d7989 */ /* 0x000e2200000e00ff */
[----:B-1----:R-:W-:Y:S01]  /*1fa0*/  SEL R22, R22, RZ, P0 ;  /* 0x000000ff16167207 */ /* 0x002fe20000000000 */
[----:B------:R-:W-:-:S02]  /*1fb0*/  IMAD.IADD R18, R18, 0x1, R19 ;  /* 0x0000000112127824 */ /* 0x000fc400078e0213 */
[----:B------:R-:W1:Y:S01]  /*1fc0*/  SHFL.UP PT, R16, R15, 0x10, RZ ;  /* 0x060000000f107989 */ /* 0x000e6200000e00ff */
[----:B------:R-:W-:Y:S01]  /*1fd0*/  ISETP.GE.U32.AND P0, PT, R2, 0x10, PT ;  /* 0x000000100200780c */ /* 0x000fe20003f06070 */
[----:B----4-:R-:W-:Y:S02]  /*1fe0*/  IMAD.WIDE.U32 R4, R0, 0x4, R4 ;  /* 0x0000000400047825 */ /* 0x010fe400078e0004 */
[----:B------:R-:W4:Y:S02]  /*1ff0*/  SHFL.UP PT, R19, R18, 0x10, RZ ;  /* 0x0600000012137989 */ /* 0x000f2400000e00ff */
[----:B------:R-:W-:-:S05]  /*2000*/  IMAD.IADD R21, R21, 0x1, R22 ;  /* 0x0000000115157824 */ /* 0x000fca00078e0216 */
[----:B------:R-:W5:Y:S01]  /*2010*/  SHFL.UP PT, R22, R21, 0x10, RZ ;  /* 0x0600000015167989 */ /* 0x000f6200000e00ff */
[----:B--2---:R-:W-:Y:S02]  /*2020*/  SEL R7, R7, RZ, P0 ;  /* 0x000000ff07077207 */ /* 0x004fe40000000000 */
[----:B---3--:R-:W-:Y:S02]  /*2030*/  SEL R10, R10, RZ, P0 ;  /* 0x000000ff0a0a7207 */ /* 0x008fe40000000000 */
[----:B------:R-:W-:Y:S02]  /*2040*/  IADD3 R3, PT, PT, -R3, R7, R6 ;  /* 0x0000000703037210 */ /* 0x000fe40007ffe106 */
[----:B0-----:R-:W-:Y:S02]  /*2050*/  SEL R13, R13, RZ, P0 ;  /* 0x000000ff0d0d7207 */ /* 0x001fe40000000000 */
[----:B------:R-:W-:Y:S01]  /*2060*/  IADD3 R9, PT, PT, -R8, R10, R9 ;  /* 0x0000000a08097210 */ /* 0x000fe20007ffe109 */
[----:B------:R-:W-:Y:S01]  /*2070*/  REDG.E.ADD.STRONG.GPU desc[UR6][R4.64], R3 ;  /* 0x000000030400798e */ /* 0x000fe2000c12e106 */
[----:B-1----:R-:W-:-:S02]  /*2080*/  SEL R16, R16, RZ, P0 ;  /* 0x000000ff10107207 */ /* 0x002fc40000000000 */
[----:B------:R-:W-:Y:S01]  /*2090*/  IADD3 R11, PT, PT, -R11, R13, R12 ;  /* 0x0000000d0b0b7210 */ /* 0x000fe20007ffe10c */
[----:B------:R-:W-:Y:S01]  /*20a0*/  REDG.E.ADD.STRONG.GPU desc[UR6][R4.64+0x80], R9 ;  /* 0x000080090400798e */ /* 0x000fe2000c12e106 */
[----:B----4-:R-:W-:Y:S02]  /*20b0*/  SEL R19, R19, RZ, P0 ;  /* 0x000000ff13137207 */ /* 0x010fe40000000000 */
[----:B------:R-:W-:Y:S01]  /*20c0*/  IADD3 R15, PT, PT, -R14, R16, R15 ;  /* 0x000000100e0f7210 */ /* 0x000fe20007ffe10f */
[----:B------:R-:W-:Y:S01]  /*20d0*/  REDG.E.ADD.STRONG.GPU desc[UR6][R4.64+0x100], R11 ;  /* 0x0001000b0400798e */ /* 0x000fe2000c12e106 */
[----:B------:R-:W-:Y:S02]  /*20e0*/  IADD3 R17, PT, PT, -R17, R19, R18 ;  /* 0x0000001311117210 */ /* 0x000fe40007ffe112 */
[----:B-----5:R-:W-:Y:S01]  /*20f0*/  SEL R22, R22, RZ, P0 ;  /* 0x000000ff16167207 */ /* 0x020fe20000000000 */
[----:B------:R-:W-:Y:S03]  /*2100*/  REDG.E.ADD.STRONG.GPU desc[UR6][R4.64+0x180], R15 ;  /* 0x0001800f0400798e */ /* 0x000fe6000c12e106 */
[----:B------:R-:W-:Y:S01]  /*2110*/  IADD3 R21, PT, PT, -R20, R22, R21 ;  /* 0x0000001614157210 */ /* 0x000fe20007ffe115 */
[----:B------:R-:W-:Y:S04]  /*2120*/  REDG.E.ADD.STRONG.GPU desc[UR6][R4.64+0x200], R17 ;  /* 0x000200110400798e */ /* 0x000fe8000c12e106 */
[----:B------:R-:W-:Y:S01]  /*2130*/  REDG.E.ADD.STRONG.GPU desc[UR6][R4.64+0x280], R21 ;  /* 0x000280150400798e */ /* 0x000fe2000c12e106 */
[----:B------:R-:W-:Y:S05]  /*2140*/  EXIT ;  /* 0x000000000000794d */ /* 0x000fea0003800000 */
.L_x_3128:
        /* <DEDUP_REMOVED lines=11> */
.L_x_3646:


//--------------------- .text._Z18compute_histogramsIjLi6ELi5ELi32ELb0EEvPKT_Pji --------------------------
	.section	.text._Z18compute_histogramsIjLi6ELi5ELi32ELb0EEvPKT_Pji,"ax",@progbits
	.align	128
        .global         _Z18compute_histogramsIjLi6ELi5ELi32ELb0EEvPKT_Pji
        .type           _Z18compute_histogramsIjLi6ELi5ELi32ELb0EEvPKT_Pji,@function
        .size           _Z18compute_histogramsIjLi6ELi5ELi32ELb0EEvPKT_Pji,(.L_x_3647 - _Z18compute_histogramsIjLi6ELi5ELi32ELb0EEvPKT_Pji)
        .other          _Z18compute_histogramsIjLi6ELi5ELi32ELb0EEvPKT_Pji,@"STO_CUDA_ENTRY STV_DEFAULT"
_Z18compute_histogramsIjLi6ELi5ELi32ELb0EEvPKT_Pji:
.text._Z18compute_histogramsIjLi6ELi5ELi32ELb0EEvPKT_Pji:
        /* <DEDUP_REMOVED lines=9> */
.L_x_3130:
[C---:B------:R-:W-:Y:S01]  /*0090*/  ISETP.GE.U32.AND P0, PT, R3.reuse, 0xa0, PT ;  /* 0x000000a00300780c */ /* 0x040fe20003f06070 */
[----:B------:R0:W-:Y:S01]  /*00a0*/  STS [R2], RZ ;  /* 0x000000ff02007388 */ /* 0x0001e20000000800 */
[----:B------:R-:W-:Y:S02]  /*00b0*/  VIADD R3, R3, 0x20 ;  /* 0x0000002003037836 */ /* 0x000fe40000000000 */
[----:B0-----:R-:W-:-:S09]  /*00c0*/  VIADD R2, R2, 0x80 ;  /* 0x0000008002027836 */ /* 0x001fd20000000000 */
[----:B------:R-:W-:Y:S05]  /*00d0*/  @!P0 BRA `(.L_x_3130) ;  /* 0xfffffffc00ec8947 */ /* 0x000fea000383ffff */
[----:B------:R-:W-:Y:S05]  /*00e0*/  BSYNC.RECONVERGENT B0 ;  /* 0x0000000000007941 */ /* 0x000fea0003800200 */
.L_x_3129:
        /* <DEDUP_REMOVED lines=37> */
.L_x_3144:
        /* <DEDUP_REMOVED lines=56> */
.L_x_3133:
[----:B------:R-:W-:Y:S05]  /*06c0*/  BSYNC.RECONVERGENT B0 ;  /* 0x0000000000007941 */ /* 0x000fea0003800200 */
.L_x_3132:
        /* <DEDUP_REMOVED lines=45> */
.L_x_3135:
[----:B------:R-:W-:Y:S05]  /*09a0*/  BSYNC.RECONVERGENT B0 ;  /* 0x0000000000007941 */ /* 0x000fea0003800200 */
.L_x_3134:
        /* <DEDUP_REMOVED lines=45> */
.L_x_3137:
[----:B------:R-:W-:Y:S05]  /*0c80*/  BSYNC.RECONVERGENT B0 ;  /* 0x0000000000007941 */ /* 0x000fea0003800200 */
.L_x_3136:
        /* <DEDUP_REMOVED lines=45> */
.L_x_3139:
[----:B------:R-:W-:Y:S05]  /*0f60*/  BSYNC.RECONVERGENT B0 ;  /* 0x0000000000007941 */ /* 0x000fea0003800200 */
.L_x_3138:
        /* <DEDUP_REMOVED lines=31> */
[----:B------:R-:W-:Y:S02]  /*1160*/  LOP3.LUT R9, R13, 0x1, RZ, 0xc0, !PT ;  /* 0x000000010d097812 */ /* 0x000fe400078ec0ff */
[----:B------:R-:W-:Y:S02]  /*1170*/  PLOP3.LUT P0, PT, P2, P0, PT, 0x8, 0x80 ;  /* 0x000000000080781c */ /* 0x000fe40001700170 */
[----:B------:R-:W-:Y:S02]  /*1180*/  SHF.R.U32.HI R7, RZ, 0x1a, R4 ;  /* 0x0000001aff077819 */ /* 0x000fe40000011604 */
        /* <DEDUP_REMOVED lines=11> */
.L_x_3141:
[----:B------:R-:W-:Y:S05]  /*1240*/  BSYNC.RECONVERGENT B0 ;  /* 0x0000000000007941 */ /* 0x000fea0003800200 */
.L_x_3140:
        /* <DEDUP_REMOVED lines=42> */
.L_x_3143:
[----:B------:R-:W-:Y:S05]  /*14f0*/  BSYNC.RECONVERGENT B0 ;  /* 0x0000000000007941 */ /* 0x000fea0003800200 */
.L_x_3142:
[----:B------:R-:W-:Y:S01]  /*1500*/  IMAD.IADD R5, R2, 0x1, R5 ;  /* 0x0000000102057824 */ /* 0x000fe200078e0205 */
[----:B------:R-:W-:Y:S06]  /*1510*/  @P1 BRA `(.L_x_3144) ;  /* 0xffffffec00881947 */ /* 0x000fec000383ffff */
.L_x_3131:
[----:B------:R-:W1:Y:S08]  /*1520*/  S2UR UR5, SR_CgaCtaId ;  /* 0x00000000000579c3 */ /* 0x000e700000008800 */
[----:B------:R-:W-:Y:S06]  /*1530*/  BAR.SYNC.DEFER_BLOCKING 0x0 ;  /* 0x0000000000007b1d */ /* 0x000fec0000010000 */
[----:B------:R-:W-:Y:S01]  /*1540*/  UMOV UR4, 0x400 ;  /* 0x0000040000047882 */ /* 0x000fe20000000000 */
[----:B------:R-:W2:Y:S01]  /*1550*/  S2R R2, SR_LANEID ;  /* 0x0000000000027919 */ /* 0x000ea20000000000 */
[----:B-1----:R-:W-:-:S06]  /*1560*/  ULEA UR4, UR5, UR4, 0x18 ;  /* 0x0000000405047291 */ /* 0x002fcc000f8ec0ff */
[----:B------:R-:W-:-:S03]  /*1570*/  LEA R15, R0, UR4, 0x2 ;  /* 0x00000004000f7c11 */ /* 0x000fc6000f8e10ff */
[----:B------:R-:W-:Y:S04]  /*1580*/  LDS R17, [UR4+0x200] ;  /* 0x00020004ff117984 */ /* 0x000fe80008000800 */
[----:B------:R-:W1:Y:S04]  /*1590*/  LDS R3, [R15] ;  /* 0x000000000f037984 */ /* 0x000e680000000800 */
[----:B------:R-:W3:Y:S01]  /*15a0*/  LDS R5, [R15+0x80] ;  /* 0x000080000f057984 */ /* 0x000ee20000000800 */
[----:B--2---:R-:W-:-:S03]  /*15b0*/  ISETP.NE.AND P0, PT, R2, RZ, PT ;  /* 0x000000ff0200720c */ /* 0x004fc60003f05270 */
[----:B0-----:R-:W0:Y:S04]  /*15c0*/  LDS R7, [R15+0x100] ;  /* 0x000100000f077984 */ /* 0x001e280000000800 */
[----:B------:R-:W2:Y:S04]  /*15d0*/  LDS R9, [R15+0x180] ;  /* 0x000180000f097984 */ /* 0x000ea80000000800 */
[----:B------:R-:W4:Y:S04]  /*15e0*/  LDS R11, [R15+0x200] ;  /* 0x000200000f0b7984 */ /* 0x000f280000000800 */
[----:B------:R-:W5:Y:S04]  /*15f0*/  LDS R13, [R15+0x280] ;  /* 0x000280000f0d7984 */ /* 0x000f680000000800 */
[----:B------:R-:W-:Y:S04]  /*1600*/  LDS R20, [UR4+0x280] ;  /* 0x00028004ff147984 */ /* 0x000fe80008000800 */
[----:B-1----:R-:W1:Y:S04]  /*1610*/  SHFL.UP PT, R4, R3, 0x1, RZ ;  /* 0x0420000003047989 */ /* 0x002e6800000e00ff */
[----:B---3--:R-:W3:Y:S04]  /*1620*/  SHFL.UP PT, R6, R5, 0x1, RZ ;  /* 0x0420000005067989 */ /* 0x008ee800000e00ff */
[----:B0-----:R-:W0:Y:S04]  /*1630*/  SHFL.UP PT, R8, R7, 0x1, RZ ;  /* 0x0420000007087989 */ /* 0x001e2800000e00ff */
[----:B--2---:R-:W2:Y:S04]  /*1640*/  SHFL.UP PT, R10, R9, 0x1, RZ ;  /* 0x04200000090a7989 */ /* 0x004ea800000e00ff */
[----:B----4-:R-:W4:Y:S04]  /*1650*/  SHFL.UP PT, R12, R11, 0x1, RZ ;  /* 0x042000000b0c7989 */ /* 0x010f2800000e00ff */
[----:B-----5:R-:W5:Y:S01]  /*1660*/  SHFL.UP PT, R14, R13, 0x1, RZ ;  /* 0x042000000d0e7989 */ /* 0x020f6200000e00ff */
[----:B-1----:R-:W-:-:S02]  /*1670*/  SEL R4, R4, RZ, P0 ;  /* 0x000000ff04047207 */ /* 0x002fc40000000000 */
[----:B---3--:R-:W-:-:S03]  /*1680*/  SEL R6, R6, RZ, P0 ;  /* 0x000000ff06067207 */ /* 0x008fc60000000000 */
[----:B------:R-:W-:Y:S01]  /*1690*/  IMAD.IADD R4, R3, 0x1, R4 ;  /* 0x0000000103047824 */ /* 0x000fe200078e0204 */
[----:B0-----:R-:W-:Y:S01]  /*16a0*/  SEL R8, R8, RZ, P0 ;  /* 0x000000ff08087207 */ /* 0x001fe20000000000 */
[----:B------:R-:W-:-:S03]  /*16b0*/  IMAD.IADD R6, R5, 0x1, R6 ;  /* 0x0000000105067824 */ /* 0x000fc600078e0206 */
[----:B------:R-:W0:Y:S01]  /*16c0*/  SHFL.UP PT, R3, R4, 0x2, RZ ;  /* 0x0440000004037989 */ /* 0x000e2200000e00ff */
[----:B--2---:R-:W-:Y:S01]  /*16d0*/  SEL R10, R10, RZ, P0 ;  /* 0x000000ff0a0a7207 */ /* 0x004fe20000000000 */
        /* <DEDUP_REMOVED lines=94> */
.L_x_3145:
        /* <DEDUP_REMOVED lines=12> */
.L_x_3647:


//--------------------- .text._Z10radix_passIjLj4294967295ELi8ELi15ELi8EEvPKT_PKjPS0_PjiiPi --------------------------
	.section	.text._Z10radix_passIjLj4294967295ELi8ELi15ELi8EEvPKT_PKjPS0_PjiiPi,"ax",@progbits
	.align	128
        .global         _Z10radix_passIjLj4294967295ELi8ELi15ELi8EEvPKT_PKjPS0_PjiiPi
        .type           _Z10radix_passIjLj4294967295ELi8ELi15ELi8EEvPKT_PKjPS0_PjiiPi,@function
        .size           _Z10radix_passIjLj4294967295ELi8ELi15ELi8EEvPKT_PKjPS0_PjiiPi,(.L_x_3648 - _Z10radix_passIjLj4294967295ELi8ELi15ELi8EEvPKT_PKjPS0_PjiiPi)
        .other          _Z10radix_passIjLj4294967295ELi8ELi15ELi8EEvPKT_PKjPS0_PjiiPi,@"STO_CUDA_ENTRY STV_DEFAULT"
_Z10radix_passIjLj4294967295ELi8ELi15ELi8EEvPKT_PKjPS0_PjiiPi:
.text._Z10radix_passIjLj4294967295ELi8ELi15ELi8EEvPKT_PKjPS0_PjiiPi:
[----:B------:R-:W0:Y:S01]  /*0000*/  LDC R1, c[0x0][0x37c] ;  /* 0x0000df00ff017b82 */ /* 0x000e220000000800 */
[----:B------:R-:W1:Y:S01]  /*0010*/  S2R R18, SR_TID.X ;  /* 0x0000000000127919 */ /* 0x000e620000002100 */
[----:B------:R-:W2:Y:S01]  /*0020*/  LDCU UR4, c[0x0][0x2f8] ;  /* 0x00005f00ff0477ac */ /* 0x000ea20008000800 */
[----:B0-----:R-:W-:Y:S01]  /*0030*/  VIADD R1, R1, 0xfffffff8 ;  /* 0xfffffff801017836 */ /* 0x001fe20000000000 */
[----:B------:R-:W-:Y:S01]  /*0040*/  BSSY.RECONVERGENT B0, `(.L_x_3146) ;  /* 0x000000e000007945 */ /* 0x000fe20003800200 */
[----:B------:R-:W0:Y:S01]  /*0050*/  LDCU UR5, c[0x0][0x2fc] ;  /* 0x00005f80ff0577ac */ /* 0x000e220008000800 */
[----:B------:R-:W3:Y:S02]  /*0060*/  LDCU.64 UR36, c[0x0][0x358] ;  /* 0x00006b00ff2477ac */ /* 0x000ee40008000a00 */
[----:B--2---:R-:W-:-:S05]  /*0070*/  IADD3 R16, P1, PT, R1, UR4, RZ ;  /* 0x0000000401107c10 */ /* 0x004fca000ff3e0ff */
[----:B0-----:R-:W-:Y:S01]  /*0080*/  IMAD.X R2, RZ, RZ, UR5, P1 ;  /* 0x00000005ff027e24 */ /* 0x001fe200088e06ff */
[----:B-1----:R-:W-:-:S13]  /*0090*/  ISETP.NE.AND P0, PT, R18, RZ, PT ;  /* 0x000000ff1200720c */ /* 0x002fda0003f05270 */
[----:B---3--:R-:W-:Y:S05]  /*00a0*/  @P0 BRA `(.L_x_3147) ;  /* 0x00000000001c0947 */ /* 0x008fea0003800000 */
[----:B------:R-:W0:Y:S01]  /*00b0*/  LDC.64 R4, c[0x0][0x3a8] ;  /* 0x0000ea00ff047b82 */ /* 0x000e220000000a00 */
[----:B------:R-:W-:-:S05]  /*00c0*/  IMAD.MOV.U32 R3, RZ, RZ, 0x1 ;  /* 0x00000001ff037424 */ /* 0x000fca00078e00ff */
[----:B0-----:R-:W2:Y:S02]  /*00d0*/  ATOMG.E.ADD.STRONG.GPU PT, R4, desc[UR36][R4.64], R3 ;  /* 0x80000003040479a8 */ /* 0x001ea400081ef124 */
[----:B------:R-:W0:Y:S01]  /*00e0*/  S2UR UR5, SR_CgaCtaId ;  /* 0x00000000000579c3 */ /* 0x000e220000008800 */
[----:B------:R-:W-:Y:S02]  /*00f0*/  UMOV UR4, 0x400 ;  /* 0x0000040000047882 */ /* 0x000fe40000000000 */
[----:B0-----:R-:W-:-:S09]  /*0100*/  ULEA UR4, UR5, UR4, 0x18 ;  /* 0x0000000405047291 */ /* 0x001fd2000f8ec0ff */
[----:B--2---:R0:W-:Y:S03]  /*0110*/  STS [UR4], R4 ;  /* 0x00000004ff007988 */ /* 0x0041e60008000804 */
.L_x_3147:
[----:B------:R-:W-:Y:S05]  /*0120*/  BSYNC.RECONVERGENT B0 ;  /* 0x0000000000007941 */ /* 0x000fea0003800200 */
.L_x_3146:
[----:B------:R-:W1:Y:S08]  /*0130*/  S2UR UR5, SR_CgaCtaId ;  /* 0x00000000000579c3 */ /* 0x000e700000008800 */
[----:B------:R-:W-:Y:S01]  /*0140*/  BAR.SYNC.DEFER_BLOCKING 0x0 ;  /* 0x0000000000007b1d */ /* 0x000fe20000010000 */
[----:B------:R-:W-:-:S05]  /*0150*/  IMAD.MOV.U32 R3, RZ, RZ, R18 ;  /* 0x000000ffff037224 */ /* 0x000fca00078e0012 */
[----:B------:R-:W-:Y:S01]  /*0160*/  UMOV UR4, 0x400 ;  /* 0x0000040000047882 */ /* 0x000fe20000000000 */
[----:B------:R-:W-:-:S05]  /*0170*/  CS2R.32 R65, SR_CgaSize ;  /* 0x0000000000417805 */ /* 0x000fca0000008a00 */
[----:B------:R-:W-:-:S06]  /*0180*/  IMAD R65, R65, -0xa0, RZ ;  /* 0xffffff6041417824 */ /* 0x000fcc00078e02ff */
[----:B------:R-:W2:Y:S01]  /*0190*/  LDC R65, c[0x0][R65+0x27c] ;  /* 0x00009f0041417b82 */ /* 0x000ea20000000800 */
[----:B------:R-:W3:Y:S01]  /*01a0*/  S2R R0, SR_SWINHI ;  /* 0x0000000000007919 */ /* 0x000ee20000002f00 */
[----:B------:R-:W-:Y:S01]  /*01b0*/  BSSY.RECONVERGENT B0, `(.L_x_3148) ;  /* 0x000000b000007945 */ /* 0x000fe20003800200 */
[----:B-1----:R-:W-:-:S09]  /*01c0*/  ULEA UR5, UR5, UR4, 0x18 ;  /* 0x0000000405057291 */ /* 0x002fd2000f8ec0ff */
[----:B------:R-:W1:Y:S01]  /*01d0*/  LDS R17, [UR5] ;  /* 0x00000005ff117984 */ /* 0x000e620008000800 */
[----:B--2---:R-:W-:Y:S02]  /*01e0*/  MOV R64, R65 ;  /* 0x0000004100407202 */ /* 0x004fe40000000f00 */
[----:B---3--:R-:W-:Y:S02]  /*01f0*/  MOV R65, R0 ;  /* 0x0000000000417202 */ /* 0x008fe40000000f00 */
[----:B-1----:R-:W-:-:S07]  /*0200*/  LEA R0, R18, UR5, 0x2 ;  /* 0x0000000512007c11 */ /* 0x002fce000f8e10ff */
.L_x_3149:
[C---:B------:R-:W-:Y:S01]  /*0210*/  ISETP.GE.U32.AND P0, PT, R3.reuse, 0x700, PT ;  /* 0x000007000300780c */ /* 0x040fe20003f06070 */
[----:B------:R1:W-:Y:S01]  /*0220*/  STS [R0], RZ ;  /* 0x000000ff00007388 */ /* 0x0003e20000000800 */
[----:B------:R-:W-:Y:S02]  /*0230*/  VIADD R3, R3, 0x100 ;  /* 0x0000010003037836 */ /* 0x000fe40000000000 */
[----:B-1----:R-:W-:-:S09]  /*0240*/  VIADD R0, R0, 0x400 ;  /* 0x0000040000007836 */ /* 0x002fd20000000000 */
[----:B------:R-:W-:Y:S05]  /*0250*/  @!P0 BRA `(.L_x_3149) ;  /* 0xfffffffc00ec8947 */ /* 0x000fea000383ffff */
[----:B------:R-:W-:Y:S05]  /*0260*/  BSYNC.RECONVERGENT B0 ;  /* 0x0000000000007941 */ /* 0x000fea0003800200 */
.L_x_3148:
[----:B------:R-:W1:Y:S01]  /*0270*/  LDCU UR4, c[0x0][0x3a0] ;  /* 0x00007400ff0477ac */ /* 0x000e620008000800 */
[----:B0-----:R-:W0:Y:S01]  /*0280*/  LDC.64 R4, c[0x0][0x380] ;  /* 0x0000e000ff047b82 */ /* 0x001e220000000a00 */
[----:B------:R-:W-:Y:S01]  /*0290*/  SHF.R.U32.HI R3, RZ, 0x5, R18 ;  /* 0x00000005ff037819 */ /* 0x000fe20000011612 */
[----:B------:R-:W-:-:S04]  /*02a0*/  IMAD.MOV.U32 R36, RZ, RZ, -0x1 ;  /* 0xffffffffff247424 */ /* 0x000fc800078e00ff */
[----:B------:R-:W-:-:S04]  /*02b0*/  IMAD R0, R3, 0x1c0, R18 ;  /* 0x000001c003007824 */ /* 0x000fc800078e0212 */
[----:B------:R-:W-:-:S05]  /*02c0*/  IMAD R7, R17, 0xf00, R0 ;  /* 0x00000f0011077824 */ /* 0x000fca00078e0200 */
[C---:B-1----:R-:W-:Y:S01]  /*02d0*/  ISETP.GE.AND P0, PT, R7.reuse, UR4, PT ;  /* 0x0000000407007c0c */ /* 0x042fe2000bf06270 */
[C---:B0-----:R-:W-:Y:S01]  /*02e0*/  IMAD.WIDE R4, R7.reuse, 0x4, R4 ;  /* 0x0000000407047825 */ /* 0x041fe200078e0204 */
[----:B------:R-:W-:Y:S11]  /*02f0*/  BAR.SYNC.DEFER_BLOCKING 0x0 ;  /* 0x0000000000007b1d */ /* 0x000ff60000010000 */
[----:B------:R-:W2:Y:S01]  /*0300*/  @!P0 LDG.E R36, desc[UR36][R4.64] ;  /* 0x0000002404248981 */ /* 0x000ea2000c1e1900 */
[----:B------:R-:W-:-:S02]  /*0310*/  VIADD R0, R7, 0x20 ;  /* 0x0000002007007836 */ /* 0x000fc40000000000 */
[----:B------:R-:W-:Y:S02]  /*0320*/  IMAD.MOV.U32 R35, RZ, RZ, -0x1 ;  /* 0xffffffffff237424 */ /* 0x000fe400078e00ff */
[C---:B------:R-:W-:Y:S01]  /*0330*/  VIADD R3, R7.reuse, 0x40 ;  /* 0x0000004007037836 */ /* 0x040fe20000000000 */
[----:B------:R-:W-:Y:S01]  /*0340*/  ISETP.GE.AND P0, PT, R0, UR4, PT ;  /* 0x0000000400007c0c */ /* 0x000fe2000bf06270 */
[C---:B------:R-:W-:Y:S02]  /*0350*/  VIADD R0, R7.reuse, 0x60 ;  /* 0x0000006007007836 */ /* 0x040fe40000000000 */
[----:B------:R-:W-:Y:S01]  /*0360*/  VIADD R6, R7, 0x80 ;  /* 0x0000008007067836 */ /* 0x000fe20000000000 */
[----:B------:R-:W-:Y:S01]  /*0370*/  ISETP.GE.AND P4, PT, R3, UR4, PT ;  /* 0x0000000403007c0c */ /* 0x000fe2000bf86270 */
[----:B------:R-:W-:Y:S01]  /*0380*/  IMAD.MOV.U32 R34, RZ, RZ, -0x1 ;  /* 0xffffffffff227424 */ /* 0x000fe200078e00ff */
[----:B------:R-:W-:Y:S01]  /*0390*/  ISETP.GE.AND P3, PT, R0, UR4, PT ;  /* 0x0000000400007c0c */ /* 0x000fe2000bf66270 */
[C---:B------:R-:W-:Y:S01]  /*03a0*/  VIADD R0, R7.reuse, 0xa0 ;  /* 0x000000a007007836 */ /* 0x040fe20000000000 */
[----:B------:R-:W-:Y:S01]  /*03b0*/  ISETP.GE.AND P6, PT, R6, UR4, PT ;  /* 0x0000000406007c0c */ /* 0x000fe2000bfc6270 */
[----:B------:R-:W-:-:S02]  /*03c0*/  VIADD R3, R7, 0xc0 ;  /* 0x000000c007037836 */ /* 0x000fc40000000000 */
[C---:B------:R-:W-:Y:S01]  /*03d0*/  VIADD R6, R7.reuse, 0xe0 ;  /* 0x000000e007067836 */ /* 0x040fe20000000000 */
[----:B------:R-:W-:Y:S01]  /*03e0*/  ISETP.GE.AND P5, PT, R0, UR4, PT ;  /* 0x0000000400007c0c */ /* 0x000fe2000bfa6270 */
[----:B------:R-:W3:Y:S01]  /*03f0*/  @!P0 LDG.E R35, desc[UR36][R4.64+0x80] ;  /* 0x0000802404238981 */ /* 0x000ee2000c1e1900 */
[----:B------:R-:W-:Y:S01]  /*0400*/  VIADD R0, R7, 0x100 ;  /* 0x0000010007007836 */ /* 0x000fe20000000000 */
[----:B------:R-:W-:Y:S01]  /*0410*/  ISETP.GE.AND P2, PT, R3, UR4, PT ;  /* 0x0000000403007c0c */ /* 0x000fe2000bf46270 */
[----:B------:R-:W-:Y:S01]  /*0420*/  IMAD.MOV.U32 R32, RZ, RZ, -0x1 ;  /* 0xffffffffff207424 */ /* 0x000fe200078e00ff */
[----:B------:R-:W5:Y:S01]  /*0430*/  @!P4 LDG.E R34, desc[UR36][R4.64+0x100] ;  /* 0x000100240422c981 */ /* 0x000f62000c1e1900 */
[----:B------:R-:W-:Y:S02]  /*0440*/  ISETP.GE.AND P1, PT, R6, UR4, PT ;  /* 0x0000000406007c0c */ /* 0x000fe4000bf26270 */
[----:B------:R-:W-:Y:S01]  /*0450*/  ISETP.GE.AND P0, PT, R0, UR4, PT ;  /* 0x0000000400007c0c */ /* 0x000fe2000bf06270 */
[C---:B------:R-:W-:Y:S01]  /*0460*/  VIADD R0, R7.reuse, 0x120 ;  /* 0x0000012007007836 */ /* 0x040fe20000000000 */
[----:B------:R-:W5:Y:S04]  /*0470*/  @!P6 LDG.E R32, desc[UR36][R4.64+0x200] ;  /* 0x000200240420e981 */ /* 0x000f68000c1e1900 */
[----:B------:R-:W-:Y:S01]  /*0480*/  ISETP.GE.AND P4, PT, R0, UR4, PT ;  /* 0x0000000400007c0c */ /* 0x000fe2000bf86270 */
[----:B------:R-:W-:-:S02]  /*0490*/  VIADD R0, R7, 0x160 ;  /* 0x0000016007007836 */ /* 0x000fc40000000000 */
[----:B------:R-:W-:Y:S02]  /*04a0*/  IMAD.MOV.U32 R33, RZ, RZ, -0x1 ;  /* 0xffffffffff217424 */ /* 0x000fe400078e00ff */
[----:B------:R-:W-:Y:S01]  /*04b0*/  IMAD.MOV.U32 R31, RZ, RZ, -0x1 ;  /* 0xffffffffff1f7424 */ /* 0x000fe200078e00ff */
[----:B------:R-:W-:Y:S01]  /*04c0*/  ISETP.GE.AND P6, PT, R0, UR4, PT ;  /* 0x0000000400007c0c */ /* 0x000fe2000bfc6270 */
[C---:B------:R-:W-:Y:S02]  /*04d0*/  VIADD R3, R7.reuse, 0x140 ;  /* 0x0000014007037836 */ /* 0x040fe40000000000 */
[----:B------:R-:W-:Y:S01]  /*04e0*/  VIADD R0, R7, 0x180 ;  /* 0x0000018007007836 */ /* 0x000fe20000000000 */
[----:B------:R-:W5:Y:S01]  /*04f0*/  @!P3 LDG.E R33, desc[UR36][R4.64+0x180] ;  /* 0x000180240421b981 */ /* 0x000f62000c1e1900 */
[----:B------:R-:W-:Y:S01]  /*0500*/  IMAD.MOV.U32 R30, RZ, RZ, -0x1 ;  /* 0xffffffffff1e7424 */ /* 0x000fe200078e00ff */
[----:B------:R-:W-:Y:S01]  /*0510*/  ISETP.GE.AND P3, PT, R3, UR4, PT ;  /* 0x0000000403007c0c */ /* 0x000fe2000bf66270 */
[----:B------:R-:W-:Y:S01]  /*0520*/  IMAD.MOV.U32 R29, RZ, RZ, -0x1 ;  /* 0xffffffffff1d7424 */ /* 0x000fe200078e00ff */
[----:B------:R-:W5:Y:S01]  /*0530*/  @!P5 LDG.E R31, desc[UR36][R4.64+0x280] ;  /* 0x00028024041fd981 */ /* 0x000f62000c1e1900 */
[----:B------:R-:W-:Y:S01]  /*0540*/  ISETP.GE.AND P5, PT, R0, UR4, PT ;  /* 0x0000000400007c0c */ /* 0x000fe2000bfa6270 */
[----:B------:R-:W-:-:S02]  /*0550*/  VIADD R3, R7, 0x1a0 ;  /* 0x000001a007037836 */ /* 0x000fc40000000000 */
[----:B------:R-:W-:Y:S01]  /*0560*/  VIADD R0, R7, 0x1c0 ;  /* 0x000001c007007836 */ /* 0x000fe20000000000 */
[----:B------:R-:W5:Y:S02]  /*0570*/  @!P2 LDG.E R30, desc[UR36][R4.64+0x300] ;  /* 0x00030024041ea981 */ /* 0x000f64000c1e1900 */
[----:B------:R-:W-:Y:S02]  /*0580*/  ISETP.GE.AND P2, PT, R3, UR4, PT ;  /* 0x0000000403007c0c */ /* 0x000fe4000bf46270 */
[----:B------:R-:W5:Y:S01]  /*0590*/  @!P1 LDG.E R29, desc[UR36][R4.64+0x380] ;  /* 0x00038024041d9981 */ /* 0x000f62000c1e1900 */
[----:B------:R-:W-:Y:S01]  /*05a0*/  ISETP.GE.AND P1, PT, R0, UR4, PT ;  /* 0x0000000400007c0c */ /* 0x000fe2000bf26270 */
[----:B------:R-:W2:Y:S01]  /*05b0*/  LDCU UR4, c[0x0][0x3a4] ;  /* 0x00007480ff0477ac */ /* 0x000ea20008000800 */
[----:B------:R-:W-:Y:S02]  /*05c0*/  IMAD.MOV.U32 R22, RZ, RZ, -0x1 ;  /* 0xffffffffff167424 */ /* 0x000fe400078e00ff */
[----:B------:R-:W-:-:S02]  /*05d0*/  IMAD.MOV.U32 R28, RZ, RZ, -0x1 ;  /* 0xffffffffff1c7424 */ /* 0x000fc400078e00ff */
[----:B------:R-:W-:Y:S02]  /*05e0*/  IMAD.MOV.U32 R27, RZ, RZ, -0x1 ;  /* 0xffffffffff1b7424 */ /* 0x000fe400078e00ff */
[----:B------:R-:W-:Y:S02]  /*05f0*/  IMAD.MOV.U32 R26, RZ, RZ, -0x1 ;  /* 0xffffffffff1a7424 */ /* 0x000fe400078e00ff */
[----:B------:R-:W-:Y:S01]  /*0600*/  IMAD.MOV.U32 R25, RZ, RZ, -0x1 ;  /* 0xffffffffff197424 */ /* 0x000fe200078e00ff */
[----:B------:R-:W5:Y:S04]  /*0610*/  @!P0 LDG.E R28, desc[UR36][R4.64+0x400] ;  /* 0x00040024041c8981 */ /* 0x000f68000c1e1900 */
[----:B------:R-:W5:Y:S01]  /*0620*/  @!P1 LDG.E R22, desc[UR36][R4.64+0x700] ;  /* 0x0007002404169981 */ /* 0x000f62000c1e1900 */
[----:B------:R-:W-:-:S02]  /*0630*/  IMAD.MOV.U32 R24, RZ, RZ, -0x1 ;  /* 0xffffffffff187424 */ /* 0x000fc400078e00ff */
[----:B------:R-:W-:Y:S01]  /*0640*/  IMAD.MOV.U32 R23, RZ, RZ, -0x1 ;  /* 0xffffffffff177424 */ /* 0x000fe200078e00ff */
[----:B------:R-:W5:Y:S04]  /*0650*/  @!P4 LDG.E R27, desc[UR36][R4.64+0x480] ;  /* 0x00048024041bc981 */ /* 0x000f68000c1e1900 */
[----:B------:R-:W5:Y:S04]  /*0660*/  @!P3 LDG.E R26, desc[UR36][R4.64+0x500] ;  /* 0x00050024041ab981 */ /* 0x000f68000c1e1900 */
[----:B------:R-:W5:Y:S04]  /*0670*/  @!P6 LDG.E R25, desc[UR36][R4.64+0x580] ;  /* 0x000580240419e981 */ /* 0x000f68000c1e1900 */
[----:B------:R-:W5:Y:S04]  /*0680*/  @!P5 LDG.E R24, desc[UR36][R4.64+0x600] ;  /* 0x000600240418d981 */ /* 0x000f68000c1e1900 */
[----:B------:R0:W5:Y:S01]  /*0690*/  @!P2 LDG.E R23, desc[UR36][R4.64+0x680] ;  /* 0x000680240417a981 */ /* 0x000162000c1e1900 */
[----:B------:R-:W-:Y:S01]  /*06a0*/  BSSY.RECONVERGENT B0, `(.L_x_3150) ;  /* 0x0000042000007945 */ /* 0x000fe20003800200 */
[----:B--2---:R-:W-:-:S04]  /*06b0*/  SHF.R.U32.HI R3, RZ, UR4, R36 ;  /* 0x00000004ff037c19 */ /* 0x004fc80008011624 */
[----:B------:R-:W-:-:S04]  /*06c0*/  SHF.R.U32.HI R0, RZ, 0x1, R3 ;  /* 0x00000001ff007819 */ /* 0x000fc80000011603 */
[----:B------:R-:W-:-:S04]  /*06d0*/  LOP3.LUT R6, R0, 0x1, RZ, 0xc0, !PT ;  /* 0x0000000100067812 */ /* 0x000fc800078ec0ff */
[----:B------:R-:W-:Y:S02]  /*06e0*/  ISETP.NE.U32.AND P1, PT, R6, 0x1, PT ;  /* 0x000000010600780c */ /* 0x000fe40003f25070 */
[----:B------:R-:W-:Y:S02]  /*06f0*/  LOP3.LUT R0, R3, 0x1, RZ, 0xc0, !PT ;  /* 0x0000000103007812 */ /* 0x000fe400078ec0ff */
[--C-:B------:R-:W-:Y:S02]  /*0700*/  SHF.R.U32.HI R7, RZ, 0x2, R3.reuse ;  /* 0x00000002ff077819 */ /* 0x100fe40000011603 */
[----:B------:R-:W-:Y:S02]  /*0710*/  ISETP.NE.U32.AND P0, PT, R0, 0x1, PT ;  /* 0x000000010000780c */ /* 0x000fe40003f05070 */
[----:B------:R-:W-:Y:S01]  /*0720*/  LOP3.LUT R7, R7, 0x1, RZ, 0xc0, !PT ;  /* 0x0000000107077812 */ /* 0x000fe200078ec0ff */
[----:B------:R-:W-:Y:S01]  /*0730*/  VIADD R6, R6, 0xffffffff ;  /* 0xffffffff06067836 */ /* 0x000fe20000000000 */
[----:B------:R-:W-:-:S03]  /*0740*/  SHF.R.U32.HI R8, RZ, 0x3, R3 ;  /* 0x00000003ff087819 */ /* 0x000fc60000011603 */
[----:B0-----:R-:W-:Y:S02]  /*0750*/  VOTE.ANY R5, PT, !P1 ;  /* 0x0000000000057806 */ /* 0x001fe400048e0100 */
[----:B------:R-:W-:Y:S02]  /*0760*/  ISETP.NE.U32.AND P1, PT, R7, 0x1, PT ;  /* 0x000000010700780c */ /* 0x000fe40003f25070 */
[----:B------:R-:W-:Y:S02]  /*0770*/  LOP3.LUT R8, R8, 0x1, RZ, 0xc0, !PT ;  /* 0x0000000108087812 */ /* 0x000fe400078ec0ff */
[----:B------:R-:W-:Y:S02]  /*0780*/  LOP3.LUT R6, R5, R6, RZ, 0x3c, !PT ;  /* 0x0000000605067212 */ /* 0x000fe400078e3cff */
[----:B------:R-:W-:Y:S01]  /*0790*/  VOTE.ANY R5, PT, !P0 ;  /* 0x0000000000057806 */ /* 0x000fe200040e0100 */
[----:B------:R-:W-:Y:S01]  /*07a0*/  VIADD R0, R0, 0xffffffff ;  /* 0xffffffff00007836 */ /* 0x000fe20000000000 */
[----:B------:R-:W-:-:S02]  /*07b0*/  ISETP.NE.U32.AND P0, PT, R8, 0x1, PT ;  /* 0x000000010800780c */ /* 0x000fc40003f05070 */
[--C-:B------:R-:W-:Y:S01]  /*07c0*/  SHF.R.U32.HI R4, RZ, 0x4, R3.reuse ;  /* 0x00000004ff047819 */ /* 0x100fe20000011603 */
[----:B------:R-:W-:Y:S01]  /*07d0*/  VIADD R7, R7, 0xffffffff ;  /* 0xffffffff07077836 */ /* 0x000fe20000000000 */
[----:B------:R-:W-:Y:S02]  /*07e0*/  LOP3.LUT R0, R6, R5, R0, 0x60, !PT ;  /* 0x0000000506007212 */ /* 0x000fe400078e6000 */
[----:B------:R-:W-:Y:S02]  /*07f0*/  LOP3.LUT R9, R4, 0x1, RZ, 0xc0, !PT ;  /* 0x0000000104097812 */ /* 0x000fe400078ec0ff */
[----:B------:R-:W-:Y:S02]  /*0800*/  VOTE.ANY R4, PT, !P1 ;  /* 0x0000000000047806 */ /* 0x000fe400048e0100 */
[----:B------:R-:W-:Y:S02]  /*0810*/  SHF.R.U32.HI R5, RZ, 0x5, R3 ;  /* 0x00000005ff057819 */ /* 0x000fe40000011603 */
[----:B------:R-:W-:-:S02]  /*0820*/  LOP3.LUT R4, R0, R4, R7, 0x60, !PT ;  /* 0x0000000400047212 */ /* 0x000fc400078e6007 */
[----:B------:R-:W-:Y:S01]  /*0830*/  LOP3.LUT R7, R5, 0x1, RZ, 0xc0, !PT ;  /* 0x0000000105077812 */ /* 0x000fe200078ec0ff */
[----:B------:R-:W-:Y:S01]  /*0840*/  VIADD R5, R8, 0xffffffff ;  /* 0xffffffff08057836 */ /* 0x000fe20000000000 */
[----:B------:R-:W-:Y:S02]  /*0850*/  ISETP.NE.U32.AND P1, PT, R9, 0x1, PT ;  /* 0x000000010900780c */ /* 0x000fe40003f25070 */
[----:B------:R-:W-:Y:S02]  /*0860*/  SHF.R.U32.HI R10, RZ, 0x6, R3 ;  /* 0x00000006ff0a7819 */ /* 0x000fe40000011603 */
[----:B------:R-:W-:Y:S01]  /*0870*/  VOTE.ANY R6, PT, !P0 ;  /* 0x0000000000067806 */ /* 0x000fe200040e0100 */
[----:B------:R-:W0:Y:S01]  /*0880*/  S2R R0, SR_LTMASK ;  /* 0x0000000000007919 */ /* 0x000e220000003900 */
[----:B------:R-:W-:Y:S02]  /*0890*/  ISETP.NE.U32.AND P0, PT, R7, 0x1, PT ;  /* 0x000000010700780c */ /* 0x000fe40003f05070 */
[----:B------:R-:W-:-:S02]  /*08a0*/  LOP3.LUT R10, R10, 0x1, RZ, 0xc0, !PT ;  /* 0x000000010a0a7812 */ /* 0x000fc400078ec0ff */
[----:B------:R-:W-:Y:S02]  /*08b0*/  LOP3.LUT R4, R4, R6, R5, 0x60, !PT ;  /* 0x0000000604047212 */ /* 0x000fe400078e6005 */
[----:B------:R-:W-:Y:S02]  /*08c0*/  SHF.R.U32.HI R6, RZ, 0x7, R3 ;  /* 0x00000007ff067819 */ /* 0x000fe40000011603 */
[----:B------:R-:W-:Y:S02]  /*08d0*/  ISETP.NE.U32.AND P2, PT, R10, 0x1, PT ;  /* 0x000000010a00780c */ /* 0x000fe40003f45070 */
[----:B------:R-:W-:Y:S01]  /*08e0*/  LOP3.LUT R8, R6, 0x1, RZ, 0xc0, !PT ;  /* 0x0000000106087812 */ /* 0x000fe200078ec0ff */
[----:B------:R-:W-:Y:S01]  /*08f0*/  VIADD R9, R9, 0xffffffff ;  /* 0xffffffff09097836 */ /* 0x000fe20000000000 */
[----:B------:R-:W-:Y:S02]  /*0900*/  VOTE.ANY R5, PT, !P1 ;  /* 0x0000000000057806 */ /* 0x000fe400048e0100 */
[----:B------:R-:W-:Y:S01]  /*0910*/  ISETP.NE.U32.AND P1, PT, R8, 0x1, PT ;  /* 0x000000010800780c */ /* 0x000fe20003f25070 */
[----:B------:R-:W-:Y:S01]  /*0920*/  VIADD R7, R7, 0xffffffff ;  /* 0xffffffff07077836 */ /* 0x000fe20000000000 */
[----:B------:R-:W-:-:S02]  /*0930*/  LOP3.LUT R4, R4, R5, R9, 0x60, !PT ;  /* 0x0000000504047212 */ /* 0x000fc400078e6009 */
[----:B------:R-:W-:Y:S01]  /*0940*/  VOTE.ANY R5, PT, !P0 ;  /* 0x0000000000057806 */ /* 0x000fe200040e0100 */
[----:B------:R-:W-:Y:S02]  /*0950*/  VIADD R10, R10, 0xffffffff ;  /* 0xffffffff0a0a7836 */ /* 0x000fe40000000000 */
[----:B------:R-:W-:Y:S02]  /*0960*/  VOTE.ANY R6, PT, !P2 ;  /* 0x0000000000067806 */ /* 0x000fe400050e0100 */
[----:B------:R-:W-:Y:S01]  /*0970*/  LOP3.LUT R5, R4, R5, R7, 0x60, !PT ;  /* 0x0000000504057212 */ /* 0x000fe200078e6007 */
[----:B------:R-:W-:-:S03]  /*0980*/  VIADD R8, R8, 0xffffffff ;  /* 0xffffffff08087836 */ /* 0x000fc60000000000 */
[----:B------:R-:W-:Y:S02]  /*0990*/  LOP3.LUT R5, R5, R6, R10, 0x60, !PT ;  /* 0x0000000605057212 */ /* 0x000fe400078e600a */
[----:B------:R-:W-:-:S04]  /*09a0*/  VOTE.ANY R6, PT, !P1 ;  /* 0x0000000000067806 */ /* 0x000fc800048e0100 */
[----:B------:R-:W-:Y:S02]  /*09b0*/  LOP3.LUT R15, R5, R6, R8, 0x60, !PT ;  /* 0x00000006050f7212 */ /* 0x000fe400078e6008 */
[----:B---3--:R-:W-:Y:S02]  /*09c0*/  SHF.R.U32.HI R4, RZ, UR4, R35 ;  /* 0x00000004ff047c19 */ /* 0x008fe40008011623 */
[----:B0-----:R-:W-:Y:S02]  /*09d0*/  LOP3.LUT P0, R54, R0, RZ, R15, 0xa0, !PT ;  /* 0x000000ff00367212 */ /* 0x001fe4000780a00f */
[----:B------:R-:W-:Y:S02]  /*09e0*/  SHF.R.U32.HI R7, RZ, 0x1, R4 ;  /* 0x00000001ff077819 */ /* 0x000fe40000011604 */
[----:B------:R-:W-:Y:S02]  /*09f0*/  LOP3.LUT R9, R4, 0x1, RZ, 0xc0, !PT ;  /* 0x0000000104097812 */ /* 0x000fe400078ec0ff */
[----:B------:R-:W-:Y:S01]  /*0a00*/  LOP3.LUT R8, R7, 0x1, RZ, 0xc0, !PT ;  /* 0x0000000107087812 */ /* 0x000fe200078ec0ff */
[----:B------:R-:W-:Y:S01]  /*0a10*/  IMAD.SHL.U32 R7, R18, 0x8, RZ ;  /* 0x0000000812077824 */ /* 0x000fe200078e00ff */
[----:B------:R-:W-:-:S02]  /*0a20*/  ISETP.NE.U32.AND P1, PT, R9, 0x1, PT ;  /* 0x000000010900780c */ /* 0x000fc40003f25070 */
[----:B------:R-:W-:Y:S02]  /*0a30*/  ISETP.NE.U32.AND P2, PT, R8, 0x1, PT ;  /* 0x000000010800780c */ /* 0x000fe40003f45070 */
[----:B------:R-:W-:Y:S02]  /*0a40*/  SHF.R.U32.HI R10, RZ, 0x2, R4 ;  /* 0x00000002ff0a7819 */ /* 0x000fe40000011604 */
[----:B------:R-:W-:Y:S01]  /*0a50*/  LOP3.LUT R7, R7, 0x1f00, RZ, 0xc0, !PT ;  /* 0x00001f0007077812 */ /* 0x000fe200078ec0ff */
[----:B------:R-:W-:Y:S08]  /*0a60*/  @P0 BRA `(.L_x_3151) ;  /* 0x0000000000140947 */ /* 0x000ff00003800000 */
[----:B------:R-:W0:Y:S01]  /*0a70*/  POPC R5, R15 ;  /* 0x0000000f00057309 */ /* 0x000e220000000000 */
[----:B------:R-:W-:-:S05]  /*0a80*/  LOP3.LUT R6, R3, 0xff, RZ, 0xc0, !PT ;  /* 0x000000ff03067812 */ /* 0x000fca00078ec0ff */
[----:B------:R-:W-:-:S05]  /*0a90*/  IMAD.IADD R6, R7, 0x1, R6 ;  /* 0x0000000107067824 */ /* 0x000fca00078e0206 */
[----:B------:R-:W-:-:S05]  /*0aa0*/  LEA R6, R6, UR5, 0x2 ;  /* 0x0000000506067c11 */ /* 0x000fca000f8e10ff */
[----:B0-----:R0:W1:Y:S02]  /*0ab0*/  ATOMS.ADD R5, [R6], R5 ;  /* 0x000000050605738c */ /* 0x0010640000000000 */
.L_x_3151:
[----:B------:R-:W-:Y:S05]  /*0ac0*/  BSYNC.RECONVERGENT B0 ;  /* 0x0000000000007941 */ /* 0x000fea0003800200 */
.L_x_3150:
[----:B------:R-:W-:Y:S01]  /*0ad0*/  LOP3.LUT R10, R10, 0x1, RZ, 0xc0, !PT ;  /* 0x000000010a0a7812 */ /* 0x000fe200078ec0ff */
[----:B------:R-:W-:Y:S01]  /*0ae0*/  VIADD R8, R8, 0xffffffff ;  /* 0xffffffff08087836 */ /* 0x000fe20000000000 */
[----:B------:R-:W-:Y:S01]  /*0af0*/  VOTE.ANY R3, PT, !P2 ;  /* 0x0000000000037806 */ /* 0x000fe200050e0100 */
[----:B------:R-:W-:Y:S01]  /*0b00*/  VIADD R9, R9, 0xffffffff ;  /* 0xffffffff09097836 */ /* 0x000fe20000000000 */
[----:B0-----:R-:W-:Y:S01]  /*0b10*/  SHF.R.U32.HI R6, RZ, 0x3, R4 ;  /* 0x00000003ff067819 */ /* 0x001fe20000011604 */
[----:B------:R-:W-:Y:S01]  /*0b20*/  BSSY.RECONVERGENT B0, `(.L_x_3152) ;  /* 0x0000036000007945 */ /* 0x000fe20003800200 */
[C---:B------:R-:W-:Y:S01]  /*0b30*/  ISETP.NE.U32.AND P0, PT, R10.reuse, 0x1, PT ;  /* 0x000000010a00780c */ /* 0x040fe20003f05070 */
[----:B------:R-:W-:Y:S01]  /*0b40*/  VIADD R10, R10, 0xffffffff ;  /* 0xffffffff0a0a7836 */ /* 0x000fe20000000000 */
[----:B------:R-:W-:Y:S02]  /*0b50*/  LOP3.LUT R3, R3, R8, RZ, 0x3c, !PT ;  /* 0x0000000803037212 */ /* 0x000fe400078e3cff */
        /* <DEDUP_REMOVED lines=8> */
[----:B------:R-:W-:Y:S02]  /*0be0*/  SHF.R.U32.HI R9, RZ, 0x5, R4 ;  /* 0x00000005ff097819 */ /* 0x000fe40000011604 */
[----:B------:R-:W-:Y:S02]  /*0bf0*/  ISETP.NE.U32.AND P0, PT, R11, 0x1, PT ;  /* 0x000000010b00780c */ /* 0x000fe40003f05070 */
[----:B------:R-:W-:Y:S02]  /*0c00*/  LOP3.LUT R9, R9, 0x1, RZ, 0xc0, !PT ;  /* 0x0000000109097812 */ /* 0x000fe400078ec0ff */
[----:B------:R-:W-:Y:S02]  /*0c10*/  LOP3.LUT R3, R3, R6, R10, 0x60, !PT ;  /* 0x0000000603037212 */ /* 0x000fe400078e600a */
[----:B------:R-:W-:Y:S02]  /*0c20*/  SHF.R.U32.HI R10, RZ, 0x6, R4 ;  /* 0x00000006ff0a7819 */ /* 0x000fe40000011604 */
[----:B------:R-:W-:-:S02]  /*0c30*/  VOTE.ANY R6, PT, !P1 ;  /* 0x0000000000067806 */ /* 0x000fc400048e0100 */
[----:B------:R-:W-:Y:S02]  /*0c40*/  ISETP.NE.U32.AND P1, PT, R9, 0x1, PT ;  /* 0x000000010900780c */ /* 0x000fe40003f25070 */
[----:B------:R-:W-:Y:S02]  /*0c50*/  LOP3.LUT R10, R10, 0x1, RZ, 0xc0, !PT ;  /* 0x000000010a0a7812 */ /* 0x000fe400078ec0ff */
[----:B------:R-:W-:Y:S01]  /*0c60*/  LOP3.LUT R3, R3, R6, R8, 0x60, !PT ;  /* 0x0000000603037212 */ /* 0x000fe200078e6008 */
[----:B------:R-:W-:Y:S01]  /*0c70*/  VIADD R6, R11, 0xffffffff ;  /* 0xffffffff0b067836 */ /* 0x000fe20000000000 */
[----:B------:R-:W-:Y:S02]  /*0c80*/  SHF.R.U32.HI R12, RZ, 0x7, R4 ;  /* 0x00000007ff0c7819 */ /* 0x000fe40000011604 */
[----:B------:R-:W-:Y:S02]  /*0c90*/  VOTE.ANY R8, PT, !P0 ;  /* 0x0000000000087806 */ /* 0x000fe400040e0100 */
[----:B------:R-:W-:-:S02]  /*0ca0*/  ISETP.NE.U32.AND P0, PT, R10, 0x1, PT ;  /* 0x000000010a00780c */ /* 0x000fc40003f05070 */
[----:B------:R-:W-:Y:S02]  /*0cb0*/  LOP3.LUT R12, R12, 0x1, RZ, 0xc0, !PT ;  /* 0x000000010c0c7812 */ /* 0x000fe400078ec0ff */
[----:B------:R-:W-:Y:S01]  /*0cc0*/  LOP3.LUT R3, R3, R8, R6, 0x60, !PT ;  /* 0x0000000803037212 */ /* 0x000fe200078e6006 */
[----:B------:R-:W-:Y:S01]  /*0cd0*/  VIADD R8, R9, 0xffffffff ;  /* 0xffffffff09087836 */ /* 0x000fe20000000000 */
[----:B------:R-:W-:Y:S01]  /*0ce0*/  ISETP.NE.U32.AND P2, PT, R12, 0x1, PT ;  /* 0x000000010c00780c */ /* 0x000fe20003f45070 */
[----:B------:R-:W0:Y:S01]  /*0cf0*/  BREV R6, R15 ;  /* 0x0000000f00067301 */ /* 0x000e220000000000 */
[----:B------:R-:W-:-:S04]  /*0d00*/  VOTE.ANY R9, PT, !P1 ;  /* 0x0000000000097806 */ /* 0x000fc800048e0100 */
[----:B------:R-:W-:Y:S01]  /*0d10*/  LOP3.LUT R8, R3, R9, R8, 0x60, !PT ;  /* 0x0000000903087212 */ /* 0x000fe200078e6008 */
[----:B------:R-:W-:Y:S01]  /*0d20*/  VIADD R9, R10, 0xffffffff ;  /* 0xffffffff0a097836 */ /* 0x000fe20000000000 */
[----:B------:R-:W-:Y:S02]  /*0d30*/  VOTE.ANY R10, PT, !P0 ;  /* 0x00000000000a7806 */ /* 0x000fe400040e0100 */
[----:B-----5:R-:W-:Y:S02]  /*0d40*/  SHF.R.U32.HI R3, RZ, UR4, R34 ;  /* 0x00000004ff037c19 */ /* 0x020fe40008011622 */
[----:B------:R-:W-:Y:S01]  /*0d50*/  LOP3.LUT R8, R8, R10, R9, 0x60, !PT ;  /* 0x0000000a08087212 */ /* 0x000fe200078e6009 */
[----:B------:R-:W-:Y:S01]  /*0d60*/  VIADD R9, R12, 0xffffffff ;  /* 0xffffffff0c097836 */ /* 0x000fe20000000000 */
[----:B------:R-:W-:Y:S01]  /*0d70*/  VOTE.ANY R10, PT, !P2 ;  /* 0x00000000000a7806 */ /* 0x000fe200050e0100 */
[----:B0-----:R-:W1:Y:S01]  /*0d80*/  FLO.U32.SH R6, R6 ;  /* 0x0000000600067300 */ /* 0x001e6200000e0400 */
[----:B------:R-:W-:-:S02]  /*0d90*/  SHF.R.U32.HI R13, RZ, 0x1, R3 ;  /* 0x00000001ff0d7819 */ /* 0x000fc40000011603 */
[----:B------:R-:W-:Y:S02]  /*0da0*/  LOP3.LUT R15, R8, R10, R9, 0x60, !PT ;  /* 0x0000000a080f7212 */ /* 0x000fe400078e6009 */
[----:B------:R-:W-:Y:S02]  /*0db0*/  LOP3.LUT R11, R3, 0x1, RZ, 0xc0, !PT ;  /* 0x00000001030b7812 */ /* 0x000fe400078ec0ff */
[----:B------:R-:W-:Y:S02]  /*0dc0*/  LOP3.LUT P0, R55, R0, RZ, R15, 0xa0, !PT ;  /* 0x000000ff00377212 */ /* 0x000fe4000780a00f */
[----:B------:R-:W-:Y:S02]  /*0dd0*/  LOP3.LUT R13, R13, 0x1, RZ, 0xc0, !PT ;  /* 0x000000010d0d7812 */ /* 0x000fe400078ec0ff */
[----:B------:R-:W-:Y:S02]  /*0de0*/  ISETP.NE.U32.AND P1, PT, R11, 0x1, PT ;  /* 0x000000010b00780c */ /* 0x000fe40003f25070 */
[----:B------:R-:W-:Y:S01]  /*0df0*/  ISETP.NE.U32.AND P2, PT, R13, 0x1, PT ;  /* 0x000000010d00780c */ /* 0x000fe20003f45070 */
[----:B-1----:R0:W1:Y:S01]  /*0e00*/  SHFL.IDX PT, R37, R5, R6, 0x1f ;  /* 0x00001f0605257589 */ /* 0x00206200000e0000 */
[----:B------:R-:W-:-:S05]  /*0e10*/  SHF.R.U32.HI R8, RZ, 0x2, R3 ;  /* 0x00000002ff087819 */ /* 0x000fca0000011603 */
[----:B------:R-:W-:Y:S06]  /*0e20*/  @P0 BRA `(.L_x_3153) ;  /* 0x0000000000140947 */ /* 0x000fec0003800000 */
[----:B0-----:R-:W0:Y:S01]  /*0e30*/  POPC R5, R15 ;  /* 0x0000000f00057309 */ /* 0x001e220000000000 */
[----:B------:R-:W-:-:S05]  /*0e40*/  LOP3.LUT R4, R4, 0xff, RZ, 0xc0, !PT ;  /* 0x000000ff04047812 */ /* 0x000fca00078ec0ff */
[----:B------:R-:W-:-:S05]  /*0e50*/  IMAD.IADD R4, R7, 0x1, R4 ;  /* 0x0000000107047824 */ /* 0x000fca00078e0204 */
[----:B------:R-:W-:-:S05]  /*0e60*/  LEA R4, R4, UR5, 0x2 ;  /* 0x0000000504047c11 */ /* 0x000fca000f8e10ff */
[----:B0-----:R2:W3:Y:S02]  /*0e70*/  ATOMS.ADD R5, [R4], R5 ;  /* 0x000000050405738c */ /* 0x0014e40000000000 */
.L_x_3153:
[----:B------:R-:W-:Y:S05]  /*0e80*/  BSYNC.RECONVERGENT B0 ;  /* 0x0000000000007941 */ /* 0x000fea0003800200 */
.L_x_3152:
[----:B------:R-:W-:Y:S01]  /*0e90*/  LOP3.LUT R8, R8, 0x1, RZ, 0xc0, !PT ;  /* 0x0000000108087812 */ /* 0x000fe200078ec0ff */
[----:B------:R-:W-:Y:S01]  /*0ea0*/  VIADD R13, R13, 0xffffffff ;  /* 0xffffffff0d0d7836 */ /* 0x000fe20000000000 */
[----:B--2---:R-:W-:Y:S01]  /*0eb0*/  VOTE.ANY R4, PT, !P2 ;  /* 0x0000000000047806 */ /* 0x004fe200050e0100 */
[----:B------:R-:W-:Y:S01]  /*0ec0*/  VIADD R11, R11, 0xffffffff ;  /* 0xffffffff0b0b7836 */ /* 0x000fe20000000000 */
[----:B0-----:R-:W-:Y:S01]  /*0ed0*/  SHF.R.U32.HI R6, RZ, 0x3, R3 ;  /* 0x00000003ff067819 */ /* 0x001fe20000011603 */
[C---:B------:R-:W-:Y:S01]  /*0ee0*/  VIADD R9, R8.reuse, 0xffffffff ;  /* 0xffffffff08097836 */ /* 0x040fe20000000000 */
[----:B------:R-:W-:Y:S01]  /*0ef0*/  ISETP.NE.U32.AND P0, PT, R8, 0x1, PT ;  /* 0x000000010800780c */ /* 0x000fe20003f05070 */
[----:B------:R-:W-:Y:S01]  /*0f00*/  BSSY.RECONVERGENT B0, `(.L_x_3154) ;  /* 0x0000034000007945 */ /* 0x000fe20003800200 */
[----:B------:R-:W-:Y:S02]  /*0f10*/  LOP3.LUT R13, R4, R13, RZ, 0x3c, !PT ;  /* 0x0000000d040d7212 */ /* 0x000fe400078e3cff */
[----:B------:R-:W-:-:S02]  /*0f20*/  LOP3.LUT R10, R6, 0x1, RZ, 0xc0, !PT ;  /* 0x00000001060a7812 */ /* 0x000fc400078ec0ff */
[----:B------:R-:W-:Y:S02]  /*0f30*/  VOTE.ANY R4, PT, !P1 ;  /* 0x0000000000047806 */ /* 0x000fe400048e0100 */
[----:B------:R-:W-:Y:S02]  /*0f40*/  SHF.R.U32.HI R6, RZ, 0x4, R3 ;  /* 0x00000004ff067819 */ /* 0x000fe40000011603 */
[----:B------:R-:W-:Y:S02]  /*0f50*/  ISETP.NE.U32.AND P1, PT, R10, 0x1, PT ;  /* 0x000000010a00780c */ /* 0x000fe40003f25070 */
[----:B------:R-:W-:Y:S02]  /*0f60*/  LOP3.LUT R4, R13, R4, R11, 0x60, !PT ;  /* 0x000000040d047212 */ /* 0x000fe400078e600b */
[----:B------:R-:W-:Y:S02]  /*0f70*/  LOP3.LUT R11, R6, 0x1, RZ, 0xc0, !PT ;  /* 0x00000001060b7812 */ /* 0x000fe400078ec0ff */
[----:B------:R-:W-:-:S02]  /*0f80*/  VOTE.ANY R6, PT, !P0 ;  /* 0x0000000000067806 */ /* 0x000fc400040e0100 */
[----:B------:R-:W-:Y:S02]  /*0f90*/  SHF.R.U32.HI R8, RZ, 0x5, R3 ;  /* 0x00000005ff087819 */ /* 0x000fe40000011603 */
[C---:B------:R-:W-:Y:S01]  /*0fa0*/  ISETP.NE.U32.AND P0, PT, R11.reuse, 0x1, PT ;  /* 0x000000010b00780c */ /* 0x040fe20003f05070 */
[----:B------:R-:W-:Y:S01]  /*0fb0*/  VIADD R11, R11, 0xffffffff ;  /* 0xffffffff0b0b7836 */ /* 0x000fe20000000000 */
[----:B------:R-:W-:Y:S01]  /*0fc0*/  LOP3.LUT R4, R4, R6, R9, 0x60, !PT ;  /* 0x0000000604047212 */ /* 0x000fe200078e6009 */
[----:B------:R-:W-:Y:S01]  /*0fd0*/  VIADD R9, R10, 0xffffffff ;  /* 0xffffffff0a097836 */ /* 0x000fe20000000000 */
[----:B------:R-:W-:Y:S02]  /*0fe0*/  LOP3.LUT R8, R8, 0x1, RZ, 0xc0, !PT ;  /* 0x0000000108087812 */ /* 0x000fe400078ec0ff */
[----:B------:R-:W-:Y:S02]  /*0ff0*/  SHF.R.U32.HI R10, RZ, 0x6, R3 ;  /* 0x00000006ff0a7819 */ /* 0x000fe40000011603 */
[----:B------:R-:W-:-:S02]  /*1000*/  VOTE.ANY R6, PT, !P1 ;  /* 0x0000000000067806 */ /* 0x000fc400048e0100 */
[----:B------:R-:W-:Y:S02]  /*1010*/  ISETP.NE.U32.AND P1, PT, R8, 0x1, PT ;  /* 0x000000010800780c */ /* 0x000fe40003f25070 */
[----:B------:R-:W-:Y:S02]  /*1020*/  LOP3.LUT R10, R10, 0x1, RZ, 0xc0, !PT ;  /* 0x000000010a0a7812 */ /* 0x000fe400078ec0ff */
[----:B------:R-:W-:Y:S02]  /*1030*/  LOP3.LUT R4, R4, R6, R9, 0x60, !PT ;  /* 0x0000000604047212 */ /* 0x000fe400078e6009 */
[----:B------:R-:W-:Y:S02]  /*1040*/  SHF.R.U32.HI R9, RZ, 0x7, R3 ;  /* 0x00000007ff097819 */ /* 0x000fe40000011603 */
[----:B------:R-:W-:Y:S02]  /*1050*/  VOTE.ANY R6, PT, !P0 ;  /* 0x0000000000067806 */ /* 0x000fe400040e0100 */
[----:B------:R-:W-:-:S02]  /*1060*/  ISETP.NE.U32.AND P0, PT, R10, 0x1, PT ;  /* 0x000000010a00780c */ /* 0x000fc40003f05070 */
[----:B------:R-:W-:Y:S01]  /*1070*/  LOP3.LUT R12, R9, 0x1, RZ, 0xc0, !PT ;  /* 0x00000001090c7812 */ /* 0x000fe200078ec0ff */
[----:B------:R-:W-:Y:S01]  /*1080*/  VIADD R9, R8, 0xffffffff ;  /* 0xffffffff08097836 */ /* 0x000fe20000000000 */
[----:B------:R-:W-:Y:S02]  /*1090*/  LOP3.LUT R4, R4, R6, R11, 0x60, !PT ;  /* 0x0000000604047212 */ /* 0x000fe400078e600b */
[----:B------:R-:W-:Y:S01]  /*10a0*/  ISETP.NE.U32.AND P2, PT, R12, 0x1, PT ;  /* 0x000000010c00780c */ /* 0x000fe20003f45070 */
[----:B------:R-:W0:Y:S01]  /*10b0*/  BREV R6, R15 ;  /* 0x0000000f00067301 */ /* 0x000e220000000000 */
[----:B------:R-:W-:-:S04]  /*10c0*/  VOTE.ANY R8, PT, !P1 ;  /* 0x0000000000087806 */ /* 0x000fc800048e0100 */
[----:B------:R-:W-:Y:S01]  /*10d0*/  LOP3.LUT R8, R4, R8, R9, 0x60, !PT ;  /* 0x0000000804087212 */ /* 0x000fe200078e6009 */
[----:B------:R-:W-:Y:S01]  /*10e0*/  VIADD R9, R10, 0xffffffff ;  /* 0xffffffff0a097836 */ /* 0x000fe20000000000 */
[----:B------:R-:W-:Y:S02]  /*10f0*/  VOTE.ANY R10, PT, !P0 ;  /* 0x00000000000a7806 */ /* 0x000fe400040e0100 */
[----:B------:R-:W-:Y:S02]  /*1100*/  SHF.R.U32.HI R4, RZ, UR4, R33 ;  /* 0x00000004ff047c19 */ /* 0x000fe40008011621 */
[----:B------:R-:W-:Y:S01]  /*1110*/  LOP3.LUT R8, R8, R10, R9, 0x60, !PT ;  /* 0x0000000a08087212 */ /* 0x000fe200078e6009 */
[----:B------:R-:W-:Y:S01]  /*1120*/  VIADD R9, R12, 0xffffffff ;  /* 0xffffffff0c097836 */ /* 0x000fe20000000000 */
[----:B------:R-:W-:Y:S01]  /*1130*/  VOTE.ANY R10, PT, !P2 ;  /* 0x00000000000a7806 */ /* 0x000fe200050e0100 */
[----:B0-----:R-:W3:Y:S01]  /*1140*/  FLO.U32.SH R6, R6 ;  /* 0x0000000600067300 */ /* 0x001ee200000e0400 */
[----:B------:R-:W-:-:S02]  /*1150*/  SHF.R.U32.HI R13, RZ, 0x1, R4 ;  /* 0x00000001ff0d7819 */ /* 0x000fc40000011604 */
[----:B------:R-:W-:Y:S02]  /*1160*/  LOP3.LUT R15, R8, R10, R9, 0x60, !PT ;  /* 0x0000000a080f7212 */ /* 0x000fe400078e6009 */
[----:B------:R-:W-:Y:S02]  /*1170*/  LOP3.LUT R11, R4, 0x1, RZ, 0xc0, !PT ;  /* 0x00000001040b7812 */ /* 0x000fe400078ec0ff */
[----:B------:R-:W-:Y:S02]  /*1180*/  LOP3.LUT P0, R39, R0, RZ, R15, 0xa0, !PT ;  /* 0x000000ff00277212 */ /* 0x000fe4000780a00f */
[----:B------:R-:W-:Y:S02]  /*1190*/  LOP3.LUT R13, R13, 0x1, RZ, 0xc0, !PT ;  /* 0x000000010d0d7812 */ /* 0x000fe400078ec0ff */
[----:B------:R-:W-:Y:S02]  /*11a0*/  ISETP.NE.U32.AND P1, PT, R11, 0x1, PT ;  /* 0x000000010b00780c */ /* 0x000fe40003f25070 */
[----:B------:R-:W-:Y:S01]  /*11b0*/  ISETP.NE.U32.AND P2, PT, R13, 0x1, PT ;  /* 0x000000010d00780c */ /* 0x000fe20003f45070 */
[----:B---3--:R0:W2:Y:S01]  /*11c0*/  SHFL.IDX PT, R38, R5, R6, 0x1f ;  /* 0x00001f0605267589 */ /* 0x0080a200000e0000 */
[----:B------:R-:W-:-:S05]  /*11d0*/  SHF.R.U32.HI R8, RZ, 0x2, R4 ;  /* 0x00000002ff087819 */ /* 0x000fca0000011604 */
[----:B------:R-:W-:Y:S06]  /*11e0*/  @P0 BRA `(.L_x_3155) ;  /* 0x0000000000140947 */ /* 0x000fec0003800000 */
[----:B0-----:R-:W0:Y:S01]  /*11f0*/  POPC R5, R15 ;  /* 0x0000000f00057309 */ /* 0x001e220000000000 */
[----:B------:R-:W-:-:S05]  /*1200*/  LOP3.LUT R6, R3, 0xff, RZ, 0xc0, !PT ;  /* 0x000000ff03067812 */ /* 0x000fca00078ec0ff */
[----:B------:R-:W-:-:S05]  /*1210*/  IMAD.IADD R6, R7, 0x1, R6 ;  /* 0x0000000107067824 */ /* 0x000fca00078e0206 */
[----:B------:R-:W-:-:S05]  /*1220*/  LEA R6, R6, UR5, 0x2 ;  /* 0x0000000506067c11 */ /* 0x000fca000f8e10ff */
[----:B0-----:R3:W4:Y:S02]  /*1230*/  ATOMS.ADD R5, [R6], R5 ;  /* 0x000000050605738c */ /* 0x0017240000000000 */
.L_x_3155:
[----:B------:R-:W-:Y:S05]  /*1240*/  BSYNC.RECONVERGENT B0 ;  /* 0x0000000000007941 */ /* 0x000fea0003800200 */
.L_x_3154:
[----:B------:R-:W-:Y:S01]  /*1250*/  LOP3.LUT R8, R8, 0x1, RZ, 0xc0, !PT ;  /* 0x0000000108087812 */ /* 0x000fe200078ec0ff */
[----:B------:R-:W-:Y:S01]  /*1260*/  VIADD R13, R13, 0xffffffff ;  /* 0xffffffff0d0d7836 */ /* 0x000fe20000000000 */
[----:B------:R-:W-:Y:S01]  /*1270*/  SHF.R.U32.HI R3, RZ, 0x3, R4 ;  /* 0x00000003ff037819 */ /* 0x000fe20000011604 */
[----:B------:R-:W-:Y:S01]  /*1280*/  VIADD R11, R11, 0xffffffff ;  /* 0xffffffff0b0b7836 */ /* 0x000fe20000000000 */
[----:B------:R-:W-:Y:S01]  /*1290*/  ISETP.NE.U32.AND P0, PT, R8, 0x1, PT ;  /* 0x000000010800780c */ /* 0x000fe20003f05070 */
[----:B------:R-:W-:Y:S01]  /*12a0*/  BSSY.RECONVERGENT B0, `(.L_x_3156) ;  /* 0x0000036000007945 */ /* 0x000fe20003800200 */
[----:B0--3--:R-:W-:Y:S02]  /*12b0*/  VOTE.ANY R6, PT, !P2 ;  /* 0x0000000000067806 */ /* 0x009fe400050e0100 */
[----:B------:R-:W-:Y:S02]  /*12c0*/  LOP3.LUT R9, R3, 0x1, RZ, 0xc0, !PT ;  /* 0x0000000103097812 */ /* 0x000fe400078ec0ff */
[----:B------:R-:W-:-:S02]  /*12d0*/  LOP3.LUT R13, R6, R13, RZ, 0x3c, !PT ;  /* 0x0000000d060d7212 */ /* 0x000fc400078e3cff */
[----:B------:R-:W-:Y:S02]  /*12e0*/  SHF.R.U32.HI R3, RZ, 0x4, R4 ;  /* 0x00000004ff037819 */ /* 0x000fe40000011604 */
[----:B------:R-:W-:Y:S02]  /*12f0*/  VOTE.ANY R6, PT, !P1 ;  /* 0x0000000000067806 */ /* 0x000fe400048e0100 */
[----:B------:R-:W-:Y:S02]  /*1300*/  ISETP.NE.U32.AND P1, PT, R9, 0x1, PT ;  /* 0x000000010900780c */ /* 0x000fe40003f25070 */
[----:B------:R-:W-:Y:S01]  /*1310*/  LOP3.LUT R10, R3, 0x1, RZ, 0xc0, !PT ;  /* 0x00000001030a7812 */ /* 0x000fe200078ec0ff */
[----:B------:R-:W-:Y:S01]  /*1320*/  VIADD R3, R8, 0xffffffff ;  /* 0xffffffff08037836 */ /* 0x000fe20000000000 */
[----:B------:R-:W-:Y:S02]  /*1330*/  LOP3.LUT R6, R13, R6, R11, 0x60, !PT ;  /* 0x000000060d067212 */ /* 0x000fe400078e600b */
[----:B------:R-:W-:-:S02]  /*1340*/  VOTE.ANY R8, PT, !P0 ;  /* 0x0000000000087806 */ /* 0x000fc400040e0100 */
[--C-:B------:R-:W-:Y:S02]  /*1350*/  SHF.R.U32.HI R11, RZ, 0x5, R4.reuse ;  /* 0x00000005ff0b7819 */ /* 0x100fe40000011604 */
        /* <DEDUP_REMOVED lines=26> */
[----:B0-----:R-:W4:Y:S01]  /*1500*/  FLO.U32.SH R6, R6 ;  /* 0x0000000600067300 */ /* 0x001f2200000e0400 */
[----:B------:R-:W-:-:S02]  /*1510*/  SHF.R.U32.HI R12, RZ, 0x1, R3 ;  /* 0x00000001ff0c7819 */ /* 0x000fc40000011603 */
[----:B------:R-:W-:Y:S02]  /*1520*/  LOP3.LUT R9, R9, R10, R8, 0x60, !PT ;  /* 0x0000000a09097212 */ /* 0x000fe400078e6008 */
[----:B------:R-:W-:Y:S02]  /*1530*/  LOP3.LUT R11, R3, 0x1, RZ, 0xc0, !PT ;  /* 0x00000001030b7812 */ /* 0x000fe400078ec0ff */
[----:B------:R-:W-:Y:S02]  /*1540*/  LOP3.LUT P0, R42, R0, RZ, R9, 0xa0, !PT ;  /* 0x000000ff002a7212 */ /* 0x000fe4000780a009 */
[----:B------:R-:W-:Y:S02]  /*1550*/  LOP3.LUT R12, R12, 0x1, RZ, 0xc0, !PT ;  /* 0x000000010c0c7812 */ /* 0x000fe400078ec0ff */
[----:B------:R-:W-:Y:S02]  /*1560*/  ISETP.NE.U32.AND P1, PT, R11, 0x1, PT ;  /* 0x000000010b00780c */ /* 0x000fe40003f25070 */
[----:B------:R-:W-:Y:S01]  /*1570*/  ISETP.NE.U32.AND P2, PT, R12, 0x1, PT ;  /* 0x000000010c00780c */ /* 0x000fe20003f45070 */
[----:B----4-:R0:W3:Y:S01]  /*1580*/  SHFL.IDX PT, R52, R5, R6, 0x1f ;  /* 0x00001f0605347589 */ /* 0x0100e200000e0000 */
[----:B------:R-:W-:-:S05]  /*1590*/  SHF.R.U32.HI R8, RZ, 0x2, R3 ;  /* 0x00000002ff087819 */ /* 0x000fca0000011603 */
[----:B------:R-:W-:Y:S06]  /*15a0*/  @P0 BRA `(.L_x_3157) ;  /* 0x0000000000140947 */ /* 0x000fec0003800000 */
[----:B0-----:R-:W0:Y:S01]  /*15b0*/  POPC R5, R9 ;  /* 0x0000000900057309 */ /* 0x001e220000000000 */
[----:B------:R-:W-:-:S05]  /*15c0*/  LOP3.LUT R4, R4, 0xff, RZ, 0xc0, !PT ;  /* 0x000000ff04047812 */ /* 0x000fca00078ec0ff */
[----:B------:R-:W-:-:S05]  /*15d0*/  IMAD.IADD R4, R7, 0x1, R4 ;  /* 0x0000000107047824 */ /* 0x000fca00078e0204 */
[----:B------:R-:W-:-:S05]  /*15e0*/  LEA R4, R4, UR5, 0x2 ;  /* 0x0000000504047c11 */ /* 0x000fca000f8e10ff */
[----:B0-----:R4:W0:Y:S02]  /*15f0*/  ATOMS.ADD R5, [R4], R5 ;  /* 0x000000050405738c */ /* 0x0018240000000000 */
.L_x_3157:
[----:B------:R-:W-:Y:S05]  /*1600*/  BSYNC.RECONVERGENT B0 ;  /* 0x0000000000007941 */ /* 0x000fea0003800200 */
.L_x_3156:
[----:B------:R-:W-:Y:S01]  /*1610*/  LOP3.LUT R8, R8, 0x1, RZ, 0xc0, !PT ;  /* 0x0000000108087812 */ /* 0x000fe200078ec0ff */
[----:B------:R-:W-:Y:S01]  /*1620*/  VIADD R12, R12, 0xffffffff ;  /* 0xffffffff0c0c7836 */ /* 0x000fe20000000000 */
[----:B----4-:R-:W-:Y:S01]  /*1630*/  SHF.R.U32.HI R4, RZ, 0x3, R3 ;  /* 0x00000003ff047819 */ /* 0x010fe20000011603 */
[----:B------:R-:W-:Y:S01]  /*1640*/  VIADD R11, R11, 0xffffffff ;  /* 0xffffffff0b0b7836 */ /* 0x000fe20000000000 */
[----:B------:R-:W-:Y:S01]  /*1650*/  ISETP.NE.U32.AND P0, PT, R8, 0x1, PT ;  /* 0x000000010800780c */ /* 0x000fe20003f05070 */
[----:B------:R-:W-:Y:S01]  /*1660*/  BSSY.RECONVERGENT B0, `(.L_x_3158) ;  /* 0x0000036000007945 */ /* 0x000fe20003800200 */
[----:B------:R-:W-:Y:S02]  /*1670*/  VOTE.ANY R13, PT, !P2 ;  /* 0x00000000000d7806 */ /* 0x000fe400050e0100 */
[----:B------:R-:W-:Y:S02]  /*1680*/  LOP3.LUT R10, R4, 0x1, RZ, 0xc0, !PT ;  /* 0x00000001040a7812 */ /* 0x000fe400078ec0ff */
[----:B------:R-:W-:-:S02]  /*1690*/  LOP3.LUT R12, R13, R12, RZ, 0x3c, !PT ;  /* 0x0000000c0d0c7212 */ /* 0x000fc400078e3cff */
[----:B------:R-:W-:Y:S02]  /*16a0*/  VOTE.ANY R4, PT, !P1 ;  /* 0x0000000000047806 */ /* 0x000fe400048e0100 */
[----:B0-----:R-:W-:Y:S02]  /*16b0*/  SHF.R.U32.HI R6, RZ, 0x4, R3 ;  /* 0x00000004ff067819 */ /* 0x001fe40000011603 */
[----:B------:R-:W-:Y:S02]  /*16c0*/  ISETP.NE.U32.AND P1, PT, R10, 0x1, PT ;  /* 0x000000010a00780c */ /* 0x000fe40003f25070 */
[----:B------:R-:W-:Y:S01]  /*16d0*/  LOP3.LUT R4, R12, R4, R11, 0x60, !PT ;  /* 0x000000040c047212 */ /* 0x000fe200078e600b */
[----:B------:R-:W-:Y:S01]  /*16e0*/  VIADD R11, R8, 0xffffffff ;  /* 0xffffffff080b7836 */ /* 0x000fe20000000000 */
[----:B------:R-:W-:Y:S02]  /*16f0*/  LOP3.LUT R12, R6, 0x1, RZ, 0xc0, !PT ;  /* 0x00000001060c7812 */ /* 0x000fe400078ec0ff */
        /* <DEDUP_REMOVED lines=8> */
[----:B------:R-:W-:Y:S02]  /*1780*/  ISETP.NE.U32.AND P1, PT, R8, 0x1, PT ;  /* 0x000000010800780c */ /* 0x000fe40003f25070 */
[----:B------:R-:W-:Y:S02]  /*1790*/  LOP3.LUT R10, R10, 0x1, RZ, 0xc0, !PT ;  /* 0x000000010a0a7812 */ /* 0x000fe400078ec0ff */
[----:B------:R-:W-:Y:S02]  /*17a0*/  SHF.R.U32.HI R13, RZ, 0x7, R3 ;  /* 0x00000007ff0d7819 */ /* 0x000fe40000011603 */
[----:B------:R-:W-:Y:S01]  /*17b0*/  LOP3.LUT R4, R4, R6, R11, 0x60, !PT ;  /* 0x0000000604047212 */ /* 0x000fe200078e600b */
[----:B------:R-:W-:Y:S01]  /*17c0*/  VIADD R11, R12, 0xffffffff ;  /* 0xffffffff0c0b7836 */ /* 0x000fe20000000000 */
[----:B------:R-:W-:Y:S02]  /*17d0*/  VOTE.ANY R6, PT, !P0 ;  /* 0x0000000000067806 */ /* 0x000fe400040e0100 */
[----:B------:R-:W-:-:S02]  /*17e0*/  ISETP.NE.U32.AND P0, PT, R10, 0x1, PT ;  /* 0x000000010a00780c */ /* 0x000fc40003f05070 */
[----:B------:R-:W-:Y:S02]  /*17f0*/  LOP3.LUT R13, R13, 0x1, RZ, 0xc0, !PT ;  /* 0x000000010d0d7812 */ /* 0x000fe400078ec0ff */
[----:B------:R-:W-:Y:S01]  /*1800*/  LOP3.LUT R4, R4, R6, R11, 0x60, !PT ;  /* 0x0000000604047212 */ /* 0x000fe200078e600b */
[----:B------:R-:W-:Y:S01]  /*1810*/  VIADD R11, R8, 0xffffffff ;  /* 0xffffffff080b7836 */ /* 0x000fe20000000000 */
[C---:B------:R-:W-:Y:S01]  /*1820*/  ISETP.NE.U32.AND P2, PT, R13.reuse, 0x1, PT ;  /* 0x000000010d00780c */ /* 0x040fe20003f45070 */
[----:B------:R-:W0:Y:S01]  /*1830*/  BREV R6, R9 ;  /* 0x0000000900067301 */ /* 0x000e220000000000 */
[----:B------:R-:W-:Y:S01]  /*1840*/  VOTE.ANY R8, PT, !P1 ;  /* 0x0000000000087806 */ /* 0x000fe200048e0100 */
[----:B------:R-:W-:-:S03]  /*1850*/  VIADD R13, R13, 0xffffffff ;  /* 0xffffffff0d0d7836 */ /* 0x000fc60000000000 */
[----:B------:R-:W-:Y:S01]  /*1860*/  LOP3.LUT R8, R4, R8, R11, 0x60, !PT ;  /* 0x0000000804087212 */ /* 0x000fe200078e600b */
[----:B------:R-:W-:Y:S01]  /*1870*/  VIADD R11, R10, 0xffffffff ;  /* 0xffffffff0a0b7836 */ /* 0x000fe20000000000 */
[----:B------:R-:W-:Y:S02]  /*1880*/  VOTE.ANY R10, PT, !P0 ;  /* 0x00000000000a7806 */ /* 0x000fe400040e0100 */
[----:B------:R-:W-:Y:S02]  /*1890*/  SHF.R.U32.HI R4, RZ, UR4, R31 ;  /* 0x00000004ff047c19 */ /* 0x000fe4000801161f */
[----:B------:R-:W-:Y:S02]  /*18a0*/  LOP3.LUT R8, R8, R10, R11, 0x60, !PT ;  /* 0x0000000a08087212 */ /* 0x000fe400078e600b */
[----:B------:R-:W-:Y:S01]  /*18b0*/  VOTE.ANY R10, PT, !P2 ;  /* 0x00000000000a7806 */ /* 0x000fe200050e0100 */
[----:B0-----:R-:W0:Y:S01]  /*18c0*/  FLO.U32.SH R6, R6 ;  /* 0x0000000600067300 */ /* 0x001e2200000e0400 */
[----:B------:R-:W-:-:S02]  /*18d0*/  SHF.R.U32.HI R12, RZ, 0x1, R4 ;  /* 0x00000001ff0c7819 */ /* 0x000fc40000011604 */
[----:B------:R-:W-:Y:S02]  /*18e0*/  LOP3.LUT R9, R8, R10, R13, 0x60, !PT ;  /* 0x0000000a08097212 */ /* 0x000fe400078e600d */
[----:B------:R-:W-:Y:S02]  /*18f0*/  LOP3.LUT R11, R4, 0x1, RZ, 0xc0, !PT ;  /* 0x00000001040b7812 */ /* 0x000fe400078ec0ff */
[----:B------:R-:W-:Y:S02]  /*1900*/  LOP3.LUT P0, R41, R0, RZ, R9, 0xa0, !PT ;  /* 0x000000ff00297212 */ /* 0x000fe4000780a009 */
[----:B------:R-:W-:Y:S02]  /*1910*/  LOP3.LUT R12, R12, 0x1, RZ, 0xc0, !PT ;  /* 0x000000010c0c7812 */ /* 0x000fe400078ec0ff */
[----:B------:R-:W-:Y:S02]  /*1920*/  ISETP.NE.U32.AND P1, PT, R11, 0x1, PT ;  /* 0x000000010b00780c */ /* 0x000fe40003f25070 */
[----:B------:R-:W-:Y:S01]  /*1930*/  ISETP.NE.U32.AND P2, PT, R12, 0x1, PT ;  /* 0x000000010c00780c */ /* 0x000fe20003f45070 */
[----:B0-----:R0:W4:Y:S01]  /*1940*/  SHFL.IDX PT, R53, R5, R6, 0x1f ;  /* 0x00001f0605357589 */ /* 0x00112200000e0000 */
[----:B------:R-:W-:-:S05]  /*1950*/  SHF.R.U32.HI R8, RZ, 0x2, R4 ;  /* 0x00000002ff087819 */ /* 0x000fca0000011604 */
[----:B------:R-:W-:Y:S06]  /*1960*/  @P0 BRA `(.L_x_3159) ;  /* 0x0000000000140947 */ /* 0x000fec0003800000 */
[----:B0-----:R-:W0:Y:S01]  /*1970*/  POPC R5, R9 ;  /* 0x0000000900057309 */ /* 0x001e220000000000 */
[----:B------:R-:W-:-:S05]  /*1980*/  LOP3.LUT R6, R3, 0xff, RZ, 0xc0, !PT ;  /* 0x000000ff03067812 */ /* 0x000fca00078ec0ff */
[----:B------:R-:W-:-:S05]  /*1990*/  IMAD.IADD R6, R7, 0x1, R6 ;  /* 0x0000000107067824 */ /* 0x000fca00078e0206 */
[----:B------:R-:W-:-:S05]  /*19a0*/  LEA R6, R6, UR5, 0x2 ;  /* 0x0000000506067c11 */ /* 0x000fca000f8e10ff */
[----:B0-----:R0:W0:Y:S02]  /*19b0*/  ATOMS.ADD R5, [R6], R5 ;  /* 0x000000050605738c */ /* 0x0010240000000000 */
.L_x_3159:
[----:B------:R-:W-:Y:S05]  /*19c0*/  BSYNC.RECONVERGENT B0 ;  /* 0x0000000000007941 */ /* 0x000fea0003800200 */
.L_x_3158:
[----:B------:R-:W-:Y:S01]  /*19d0*/  LOP3.LUT R8, R8, 0x1, RZ, 0xc0, !PT ;  /* 0x0000000108087812 */ /* 0x000fe200078ec0ff */
[----:B------:R-:W-:Y:S01]  /*19e0*/  VIADD R12, R12, 0xffffffff ;  /* 0xffffffff0c0c7836 */ /* 0x000fe20000000000 */
[----:B------:R-:W-:Y:S01]  /*19f0*/  VOTE.ANY R3, PT, !P2 ;  /* 0x0000000000037806 */ /* 0x000fe200050e0100 */
[----:B------:R-:W-:Y:S01]  /*1a00*/  VIADD R11, R11, 0xffffffff ;  /* 0xffffffff0b0b7836 */ /* 0x000fe20000000000 */
[C---:B------:R-:W-:Y:S01]  /*1a10*/  ISETP.NE.U32.AND P0, PT, R8.reuse, 0x1, PT ;  /* 0x000000010800780c */ /* 0x040fe20003f05070 */
[----:B------:R-:W-:Y:S01]  /*1a20*/  VIADD R8, R8, 0xffffffff ;  /* 0xffffffff08087836 */ /* 0x000fe20000000000 */
[----:B0-----:R-:W-:Y:S01]  /*1a30*/  SHF.R.U32.HI R6, RZ, 0x3, R4 ;  /* 0x00000003ff067819 */ /* 0x001fe20000011604 */
[----:B------:R-:W-:Y:S01]  /*1a40*/  BSSY.RECONVERGENT B0, `(.L_x_3160) ;  /* 0x0000034000007945 */ /* 0x000fe20003800200 */
        /* <DEDUP_REMOVED lines=9> */
[C---:B------:R-:W-:Y:S01]  /*1ae0*/  ISETP.NE.U32.AND P0, PT, R12.reuse, 0x1, PT ;  /* 0x000000010c00780c */ /* 0x040fe20003f05070 */
[----:B------:R-:W-:Y:S01]  /*1af0*/  VIADD R12, R12, 0xffffffff ;  /* 0xffffffff0c0c7836 */ /* 0x000fe20000000000 */
[----:B------:R-:W-:Y:S02]  /*1b00*/  SHF.R.U32.HI R11, RZ, 0x5, R4 ;  /* 0x00000005ff0b7819 */ /* 0x000fe40000011604 */
[----:B------:R-:W-:Y:S02]  /*1b10*/  LOP3.LUT R3, R3, R6, R8, 0x60, !PT ;  /* 0x0000000603037212 */ /* 0x000fe400078e6008 */
[----:B------:R-:W-:Y:S02]  /*1b20*/  LOP3.LUT R11, R11, 0x1, RZ, 0xc0, !PT ;  /* 0x000000010b0b7812 */ /* 0x000fe400078ec0ff */
[----:B------:R-:W-:Y:S02]  /*1b30*/  SHF.R.U32.HI R8, RZ, 0x6, R4 ;  /* 0x00000006ff087819 */ /* 0x000fe40000011604 */
[----:B------:R-:W-:-:S02]  /*1b40*/  VOTE.ANY R6, PT, !P1 ;  /* 0x0000000000067806 */ /* 0x000fc400048e0100 */
[----:B------:R-:W-:Y:S02]  /*1b50*/  ISETP.NE.U32.AND P1, PT, R11, 0x1, PT ;  /* 0x000000010b00780c */ /* 0x000fe40003f25070 */
[----:B------:R-:W-:Y:S02]  /*1b60*/  LOP3.LUT R13, R8, 0x1, RZ, 0xc0, !PT ;  /* 0x00000001080d7812 */ /* 0x000fe400078ec0ff */
[----:B------:R-:W-:Y:S02]  /*1b70*/  SHF.R.U32.HI R8, RZ, 0x7, R4 ;  /* 0x00000007ff087819 */ /* 0x000fe40000011604 */
[----:B------:R-:W-:Y:S02]  /*1b80*/  LOP3.LUT R3, R3, R6, R10, 0x60, !PT ;  /* 0x0000000603037212 */ /* 0x000fe400078e600a */
[----:B------:R-:W-:Y:S02]  /*1b90*/  VOTE.ANY R6, PT, !P0 ;  /* 0x0000000000067806 */ /* 0x000fe400040e0100 */
[C---:B------:R-:W-:Y:S01]  /*1ba0*/  ISETP.NE.U32.AND P0, PT, R13.reuse, 0x1, PT ;  /* 0x000000010d00780c */ /* 0x040fe20003f05070 */
[----:B------:R-:W-:Y:S01]  /*1bb0*/  VIADD R13, R13, 0xffffffff ;  /* 0xffffffff0d0d7836 */ /* 0x000fe20000000000 */
[----:B------:R-:W-:Y:S01]  /*1bc0*/  LOP3.LUT R14, R8, 0x1, RZ, 0xc0, !PT ;  /* 0x00000001080e7812 */ /* 0x000fe200078ec0ff */
[----:B------:R-:W-:Y:S01]  /*1bd0*/  VIADD R8, R11, 0xffffffff ;  /* 0xffffffff0b087836 */ /* 0x000fe20000000000 */
[----:B------:R-:W-:-:S02]  /*1be0*/  LOP3.LUT R3, R3, R6, R12, 0x60, !PT ;  /* 0x0000000603037212 */ /* 0x000fc400078e600c */
[C---:B------:R-:W-:Y:S01]  /*1bf0*/  ISETP.NE.U32.AND P2, PT, R14.reuse, 0x1, PT ;  /* 0x000000010e00780c */ /* 0x040fe20003f45070 */
[----:B------:R-:W0:Y:S01]  /*1c00*/  BREV R6, R9 ;  /* 0x0000000900067301 */ /* 0x000e220000000000 */
[----:B------:R-:W-:Y:S01]  /*1c10*/  VOTE.ANY R10, PT, !P1 ;  /* 0x00000000000a7806 */ /* 0x000fe200048e0100 */
[----:B------:R-:W-:-:S03]  /*1c20*/  VIADD R11, R14, 0xffffffff ;  /* 0xffffffff0e0b7836 */ /* 0x000fc60000000000 */
[----:B------:R-:W-:Y:S02]  /*1c30*/  LOP3.LUT R8, R3, R10, R8, 0x60, !PT ;  /* 0x0000000a03087212 */ /* 0x000fe400078e6008 */
        /* <DEDUP_REMOVED lines=12> */
[----:B0-----:R0:W0:Y:S01]  /*1d00*/  SHFL.IDX PT, R50, R5, R6, 0x1f ;  /* 0x00001f0605327589 */ /* 0x00102200000e0000 */
[----:B------:R-:W-:-:S05]  /*1d10*/  SHF.R.U32.HI R8, RZ, 0x2, R3 ;  /* 0x00000002ff087819 */ /* 0x000fca0000011603 */
[----:B------:R-:W-:Y:S06]  /*1d20*/  @P0 BRA `(.L_x_3161) ;  /* 0x0000000000140947 */ /* 0x000fec0003800000 */
[----:B0-----:R-:W0:Y:S01]  /*1d30*/  POPC R5, R9 ;  /* 0x0000000900057309 */ /* 0x001e220000000000 */
[----:B------:R-:W-:-:S05]  /*1d40*/  LOP3.LUT R4, R4, 0xff, RZ, 0xc0, !PT ;  /* 0x000000ff04047812 */ /* 0x000fca00078ec0ff */
[----:B------:R-:W-:-:S05]  /*1d50*/  IMAD.IADD R4, R7, 0x1, R4 ;  /* 0x0000000107047824 */ /* 0x000fca00078e0204 */
[----:B------:R-:W-:-:S05]  /*1d60*/  LEA R4, R4, UR5, 0x2 ;  /* 0x0000000504047c11 */ /* 0x000fca000f8e10ff */
[----:B0-----:R0:W0:Y:S02]  /*1d70*/  ATOMS.ADD R5, [R4], R5 ;  /* 0x000000050405738c */ /* 0x0010240000000000 */
.L_x_3161:
[----:B------:R-:W-:Y:S05]  /*1d80*/  BSYNC.RECONVERGENT B0 ;  /* 0x0000000000007941 */ /* 0x000fea0003800200 */
.L_x_3160:
[----:B------:R-:W-:Y:S01]  /*1d90*/  LOP3.LUT R8, R8, 0x1, RZ, 0xc0, !PT ;  /* 0x0000000108087812 */ /* 0x000fe200078ec0ff */
[----:B------:R-:W-:Y:S01]  /*1da0*/  VIADD R13, R13, 0xffffffff ;  /* 0xffffffff0d0d7836 */ /* 0x000fe20000000000 */
[----:B0-----:R-:W-:Y:S01]  /*1db0*/  SHF.R.U32.HI R6, RZ, 0x3, R3 ;  /* 0x00000003ff067819 */ /* 0x001fe20000011603 */
[----:B------:R-:W-:Y:S01]  /*1dc0*/  VIADD R12, R12, 0xffffffff ;  /* 0xffffffff0c0c7836 */ /* 0x000fe20000000000 */
[----:B------:R-:W-:Y:S01]  /*1dd0*/  ISETP.NE.U32.AND P0, PT, R8, 0x1, PT ;  /* 0x000000010800780c */ /* 0x000fe20003f05070 */
[----:B------:R-:W-:Y:S01]  /*1de0*/  BSSY.RECONVERGENT B0, `(.L_x_3162) ;  /* 0x0000036000007945 */ /* 0x000fe20003800200 */
[----:B------:R-:W-:Y:S02]  /*1df0*/  VOTE.ANY R4, PT, !P2 ;  /* 0x0000000000047806 */ /* 0x000fe400050e0100 */
[----:B------:R-:W-:Y:S02]  /*1e00*/  LOP3.LUT R10, R6, 0x1, RZ, 0xc0, !PT ;  /* 0x00000001060a7812 */ /* 0x000fe400078ec0ff */
[----:B------:R-:W-:-:S02]  /*1e10*/  LOP3.LUT R4, R4, R13, RZ, 0x3c, !PT ;  /* 0x0000000d04047212 */ /* 0x000fc400078e3cff */
[----:B------:R-:W-:Y:S02]  /*1e20*/  VOTE.ANY R11, PT, !P1 ;  /* 0x00000000000b7806 */ /* 0x000fe400048e0100 */
[----:B------:R-:W-:Y:S02]  /*1e30*/  SHF.R.U32.HI R6, RZ, 0x4, R3 ;  /* 0x00000004ff067819 */ /* 0x000fe40000011603 */
        /* <DEDUP_REMOVED lines=48> */
.L_x_3163:
[----:B------:R-:W-:Y:S05]  /*2140*/  BSYNC.RECONVERGENT B0 ;  /* 0x0000000000007941 */ /* 0x000fea0003800200 */
.L_x_3162:
        /* <DEDUP_REMOVED lines=59> */
.L_x_3165:
[----:B------:R-:W-:Y:S05]  /*2500*/  BSYNC.RECONVERGENT B0 ;  /* 0x0000000000007941 */ /* 0x000fea0003800200 */
.L_x_3164:
[----:B------:R-:W-:Y:S01]  /*2510*/  LOP3.LUT R8, R8, 0x1, RZ, 0xc0, !PT ;  /* 0x0000000108087812 */ /* 0x000fe200078ec0ff */
[----:B------:R-:W-:Y:S01]  /*2520*/  VIADD R13, R13, 0xffffffff ;  /* 0xffffffff0d0d7836 */ /* 0x000fe20000000000 */
[----:B0-----:R-:W-:Y:S01]  /*2530*/  VOTE.ANY R4, PT, !P2 ;  /* 0x0000000000047806 */ /* 0x001fe200050e0100 */
[----:B------:R-:W-:Y:S01]  /*2540*/  VIADD R12, R12, 0xffffffff ;  /* 0xffffffff0c0c7836 */ /* 0x000fe20000000000 */
[----:B------:R-:W-:Y:S01]  /*2550*/  SHF.R.U32.HI R6, RZ, 0x3, R3 ;  /* 0x00000003ff067819 */ /* 0x000fe20000011603 */
[----:B------:R-:W-:Y:S01]  /*2560*/  BSSY.RECONVERGENT B0, `(.L_x_3166) ;  /* 0x0000036000007945 */ /* 0x000fe20003800200 */
[----:B------:R-:W-:Y:S02]  /*2570*/  ISETP.NE.U32.AND P0, PT, R8, 0x1, PT ;  /* 0x000000010800780c */ /* 0x000fe40003f05070 */
[----:B------:R-:W-:Y:S02]  /*2580*/  LOP3.LUT R4, R4, R13, RZ, 0x3c, !PT ;  /* 0x0000000d04047212 */ /* 0x000fe400078e3cff */
        /* <DEDUP_REMOVED lines=9> */
[----:B------:R-:W-:Y:S02]  /*2620*/  ISETP.NE.U32.AND P0, PT, R12, 0x1, PT ;  /* 0x000000010c00780c */ /* 0x000fe40003f05070 */
[----:B------:R-:W-:Y:S02]  /*2630*/  SHF.R.U32.HI R8, RZ, 0x5, R3 ;  /* 0x00000005ff087819 */ /* 0x000fe40000011603 */
[----:B------:R-:W-:Y:S02]  /*2640*/  LOP3.LUT R4, R4, R6, R11, 0x60, !PT ;  /* 0x0000000604047212 */ /* 0x000fe400078e600b */
[----:B------:R-:W-:Y:S02]  /*2650*/  LOP3.LUT R8, R8, 0x1, RZ, 0xc0, !PT ;  /* 0x0000000108087812 */ /* 0x000fe400078ec0ff */
[----:B------:R-:W-:Y:S02]  /*2660*/  VOTE.ANY R6, PT, !P1 ;  /* 0x0000000000067806 */ /* 0x000fe400048e0100 */
[----:B------:R-:W-:-:S02]  /*2670*/  SHF.R.U32.HI R11, RZ, 0x6, R3 ;  /* 0x00000006ff0b7819 */ /* 0x000fc40000011603 */
[----:B------:R-:W-:Y:S02]  /*2680*/  ISETP.NE.U32.AND P1, PT, R8, 0x1, PT ;  /* 0x000000010800780c */ /* 0x000fe40003f25070 */
[----:B------:R-:W-:Y:S02]  /*2690*/  LOP3.LUT R4, R4, R6, R13, 0x60, !PT ;  /* 0x0000000604047212 */ /* 0x000fe400078e600d */
[----:B------:R-:W-:Y:S01]  /*26a0*/  LOP3.LUT R13, R11, 0x1, RZ, 0xc0, !PT ;  /* 0x000000010b0d7812 */ /* 0x000fe200078ec0ff */
[----:B------:R-:W-:Y:S01]  /*26b0*/  VIADD R11, R12, 0xffffffff ;  /* 0xffffffff0c0b7836 */ /* 0x000fe20000000000 */
[----:B------:R-:W-:Y:S02]  /*26c0*/  SHF.R.U32.HI R14, RZ, 0x7, R3 ;  /* 0x00000007ff0e7819 */ /* 0x000fe40000011603 */
[----:B------:R-:W-:Y:S02]  /*26d0*/  VOTE.ANY R6, PT, !P0 ;  /* 0x0000000000067806 */ /* 0x000fe400040e0100 */
[C---:B------:R-:W-:Y:S01]  /*26e0*/  ISETP.NE.U32.AND P0, PT, R13.reuse, 0x1, PT ;  /* 0x000000010d00780c */ /* 0x040fe20003f05070 */
[----:B------:R-:W-:Y:S01]  /*26f0*/  VIADD R13, R13, 0xffffffff ;  /* 0xffffffff0d0d7836 */ /* 0x000fe20000000000 */
[----:B------:R-:W-:-:S02]  /*2700*/  LOP3.LUT R14, R14, 0x1, RZ, 0xc0, !PT ;  /* 0x000000010e0e7812 */ /* 0x000fc400078ec0ff */
[----:B------:R-:W-:Y:S01]  /*2710*/  LOP3.LUT R4, R4, R6, R11, 0x60, !PT ;  /* 0x0000000604047212 */ /* 0x000fe200078e600b */
[----:B------:R-:W-:Y:S01]  /*2720*/  VIADD R11, R8, 0xffffffff ;  /* 0xffffffff080b7836 */ /* 0x000fe20000000000 */
        /* <DEDUP_REMOVED lines=25> */
.L_x_3167:
[----:B------:R-:W-:Y:S05]  /*28c0*/  BSYNC.RECONVERGENT B0 ;  /* 0x0000000000007941 */ /* 0x000fea0003800200 */
.L_x_3166:
[----:B------:R-:W-:Y:S01]  /*28d0*/  LOP3.LUT R8, R8, 0x1, RZ, 0xc0, !PT ;  /* 0x0000000108087812 */ /* 0x000fe200078ec0ff */
[----:B------:R-:W-:Y:S01]  /*28e0*/  VIADD R13, R13, 0xffffffff ;  /* 0xffffffff0d0d7836 */ /* 0x000fe20000000000 */
[----:B0-----:R-:W-:Y:S01]  /*28f0*/  VOTE.ANY R6, PT, !P2 ;  /* 0x0000000000067806 */ /* 0x001fe200050e0100 */
[----:B------:R-:W-:Y:S01]  /*2900*/  VIADD R12, R12, 0xffffffff ;  /* 0xffffffff0c0c7836 */ /* 0x000fe20000000000 */
[----:B------:R-:W-:Y:S01]  /*2910*/  SHF.R.U32.HI R3, RZ, 0x3, R4 ;  /* 0x00000003ff037819 */ /* 0x000fe20000011604 */
[----:B------:R-:W-:Y:S01]  /*2920*/  BSSY.RECONVERGENT B0, `(.L_x_3168) ;  /* 0x0000036000007945 */ /* 0x000fe20003800200 */
[C---:B------:R-:W-:Y:S01]  /*2930*/  ISETP.NE.U32.AND P0, PT, R8.reuse, 0x1, PT ;  /* 0x000000010800780c */ /* 0x040fe20003f05070 */
[----:B------:R-:W-:Y:S01]  /*2940*/  VIADD R8, R8, 0xffffffff ;  /* 0xffffffff08087836 */ /* 0x000fe20000000000 */
[----:B------:R-:W-:Y:S02]  /*2950*/  LOP3.LUT R6, R6, R13, RZ, 0x3c, !PT ;  /* 0x0000000d06067212 */ /* 0x000fe400078e3cff */
[----:B------:R-:W-:-:S02]  /*2960*/  LOP3.LUT R13, R3, 0x1, RZ, 0xc0, !PT ;  /* 0x00000001030d7812 */ /* 0x000fc400078ec0ff */
[----:B------:R-:W-:Y:S02]  /*2970*/  SHF.R.U32.HI R14, RZ, 0x4, R4 ;  /* 0x00000004ff0e7819 */ /* 0x000fe40000011604 */
        /* <DEDUP_REMOVED lines=11> */
[----:B------:R-:W-:Y:S02]  /*2a30*/  VOTE.ANY R8, PT, !P1 ;  /* 0x0000000000087806 */ /* 0x000fe400048e0100 */
[----:B------:R-:W-:-:S02]  /*2a40*/  SHF.R.U32.HI R13, RZ, 0x6, R4 ;  /* 0x00000006ff0d7819 */ /* 0x000fc40000011604 */
[C---:B------:R-:W-:Y:S01]  /*2a50*/  ISETP.NE.U32.AND P1, PT, R12.reuse, 0x1, PT ;  /* 0x000000010c00780c */ /* 0x040fe20003f25070 */
[----:B------:R-:W-:Y:S01]  /*2a60*/  VIADD R12, R12, 0xffffffff ;  /* 0xffffffff0c0c7836 */ /* 0x000fe20000000000 */
[----:B------:R-:W-:Y:S02]  /*2a70*/  LOP3.LUT R3, R3, R8, R6, 0x60, !PT ;  /* 0x0000000803037212 */ /* 0x000fe400078e6006 */
[----:B------:R-:W-:Y:S02]  /*2a80*/  LOP3.LUT R13, R13, 0x1, RZ, 0xc0, !PT ;  /* 0x000000010d0d7812 */ /* 0x000fe400078ec0ff */
[----:B------:R-:W-:Y:S02]  /*2a90*/  SHF.R.U32.HI R8, RZ, 0x7, R4 ;  /* 0x00000007ff087819 */ /* 0x000fe40000011604 */
[----:B------:R-:W-:Y:S02]  /*2aa0*/  VOTE.ANY R6, PT, !P0 ;  /* 0x0000000000067806 */ /* 0x000fe400040e0100 */
[C---:B------:R-:W-:Y:S01]  /*2ab0*/  ISETP.NE.U32.AND P0, PT, R13.reuse, 0x1, PT ;  /* 0x000000010d00780c */ /* 0x040fe20003f05070 */
[----:B------:R-:W-:Y:S01]  /*2ac0*/  VIADD R13, R13, 0xffffffff ;  /* 0xffffffff0d0d7836 */ /* 0x000fe20000000000 */
[----:B------:R-:W-:-:S02]  /*2ad0*/  LOP3.LUT R15, R8, 0x1, RZ, 0xc0, !PT ;  /* 0x00000001080f7812 */ /* 0x000fc400078ec0ff */
[----:B------:R-:W-:Y:S02]  /*2ae0*/  LOP3.LUT R3, R3, R6, R14, 0x60, !PT ;  /* 0x0000000603037212 */ /* 0x000fe400078e600e */
        /* <DEDUP_REMOVED lines=25> */
.L_x_3169:
[----:B------:R-:W-:Y:S05]  /*2c80*/  BSYNC.RECONVERGENT B0 ;  /* 0x0000000000007941 */ /* 0x000fea0003800200 */
.L_x_3168:
[----:B------:R-:W-:Y:S01]  /*2c90*/  LOP3.LUT R12, R12, 0x1, RZ, 0xc0, !PT ;  /* 0x000000010c0c7812 */ /* 0x000fe200078ec0ff */
[----:B------:R-:W-:Y:S01]  /*2ca0*/  VIADD R14, R14, 0xffffffff ;  /* 0xffffffff0e0e7836 */ /* 0x000fe20000000000 */
[----:B------:R-:W-:Y:S01]  /*2cb0*/  VOTE.ANY R15, PT, !P2 ;  /* 0x00000000000f7806 */ /* 0x000fe200050e0100 */
[----:B------:R-:W-:Y:S01]  /*2cc0*/  VIADD R13, R13, 0xffffffff ;  /* 0xffffffff0d0d7836 */ /* 0x000fe20000000000 */
[----:B0-----:R-:W-:Y:S01]  /*2cd0*/  SHF.R.U32.HI R4, RZ, 0x3, R3 ;  /* 0x00000003ff047819 */ /* 0x001fe20000011603 */
        /* <DEDUP_REMOVED lines=29> */
[----:B------:R-:W-:Y:S01]  /*2eb0*/  ISETP.NE.U32.AND P2, PT, R19, 0x1, PT ;  /* 0x000000011300780c */ /* 0x000fe20003f45070 */
[----:B------:R-:W0:Y:S01]  /*2ec0*/  BREV R6, R11 ;  /* 0x0000000b00067301 */ /* 0x000e220000000000 */
[----:B------:R-:W-:-:S04]  /*2ed0*/  VOTE.ANY R12, PT, !P1 ;  /* 0x00000000000c7806 */ /* 0x000fc800048e0100 */
[----:B------:R-:W-:Y:S02]  /*2ee0*/  LOP3.LUT R12, R4, R12, R13, 0x60, !PT ;  /* 0x0000000c040c7212 */ /* 0x000fe400078e600d */
[----:B------:R-:W-:Y:S02]  /*2ef0*/  VOTE.ANY R13, PT, !P0 ;  /* 0x00000000000d7806 */ /* 0x000fe400040e0100 */
[----:B------:R-:W-:Y:S02]  /*2f00*/  SHF.R.U32.HI R4, RZ, UR4, R25 ;  /* 0x00000004ff047c19 */ /* 0x000fe40008011619 */
[----:B------:R-:W-:Y:S01]  /*2f10*/  LOP3.LUT R13, R12, R13, R15, 0x60, !PT ;  /* 0x0000000d0c0d7212 */ /* 0x000fe200078e600f */
[----:B------:R-:W-:Y:S01]  /*2f20*/  VIADD R12, R19, 0xffffffff ;  /* 0xffffffff130c7836 */ /* 0x000fe20000000000 */
        /* <DEDUP_REMOVED lines=17> */
.L_x_3171:
[----:B------:R-:W-:Y:S05]  /*3040*/  BSYNC.RECONVERGENT B0 ;  /* 0x0000000000007941 */ /* 0x000fea0003800200 */
.L_x_3170:
[----:B------:R-:W-:Y:S01]  /*3050*/  LOP3.LUT R12, R12, 0x1, RZ, 0xc0, !PT ;  /* 0x000000010c0c7812 */ /* 0x000fe200078ec0ff */
[----:B------:R-:W-:Y:S01]  /*3060*/  VIADD R40, R40, 0xffffffff ;  /* 0xffffffff28287836 */ /* 0x000fe20000000000 */
[----:B0-----:R-:W-:Y:S01]  /*3070*/  SHF.R.U32.HI R6, RZ, 0x3, R4 ;  /* 0x00000003ff067819 */ /* 0x001fe20000011604 */
[----:B------:R-:W-:Y:S01]  /*3080*/  VIADD R15, R15, 0xffffffff ;  /* 0xffffffff0f0f7836 */ /* 0x000fe20000000000 */
[C---:B------:R-:W-:Y:S01]  /*3090*/  ISETP.NE.U32.AND P0, PT, R12.reuse, 0x1, PT ;  /* 0x000000010c00780c */ /* 0x040fe20003f05070 */
[----:B------:R-:W-:Y:S01]  /*30a0*/  VIADD R12, R12, 0xffffffff ;  /* 0xffffffff0c0c7836 */ /* 0x000fe20000000000 */
[----:B------:R-:W-:Y:S01]  /*30b0*/  LOP3.LUT R14, R6, 0x1, RZ, 0xc0, !PT ;  /* 0x00000001060e7812 */ /* 0x000fe200078ec0ff */
[----:B------:R-:W0:Y:S01]  /*30c0*/  BREV R13, R13 ;  /* 0x0000000d000d7301 */ /* 0x000e220000000000 */
[----:B------:R-:W-:Y:S01]  /*30d0*/  VOTE.ANY R3, PT, !P2 ;  /* 0x0000000000037806 */ /* 0x000fe200050e0100 */
[----:B------:R-:W-:Y:S01]  /*30e0*/  BSSY.RECONVERGENT B0, `(.L_x_3172) ;  /* 0x0000032000007945 */ /* 0x000fe20003800200 */
[----:B------:R-:W-:-:S02]  /*30f0*/  VOTE.ANY R6, PT, !P1 ;  /* 0x0000000000067806 */ /* 0x000fc400048e0100 */
[----:B------:R-:W-:Y:S02]  /*3100*/  SHF.R.U32.HI R19, RZ, 0x4, R4 ;  /* 0x00000004ff137819 */ /* 0x000fe40000011604 */
[C---:B------:R-:W-:Y:S01]  /*3110*/  ISETP.NE.U32.AND P1, PT, R14.reuse, 0x1, PT ;  /* 0x000000010e00780c */ /* 0x040fe20003f25070 */
[----:B------:R-:W-:Y:S01]  /*3120*/  VIADD R14, R14, 0xffffffff ;  /* 0xffffffff0e0e7836 */ /* 0x000fe20000000000 */
[----:B------:R-:W-:Y:S02]  /*3130*/  LOP3.LUT R3, R3, R40, RZ, 0x3c, !PT ;  /* 0x0000002803037212 */ /* 0x000fe400078e3cff */
[----:B------:R-:W-:Y:S02]  /*3140*/  LOP3.LUT R19, R19, 0x1, RZ, 0xc0, !PT ;  /* 0x0000000113137812 */ /* 0x000fe400078ec0ff */
[----:B------:R-:W-:Y:S02]  /*3150*/  LOP3.LUT R3, R3, R6, R15, 0x60, !PT ;  /* 0x0000000603037212 */ /* 0x000fe400078e600f */
[----:B------:R-:W-:Y:S01]  /*3160*/  VOTE.ANY R6, PT, !P0 ;  /* 0x0000000000067806 */ /* 0x000fe200040e0100 */
[----:B0-----:R-:W0:Y:S01]  /*3170*/  FLO.U32.SH R44, R13 ;  /* 0x0000000d002c7300 */ /* 0x001e2200000e0400 */
[----:B------:R-:W-:-:S02]  /*3180*/  ISETP.NE.U32.AND P0, PT, R19, 0x1, PT ;  /* 0x000000011300780c */ /* 0x000fc40003f05070 */
[----:B------:R-:W-:Y:S02]  /*3190*/  SHF.R.U32.HI R15, RZ, 0x5, R4 ;  /* 0x00000005ff0f7819 */ /* 0x000fe40000011604 */
[----:B------:R-:W-:Y:S02]  /*31a0*/  LOP3.LUT R3, R3, R6, R12, 0x60, !PT ;  /* 0x0000000603037212 */ /* 0x000fe400078e600c */
[----:B------:R-:W-:Y:S02]  /*31b0*/  LOP3.LUT R15, R15, 0x1, RZ, 0xc0, !PT ;  /* 0x000000010f0f7812 */ /* 0x000fe400078ec0ff */
[----:B------:R-:W-:Y:S02]  /*31c0*/  VOTE.ANY R6, PT, !P1 ;  /* 0x0000000000067806 */ /* 0x000fe400048e0100 */
[----:B------:R-:W-:Y:S02]  /*31d0*/  SHF.R.U32.HI R12, RZ, 0x6, R4 ;  /* 0x00000006ff0c7819 */ /* 0x000fe40000011604 */
[----:B------:R-:W-:-:S02]  /*31e0*/  ISETP.NE.U32.AND P1, PT, R15, 0x1, PT ;  /* 0x000000010f00780c */ /* 0x000fc40003f25070 */
[----:B------:R-:W-:Y:S01]  /*31f0*/  LOP3.LUT R3, R3, R6, R14, 0x60, !PT ;  /* 0x0000000603037212 */ /* 0x000fe200078e600e */
[----:B------:R-:W-:Y:S01]  /*3200*/  VIADD R6, R19, 0xffffffff ;  /* 0xffffffff13067836 */ /* 0x000fe20000000000 */
[----:B------:R-:W-:Y:S01]  /*3210*/  LOP3.LUT R14, R12, 0x1, RZ, 0xc0, !PT ;  /* 0x000000010c0e7812 */ /* 0x000fe200078ec0ff */
[----:B0-----:R0:W0:Y:S01]  /*3220*/  SHFL.IDX PT, R44, R5, R44, 0x1f ;  /* 0x00001f2c052c7589 */ /* 0x00102200000e0000 */
        /* <DEDUP_REMOVED lines=8> */
[----:B------:R-:W-:Y:S01]  /*32b0*/  VIADD R40, R40, 0xffffffff ;  /* 0xffffffff28287836 */ /* 0x000fe20000000000 */
[----:B------:R-:W-:Y:S02]  /*32c0*/  VOTE.ANY R12, PT, !P1 ;  /* 0x00000000000c7806 */ /* 0x000fe400048e0100 */
[----:B------:R-:W-:Y:S02]  /*32d0*/  SHF.R.U32.HI R58, RZ, UR4, R24 ;  /* 0x00000004ff3a7c19 */ /* 0x000fe40008011618 */
[----:B------:R-:W-:Y:S02]  /*32e0*/  LOP3.LUT R3, R3, R12, R6, 0x60, !PT ;  /* 0x0000000c03037212 */ /* 0x000fe400078e6006 */
[----:B------:R-:W-:-:S02]  /*32f0*/  VOTE.ANY R6, PT, !P0 ;  /* 0x0000000000067806 */ /* 0x000fc400040e0100 */
[----:B------:R-:W-:Y:S02]  /*3300*/  LOP3.LUT R12, R58, 0x1, RZ, 0xc0, !PT ;  /* 0x000000013a0c7812 */ /* 0x000fe400078ec0ff */
[----:B------:R-:W-:Y:S02]  /*3310*/  LOP3.LUT R3, R3, R6, R14, 0x60, !PT ;  /* 0x0000000603037212 */ /* 0x000fe400078e600e */
[----:B------:R-:W-:Y:S02]  /*3320*/  VOTE.ANY R6, PT, !P2 ;  /* 0x0000000000067806 */ /* 0x000fe400050e0100 */
[----:B------:R-:W-:Y:S02]  /*3330*/  SHF.R.U32.HI R14, RZ, 0x1, R58 ;  /* 0x00000001ff0e7819 */ /* 0x000fe4000001163a */
[----:B------:R-:W-:Y:S02]  /*3340*/  LOP3.LUT R3, R3, R6, R40, 0x60, !PT ;  /* 0x0000000603037212 */ /* 0x000fe400078e6028 */
[----:B------:R-:W-:-:S02]  /*3350*/  LOP3.LUT R14, R14, 0x1, RZ, 0xc0, !PT ;  /* 0x000000010e0e7812 */ /* 0x000fc400078ec0ff */
[----:B------:R-:W-:Y:S02]  /*3360*/  LOP3.LUT P0, R6, R0, RZ, R3, 0xa0, !PT ;  /* 0x000000ff00067212 */ /* 0x000fe4000780a003 */
[----:B------:R-:W-:Y:S02]  /*3370*/  ISETP.NE.U32.AND P1, PT, R12, 0x1, PT ;  /* 0x000000010c00780c */ /* 0x000fe40003f25070 */
[----:B------:R-:W-:Y:S02]  /*3380*/  ISETP.NE.U32.AND P2, PT, R14, 0x1, PT ;  /* 0x000000010e00780c */ /* 0x000fe40003f45070 */
[----:B------:R-:W-:-:S07]  /*3390*/  SHF.R.U32.HI R15, RZ, 0x2, R58 ;  /* 0x00000002ff0f7819 */ /* 0x000fce000001163a */
[----:B0-----:R-:W-:Y:S05]  /*33a0*/  @P0 BRA `(.L_x_3173) ;  /* 0x0000000000140947 */ /* 0x001fea0003800000 */
[----:B------:R-:W0:Y:S01]  /*33b0*/  POPC R5, R3 ;  /* 0x0000000300057309 */ /* 0x000e220000000000 */
[----:B------:R-:W-:-:S05]  /*33c0*/  LOP3.LUT R4, R4, 0xff, RZ, 0xc0, !PT ;  /* 0x000000ff04047812 */ /* 0x000fca00078ec0ff */
[----:B------:R-:W-:-:S05]  /*33d0*/  IMAD.IADD R4, R7, 0x1, R4 ;  /* 0x0000000107047824 */ /* 0x000fca00078e0204 */
[----:B------:R-:W-:-:S05]  /*33e0*/  LEA R4, R4, UR5, 0x2 ;  /* 0x0000000504047c11 */ /* 0x000fca000f8e10ff */
[----:B0-----:R0:W0:Y:S02]  /*33f0*/  ATOMS.ADD R5, [R4], R5 ;  /* 0x000000050405738c */ /* 0x0010240000000000 */
.L_x_3173:
[----:B------:R-:W-:Y:S05]  /*3400*/  BSYNC.RECONVERGENT B0 ;  /* 0x0000000000007941 */ /* 0x000fea0003800200 */
.L_x_3172:
[----:B------:R-:W-:Y:S01]  /*3410*/  LOP3.LUT R15, R15, 0x1, RZ, 0xc0, !PT ;  /* 0x000000010f0f7812 */ /* 0x000fe200078ec0ff */
[----:B------:R-:W-:Y:S01]  /*3420*/  VIADD R14, R14, 0xffffffff ;  /* 0xffffffff0e0e7836 */ /* 0x000fe20000000000 */
[----:B0-----:R-:W-:Y:S01]  /*3430*/  SHF.R.U32.HI R4, RZ, 0x3, R58 ;  /* 0x00000003ff047819 */ /* 0x001fe2000001163a */
[----:B------:R-:W-:Y:S01]  /*3440*/  VIADD R12, R12, 0xffffffff ;  /* 0xffffffff0c0c7836 */ /* 0x000fe20000000000 */
[----:B------:R-:W-:Y:S01]  /*3450*/  VOTE.ANY R13, PT, !P2 ;  /* 0x00000000000d7806 */ /* 0x000fe200050e0100 */
[----:B------:R-:W-:Y:S01]  /*3460*/  BSSY.RECONVERGENT B0, `(.L_x_3174) ;  /* 0x0000039000007945 */ /* 0x000fe20003800200 */
[C---:B------:R-:W-:Y:S01]  /*3470*/  ISETP.NE.U32.AND P0, PT, R15.reuse, 0x1, PT ;  /* 0x000000010f00780c */ /* 0x040fe20003f05070 */
[----:B------:R-:W-:Y:S01]  /*3480*/  VIADD R15, R15, 0xffffffff ;  /* 0xffffffff0f0f7836 */ /* 0x000fe20000000000 */
[----:B------:R-:W-:Y:S02]  /*3490*/  LOP3.LUT R19, R4, 0x1, RZ, 0xc0, !PT ;  /* 0x0000000104137812 */ /* 0x000fe400078ec0ff */
[----:B------:R-:W-:-:S02]  /*34a0*/  LOP3.LUT R14, R13, R14, RZ, 0x3c, !PT ;  /* 0x0000000e0d0e7212 */ /* 0x000fc400078e3cff */
[----:B------:R-:W-:Y:S02]  /*34b0*/  VOTE.ANY R13, PT, !P1 ;  /* 0x00000000000d7806 */ /* 0x000fe400048e0100 */
[----:B------:R-:W-:Y:S02]  /*34c0*/  SHF.R.U32.HI R4, RZ, 0x4, R58 ;  /* 0x00000004ff047819 */ /* 0x000fe4000001163a */
[C---:B------:R-:W-:Y:S01]  /*34d0*/  ISETP.NE.U32.AND P1, PT, R19.reuse, 0x1, PT ;  /* 0x000000011300780c */ /* 0x040fe20003f25070 */
[----:B------:R-:W-:Y:S01]  /*34e0*/  VIADD R19, R19, 0xffffffff ;  /* 0xffffffff13137836 */ /* 0x000fe20000000000 */
[----:B------:R-:W-:Y:S02]  /*34f0*/  LOP3.LUT R12, R14, R13, R12, 0x60, !PT ;  /* 0x0000000d0e0c7212 */ /* 0x000fe400078e600c */
[----:B------:R-:W-:Y:S02]  /*3500*/  LOP3.LUT R13, R4, 0x1, RZ, 0xc0, !PT ;  /* 0x00000001040d7812 */ /* 0x000fe400078ec0ff */
[----:B------:R-:W-:-:S02]  /*3510*/  VOTE.ANY R4, PT, !P0 ;  /* 0x0000000000047806 */ /* 0x000fc400040e0100 */
[C---:B------:R-:W-:Y:S01]  /*3520*/  ISETP.NE.U32.AND P0, PT, R13.reuse, 0x1, PT ;  /* 0x000000010d00780c */ /* 0x040fe20003f05070 */
[----:B------:R-:W-:Y:S01]  /*3530*/  VIADD R13, R13, 0xffffffff ;  /* 0xffffffff0d0d7836 */ /* 0x000fe20000000000 */
[--C-:B------:R-:W-:Y:S02]  /*3540*/  SHF.R.U32.HI R14, RZ, 0x5, R58.reuse ;  /* 0x00000005ff0e7819 */ /* 0x100fe4000001163a */
[----:B------:R-:W-:Y:S02]  /*3550*/  LOP3.LUT R4, R12, R4, R15, 0x60, !PT ;  /* 0x000000040c047212 */ /* 0x000fe400078e600f */
[----:B------:R-:W-:Y:S02]  /*3560*/  LOP3.LUT R14, R14, 0x1, RZ, 0xc0, !PT ;  /* 0x000000010e0e7812 */ /* 0x000fe400078ec0ff */
[----:B------:R-:W-:Y:S02]  /*3570*/  VOTE.ANY R12, PT, !P1 ;  /* 0x00000000000c7806 */ /* 0x000fe400048e0100 */
[----:B------:R-:W-:-:S02]  /*3580*/  SHF.R.U32.HI R15, RZ, 0x6, R58 ;  /* 0x00000006ff0f7819 */ /* 0x000fc4000001163a */
[----:B------:R-:W-:Y:S02]  /*3590*/  ISETP.NE.U32.AND P1, PT, R14, 0x1, PT ;  /* 0x000000010e00780c */ /* 0x000fe40003f25070 */
[----:B------:R-:W-:Y:S02]  /*35a0*/  LOP3.LUT R4, R4, R12, R19, 0x60, !PT ;  /* 0x0000000c04047212 */ /* 0x000fe400078e6013 */
[----:B------:R-:W-:Y:S02]  /*35b0*/  LOP3.LUT R19, R15, 0x1, RZ, 0xc0, !PT ;  /* 0x000000010f137812 */ /* 0x000fe400078ec0ff */
[----:B------:R-:W-:Y:S02]  /*35c0*/  SHF.R.U32.HI R15, RZ, 0x7, R58 ;  /* 0x00000007ff0f7819 */ /* 0x000fe4000001163a */
[----:B------:R-:W-:Y:S02]  /*35d0*/  VOTE.ANY R12, PT, !P0 ;  /* 0x00000000000c7806 */ /* 0x000fe400040e0100 */
[C---:B------:R-:W-:Y:S01]  /*35e0*/  ISETP.NE.U32.AND P0, PT, R19.reuse, 0x1, PT ;  /* 0x000000011300780c */ /* 0x040fe20003f05070 */
[----:B------:R-:W-:Y:S01]  /*35f0*/  VIADD R19, R19, 0xffffffff ;  /* 0xffffffff13137836 */ /* 0x000fe20000000000 */
[----:B------:R-:W-:Y:S01]  /*3600*/  LOP3.LUT R40, R15, 0x1, RZ, 0xc0, !PT ;  /* 0x000000010f287812 */ /* 0x000fe200078ec0ff */
[----:B------:R-:W-:Y:S01]  /*3610*/  VIADD R15, R14, 0xffffffff ;  /* 0xffffffff0e0f7836 */ /* 0x000fe20000000000 */
[----:B------:R-:W-:-:S02]  /*3620*/  LOP3.LUT R4, R4, R12, R13, 0x60, !PT ;  /* 0x0000000c04047212 */ /* 0x000fc400078e600d */
[----:B------:R-:W-:Y:S01]  /*3630*/  ISETP.NE.U32.AND P2, PT, R40, 0x1, PT ;  /* 0x000000012800780c */ /* 0x000fe20003f45070 */
[----:B------:R-:W0:Y:S01]  /*3640*/  BREV R13, R3 ;  /* 0x00000003000d7301 */ /* 0x000e220000000000 */
[----:B------:R-:W-:Y:S02]  /*3650*/  VOTE.ANY R12, PT, !P1 ;  /* 0x00000000000c7806 */ /* 0x000fe400048e0100 */
[----:B------:R-:W-:Y:S02]  /*3660*/  SHF.R.U32.HI R57, RZ, UR4, R23 ;  /* 0x00000004ff397c19 */ /* 0x000fe40008011617 */
[----:B------:R-:W-:Y:S01]  /*3670*/  LOP3.LUT R4, R4, R12, R15, 0x60, !PT ;  /* 0x0000000c04047212 */ /* 0x000fe200078e600f */
[----:B------:R-:W-:Y:S01]  /*3680*/  VIADD R15, R40, 0xffffffff ;  /* 0xffffffff280f7836 */ /* 0x000fe20000000000 */
[----:B------:R-:W-:Y:S02]  /*3690*/  VOTE.ANY R12, PT, !P0 ;  /* 0x00000000000c7806 */ /* 0x000fe400040e0100 */
[----:B------:R-:W-:-:S02]  /*36a0*/  SHF.R.U32.HI R43, RZ, 0x1, R57 ;  /* 0x00000001ff2b7819 */ /* 0x000fc40000011639 */
[----:B------:R-:W-:Y:S02]  /*36b0*/  LOP3.LUT R4, R4, R12, R19, 0x60, !PT ;  /* 0x0000000c04047212 */ /* 0x000fe400078e6013 */
[----:B------:R-:W-:Y:S01]  /*36c0*/  VOTE.ANY R19, PT, !P2 ;  /* 0x0000000000137806 */ /* 0x000fe200050e0100 */
[----:B0-----:R-:W0:Y:S01]  /*36d0*/  FLO.U32.SH R14, R13 ;  /* 0x0000000d000e7300 */ /* 0x001e2200000e0400 */
[----:B------:R-:W-:Y:S02]  /*36e0*/  LOP3.LUT R43, R43, 0x1, RZ, 0xc0, !PT ;  /* 0x000000012b2b7812 */ /* 0x000fe400078ec0ff */
[----:B------:R-:W-:Y:S02]  /*36f0*/  LOP3.LUT R3, R4, R19, R15, 0x60, !PT ;  /* 0x0000001304037212 */ /* 0x000fe400078e600f */
[----:B------:R-:W-:Y:S02]  /*3700*/  LOP3.LUT R12, R57, 0x1, RZ, 0xc0, !PT ;  /* 0x00000001390c7812 */ /* 0x000fe400078ec0ff */
[----:B------:R-:W-:-:S02]  /*3710*/  LOP3.LUT P0, R4, R0, RZ, R3, 0xa0, !PT ;  /* 0x000000ff00047212 */ /* 0x000fc4000780a003 */
[--C-:B------:R-:W-:Y:S02]  /*3720*/  SHF.R.U32.HI R0, RZ, 0x2, R57.reuse ;  /* 0x00000002ff007819 */ /* 0x100fe40000011639 */
[C---:B------:R-:W-:Y:S01]  /*3730*/  ISETP.NE.U32.AND P2, PT, R43.reuse, 0x1, PT ;  /* 0x000000012b00780c */ /* 0x040fe20003f45070 */
[----:B------:R-:W-:Y:S01]  /*3740*/  VIADD R43, R43, 0xffffffff ;  /* 0xffffffff2b2b7836 */ /* 0x000fe20000000000 */
[----:B------:R-:W-:Y:S01]  /*3750*/  ISETP.NE.U32.AND P1, PT, R12, 0x1, PT ;  /* 0x000000010c00780c */ /* 0x000fe20003f25070 */
[----:B0-----:R0:W0:Y:S01]  /*3760*/  SHFL.IDX PT, R45, R5, R14, 0x1f ;  /* 0x00001f0e052d7589 */ /* 0x00102200000e0000 */
[----:B------:R-:W-:Y:S02]  /*3770*/  SHF.R.U32.HI R19, RZ, 0x3, R57 ;  /* 0x00000003ff137819 */ /* 0x000fe40000011639 */
[----:B------:R-:W-:-:S03]  /*3780*/  LOP3.LUT R15, R0, 0x1, RZ, 0xc0, !PT ;  /* 0x00000001000f7812 */ /* 0x000fc600078ec0ff */
[----:B------:R-:W-:Y:S06]  /*3790*/  @P0 BRA `(.L_x_3175) ;  /* 0x0000000000140947 */ /* 0x000fec0003800000 */
[----:B0-----:R-:W0:Y:S01]  /*37a0*/  POPC R5, R3 ;  /* 0x0000000300057309 */ /* 0x001e220000000000 */
[----:B------:R-:W-:-:S05]  /*37b0*/  LOP3.LUT R0, R58, 0xff, RZ, 0xc0, !PT ;  /* 0x000000ff3a007812 */ /* 0x000fca00078ec0ff */
[----:B------:R-:W-:-:S05]  /*37c0*/  IMAD.IADD R0, R7, 0x1, R0 ;  /* 0x0000000107007824 */ /* 0x000fca00078e0200 */
[----:B------:R-:W-:-:S05]  /*37d0*/  LEA R0, R0, UR5, 0x2 ;  /* 0x0000000500007c11 */ /* 0x000fca000f8e10ff */
[----:B0-----:R0:W0:Y:S02]  /*37e0*/  ATOMS.ADD R5, [R0], R5 ;  /* 0x000000050005738c */ /* 0x0010240000000000 */
.L_x_3175:
[----:B------:R-:W-:Y:S05]  /*37f0*/  BSYNC.RECONVERGENT B0 ;  /* 0x0000000000007941 */ /* 0x000fea0003800200 */
.L_x_3174:
[----:B------:R-:W-:Y:S01]  /*3800*/  ISETP.NE.U32.AND P0, PT, R15, 0x1, PT ;  /* 0x000000010f00780c */ /* 0x000fe20003f05070 */
[----:B------:R-:W-:Y:S01]  /*3810*/  VIADD R12, R12, 0xffffffff ;  /* 0xffffffff0c0c7836 */ /* 0x000fe20000000000 */
[----:B------:R-:W-:Y:S01]  /*3820*/  LOP3.LUT R19, R19, 0x1, RZ, 0xc0, !PT ;  /* 0x0000000113137812 */ /* 0x000fe200078ec0ff */
[----:B------:R-:W-:Y:S01]  /*3830*/  VIADD R15, R15, 0xffffffff ;  /* 0xffffffff0f0f7836 */ /* 0x000fe20000000000 */
[----:B0-----:R-:W-:Y:S01]  /*3840*/  VOTE.ANY R0, PT, !P2 ;  /* 0x0000000000007806 */ /* 0x001fe200050e0100 */
[----:B------:R-:W-:Y:S01]  /*3850*/  BSSY.RECONVERGENT B0, `(.L_x_3176) ;  /* 0x0000036000007945 */ /* 0x000fe20003800200 */
[C---:B------:R-:W-:Y:S01]  /*3860*/  ISETP.NE.U32.AND P2, PT, R19.reuse, 0x1, PT ;  /* 0x000000011300780c */ /* 0x040fe20003f45070 */
[----:B------:R-:W-:Y:S01]  /*3870*/  VIADD R19, R19, 0xffffffff ;  /* 0xffffffff13137836 */ /* 0x000fe20000000000 */
[----:B------:R-:W-:Y:S02]  /*3880*/  LOP3.LUT R0, R0, R43, RZ, 0x3c, !PT ;  /* 0x0000002b00007212 */ /* 0x000fe400078e3cff */
[----:B------:R-:W-:-:S02]  /*3890*/  VOTE.ANY R13, PT, !P1 ;  /* 0x00000000000d7806 */ /* 0x000fc400048e0100 */
[--C-:B------:R-:W-:Y:S02]  /*38a0*/  SHF.R.U32.HI R14, RZ, 0x4, R57.reuse ;  /* 0x00000004ff0e7819 */ /* 0x100fe40000011639 */
[----:B------:R-:W-:Y:S02]  /*38b0*/  LOP3.LUT R0, R0, R13, R12, 0x60, !PT ;  /* 0x0000000d00007212 */ /* 0x000fe400078e600c */
[----:B------:R-:W-:Y:S02]  /*38c0*/  LOP3.LUT R14, R14, 0x1, RZ, 0xc0, !PT ;  /* 0x000000010e0e7812 */ /* 0x000fe400078ec0ff */
[----:B------:R-:W-:Y:S02]  /*38d0*/  VOTE.ANY R12, PT, !P0 ;  /* 0x00000000000c7806 */ /* 0x000fe400040e0100 */
[----:B------:R-:W-:Y:S02]  /*38e0*/  ISETP.NE.U32.AND P0, PT, R14, 0x1, PT ;  /* 0x000000010e00780c */ /* 0x000fe40003f05070 */
[----:B------:R-:W-:-:S02]  /*38f0*/  SHF.R.U32.HI R13, RZ, 0x5, R57 ;  /* 0x00000005ff0d7819 */ /* 0x000fc40000011639 */
[----:B------:R-:W-:Y:S02]  /*3900*/  LOP3.LUT R0, R0, R12, R15, 0x60, !PT ;  /* 0x0000000c00007212 */ /* 0x000fe400078e600f */
[----:B------:R-:W-:Y:S02]  /*3910*/  VOTE.ANY R12, PT, !P2 ;  /* 0x00000000000c7806 */ /* 0x000fe400050e0100 */
[----:B------:R-:W-:Y:S02]  /*3920*/  LOP3.LUT R15, R13, 0x1, RZ, 0xc0, !PT ;  /* 0x000000010d0f7812 */ /* 0x000fe400078ec0ff */
[----:B------:R-:W-:Y:S02]  /*3930*/  SHF.R.U32.HI R13, RZ, 0x6, R57 ;  /* 0x00000006ff0d7819 */ /* 0x000fe40000011639 */
[----:B------:R-:W-:Y:S02]  /*3940*/  LOP3.LUT R12, R0, R12, R19, 0x60, !PT ;  /* 0x0000000c000c7212 */ /* 0x000fe400078e6013 */
[----:B------:R-:W0:Y:S01]  /*3950*/  S2R R0, SR_LTMASK ;  /* 0x0000000000007919 */ /* 0x000e220000003900 */
[C---:B------:R-:W-:Y:S01]  /*3960*/  ISETP.NE.U32.AND P1, PT, R15.reuse, 0x1, PT ;  /* 0x000000010f00780c */ /* 0x040fe20003f25070 */
[----:B------:R-:W-:Y:S01]  /*3970*/  VIADD R15, R15, 0xffffffff ;  /* 0xffffffff0f0f7836 */ /* 0x000fe20000000000 */
[----:B------:R-:W-:Y:S01]  /*3980*/  LOP3.LUT R19, R13, 0x1, RZ, 0xc0, !PT ;  /* 0x000000010d137812 */ /* 0x000fe200078ec0ff */
[----:B------:R-:W-:Y:S01]  /*3990*/  VIADD R13, R14, 0xffffffff ;  /* 0xffffffff0e0d7836 */ /* 0x000fe20000000000 */
[----:B------:R-:W-:-:S02]  /*39a0*/  SHF.R.U32.HI R40, RZ, 0x7, R57 ;  /* 0x00000007ff287819 */ /* 0x000fc40000011639 */
[----:B------:R-:W-:Y:S02]  /*39b0*/  VOTE.ANY R14, PT, !P0 ;  /* 0x00000000000e7806 */ /* 0x000fe400040e0100 */
[C---:B------:R-:W-:Y:S01]  /*39c0*/  ISETP.NE.U32.AND P0, PT, R19.reuse, 0x1, PT ;  /* 0x000000011300780c */ /* 0x040fe20003f05070 */
[----:B------:R-:W-:Y:S01]  /*39d0*/  VIADD R19, R19, 0xffffffff ;  /* 0xffffffff13137836 */ /* 0x000fe20000000000 */
[----:B------:R-:W-:Y:S02]  /*39e0*/  LOP3.LUT R40, R40, 0x1, RZ, 0xc0, !PT ;  /* 0x0000000128287812 */ /* 0x000fe400078ec0ff */
[----:B------:R-:W-:Y:S02]  /*39f0*/  LOP3.LUT R12, R12, R14, R13, 0x60, !PT ;  /* 0x0000000e0c0c7212 */ /* 0x000fe400078e600d */
[C---:B------:R-:W-:Y:S01]  /*3a00*/  ISETP.NE.U32.AND P2, PT, R40.reuse, 0x1, PT ;  /* 0x000000012800780c */ /* 0x040fe20003f45070 */
[----:B------:R-:W5:Y:S01]  /*3a10*/  BREV R14, R3 ;  /* 0x00000003000e7301 */ /* 0x000f620000000000 */
[----:B------:R-:W-:Y:S01]  /*3a20*/  VOTE.ANY R13, PT, !P1 ;  /* 0x00000000000d7806 */ /* 0x000fe200048e0100 */
[----:B------:R-:W-:Y:S01]  /*3a30*/  VIADD R40, R40, 0xffffffff ;  /* 0xffffffff28287836 */ /* 0x000fe20000000000 */
[----:B------:R-:W-:-:S02]  /*3a40*/  SHF.R.U32.HI R56, RZ, UR4, R22 ;  /* 0x00000004ff387c19 */ /* 0x000fc40008011616 */
[----:B------:R-:W-:Y:S02]  /*3a50*/  LOP3.LUT R12, R12, R13, R15, 0x60, !PT ;  /* 0x0000000d0c0c7212 */ /* 0x000fe400078e600f */
[----:B------:R-:W-:-:S04]  /*3a60*/  VOTE.ANY R13, PT, !P0 ;  /* 0x00000000000d7806 */ /* 0x000fc800040e0100 */
[----:B------:R-:W-:Y:S02]  /*3a70*/  LOP3.LUT R13, R12, R13, R19, 0x60, !PT ;  /* 0x0000000d0c0d7212 */ /* 0x000fe400078e6013 */
[----:B------:R-:W-:Y:S01]  /*3a80*/  VOTE.ANY R15, PT, !P2 ;  /* 0x00000000000f7806 */ /* 0x000fe200050e0100 */
[----:B-----5:R-:W5:Y:S01]  /*3a90*/  FLO.U32.SH R14, R14 ;  /* 0x0000000e000e7300 */ /* 0x020f6200000e0400 */
[----:B------:R-:W-:Y:S02]  /*3aa0*/  SHF.R.U32.HI R19, RZ, 0x1, R56 ;  /* 0x00000001ff137819 */ /* 0x000fe40000011638 */
[----:B------:R-:W-:Y:S02]  /*3ab0*/  LOP3.LUT R3, R13, R15, R40, 0x60, !PT ;  /* 0x0000000f0d037212 */ /* 0x000fe400078e6028 */
[----:B------:R-:W-:Y:S02]  /*3ac0*/  LOP3.LUT R19, R19, 0x1, RZ, 0xc0, !PT ;  /* 0x0000000113137812 */ /* 0x000fe400078ec0ff */
[----:B0-----:R-:W-:-:S02]  /*3ad0*/  LOP3.LUT P0, RZ, R0, R3, RZ, 0xc0, !PT ;  /* 0x0000000300ff7212 */ /* 0x001fc4000780c0ff */
[----:B------:R-:W-:Y:S02]  /*3ae0*/  LOP3.LUT R12, R56, 0x1, RZ, 0xc0, !PT ;  /* 0x00000001380c7812 */ /* 0x000fe400078ec0ff */
[----:B------:R-:W-:Y:S02]  /*3af0*/  SHF.R.U32.HI R13, RZ, 0x2, R56 ;  /* 0x00000002ff0d7819 */ /* 0x000fe40000011638 */
[C---:B------:R-:W-:Y:S01]  /*3b00*/  ISETP.NE.U32.AND P2, PT, R19.reuse, 0x1, PT ;  /* 0x000000011300780c */ /* 0x040fe20003f45070 */
[----:B------:R-:W-:Y:S01]  /*3b10*/  VIADD R19, R19, 0xffffffff ;  /* 0xffffffff13137836 */ /* 0x000fe20000000000 */
[----:B-----5:R0:W0:Y:S01]  /*3b20*/  SHFL.IDX PT, R43, R5, R14, 0x1f ;  /* 0x00001f0e052b7589 */ /* 0x02002200000e0000 */
[----:B------:R-:W-:Y:S02]  /*3b30*/  ISETP.NE.U32.AND P1, PT, R12, 0x1, PT ;  /* 0x000000010c00780c */ /* 0x000fe40003f25070 */
[----:B------:R-:W-:Y:S02]  /*3b40*/  LOP3.LUT R13, R13, 0x1, RZ, 0xc0, !PT ;  /* 0x000000010d0d7812 */ /* 0x000fe400078ec0ff */
[----:B------:R-:W-:Y:S09]  /*3b50*/  @P0 BRA `(.L_x_3177) ;  /* 0x0000000000140947 */ /* 0x000ff20003800000 */
[----:B0-----:R-:W0:Y:S01]  /*3b60*/  POPC R5, R3 ;  /* 0x0000000300057309 */ /* 0x001e220000000000 */
[----:B------:R-:W-:-:S05]  /*3b70*/  LOP3.LUT R14, R57, 0xff, RZ, 0xc0, !PT ;  /* 0x000000ff390e7812 */ /* 0x000fca00078ec0ff */
[----:B------:R-:W-:-:S05]  /*3b80*/  IMAD.IADD R14, R7, 0x1, R14 ;  /* 0x00000001070e7824 */ /* 0x000fca00078e020e */
[----:B------:R-:W-:-:S05]  /*3b90*/  LEA R14, R14, UR5, 0x2 ;  /* 0x000000050e0e7c11 */ /* 0x000fca000f8e10ff */
[----:B0-----:R0:W0:Y:S02]  /*3ba0*/  ATOMS.ADD R5, [R14], R5 ;  /* 0x000000050e05738c */ /* 0x0010240000000000 */
.L_x_3177:
[----:B------:R-:W-:Y:S05]  /*3bb0*/  BSYNC.RECONVERGENT B0 ;  /* 0x0000000000007941 */ /* 0x000fea0003800200 */
.L_x_3176:
[----:B0-----:R-:W-:Y:S01]  /*3bc0*/  VOTE.ANY R14, PT, !P2 ;  /* 0x00000000000e7806 */ /* 0x001fe200050e0100 */
[----:B------:R-:W-:Y:S01]  /*3bd0*/  VIADD R12, R12, 0xffffffff ;  /* 0xffffffff0c0c7836 */ /* 0x000fe20000000000 */
[C---:B------:R-:W-:Y:S01]  /*3be0*/  ISETP.NE.U32.AND P0, PT, R13.reuse, 0x1, PT ;  /* 0x000000010d00780c */ /* 0x040fe20003f05070 */
[----:B------:R-:W-:Y:S01]  /*3bf0*/  VIADD R13, R13, 0xffffffff ;  /* 0xffffffff0d0d7836 */ /* 0x000fe20000000000 */
[----:B------:R-:W-:Y:S01]  /*3c00*/  LOP3.LUT R14, R14, R19, RZ, 0x3c, !PT ;  /* 0x000000130e0e7212 */ /* 0x000fe200078e3cff */
[----:B------:R-:W-:Y:S01]  /*3c10*/  POPC R54, R54 ;  /* 0x0000003600367309 */ /* 0x000fe20000000000 */
[----:B------:R-:W-:Y:S01]  /*3c20*/  SHF.R.U32.HI R19, RZ, 0x3, R56 ;  /* 0x00000003ff137819 */ /* 0x000fe20000011638 */
[----:B------:R-:W-:Y:S01]  /*3c30*/  BSSY.RECONVERGENT B0, `(.L_x_3178) ;  /* 0x0000032000007945 */ /* 0x000fe20003800200 */
[----:B------:R-:W-:Y:S02]  /*3c40*/  VOTE.ANY R15, PT, !P1 ;  /* 0x00000000000f7806 */ /* 0x000fe400048e0100 */
[----:B------:R-:W-:-:S02]  /*3c50*/  LOP3.LUT R19, R19, 0x1, RZ, 0xc0, !PT ;  /* 0x0000000113137812 */ /* 0x000fc400078ec0ff */
[----:B------:R-:W-:Y:S01]  /*3c60*/  LOP3.LUT R12, R14, R15, R12, 0x60, !PT ;  /* 0x0000000f0e0c7212 */ /* 0x000fe200078e600c */
[----:B------:R-:W-:Y:S01]  /*3c70*/  POPC R55, R55 ;  /* 0x0000003700377309 */ /* 0x000fe20000000000 */
[C---:B------:R-:W-:Y:S01]  /*3c80*/  ISETP.NE.U32.AND P1, PT, R19.reuse, 0x1, PT ;  /* 0x000000011300780c */ /* 0x040fe20003f25070 */
[----:B------:R-:W-:Y:S01]  /*3c90*/  VIADD R19, R19, 0xffffffff ;  /* 0xffffffff13137836 */ /* 0x000fe20000000000 */
[----:B------:R-:W-:Y:S02]  /*3ca0*/  SHF.R.U32.HI R15, RZ, 0x4, R56 ;  /* 0x00000004ff0f7819 */ /* 0x000fe40000011638 */
[----:B------:R-:W-:Y:S02]  /*3cb0*/  VOTE.ANY R14, PT, !P0 ;  /* 0x00000000000e7806 */ /* 0x000fe400040e0100 */
[----:B------:R-:W-:Y:S01]  /*3cc0*/  LOP3.LUT R15, R15, 0x1, RZ, 0xc0, !PT ;  /* 0x000000010f0f7812 */ /* 0x000fe200078ec0ff */
[----:B------:R-:W-:Y:S01]  /*3cd0*/  POPC R39, R39 ;  /* 0x0000002700277309 */ /* 0x000fe20000000000 */
[----:B------:R-:W-:-:S02]  /*3ce0*/  LOP3.LUT R12, R12, R14, R13, 0x60, !PT ;  /* 0x0000000e0c0c7212 */ /* 0x000fc400078e600d */
[----:B------:R-:W-:Y:S02]  /*3cf0*/  SHF.R.U32.HI R14, RZ, 0x5, R56 ;  /* 0x00000005ff0e7819 */ /* 0x000fe40000011638 */
[C---:B------:R-:W-:Y:S01]  /*3d00*/  ISETP.NE.U32.AND P0, PT, R15.reuse, 0x1, PT ;  /* 0x000000010f00780c */ /* 0x040fe20003f05070 */
[----:B------:R-:W-:Y:S01]  /*3d10*/  VIADD R15, R15, 0xffffffff ;  /* 0xffffffff0f0f7836 */ /* 0x000fe20000000000 */
[----:B------:R-:W-:Y:S01]  /*3d20*/  VOTE.ANY R13, PT, !P1 ;  /* 0x00000000000d7806 */ /* 0x000fe200048e0100 */
[----:B------:R-:W-:Y:S01]  /*3d30*/  POPC R42, R42 ;  /* 0x0000002a002a7309 */ /* 0x000fe20000000000 */
[----:B------:R-:W-:Y:S02]  /*3d40*/  LOP3.LUT R14, R14, 0x1, RZ, 0xc0, !PT ;  /* 0x000000010e0e7812 */ /* 0x000fe400078ec0ff */
[----:B------:R-:W-:Y:S02]  /*3d50*/  LOP3.LUT R12, R12, R13, R19, 0x60, !PT ;  /* 0x0000000d0c0c7212 */ /* 0x000fe400078e6013 */
[----:B------:R-:W-:-:S02]  /*3d60*/  ISETP.NE.U32.AND P1, PT, R14, 0x1, PT ;  /* 0x000000010e00780c */ /* 0x000fc40003f25070 */
[--C-:B------:R-:W-:Y:S01]  /*3d70*/  SHF.R.U32.HI R19, RZ, 0x6, R56.reuse ;  /* 0x00000006ff137819 */ /* 0x100fe20000011638 */
[----:B------:R-:W-:Y:S02]  /*3d80*/  POPC R41, R41 ;  /* 0x0000002900297309 */ /* 0x000fe40000000000 */
[----:B------:R-:W-:Y:S02]  /*3d90*/  VOTE.ANY R13, PT, !P0 ;  /* 0x00000000000d7806 */ /* 0x000fe400040e0100 */
[----:B------:R-:W-:Y:S02]  /*3da0*/  LOP3.LUT R40, R19, 0x1, RZ, 0xc0, !PT ;  /* 0x0000000113287812 */ /* 0x000fe400078ec0ff */
[----:B------:R-:W-:Y:S02]  /*3db0*/  SHF.R.U32.HI R19, RZ, 0x7, R56 ;  /* 0x00000007ff137819 */ /* 0x000fe40000011638 */
[----:B------:R-:W-:Y:S02]  /*3dc0*/  ISETP.NE.U32.AND P0, PT, R40, 0x1, PT ;  /* 0x000000012800780c */ /* 0x000fe40003f05070 */
[----:B------:R-:W-:-:S02]  /*3dd0*/  LOP3.LUT R59, R19, 0x1, RZ, 0xc0, !PT ;  /* 0x00000001133b7812 */ /* 0x000fc400078ec0ff */
[----:B------:R-:W-:Y:S01]  /*3de0*/  LOP3.LUT R12, R12, R13, R15, 0x60, !PT ;  /* 0x0000000d0c0c7212 */ /* 0x000fe200078e600f */
[----:B------:R-:W-:Y:S01]  /*3df0*/  VIADD R13, R14, 0xffffffff ;  /* 0xffffffff0e0d7836 */ /* 0x000fe20000000000 */
[----:B------:R-:W-:Y:S01]  /*3e00*/  VOTE.ANY R14, PT, !P1 ;  /* 0x00000000000e7806 */ /* 0x000fe200048e0100 */
[----:B------:R-:W0:Y:S01]  /*3e10*/  BREV R19, R3 ;  /* 0x0000000300137301 */ /* 0x000e220000000000 */
[C---:B------:R-:W-:Y:S01]  /*3e20*/  ISETP.NE.U32.AND P1, PT, R59.reuse, 0x1, PT ;  /* 0x000000013b00780c */ /* 0x040fe20003f25070 */
[----:B------:R-:W-:Y:S01]  /*3e30*/  VIADD R15, R40, 0xffffffff ;  /* 0xffffffff280f7836 */ /* 0x000fe20000000000 */
[----:B------:R-:W-:Y:S01]  /*3e40*/  LOP3.LUT R12, R12, R14, R13, 0x60, !PT ;  /* 0x0000000e0c0c7212 */ /* 0x000fe200078e600d */
[----:B------:R-:W-:Y:S01]  /*3e50*/  VIADD R59, R59, 0xffffffff ;  /* 0xffffffff3b3b7836 */ /* 0x000fe20000000000 */
[----:B------:R-:W1:Y:S01]  /*3e60*/  S2R R14, SR_TID.Y ;  /* 0x00000000000e7919 */ /* 0x000e620000002200 */
[----:B------:R-:W-:Y:S01]  /*3e70*/  VOTE.ANY R40, PT, !P0 ;  /* 0x0000000000287806 */ /* 0x000fe200040e0100 */
[----:B------:R-:W1:Y:S03]  /*3e80*/  S2R R13, SR_TID.Z ;  /* 0x00000000000d7919 */ /* 0x000e660000002300 */
[----:B------:R-:W-:-:S04]  /*3e90*/  LOP3.LUT R12, R12, R40, R15, 0x60, !PT ;  /* 0x000000280c0c7212 */ /* 0x000fc800078e600f */
[----:B------:R-:W-:Y:S01]  /*3ea0*/  VOTE.ANY R15, PT, !P1 ;  /* 0x00000000000f7806 */ /* 0x000fe200048e0100 */
[----:B0-----:R-:W0:Y:S03]  /*3eb0*/  FLO.U32.SH R40, R19 ;  /* 0x0000001300287300 */ /* 0x001e2600000e0400 */
[----:B------:R-:W-:-:S04]  /*3ec0*/  LOP3.LUT R59, R12, R15, R59, 0x60, !PT ;  /* 0x0000000f0c3b7212 */ /* 0x000fc800078e603b */
[----:B------:R-:W-:Y:S01]  /*3ed0*/  LOP3.LUT P0, R12, R0, RZ, R59, 0xa0, !PT ;  /* 0x000000ff000c7212 */ /* 0x000fe2000780a03b */
[----:B------:R1:W1:Y:S01]  /*3ee0*/  BREV R15, R59 ;  /* 0x0000003b000f7301 */ /* 0x0002620000000000 */
[----:B0-----:R0:W0:Y:S11]  /*3ef0*/  SHFL.IDX PT, R40, R5, R40, 0x1f ;  /* 0x00001f2805287589 */ /* 0x00103600000e0000 */
[----:B------:R-:W-:Y:S05]  /*3f00*/  @P0 BRA `(.L_x_3179) ;  /* 0x0000000000100947 */ /* 0x000fea0003800000 */
[----:B------:R-:W0:Y:S01]  /*3f10*/  POPC R60, R59 ;  /* 0x0000003b003c7309 */ /* 0x000e220000000000 */
[----:B------:R-:W-:-:S04]  /*3f20*/  LOP3.LUT R7, R7, 0xff, R56, 0xf8, !PT ;  /* 0x000000ff07077812 */ /* 0x000fc800078ef838 */
[----:B------:R-:W-:-:S05]  /*3f30*/  LEA R7, R7, UR5, 0x2 ;  /* 0x0000000507077c11 */ /* 0x000fca000f8e10ff */
[----:B0-----:R0:W0:Y:S02]  /*3f40*/  ATOMS.ADD R5, [R7], R60 ;  /* 0x0000003c0705738c */ /* 0x0010240000000000 */
.L_x_3179:
[----:B------:R-:W-:Y:S05]  /*3f50*/  BSYNC.RECONVERGENT B0 ;  /* 0x0000000000007941 */ /* 0x000fea0003800200 */
.L_x_3178:
[----:B------:R-:W5:Y:S01]  /*3f60*/  LDCU UR4, c[0x0][0x360] ;  /* 0x00006c00ff0477ac */ /* 0x000f620008000800 */
[----:B------:R-:W-:Y:S06]  /*3f70*/  BAR.SYNC.DEFER_BLOCKING 0x0 ;  /* 0x0000000000007b1d */ /* 0x000fec0000010000 */
[----:B------:R-:W2:Y:S01]  /*3f80*/  LDCU UR6, c[0x0][0x364] ;  /* 0x00006c80ff0677ac */ /* 0x000ea20008000800 */
[----:B01----:R-:W0:Y:S01]  /*3f90*/  FLO.U32.SH R60, R15 ;  /* 0x0000000f003c7300 */ /* 0x003e2200000e0400 */
[----:B------:R-:W-:Y:S07]  /*3fa0*/  BSSY.RECONVERGENT B0, `(.L_x_3180) ;  /* 0x000001f000007945 */ /* 0x000fee0003800200 */
[----:B------:R-:W1:Y:S01]  /*3fb0*/  POPC R21, R21 ;  /* 0x0000001500157309 */ /* 0x000e620000000000 */
[----:B0-----:R0:W0:Y:S07]  /*3fc0*/  SHFL.IDX PT, R5, R5, R60, 0x1f ;  /* 0x00001f3c05057589 */ /* 0x00102e00000e0000 */
[----:B------:R-:W0:Y:S01]  /*3fd0*/  POPC R20, R20 ;  /* 0x0000001400147309 */ /* 0x000e220000000000 */
[----:B--2---:R-:W-:Y:S01]  /*3fe0*/  IMAD R13, R13, UR6, R14 ;  /* 0x000000060d0d7c24 */ /* 0x004fe2000f8e020e */
[----:B------:R-:W-:-:S03]  /*3ff0*/  NOP ;  /* 0x0000000000007918 */ /* 0x000fc60000000000 */
[----:B-----5:R-:W-:-:S03]  /*4000*/  IMAD R67, R13, UR4, R18 ;  /* 0x000000040d437c24 */ /* 0x020fc6000f8e0212 */
[----:B------:R-:W2:Y:S02]  /*4010*/  POPC R10, R10 ;  /* 0x0000000a000a7309 */ /* 0x000ea40000000000 */
[----:B------:R-:W-:-:S06]  /*4020*/  LOP3.LUT P0, RZ, R67, 0x1f, RZ, 0xc0, !PT ;  /* 0x0000001f43ff7812 */ /* 0x000fcc000780c0ff */
[----:B------:R-:W0:Y:S08]  /*4030*/  POPC R9, R9 ;  /* 0x0000000900097309 */ /* 0x000e300000000000 */
[----:B------:R-:W0:Y:S08]  /*4040*/  POPC R8, R8 ;  /* 0x0000000800087309 */ /* 0x000e300000000000 */
[----:B------:R0:W0:Y:S08]  /*4050*/  POPC R7, R11 ;  /* 0x0000000b00077309 */ /* 0x0000300000000000 */
[----:B------:R-:W0:Y:S08]  /*4060*/  POPC R6, R6 ;  /* 0x0000000600067309 */ /* 0x000e300000000000 */
[----:B------:R-:W0:Y:S01]  /*4070*/  POPC R4, R4 ;  /* 0x0000000400047309 */ /* 0x000e220000000000 */
[----:B-12---:R-:W-:Y:S05]  /*4080*/  @P0 BRA `(.L_x_3181) ;  /* 0x0000000000400947 */ /* 0x006fea0003800000 */
[----:B------:R-:W1:Y:S01]  /*4090*/  S2R R13, SR_LANEID ;  /* 0x00000000000d7919 */ /* 0x000e620000000000 */
[----:B------:R-:W-:Y:S01]  /*40a0*/  IMAD.MOV.U32 R14, RZ, RZ, 0x1 ;  /* 0x00000001ff0e7424 */ /* 0x000fe200078e00ff */
[----:B0-----:R-:W-:Y:S01]  /*40b0*/  SHF.R.U32.HI R11, RZ, 0x5, R67 ;  /* 0x00000005ff0b7819 */ /* 0x001fe20000011643 */
[----:B------:R-:W-:Y:S02]  /*40c0*/  VOTEU.ANY UR4, UPT, PT ;  /* 0x0000000000047886 */ /* 0x000fe400038e0100 */
[----:B------:R-:W-:Y:S01]  /*40d0*/  UFLO.U32 UR4, UR4 ;  /* 0x00000004000472bd */ /* 0x000fe200080e0000 */
[----:B------:R-:W-:-:S04]  /*40e0*/  SHF.L.U32 R11, R14, R11, RZ ;  /* 0x0000000b0e0b7219 */ /* 0x000fc800000006ff */
[----:B------:R-:W-:-:S04]  /*40f0*/  LOP3.LUT R11, RZ, R11, RZ, 0x33, !PT ;  /* 0x0000000bff0b7212 */ /* 0x000fc800078e33ff */
[----:B------:R-:W0:Y:S01]  /*4100*/  REDUX UR6, R11 ;  /* 0x000000000b0673c4 */ /* 0x000e220000000000 */
[----:B-1----:R-:W-:Y:S01]  /*4110*/  ISETP.EQ.U32.AND P1, PT, R13, UR4, PT ;  /* 0x000000040d007c0c */ /* 0x002fe2000bf22070 */
[----:B0-----:R-:W-:-:S12]  /*4120*/  IMAD.U32 R13, RZ, RZ, UR6 ;  /* 0x00000006ff0d7e24 */ /* 0x001fd8000f8e00ff */
[----:B------:R-:W-:Y:S01]  /*4130*/  @!PT LDS RZ, [RZ] ;  /* 0x00000000fffff984 */ /* 0x000fe20000000800 */
[----:B------:R-:W-:Y:S01]  /*4140*/  @!PT LDS RZ, [RZ] ;  /* 0x00000000fffff984 */ /* 0x000fe20000000800 */
[----:B------:R-:W-:Y:S01]  /*4150*/  @!PT LDS RZ, [RZ] ;  /* 0x00000000fffff984 */ /* 0x000fe20000000800 */
[----:B------:R-:W-:Y:S01]  /*4160*/  @!PT LDS RZ, [RZ] ;  /* 0x00000000fffff984 */ /* 0x000fe20000000800 */
[----:B------:R0:W-:Y:S06]  /*4170*/  @P1 MEMBAR.ALL.CTA ;  /* 0x0000000000001992 */ /* 0x0001ec0000008000 */
[----:B0-----:R1:W-:Y:S02]  /*4180*/  @P1 ATOM.E.AND.STRONG.SM PT, RZ, desc[UR36][R64.64+0x8], R13 ;  /* 0x8000080d40ff198a */ /* 0x0013e4000a9eb124 */
.L_x_3181:
[----:B------:R-:W-:Y:S05]  /*4190*/  BSYNC.RECONVERGENT B0 ;  /* 0x0000000000007941 */ /* 0x000fea0003800200 */
.L_x_3180:
[----:B------:R-:W-:Y:S01]  /*41a0*/  LOP3.LUT R3, R0, R3, RZ, 0xc0, !PT ;  /* 0x0000000300037212 */ /* 0x000fe200078ec0ff */
[----:B------:R-:W-:Y:S01]  /*41b0*/  BAR.SYNC.DEFER_BLOCKING 0x0 ;  /* 0x0000000000007b1d */ /* 0x000fe20000010000 */
[----:B------:R-:W-:-:S05]  /*41c0*/  ISETP.GT.U32.AND P1, PT, R18, 0xff, PT ;  /* 0x000000ff1200780c */ /* 0x000fca0003f24070 */
[----:B------:R-:W2:Y:S08]  /*41d0*/  POPC R3, R3 ;  /* 0x0000000300037309 */ /* 0x000eb00000000000 */
[----:B------:R0:W0:Y:S01]  /*41e0*/  POPC R0, R12 ;  /* 0x0000000c00007309 */ /* 0x0000220000000000 */
[----:B------:R-:W-:Y:S05]  /*41f0*/  @P1 BRA `(.L_x_3182) ;  /* 0x0000000800601947 */ /* 0x000fea0003800000 */
[----:B0-----:R-:W-:Y:S01]  /*4200*/  IMAD.SHL.U32 R11, R18, 0x20, RZ ;  /* 0x00000020120b7824 */ /* 0x001fe200078e00ff */
[----:B------:R-:W0:Y:S01]  /*4210*/  LDCU.64 UR6, c[0x0][0x398] ;  /* 0x00007300ff0677ac */ /* 0x000e220008000a00 */
[----:B------:R-:W-:-:S03]  /*4220*/  LEA R63, R17, 0x100, 0x8 ;  /* 0x00000100113f7811 */ /* 0x000fc600078e40ff */
[----:B------:R-:W-:-:S05]  /*4230*/  LOP3.LUT R11, R11, 0x7c00, RZ, 0xc0, !PT ;  /* 0x00007c000b0b7812 */ /* 0x000fca00078ec0ff */
[----:B------:R-:W-:-:S04]  /*4240*/  VIADD R11, R11, UR5 ;  /* 0x000000050b0b7c36 */ /* 0x000fc80008000000 */
[----:B------:R-:W-:-:S05]  /*4250*/  IMAD R12, R18, 0x4, R11 ;  /* 0x00000004120c7824 */ /* 0x000fca00078e020b */
[----:B------:R-:W5:Y:S04]  /*4260*/  LDS R15, [R12] ;  /* 0x000000000c0f7984 */ /* 0x000f680000000800 */
[----:B------:R-:W3:Y:S04]  /*4270*/  LDS R14, [R12+0x400] ;  /* 0x000400000c0e7984 */ /* 0x000ee80000000800 */
[----:B------:R-:W4:Y:S04]  /*4280*/  LDS R60, [R12+0x800] ;  /* 0x000800000c3c7984 */ /* 0x000f280000000800 */
[----:B------:R-:W2:Y:S04]  /*4290*/  LDS R62, [R12+0xc00] ;  /* 0x000c00000c3e7984 */ /* 0x000ea80000000800 */
[----:B------:R-:W0:Y:S04]  /*42a0*/  LDS R66, [R12+0x1000] ;  /* 0x001000000c427984 */ /* 0x000e280000000800 */
[----:B------:R-:W0:Y:S04]  /*42b0*/  LDS R68, [R12+0x1400] ;  /* 0x001400000c447984 */ /* 0x000e280000000800 */
[----:B------:R-:W0:Y:S04]  /*42c0*/  LDS R11, [R12+0x1800] ;  /* 0x001800000c0b7984 */ /* 0x000e280000000800 */
[----:B-1----:R-:W1:Y:S01]  /*42d0*/  LDS R13, [R12+0x1c00] ;  /* 0x001c00000c0d7984 */ /* 0x002e620000000800 */
[----:B------:R-:W-:-:S03]  /*42e0*/  UMOV UR4, 0xffffffff ;  /* 0xffffffff00047882 */ /* 0x000fc60000000000 */
[----:B-----5:R5:W-:Y:S01]  /*42f0*/  STS [R12+0x400], R15 ;  /* 0x0004000f0c007388 */ /* 0x020be20000000800 */
[----:B---3--:R-:W-:-:S04]  /*4300*/  IMAD.IADD R61, R15, 0x1, R14 ;  /* 0x000000010f3d7824 */ /* 0x008fc800078e020e */
[----:B----4-:R-:W-:Y:S01]  /*4310*/  IMAD.IADD R19, R61, 0x1, R60 ;  /* 0x000000013d137824 */ /* 0x010fe200078e023c */
[----:B------:R3:W-:Y:S03]  /*4320*/  STS [R12+0x800], R61 ;  /* 0x0008003d0c007388 */ /* 0x0007e60000000800 */
[----:B--2---:R-:W-:-:S04]  /*4330*/  IMAD.IADD R59, R19, 0x1, R62 ;  /* 0x00000001133b7824 */ /* 0x004fc800078e023e */
[----:B0-----:R-:W-:-:S04]  /*4340*/  IMAD.IADD R69, R59, 0x1, R66 ;  /* 0x000000013b457824 */ /* 0x001fc800078e0242 */
[----:B------:R-:W-:-:S04]  /*4350*/  IMAD.IADD R62, R69, 0x1, R68 ;  /* 0x00000001453e7824 */ /* 0x000fc800078e0244 */
[----:B------:R-:W-:Y:S01]  /*4360*/  IMAD.IADD R66, R62, 0x1, R11 ;  /* 0x000000013e427824 */ /* 0x000fe200078e020b */
[----:B------:R0:W-:Y:S01]  /*4370*/  STS [R12+0xc00], R19 ;  /* 0x000c00130c007388 */ /* 0x0001e20000000800 */
[----:B------:R-:W-:Y:S02]  /*4380*/  IADD3 R11, P2, PT, R18, R63, RZ ;  /* 0x0000003f120b7210 */ /* 0x000fe40007f5e0ff */
[----:B-1----:R-:W-:Y:S01]  /*4390*/  IMAD.IADD R13, R66, 0x1, R13 ;  /* 0x00000001420d7824 */ /* 0x002fe200078e020d */
[----:B------:R0:W-:Y:S01]  /*43a0*/  STS [R12+0x1000], R59 ;  /* 0x0010003b0c007388 */ /* 0x0001e20000000800 */
[----:B------:R-:W-:Y:S02]  /*43b0*/  LEA.HI.X.SX32 R60, R63, RZ, 0x1, P2 ;  /* 0x000000ff3f3c7211 */ /* 0x000fe400010f0eff */
[----:B------:R-:W-:Y:S01]  /*43c0*/  LEA R14, P2, R11, UR6, 0x2 ;  /* 0x000000060b0e7c11 */ /* 0x000fe2000f8410ff */
[----:B------:R0:W-:Y:S01]  /*43d0*/  STS [R12+0x1400], R69 ;  /* 0x001400450c007388 */ /* 0x0001e20000000800 */
[----:B------:R-:W-:-:S02]  /*43e0*/  LEA R68, R13, 0x1, 0x2 ;  /* 0x000000010d447811 */ /* 0x000fc400078e10ff */
[----:B-----5:R-:W-:Y:S01]  /*43f0*/  LEA.HI.X R15, R11, UR7, R60, 0x2, P2 ;  /* 0x000000070b0f7c11 */ /* 0x020fe200090f143c */
[----:B------:R0:W-:Y:S04]  /*4400*/  STS [R12+0x1800], R62 ;  /* 0x0018003e0c007388 */ /* 0x0001e80000000800 */
[----:B------:R0:W-:Y:S01]  /*4410*/  STS [R12+0x1c00], R66 ;  /* 0x001c00420c007388 */ /* 0x0001e20000000800 */
[----:B------:R-:W-:-:S03]  /*4420*/  SHF.R.U32.HI R63, RZ, 0x5, R67 ;  /* 0x00000005ff3f7819 */ /* 0x000fc60000011643 */
[----:B------:R0:W-:Y:S01]  /*4430*/  REDG.E.ADD.STRONG.GPU desc[UR36][R14.64], R68 ;  /* 0x000000440e00798e */ /* 0x0001e2000c12e124 */
[----:B------:R-:W-:Y:S01]  /*4440*/  LOP3.LUT P2, R11, R67, 0x1f, RZ, 0xc0, !PT ;  /* 0x0000001f430b7812 */ /* 0x000fe2000784c0ff */
[----:B---3--:R-:W-:Y:S01]  /*4450*/  IMAD.WIDE.U32 R60, R63, 0x8, R64 ;  /* 0x000000083f3c7825 */ /* 0x008fe200078e0040 */
[----:B------:R-:W-:Y:S11]  /*4460*/  BRA.DIV UR4, `(.L_x_3183) ;  /* 0x0000004204dc7947 */ /* 0x000ff6000b800000 */
[----:B0-----:R-:W0:Y:S01]  /*4470*/  SHFL.UP PT, R14, R13, 0x1, RZ ;  /* 0x042000000d0e7989 */ /* 0x001e2200000e00ff */
[C---:B------:R-:W-:Y:S01]  /*4480*/  ISETP.NE.AND P3, PT, R11.reuse, 0x1f, PT ;  /* 0x0000001f0b00780c */ /* 0x040fe20003f65270 */
[----:B------:R-:W-:Y:S01]  /*4490*/  IMAD.MOV.U32 R68, RZ, RZ, 0xff ;  /* 0x000000ffff447424 */ /* 0x000fe200078e00ff */
        /* <DEDUP_REMOVED lines=12> */
[----:B------:R-:W0:Y:S01]  /*4560*/  SHFL.UP PT, R14, R62, 0x8, RZ ;  /* 0x050000003e0e7989 */ /* 0x000e2200000e00ff */
[----:B------:R-:W-:Y:S02]  /*4570*/  SHF.L.U32 R59, R68, R59, RZ ;  /* 0x0000003b443b7219 */ /* 0x000fe400000006ff */
[----:B0-----:R-:W-:Y:S02]  /*4580*/  SEL R13, R14, RZ, P2 ;  /* 0x000000ff0e0d7207 */ /* 0x001fe40001000000 */
[----:B------:R-:W-:-:S03]  /*4590*/  ISETP.GE.U32.AND P2, PT, R11, 0x10, PT ;  /* 0x000000100b00780c */ /* 0x000fc60003f46070 */
[----:B------:R-:W-:-:S05]  /*45a0*/  IMAD.IADD R19, R62, 0x1, R13 ;  /* 0x000000013e137824 */ /* 0x000fca00078e020d */
[----:B------:R-:W0:Y:S02]  /*45b0*/  SHFL.UP PT, R14, R19, 0x10, RZ ;  /* 0x06000000130e7989 */ /* 0x000e2400000e00ff */
[----:B0-----:R-:W-:-:S05]  /*45c0*/  SEL R14, R14, RZ, P2 ;  /* 0x000000ff0e0e7207 */ /* 0x001fca0001000000 */
[----:B------:R-:W-:-:S05]  /*45d0*/  IMAD.IADD R69, R19, 0x1, R14 ;  /* 0x0000000113457824 */ /* 0x000fca00078e020e */
[----:B------:R0:W1:Y:S04]  /*45e0*/  SHFL.UP PT, R66, R69, 0x1, RZ ;  /* 0x0420000045427989 */ /* 0x00006800000e00ff */
[----:B------:R0:W-:Y:S01]  /*45f0*/  @!P3 ST.E desc[UR36][R60.64+0x20], R69 ;  /* 0x000020453c00b985 */ /* 0x0001e2000c101924 */
[----:B------:R-:W-:Y:S01]  /*4600*/  NOP ;  /* 0x0000000000007918 */ /* 0x000fe20000000000 */
.L_x_3277:
[----:B------:R-:W-:Y:S01]  /*4610*/  BSSY.RECONVERGENT B0, `(.L_x_3184) ;  /* 0x000000c000007945 */ /* 0x000fe20003800200 */
[----:B------:R-:W-:-:S03]  /*4620*/  IMAD.MOV.U32 R13, RZ, RZ, RZ ;  /* 0x000000ffff0d7224 */ /* 0x000fc600078e00ff */
[----:B------:R-:W-:Y:S05]  /*4630*/  @P0 BRA `(.L_x_3185) ;  /* 0x0000000000240947 */ /* 0x000fea0003800000 */
[----:B------:R-:W-:-:S05]  /*4640*/  IMAD.MOV.U32 R12, RZ, RZ, 0x1 ;  /* 0x00000001ff0c7424 */ /* 0x000fca00078e00ff */
[----:B------:R-:W-:Y:S01]  /*4650*/  SHF.L.U32 R13, R12, R63, RZ ;  /* 0x0000003f0c0d7219 */ /* 0x000fe200000006ff */
[----:B------:R-:W-:Y:S01]  /*4660*/  @!PT LDS RZ, [RZ] ;  /* 0x00000000fffff984 */ /* 0x000fe20000000800 */
[----:B------:R-:W-:Y:S01]  /*4670*/  @!PT LDS RZ, [RZ] ;  /* 0x00000000fffff984 */ /* 0x000fe20000000800 */
[----:B------:R-:W-:Y:S01]  /*4680*/  @!PT LDS RZ, [RZ] ;  /* 0x00000000fffff984 */ /* 0x000fe20000000800 */
[----:B------:R-:W-:Y:S01]  /*4690*/  @!PT LDS RZ, [RZ] ;  /* 0x00000000fffff984 */ /* 0x000fe20000000800 */
[----:B------:R2:W-:Y:S06]  /*46a0*/  MEMBAR.ALL.CTA ;  /* 0x0000000000007992 */ /* 0x0005ec0000008000 */
[----:B--2---:R2:W3:Y:S02]  /*46b0*/  ATOM.E.OR.STRONG.SM PT, R13, desc[UR36][R64.64+0x8], R13 ;  /* 0x8000080d400d798a */ /* 0x0044e4000b1eb124 */
[----:B---3--:R-:W-:Y:S01]  /*46c0*/  NOP ;  /* 0x0000000000007918 */ /* 0x008fe20000000000 */
.L_x_3185:
[----:B------:R-:W-:Y:S05]  /*46d0*/  BSYNC.RECONVERGENT B0 ;  /* 0x0000000000007941 */ /* 0x000fea0003800200 */
.L_x_3184:
[----:B------:R-:W-:-:S03]  /*46e0*/  UMOV UR4, 0xffffffff ;  /* 0xffffffff00047882 */ /* 0x000fc60000000000 */
[----:B------:R-:W-:Y:S05]  /*46f0*/  BRA.DIV UR4, `(.L_x_3186) ;  /* 0x0000004604247947 */ /* 0x000fea000b800000 */
[----:B------:R3:W4:Y:S02]  /*4700*/  SHFL.IDX PT, R14, R13, RZ, 0x1f ;  /* 0x00001fff0d0e7589 */ /* 0x00072400000e0000 */
.L_x_3280:
[----:B------:R-:W-:-:S05]  /*4710*/  IMAD.MOV.U32 R12, RZ, RZ, 0x1 ;  /* 0x00000001ff0c7424 */ /* 0x000fca00078e00ff */
[----:B------:R-:W-:-:S04]  /*4720*/  SHF.L.U32 R12, R12, R63, RZ ;  /* 0x0000003f0c0c7219 */ /* 0x000fc800000006ff */
[----:B----4-:R-:W-:-:S04]  /*4730*/  LOP3.LUT R14, R59, R14, R12, 0xe0, !PT ;  /* 0x0000000e3b0e7212 */ /* 0x010fc800078ee00c */
[----:B------:R-:W-:-:S13]  /*4740*/  ISETP.NE.AND P2, PT, R14, R59, PT ;  /* 0x0000003b0e00720c */ /* 0x000fda0003f45270 */
[----:B------:R-:W-:Y:S05]  /*4750*/  @P2 BRA `(.L_x_3187) ;  /* 0x0000000000cc2947 */ /* 0x000fea0003800000 */
[----:B------:R-:W-:Y:S01]  /*4760*/  LOP3.LUT P2, RZ, R67, 0x18, RZ, 0xc0, !PT ;  /* 0x0000001843ff7812 */ /* 0x000fe2000784c0ff */
[----:B------:R-:W-:-:S12]  /*4770*/  BSSY B0, `(.L_x_3188) ;  /* 0x000001c000007945 */ /* 0x000fd80003800000 */
[----:B------:R-:W-:Y:S05]  /*4780*/  @P2 BRA `(.L_x_3189) ;  /* 0x0000000000682947 */ /* 0x000fea0003800000 */
[----:B------:R-:W-:-:S04]  /*4790*/  LOP3.LUT R12, R63, 0x1fffff8, RZ, 0xc0, !PT ;  /* 0x01fffff83f0c7812 */ /* 0x000fc800078ec0ff */
[----:B------:R-:W-:-:S05]  /*47a0*/  LOP3.LUT R63, R12, 0x7, R67, 0xf8, !PT ;  /* 0x000000070c3f7812 */ /* 0x000fca00078ef843 */
[----:B------:R-:W-:-:S05]  /*47b0*/  IMAD.WIDE.U32 R62, R63, 0x8, R64 ;  /* 0x000000083f3e7825 */ /* 0x000fca00078e0040 */
[----:B------:R4:W5:Y:S01]  /*47c0*/  LD.E R19, desc[UR36][R62.64+0x20] ;  /* 0x000020243e137980 */ /* 0x000962000c101900 */
[----:B------:R-:W-:Y:S01]  /*47d0*/  VOTEU.ANY UR6, UPT, PT ;  /* 0x0000000000067886 */ /* 0x000fe200038e0100 */
[----:B------:R-:W0:Y:S02]  /*47e0*/  S2R R15, SR_LANEID ;  /* 0x00000000000f7919 */ /* 0x000e240000000000 */
[----:B0-----:R-:W-:-:S04]  /*47f0*/  LOP3.LUT R15, R15, 0xfffffff8, RZ, 0xc0, !PT ;  /* 0xfffffff80f0f7812 */ /* 0x001fc800078ec0ff */
[----:B------:R-:W-:Y:S02]  /*4800*/  SHF.L.U32 R15, R68, R15, RZ ;  /* 0x0000000f440f7219 */ /* 0x000fe400000006ff */
[----:B------:R-:W-:Y:S02]  /*4810*/  LOP3.LUT R68, R67, 0x7, RZ, 0xc0, !PT ;  /* 0x0000000743447812 */ /* 0x000fe400078ec0ff */
[----:B------:R-:W0:Y:S08]  /*4820*/  MATCH.ANY R12, R15 ;  /* 0x000000000f0c73a1 */ /* 0x000e3000000e8000 */
[----:B------:R-:W1:Y:S01]  /*4830*/  REDUX.OR UR4, R15 ;  /* 0x000000000f0473c4 */ /* 0x000e620000004000 */
[----:B0-----:R-:W-:-:S13]  /*4840*/  LOP3.LUT P2, RZ, R15, UR6, R12, 0x40, !PT ;  /* 0x000000060fff7c12 */ /* 0x001fda000f84400c */
[----:B-1--4-:R-:W-:Y:S05]  /*4850*/  @!P2 BRA.DIV UR4, `(.L_x_3190) ;  /* 0x0000004204f0a947 */ /* 0x012fea000b800000 */
[----:B-----5:R-:W0:Y:S01]  /*4860*/  SHFL.UP PT, R14, R19, 0x1, 0x1800 ;  /* 0x04380000130e7f89 */ /* 0x020e2200000e0000 */
[----:B------:R-:W-:-:S04]  /*4870*/  LOP3.LUT P2, RZ, R67, 0x7, RZ, 0xc0, !PT ;  /* 0x0000000743ff7812 */ /* 0x000fc8000784c0ff */
[----:B0-----:R-:W-:Y:S02]  /*4880*/  SEL R14, R14, RZ, P2 ;  /* 0x000000ff0e0e7207 */ /* 0x001fe40001000000 */
[----:B------:R-:W-:-:S03]  /*4890*/  ISETP.GE.U32.AND P2, PT, R68, 0x2, PT ;  /* 0x000000024400780c */ /* 0x000fc60003f46070 */
[----:B---3--:R-:W-:-:S05]  /*48a0*/  IMAD.IADD R13, R19, 0x1, R14 ;  /* 0x00000001130d7824 */ /* 0x008fca00078e020e */
[----:B------:R-:W0:Y:S02]  /*48b0*/  SHFL.UP PT, R14, R13, 0x2, 0x1800 ;  /* 0x045800000d0e7f89 */ /* 0x000e2400000e0000 */
[----:B0-----:R-:W-:-:S05]  /*48c0*/  SEL R14, R14, RZ, P2 ;  /* 0x000000ff0e0e7207 */ /* 0x001fca0001000000 */
[----:B------:R-:W-:-:S05]  /*48d0*/  IMAD.IADD R69, R13, 0x1, R14 ;  /* 0x000000010d457824 */ /* 0x000fca00078e020e */
[----:B------:R0:W1:Y:S02]  /*48e0*/  SHFL.UP PT, R14, R69, 0x4, 0x1800 ;  /* 0x04980000450e7f89 */ /* 0x00006400000e0000 */
.L_x_3287:
[----:B------:R-:W-:-:S04]  /*48f0*/  ISETP.GE.U32.AND P2, PT, R68, 0x4, PT ;  /* 0x000000044400780c */ /* 0x000fc80003f46070 */
[----:B-1----:R-:W-:-:S04]  /*4900*/  SEL R14, R14, RZ, P2 ;  /* 0x000000ff0e0e7207 */ /* 0x002fc80001000000 */
[----:B------:R-:W-:-:S05]  /*4910*/  IADD3 R19, PT, PT, -R19, R14, R69 ;  /* 0x0000000e13137210 */ /* 0x000fca0007ffe145 */
[----:B------:R4:W-:Y:S02]  /*4920*/  ST.E desc[UR36][R62.64+0x20], R19 ;  /* 0x000020133e007985 */ /* 0x0009e4000c101924 */
.L_x_3189:
[----:B------:R-:W-:Y:S05]  /*4930*/  BSYNC B0 ;  /* 0x0000000000007941 */ /* 0x000fea0003800000 */
.L_x_3188:
[----:B------:R-:W-:-:S03]  /*4940*/  UMOV UR4, 0xffffffff ;  /* 0xffffffff00047882 */ /* 0x000fc60000000000 */
[----:B------:R-:W-:Y:S05]  /*4950*/  BRA.DIV UR4, `(.L_x_3191) ;  /* 0x0000004604287947 */ /* 0x000fea000b800000 */
[----:B------:R-:W-:Y:S01]  /*4960*/  NOP ;  /* 0x0000000000007918 */ /* 0x000fe20000000000 */
.L_x_3290:
[----:B------:R-:W-:Y:S05]  /*4970*/  @!P0 BRA `(.L_x_3192) ;  /* 0x0000000000088947 */ /* 0x000fea0003800000 */
[----:B0-----:R0:W5:Y:S01]  /*4980*/  LD.E R60, desc[UR36][R60.64+0x20] ;  /* 0x000020243c3c7980 */ /* 0x001162000c101900 */
[----:B------:R-:W-:Y:S05]  /*4990*/  BRA `(.L_x_3193) ;  /* 0x00000000006c7947 */ /* 0x000fea0003800000 */
.L_x_3192:
[----:B------:R-:W0:Y:S01]  /*49a0*/  S2R R11, SR_LANEID ;  /* 0x00000000000b7919 */ /* 0x000e220000000000 */
[----:B------:R-:W-:Y:S01]  /*49b0*/  LOP3.LUT R59, RZ, R59, RZ, 0x33, !PT ;  /* 0x0000003bff3b7212 */ /* 0x000fe200078e33ff */
[----:B------:R-:W-:Y:S02]  /*49c0*/  VOTEU.ANY UR4, UPT, PT ;  /* 0x0000000000047886 */ /* 0x000fe400038e0100 */
[----:B------:R-:W-:Y:S01]  /*49d0*/  UFLO.U32 UR4, UR4 ;  /* 0x00000004000472bd */ /* 0x000fe200080e0000 */
[----:B------:R-:W1:Y:S05]  /*49e0*/  REDUX UR6, R59 ;  /* 0x000000003b0673c4 */ /* 0x000e6a0000000000 */
[----:B0-----:R-:W-:Y:S01]  /*49f0*/  ISETP.EQ.U32.AND P0, PT, R11, UR4, PT ;  /* 0x000000040b007c0c */ /* 0x001fe2000bf02070 */
[----:B-1----:R-:W-:-:S12]  /*4a00*/  IMAD.U32 R11, RZ, RZ, UR6 ;  /* 0x00000006ff0b7e24 */ /* 0x002fd8000f8e00ff */
[----:B------:R-:W-:Y:S01]  /*4a10*/  @!PT LDS RZ, [RZ] ;  /* 0x00000000fffff984 */ /* 0x000fe20000000800 */
[----:B------:R-:W-:Y:S01]  /*4a20*/  @!PT LDS RZ, [RZ] ;  /* 0x00000000fffff984 */ /* 0x000fe20000000800 */
[----:B------:R-:W-:Y:S01]  /*4a30*/  @!PT LDS RZ, [RZ] ;  /* 0x00000000fffff984 */ /* 0x000fe20000000800 */
[----:B------:R-:W-:Y:S01]  /*4a40*/  @!PT LDS RZ, [RZ] ;  /* 0x00000000fffff984 */ /* 0x000fe20000000800 */
[----:B------:R0:W-:Y:S06]  /*4a50*/  @P0 MEMBAR.ALL.CTA ;  /* 0x0000000000000992 */ /* 0x0001ec0000008000 */
[----:B0-----:R0:W-:Y:S04]  /*4a60*/  @P0 ATOM.E.AND.STRONG.SM PT, RZ, desc[UR36][R64.64+0x8], R11 ;  /* 0x8000080b40ff098a */ /* 0x0011e8000a9eb124 */
[----:B------:R0:W5:Y:S01]  /*4a70*/  LD.E R12, desc[UR36][R60.64+0x20] ;  /* 0x000020243c0c7980 */ /* 0x000162000c101900 */
[----:B------:R-:W-:Y:S05]  /*4a80*/  BRA `(.L_x_3182) ;  /* 0x00000000003c7947 */ /* 0x000fea0003800000 */
.L_x_3187:
[----:B------:R-:W-:Y:S01]  /*4a90*/  BSSY B0, `(.L_x_3194) ;  /* 0x0000008000007945 */ /* 0x000fe20003800000 */
.L_x_3195:
[----:B------:R-:W4:Y:S02]  /*4aa0*/  LD.E.STRONG.SM R12, desc[UR36][R64.64+0x8] ;  /* 0x00000824400c7980 */ /* 0x000f24000c10b900 */
[----:B----4-:R-:W-:Y:S01]  /*4ab0*/  NOP ;  /* 0x0000000000007918 */ /* 0x010fe20000000000 */
[----:B------:R-:W-:Y:S05]  /*4ac0*/  YIELD ;  /* 0x0000000000007946 */ /* 0x000fea0003800000 */
[----:B------:R-:W-:-:S04]  /*4ad0*/  SHF.R.U32.HI R12, RZ, R63, R12 ;  /* 0x0000003fff0c7219 */ /* 0x000fc8000001160c */
[----:B------:R-:W-:-:S04]  /*4ae0*/  LOP3.LUT R12, R12, 0x1, RZ, 0xc0, !PT ;  /* 0x000000010c0c7812 */ /* 0x000fc800078ec0ff */
[----:B------:R-:W-:-:S13]  /*4af0*/  ISETP.NE.U32.AND P2, PT, R12, 0x1, PT ;  /* 0x000000010c00780c */ /* 0x000fda0003f45070 */
[----:B------:R-:W-:Y:S05]  /*4b00*/  @!P2 BRA `(.L_x_3195) ;  /* 0xfffffffc00e4a947 */ /* 0x000fea000383ffff */
[----:B------:R-:W-:Y:S05]  /*4b10*/  BSYNC B0 ;  /* 0x0000000000007941 */ /* 0x000fea0003800000 */
.L_x_3194:
[----:B0-----:R-:W4:Y:S02]  /*4b20*/  LD.E R60, desc[UR36][R60.64+0x20] ;  /* 0x000020243c3c7980 */ /* 0x001f24000c101900 */
[----:B----4-:R-:W-:Y:S01]  /*4b30*/  IMAD.MOV.U32 R12, RZ, RZ, R60 ;  /* 0x000000ffff0c7224 */ /* 0x010fe200078e003c */
[----:B------:R-:W-:Y:S06]  /*4b40*/  @!P0 BRA `(.L_x_3182) ;  /* 0x00000000000c8947 */ /* 0x000fec0003800000 */
.L_x_3193:
[----:B------:R-:W-:Y:S01]  /*4b50*/  LOP3.LUT P0, RZ, R67, 0xe0, RZ, 0xc0, !PT ;  /* 0x000000e043ff7812 */ /* 0x000fe2000780c0ff */
[----:B-1----:R-:W-:-:S12]  /*4b60*/  IMAD.MOV.U32 R12, RZ, RZ, R66 ;  /* 0x000000ffff0c7224 */ /* 0x002fd800078e0042 */
[----:B-----5:R-:W-:-:S07]  /*4b70*/  @P0 IMAD.IADD R12, R66, 0x1, R60 ;  /* 0x00000001420c0824 */ /* 0x020fce00078e023c */
.L_x_3182:
[----:B------:R-:W-:Y:S05]  /*4b80*/  WARPSYNC.ALL ;  /* 0x0000000000007948 */ /* 0x000fea0003800000 */
[----:B0-----:R-:W-:Y:S01]  /*4b90*/  MOV R11, 0x400 ;  /* 0x00000400000b7802 */ /* 0x001fe20000000f00 */
[----:B------:R-:W0:Y:S03]  /*4ba0*/  S2UR UR6, SR_CgaCtaId ;  /* 0x00000000000679c3 */ /* 0x000e260000008800 */
[----:B------:R-:W-:-:S05]  /*4bb0*/  R2UR UR4, R11 ;  /* 0x000000000b0472ca */ /* 0x000fca00000e0000 */
[----:B------:R-:W-:Y:S01]  /*4bc0*/  BAR.SYNC.DEFER_BLOCKING 0x0 ;  /* 0x0000000000007b1d */ /* 0x000fe20000010000 */
[----:B------:R-:W-:-:S05]  /*4bd0*/  ISETP.GT.U32.AND P0, PT, R18, 0x1f, PT ;  /* 0x0000001f1200780c */ /* 0x000fca0003f04070 */
[----:B------:R-:W4:Y:S01]  /*4be0*/  LDCU UR7, c[0x0][0x3a4] ;  /* 0x00007480ff0777ac */ /* 0x000f220008000800 */
[----:B------:R-:W-:Y:S01]  /*4bf0*/  BSSY.RECONVERGENT B0, `(.L_x_3196) ;  /* 0x000009e000007945 */ /* 0x000fe20003800200 */
[----:B------:R-:W-:-:S04]  /*4c00*/  UIADD3 UR4, UPT, UPT, UR4, 0x3c00, URZ ;  /* 0x00003c0004047890 */ /* 0x000fc8000fffe0ff */
[----:B0-----:R-:W-:Y:S01]  /*4c10*/  ULEA UR4, UR6, UR4, 0x18 ;  /* 0x0000000406047291 */ /* 0x001fe2000f8ec0ff */
[----:B----4-:R-:W-:Y:S02]  /*4c20*/  SHF.R.U32.HI R63, RZ, UR7, R36 ;  /* 0x00000007ff3f7c19 */ /* 0x010fe40008011624 */
[----:B------:R-:W-:-:S03]  /*4c30*/  SHF.R.U32.HI R62, RZ, UR7, R35 ;  /* 0x00000007ff3e7c19 */ /* 0x000fc60008011623 */
[----:B------:R-:W-:Y:S02]  /*4c40*/  LEA R19, R18, UR4, 0x2 ;  /* 0x0000000412137c11 */ /* 0x000fe4000f8e10ff */
[----:B------:R-:W-:Y:S02]  /*4c50*/  SHF.R.U32.HI R61, RZ, UR7, R34 ;  /* 0x00000007ff3d7c19 */ /* 0x000fe40008011622 */
[----:B------:R-:W-:Y:S01]  /*4c60*/  SHF.R.U32.HI R60, RZ, UR7, R33 ;  /* 0x00000007ff3c7c19 */ /* 0x000fe20008011621 */
[----:B-----5:R0:W-:Y:S01]  /*4c70*/  @!P1 STS [R19], R12 ;  /* 0x0000000c13009388 */ /* 0x0201e20000000800 */
[----:B------:R-:W-:Y:S02]  /*4c80*/  SHF.R.U32.HI R59, RZ, UR7, R32 ;  /* 0x00000007ff3b7c19 */ /* 0x000fe40008011620 */
[----:B------:R-:W-:Y:S02]  /*4c90*/  SHF.R.U32.HI R15, RZ, UR7, R31 ;  /* 0x00000007ff0f7c19 */ /* 0x000fe4000801161f */
[----:B------:R-:W-:-:S02]  /*4ca0*/  SHF.R.U32.HI R14, RZ, UR7, R30 ;  /* 0x00000007ff0e7c19 */ /* 0x000fc4000801161e */
[----:B-1-3--:R-:W-:Y:S02]  /*4cb0*/  SHF.R.U32.HI R13, RZ, UR7, R29 ;  /* 0x00000007ff0d7c19 */ /* 0x00afe4000801161d */
[----:B------:R-:W-:Y:S02]  /*4cc0*/  SHF.R.U32.HI R11, RZ, UR7, R27 ;  /* 0x00000007ff0b7c19 */ /* 0x000fe4000801161b */
[----:B0-----:R-:W-:Y:S02]  /*4cd0*/  SHF.R.U32.HI R12, RZ, UR7, R28 ;  /* 0x00000007ff0c7c19 */ /* 0x001fe4000801161c */
[----:B------:R-:W-:Y:S02]  /*4ce0*/  SHF.R.U32.HI R67, RZ, UR7, R26 ;  /* 0x00000007ff437c19 */ /* 0x000fe4000801161a */
[----:B--2---:R-:W-:Y:S01]  /*4cf0*/  SHF.R.U32.HI R64, RZ, UR7, R25 ;  /* 0x00000007ff407c19 */ /* 0x004fe20008011619 */
[----:B------:R-:W-:Y:S06]  /*4d00*/  BAR.SYNC.DEFER_BLOCKING 0x0 ;  /* 0x0000000000007b1d */ /* 0x000fec0000010000 */
[----:B------:R-:W-:Y:S05]  /*4d10*/  @P0 BRA `(.L_x_3197) ;  /* 0x0000000000b80947 */ /* 0x000fea0003800000 */
[----:B------:R-:W-:Y:S02]  /*4d20*/  IMAD.SHL.U32 R64, R64, 0x4, RZ ;  /* 0x0000000440407824 */ /* 0x000fe400078e00ff */
[----:B------:R-:W-:Y:S02]  /*4d30*/  IMAD.SHL.U32 R65, R57, 0x4, RZ ;  /* 0x0000000439417824 */ /* 0x000fe400078e00ff */
[----:B------:R-:W-:Y:S01]  /*4d40*/  IMAD.SHL.U32 R63, R63, 0x4, RZ ;  /* 0x000000043f3f7824 */ /* 0x000fe200078e00ff */
[----:B------:R-:W-:Y:S01]  /*4d50*/  LOP3.LUT R57, R64, 0x3fc, RZ, 0xc0, !PT ;  /* 0x000003fc40397812 */ /* 0x000fe200078ec0ff */
        /* <DEDUP_REMOVED lines=24> */
[----:B------:R-:W0:Y:S01]  /*4ee0*/  LDS R63, [R63+UR4] ;  /* 0x000000043f3f7984 */ /* 0x000e220008000800 */
[----:B------:R-:W-:-:S02]  /*4ef0*/  LOP3.LUT R65, R66, 0x3fc, RZ, 0xc0, !PT ;  /* 0x000003fc42417812 */ /* 0x000fc400078ec0ff */
[----:B------:R-:W-:Y:S01]  /*4f00*/  LOP3.LUT R56, R67, 0x3fc, RZ, 0xc0, !PT ;  /* 0x000003fc43387812 */ /* 0x000fe200078ec0ff */
[----:B------:R-:W1:Y:S04]  /*4f10*/  LDS R62, [R62+UR4] ;  /* 0x000000043e3e7984 */ /* 0x000e680008000800 */
[----:B------:R-:W2:Y:S04]  /*4f20*/  LDS R61, [R61+UR4] ;  /* 0x000000043d3d7984 */ /* 0x000ea80008000800 */
[----:B------:R-:W3:Y:S04]  /*4f30*/  LDS R60, [R60+UR4] ;  /* 0x000000043c3c7984 */ /* 0x000ee80008000800 */
[----:B------:R-:W4:Y:S04]  /*4f40*/  LDS R59, [R59+UR4] ;  /* 0x000000043b3b7984 */ /* 0x000f280008000800 */
[----:B------:R-:W0:Y:S04]  /*4f50*/  LDS R15, [R15+UR4] ;  /* 0x000000040f0f7984 */ /* 0x000e280008000800 */
[----:B------:R-:W0:Y:S04]  /*4f60*/  LDS R14, [R14+UR4] ;  /* 0x000000040e0e7984 */ /* 0x000e280008000800 */
[----:B------:R-:W0:Y:S04]  /*4f70*/  LDS R13, [R13+UR4] ;  /* 0x000000040d0d7984 */ /* 0x000e280008000800 */
[----:B------:R-:W0:Y:S04]  /*4f80*/  LDS R12, [R12+UR4] ;  /* 0x000000040c0c7984 */ /* 0x000e280008000800 */
[----:B------:R-:W0:Y:S04]  /*4f90*/  LDS R11, [R11+UR4] ;  /* 0x000000040b0b7984 */ /* 0x000e280008000800 */
[----:B------:R0:W0:Y:S04]  /*4fa0*/  LDS R66, [R56+UR4] ;  /* 0x0000000438427984 */ /* 0x0000280008000800 */
[----:B------:R0:W0:Y:S04]  /*4fb0*/  LDS R67, [R57+UR4] ;  /* 0x0000000439437984 */ /* 0x0000280008000800 */
[----:B------:R-:W0:Y:S04]  /*4fc0*/  LDS R58, [R58+UR4] ;  /* 0x000000043a3a7984 */ /* 0x000e280008000800 */
[----:B------:R-:W0:Y:S04]  /*4fd0*/  LDS R64, [R64+UR4] ;  /* 0x0000000440407984 */ /* 0x000e280008000800 */
[----:B------:R-:W0:Y:S01]  /*4fe0*/  LDS R65, [R65+UR4] ;  /* 0x0000000441417984 */ /* 0x000e220008000800 */
[----:B-1234-:R-:W-:Y:S05]  /*4ff0*/  BRA `(.L_x_3198) ;  /* 0x0000000400747947 */ /* 0x01efea0003800000 */
.L_x_3197:
        /* <DEDUP_REMOVED lines=8> */
[----:B------:R-:W-:Y:S01]  /*5080*/  VIADD R65, R65, UR5 ;  /* 0x0000000541417c36 */ /* 0x000fe20008000000 */
[----:B------:R-:W-:Y:S01]  /*5090*/  LOP3.LUT R61, R61, 0x3fc, RZ, 0xc0, !PT ;  /* 0x000003fc3d3d7812 */ /* 0x000fe200078ec0ff */
[----:B------:R0:W-:Y:S01]  /*50a0*/  LDS R63, [R68+UR4] ;  /* 0x00000004443f7984 */ /* 0x0001e20008000800 */
[----:B------:R-:W-:Y:S01]  /*50b0*/  IMAD.SHL.U32 R60, R60, 0x4, RZ ;  /* 0x000000043c3c7824 */ /* 0x000fe200078e00ff */
[----:B------:R-:W-:Y:S01]  /*50c0*/  LOP3.LUT R59, R59, 0x3fc, RZ, 0xc0, !PT ;  /* 0x000003fc3b3b7812 */ /* 0x000fe200078ec0ff */
[----:B------:R-:W-:-:S02]  /*50d0*/  IMAD.IADD R66, R65, 0x1, R68 ;  /* 0x0000000141427824 */ /* 0x000fc400078e0244 */
[----:B------:R-:W-:Y:S01]  /*50e0*/  IMAD.SHL.U32 R15, R15, 0x4, RZ ;  /* 0x000000040f0f7824 */ /* 0x000fe200078e00ff */
[----:B------:R-:W-:Y:S01]  /*50f0*/  LOP3.LUT R60, R60, 0x3fc, RZ, 0xc0, !PT ;  /* 0x000003fc3c3c7812 */ /* 0x000fe200078ec0ff */
[----:B------:R-:W-:Y:S02]  /*5100*/  IMAD.SHL.U32 R13, R13, 0x4, RZ ;  /* 0x000000040d0d7824 */ /* 0x000fe400078e00ff */
[----:B0-----:R-:W-:Y:S01]  /*5110*/  IMAD.IADD R68, R65, 0x1, R62 ;  /* 0x0000000141447824 */ /* 0x001fe200078e023e */
[----:B------:R-:W0:Y:S01]  /*5120*/  LDS R66, [R66] ;  /* 0x0000000042427984 */ /* 0x000e220000000800 */
[----:B------:R-:W-:Y:S01]  /*5130*/  LOP3.LUT R15, R15, 0x3fc, RZ, 0xc0, !PT ;  /* 0x000003fc0f0f7812 */ /* 0x000fe200078ec0ff */
[----:B------:R-:W-:Y:S01]  /*5140*/  IMAD.SHL.U32 R14, R14, 0x4, RZ ;  /* 0x000000040e0e7824 */ /* 0x000fe200078e00ff */
[----:B------:R-:W-:Y:S01]  /*5150*/  LOP3.LUT R13, R13, 0x3fc, RZ, 0xc0, !PT ;  /* 0x000003fc0d0d7812 */ /* 0x000fe200078ec0ff */
[----:B------:R-:W-:Y:S01]  /*5160*/  LDS R62, [R62+UR4] ;  /* 0x000000043e3e7984 */ /* 0x000fe20008000800 */
[----:B------:R-:W-:-:S02]  /*5170*/  IMAD.SHL.U32 R11, R11, 0x4, RZ ;  /* 0x000000040b0b7824 */ /* 0x000fc400078e00ff */
[----:B------:R-:W-:Y:S01]  /*5180*/  LOP3.LUT R14, R14, 0x3fc, RZ, 0xc0, !PT ;  /* 0x000003fc0e0e7812 */ /* 0x000fe200078ec0ff */
[----:B------:R1:W2:Y:S01]  /*5190*/  LDS R69, [R68] ;  /* 0x0000000044457984 */ /* 0x0002a20000000800 */
[----:B------:R-:W-:Y:S01]  /*51a0*/  IMAD.SHL.U32 R67, R67, 0x4, RZ ;  /* 0x0000000443437824 */ /* 0x000fe200078e00ff */
[----:B------:R-:W-:Y:S01]  /*51b0*/  LOP3.LUT R11, R11, 0x3fc, RZ, 0xc0, !PT ;  /* 0x000003fc0b0b7812 */ /* 0x000fe200078ec0ff */
[----:B------:R-:W-:Y:S02]  /*51c0*/  IMAD.SHL.U32 R64, R64, 0x4, RZ ;  /* 0x0000000440407824 */ /* 0x000fe400078e00ff */
[----:B------:R-:W-:Y:S02]  /*51d0*/  IMAD.SHL.U32 R12, R12, 0x4, RZ ;  /* 0x000000040c0c7824 */ /* 0x000fe400078e00ff */
[----:B------:R-:W-:Y:S02]  /*51e0*/  IMAD.SHL.U32 R57, R57, 0x4, RZ ;  /* 0x0000000439397824 */ /* 0x000fe400078e00ff */
[----:B-1----:R-:W-:Y:S01]  /*51f0*/  IMAD.IADD R68, R65, 0x1, R59 ;  /* 0x0000000141447824 */ /* 0x002fe200078e023b */
[----:B------:R-:W-:Y:S01]  /*5200*/  LOP3.LUT R12, R12, 0x3fc, RZ, 0xc0, !PT ;  /* 0x000003fc0c0c7812 */ /* 0x000fe200078ec0ff */
[----:B------:R-:W-:Y:S01]  /*5210*/  LDS R59, [R59+UR4] ;  /* 0x000000043b3b7984 */ /* 0x000fe20008000800 */
[----:B------:R-:W-:-:S02]  /*5220*/  IMAD.SHL.U32 R58, R58, 0x4, RZ ;  /* 0x000000043a3a7824 */ /* 0x000fc400078e00ff */
[----:B------:R-:W-:Y:S01]  /*5230*/  IMAD.SHL.U32 R56, R56, 0x4, RZ ;  /* 0x0000000438387824 */ /* 0x000fe200078e00ff */
[----:B------:R-:W1:Y:S02]  /*5240*/  LDS R68, [R68] ;  /* 0x0000000044447984 */ /* 0x000e640000000800 */
[----:B------:R-:W-:Y:S01]  /*5250*/  LOP3.LUT R58, R58, 0x3fc, RZ, 0xc0, !PT ;  /* 0x000003fc3a3a7812 */ /* 0x000fe200078ec0ff */
[----:B0-----:R-:W-:Y:S02]  /*5260*/  IMAD.IADD R63, R63, 0x1, R66 ;  /* 0x000000013f3f7824 */ /* 0x001fe400078e0242 */
[----:B--2---:R-:W-:Y:S02]  /*5270*/  IMAD.IADD R62, R62, 0x1, R69 ;  /* 0x000000013e3e7824 */ /* 0x004fe400078e0245 */
[----:B------:R-:W-:Y:S02]  /*5280*/  IMAD.IADD R69, R65, 0x1, R61 ;  /* 0x0000000141457824 */ /* 0x000fe400078e023d */
[----:B------:R-:W-:Y:S04]  /*5290*/  LDS R61, [R61+UR4] ;  /* 0x000000043d3d7984 */ /* 0x000fe80008000800 */
[----:B------:R0:W2:Y:S01]  /*52a0*/  LDS R66, [R69] ;  /* 0x0000000045427984 */ /* 0x0000a20000000800 */
[----:B-1----:R-:W-:-:S02]  /*52b0*/  IMAD.IADD R59, R59, 0x1, R68 ;  /* 0x000000013b3b7824 */ /* 0x002fc400078e0244 */
[C---:B0-----:R-:W-:Y:S02]  /*52c0*/  IMAD.IADD R69, R65.reuse, 0x1, R15 ;  /* 0x0000000141457824 */ /* 0x041fe400078e020f */
[----:B------:R-:W-:Y:S01]  /*52d0*/  IMAD.IADD R68, R65, 0x1, R13 ;  /* 0x0000000141447824 */ /* 0x000fe200078e020d */
[----:B------:R-:W-:Y:S04]  /*52e0*/  LDS R15, [R15+UR4] ;  /* 0x000000040f0f7984 */ /* 0x000fe80008000800 */
[----:B------:R-:W-:Y:S04]  /*52f0*/  LDS R13, [R13+UR4] ;  /* 0x000000040d0d7984 */ /* 0x000fe80008000800 */
[----:B------:R-:W0:Y:S01]  /*5300*/  LDS R68, [R68] ;  /* 0x0000000044447984 */ /* 0x000e220000000800 */
[----:B--2---:R-:W-:-:S02]  /*5310*/  IMAD.IADD R61, R61, 0x1, R66 ;  /* 0x000000013d3d7824 */ /* 0x004fc400078e0242 */
[----:B------:R-:W-:Y:S02]  /*5320*/  IMAD.IADD R66, R65, 0x1, R60 ;  /* 0x0000000141427824 */ /* 0x000fe400078e023c */
[----:B------:R-:W-:Y:S04]  /*5330*/  LDS R60, [R60+UR4] ;  /* 0x000000043c3c7984 */ /* 0x000fe80008000800 */
[----:B------:R-:W1:Y:S01]  /*5340*/  LDS R66, [R66] ;  /* 0x0000000042427984 */ /* 0x000e620000000800 */
[----:B0-----:R-:W-:Y:S02]  /*5350*/  IMAD.IADD R13, R13, 0x1, R68 ;  /* 0x000000010d0d7824 */ /* 0x001fe400078e0244 */
[----:B------:R-:W-:Y:S02]  /*5360*/  IMAD.IADD R68, R65, 0x1, R11 ;  /* 0x0000000141447824 */ /* 0x000fe400078e020b */
[----:B------:R-:W-:Y:S04]  /*5370*/  LDS R11, [R11+UR4] ;  /* 0x000000040b0b7984 */ /* 0x000fe80008000800 */
[----:B------:R-:W0:Y:S01]  /*5380*/  LDS R68, [R68] ;  /* 0x0000000044447984 */ /* 0x000e220000000800 */
[----:B-1----:R-:W-:-:S03]  /*5390*/  IMAD.IADD R60, R60, 0x1, R66 ;  /* 0x000000013c3c7824 */ /* 0x002fc600078e0242 */
[----:B------:R1:W2:Y:S02]  /*53a0*/  LDS R66, [R69] ;  /* 0x0000000045427984 */ /* 0x0002a40000000800 */
[----:B-1----:R-:W-:Y:S02]  /*53b0*/  IMAD.IADD R69, R65, 0x1, R12 ;  /* 0x0000000141457824 */ /* 0x002fe400078e020c */
[----:B------:R-:W-:Y:S04]  /*53c0*/  LDS R12, [R12+UR4] ;  /* 0x000000040c0c7984 */ /* 0x000fe80008000800 */
[----:B------:R-:W1:Y:S01]  /*53d0*/  LDS R69, [R69] ;  /* 0x0000000045457984 */ /* 0x000e620000000800 */
[----:B0-----:R-:W-:Y:S02]  /*53e0*/  IMAD.IADD R11, R11, 0x1, R68 ;  /* 0x000000010b0b7824 */ /* 0x001fe400078e0244 */
[----:B--2---:R-:W-:-:S02]  /*53f0*/  IMAD.IADD R15, R15, 0x1, R66 ;  /* 0x000000010f0f7824 */ /* 0x004fc400078e0242 */
[C---:B------:R-:W-:Y:S02]  /*5400*/  IMAD.IADD R66, R65.reuse, 0x1, R14 ;  /* 0x0000000141427824 */ /* 0x040fe400078e020e */
[----:B------:R-:W-:Y:S04]  /*5410*/  LDS R14, [R14+UR4] ;  /* 0x000000040e0e7984 */ /* 0x000fe80008000800 */
[----:B------:R-:W0:Y:S01]  /*5420*/  LDS R66, [R66] ;  /* 0x0000000042427984 */ /* 0x000e220000000800 */
[----:B-1----:R-:W-:Y:S02]  /*5430*/  IMAD.IADD R12, R12, 0x1, R69 ;  /* 0x000000010c0c7824 */ /* 0x002fe400078e0245 */
[----:B------:R-:W-:Y:S02]  /*5440*/  IMAD.IADD R69, R65, 0x1, R58 ;  /* 0x0000000141457824 */ /* 0x000fe400078e023a */
[----:B------:R-:W-:Y:S04]  /*5450*/  LDS R58, [R58+UR4] ;  /* 0x000000043a3a7984 */ /* 0x000fe80008000800 */
[----:B------:R-:W1:Y:S01]  /*5460*/  LDS R69, [R69] ;  /* 0x0000000045457984 */ /* 0x000e620000000800 */
[----:B0-----:R-:W-:Y:S01]  /*5470*/  IMAD.IADD R14, R14, 0x1, R66 ;  /* 0x000000010e0e7824 */ /* 0x001fe200078e0242 */
[----:B------:R-:W-:-:S05]  /*5480*/  LOP3.LUT R66, R67, 0x3fc, RZ, 0xc0, !PT ;  /* 0x000003fc43427812 */ /* 0x000fca00078ec0ff */
[----:B------:R-:W-:Y:S02]  /*5490*/  IMAD.IADD R68, R65, 0x1, R66 ;  /* 0x0000000141447824 */ /* 0x000fe400078e0242 */
[----:B------:R-:W-:Y:S04]  /*54a0*/  LDS R66, [R66+UR4] ;  /* 0x0000000442427984 */ /* 0x000fe80008000800 */
[----:B------:R0:W2:Y:S01]  /*54b0*/  LDS R67, [R68] ;  /* 0x0000000044437984 */ /* 0x0000a20000000800 */
[----:B-1----:R-:W-:Y:S01]  /*54c0*/  IMAD.IADD R58, R58, 0x1, R69 ;  /* 0x000000013a3a7824 */ /* 0x002fe200078e0245 */
[----:B0-----:R-:W-:-:S05]  /*54d0*/  LOP3.LUT R68, R64, 0x3fc, RZ, 0xc0, !PT ;  /* 0x000003fc40447812 */ /* 0x001fca00078ec0ff */
[----:B------:R-:W-:-:S06]  /*54e0*/  IMAD.IADD R64, R65, 0x1, R68 ;  /* 0x0000000141407824 */ /* 0x000fcc00078e0244 */
[----:B------:R-:W-:Y:S01]  /*54f0*/  LDS R64, [R64] ;  /* 0x0000000040407984 */ /* 0x000fe20000000800 */
[----:B--2---:R-:W-:-:S03]  /*5500*/  IMAD.IADD R66, R66, 0x1, R67 ;  /* 0x0000000142427824 */ /* 0x004fc600078e0243 */
[----:B------:R0:W1:Y:S02]  /*5510*/  LDS R67, [R68+UR4] ;  /* 0x0000000444437984 */ /* 0x0000640008000800 */
[----:B0-----:R-:W-:-:S05]  /*5520*/  LOP3.LUT R68, R57, 0x3fc, RZ, 0xc0, !PT ;  /* 0x000003fc39447812 */ /* 0x001fca00078ec0ff */
[----:B------:R-:W-:-:S06]  /*5530*/  IMAD.IADD R57, R65, 0x1, R68 ;  /* 0x0000000141397824 */ /* 0x000fcc00078e0244 */
[----:B------:R-:W-:Y:S01]  /*5540*/  LDS R57, [R57] ;  /* 0x0000000039397984 */ /* 0x000fe20000000800 */
[----:B-1----:R-:W-:-:S03]  /*5550*/  IMAD.IADD R67, R67, 0x1, R64 ;  /* 0x0000000143437824 */ /* 0x002fc600078e0240 */
[----:B------:R0:W1:Y:S02]  /*5560*/  LDS R64, [R68+UR4] ;  /* 0x0000000444407984 */ /* 0x0000640008000800 */
[----:B0-----:R-:W-:-:S05]  /*5570*/  LOP3.LUT R68, R56, 0x3fc, RZ, 0xc0, !PT ;  /* 0x000003fc38447812 */ /* 0x001fca00078ec0ff */
[----:B------:R-:W-:Y:S02]  /*5580*/  IMAD.IADD R56, R65, 0x1, R68 ;  /* 0x0000000141387824 */ /* 0x000fe400078e0244 */
[----:B------:R-:W-:Y:S04]  /*5590*/  LDS R65, [R68+UR4] ;  /* 0x0000000444417984 */ /* 0x000fe80008000800 */
[----:B------:R-:W0:Y:S01]  /*55a0*/  LDS R56, [R56] ;  /* 0x0000000038387984 */ /* 0x000e220000000800 */
[----:B-1----:R-:W-:Y:S02]  /*55b0*/  IMAD.IADD R64, R64, 0x1, R57 ;  /* 0x0000000140407824 */ /* 0x002fe400078e0239 */
[----:B0-----:R-:W-:-:S07]  /*55c0*/  IMAD.IADD R65, R65, 0x1, R56 ;  /* 0x0000000141417824 */ /* 0x001fce00078e0238 */
.L_x_3198:
[----:B------:R-:W-:Y:S05]  /*55d0*/  BSYNC.RECONVERGENT B0 ;  /* 0x0000000000007941 */ /* 0x000fea0003800200 */
.L_x_3196:
[----:B0-----:R-:W-:Y:S01]  /*55e0*/  IADD3 R37, PT, PT, R63, R37, R54 ;  /* 0x000000253f257210 */ /* 0x001fe20007ffe036 */
[----:B------:R-:W-:Y:S01]  /*55f0*/  BAR.SYNC.DEFER_BLOCKING 0x0 ;  /* 0x0000000000007b1d */ /* 0x000fe20000010000 */
[----:B------:R-:W-:Y:S02]  /*5600*/  IADD3 R48, PT, PT, R15, R48, R21 ;  /* 0x000000300f307210 */ /* 0x000fe40007ffe015 */
[----:B------:R-:W-:Y:S02]  /*5610*/  LOP3.LUT R15, R37, 0xffff, RZ, 0xc0, !PT ;  /* 0x0000ffff250f7812 */ /* 0x000fe400078ec0ff */
[----:B------:R-:W-:Y:S01]  /*5620*/  IADD3 R38, PT, PT, R62, R38, R55 ;  /* 0x000000263e267210 */ /* 0x000fe20007ffe037 */
[----:B------:R-:W-:Y:S01]  /*5630*/  BSSY.RECONVERGENT B6, `(.L_x_3199) ;  /* 0x000001f000067945 */ /* 0x000fe20003800200 */
[----:B------:R-:W-:Y:S02]  /*5640*/  ISETP.GE.U32.AND P0, PT, R15, 0xf00, PT ;  /* 0x00000f000f00780c */ /* 0x000fe40003f06070 */
[----:B------:R-:W-:-:S02]  /*5650*/  IADD3 R39, PT, PT, R61, R52, R39 ;  /* 0x000000343d277210 */ /* 0x000fc40007ffe027 */
[----:B------:R-:W-:Y:S02]  /*5660*/  IADD3 R42, PT, PT, R60, R53, R42 ;  /* 0x000000353c2a7210 */ /* 0x000fe40007ffe02a */
[----:B------:R-:W-:Y:S02]  /*5670*/  IADD3 R41, PT, PT, R59, R50, R41 ;  /* 0x000000323b297210 */ /* 0x000fe40007ffe029 */
[----:B------:R-:W-:Y:S02]  /*5680*/  IADD3 R51, PT, PT, R14, R51, R20 ;  /* 0x000000330e337210 */ /* 0x000fe40007ffe014 */
[----:B------:R-:W-:Y:S02]  /*5690*/  IADD3 R49, PT, PT, R13, R49, R10 ;  /* 0x000000310d317210 */ /* 0x000fe40007ffe00a */
[----:B------:R-:W-:Y:S02]  /*56a0*/  IADD3 R46, PT, PT, R12, R46, R9 ;  /* 0x0000002e0c2e7210 */ /* 0x000fe40007ffe009 */
[----:B------:R-:W-:-:S02]  /*56b0*/  IADD3 R47, PT, PT, R11, R47, R8 ;  /* 0x0000002f0b2f7210 */ /* 0x000fc40007ffe008 */
[----:B------:R-:W-:Y:S02]  /*56c0*/  IADD3 R44, PT, PT, R66, R44, R7 ;  /* 0x0000002c422c7210 */ /* 0x000fe40007ffe007 */
[----:B------:R-:W-:Y:S02]  /*56d0*/  IADD3 R45, PT, PT, R67, R45, R6 ;  /* 0x0000002d432d7210 */ /* 0x000fe40007ffe006 */
[----:B------:R-:W-:Y:S02]  /*56e0*/  IADD3 R43, PT, PT, R58, R43, R4 ;  /* 0x0000002b3a2b7210 */ /* 0x000fe40007ffe004 */
[----:B------:R-:W-:Y:S02]  /*56f0*/  IADD3 R40, PT, PT, R64, R40, R3 ;  /* 0x0000002840287210 */ /* 0x000fe40007ffe003 */
[----:B------:R-:W-:Y:S01]  /*5700*/  IADD3 R65, PT, PT, R65, R5, R0 ;  /* 0x0000000541417210 */ /* 0x000fe20007ffe000 */
[----:B------:R-:W-:Y:S06]  /*5710*/  @!P0 BRA `(.L_x_3200) ;  /* 0x0000000000408947 */ /* 0x000fec0003800000 */
[----:B------:R-:W-:Y:S01]  /*5720*/  MOV R14, 0x80 ;  /* 0x00000080000e7802 */ /* 0x000fe20000000f00 */
[----:B------:R-:W0:Y:S01]  /*5730*/  LDCU.64 UR4, c[0x4][0x58] ;  /* 0x01000b00ff0477ac */ /* 0x000e220008000a00 */
[----:B------:R-:W-:Y:S02]  /*5740*/  IMAD.MOV.U32 R8, RZ, RZ, 0x31a ;  /* 0x0000031aff087424 */ /* 0x000fe400078e00ff */
[----:B------:R-:W-:Y:S01]  /*5750*/  IMAD.MOV.U32 R12, RZ, RZ, 0x1 ;  /* 0x00000001ff0c7424 */ /* 0x000fe200078e00ff */
[----:B------:R-:W1:Y:S01]  /*5760*/  LDCU.64 UR6, c[0x4][0x60] ;  /* 0x01000c00ff0677ac */ /* 0x000e620008000a00 */
[----:B------:R-:W2:Y:S01]  /*5770*/  LDC.64 R14, c[0x4][R14] ;  /* 0x010000000e0e7b82 */ /* 0x000ea20000000a00 */
[----:B------:R-:W-:Y:S01]  /*5780*/  IMAD.MOV.U32 R13, RZ, RZ, RZ ;  /* 0x000000ffff0d7224 */ /* 0x000fe200078e00ff */
[----:B------:R-:W3:Y:S01]  /*5790*/  LDCU.64 UR8, c[0x4][URZ] ;  /* 0x01000000ff0877ac */ /* 0x000ee20008000a00 */
[----:B0-----:R-:W-:Y:S02]  /*57a0*/  IMAD.U32 R4, RZ, RZ, UR4 ;  /* 0x00000004ff047e24 */ /* 0x001fe4000f8e00ff */
[----:B------:R-:W-:-:S02]  /*57b0*/  IMAD.U32 R5, RZ, RZ, UR5 ;  /* 0x00000005ff057e24 */ /* 0x000fc4000f8e00ff */
[----:B-1----:R-:W-:Y:S02]  /*57c0*/  IMAD.U32 R6, RZ, RZ, UR6 ;  /* 0x00000006ff067e24 */ /* 0x002fe4000f8e00ff */
[----:B------:R-:W-:Y:S02]  /*57d0*/  IMAD.U32 R7, RZ, RZ, UR7 ;  /* 0x00000007ff077e24 */ /* 0x000fe4000f8e00ff */
[----:B---3--:R-:W-:Y:S02]  /*57e0*/  IMAD.U32 R10, RZ, RZ, UR8 ;  /* 0x00000008ff0a7e24 */ /* 0x008fe4000f8e00ff */
[----:B------:R-:W-:-:S07]  /*57f0*/  IMAD.U32 R11, RZ, RZ, UR9 ;  /* 0x00000009ff0b7e24 */ /* 0x000fce000f8e00ff */
[----:B------:R-:W-:-:S07]  /*5800*/  LEPC R20, `(.L_x_3200) ;  /* 0x000000001014794e */ /* 0x000fce0000000000 */
[----:B--2---:R-:W-:Y:S05]  /*5810*/  CALL.ABS.NOINC R14 ;  /* 0x000000000e007343 */ /* 0x004fea0003c00000 */
.L_x_3200:
[----:B------:R-:W-:Y:S05]  /*5820*/  BSYNC.RECONVERGENT B6 ;  /* 0x0000000000067941 */ /* 0x000fea0003800200 */
.L_x_3199:
[----:B------:R-:W0:Y:S01]  /*5830*/  S2R R4, SR_CgaCtaId ;  /* 0x0000000000047919 */ /* 0x000e220000008800 */
[----:B------:R-:W-:Y:S01]  /*5840*/  MOV R3, 0x400 ;  /* 0x0000040000037802 */ /* 0x000fe20000000f00 */
[----:B------:R-:W-:Y:S01]  /*5850*/  BSSY.RECONVERGENT B6, `(.L_x_3201) ;  /* 0x0000018000067945 */ /* 0x000fe20003800200 */
[----:B------:R-:W-:Y:S02]  /*5860*/  LOP3.LUT R0, R37, 0xffff, RZ, 0xc0, !PT ;  /* 0x0000ffff25007812 */ /* 0x000fe400078ec0ff */
[----:B0-----:R-:W-:-:S05]  /*5870*/  LEA R37, R4, R3, 0x18 ;  /* 0x0000000304257211 */ /* 0x001fca00078ec0ff */
[----:B------:R-:W-:Y:S01]  /*5880*/  IMAD R3, R0, 0x4, R37 ;  /* 0x0000000400037824 */ /* 0x000fe200078e0225 */
[----:B------:R-:W-:-:S04]  /*5890*/  LOP3.LUT R0, R38, 0xffff, RZ, 0xc0, !PT ;  /* 0x0000ffff26007812 */ /* 0x000fc800078ec0ff */
[----:B------:R0:W-:Y:S01]  /*58a0*/  STS [R3], R36 ;  /* 0x0000002403007388 */ /* 0x0001e20000000800 */
[----:B------:R-:W-:-:S13]  /*58b0*/  ISETP.GE.U32.AND P0, PT, R0, 0xf00, PT ;  /* 0x00000f000000780c */ /* 0x000fda0003f06070 */
[----:B0-----:R-:W-:Y:S05]  /*58c0*/  @!P0 BRA `(.L_x_3202) ;  /* 0x0000000000408947 */ /* 0x001fea0003800000 */
        /* <DEDUP_REMOVED lines=16> */
.L_x_3202:
[----:B------:R-:W-:Y:S05]  /*59d0*/  BSYNC.RECONVERGENT B6 ;  /* 0x0000000000067941 */ /* 0x000fea0003800200 */
.L_x_3201:
[----:B------:R-:W-:Y:S01]  /*59e0*/  LOP3.LUT R0, R38, 0xffff, RZ, 0xc0, !PT ;  /* 0x0000ffff26007812 */ /* 0x000fe200078ec0ff */
[----:B------:R-:W-:Y:S01]  /*59f0*/  BSSY.RECONVERGENT B6, `(.L_x_3203) ;  /* 0x0000016000067945 */ /* 0x000fe20003800200 */
[----:B------:R-:W-:-:S03]  /*5a00*/  LOP3.LUT R3, R39, 0xffff, RZ, 0xc0, !PT ;  /* 0x0000ffff27037812 */ /* 0x000fc600078ec0ff */
[----:B------:R-:W-:Y:S01]  /*5a10*/  IMAD R0, R0, 0x4, R37 ;  /* 0x0000000400007824 */ /* 0x000fe200078e0225 */
[----:B------:R-:W-:-:S04]  /*5a20*/  ISETP.GE.U32.AND P0, PT, R3, 0xf00, PT ;  /* 0x00000f000300780c */ /* 0x000fc80003f06070 */
[----:B------:R0:W-:Y:S09]  /*5a30*/  STS [R0], R35 ;  /* 0x0000002300007388 */ /* 0x0001f20000000800 */
[----:B------:R-:W-:Y:S05]  /*5a40*/  @!P0 BRA `(.L_x_3204) ;  /* 0x0000000000408947 */ /* 0x000fea0003800000 */
[----:B------:R-:W-:Y:S01]  /*5a50*/  MOV R14, 0x80 ;  /* 0x00000080000e7802 */ /* 0x000fe20000000f00 */
[----:B------:R-:W1:Y:S01]  /*5a60*/  LDCU.64 UR4, c[0x4][0x58] ;  /* 0x01000b00ff0477ac */ /* 0x000e620008000a00 */
[----:B------:R-:W-:Y:S02]  /*5a70*/  IMAD.MOV.U32 R8, RZ, RZ, 0x31a ;  /* 0x0000031aff087424 */ /* 0x000fe400078e00ff */
[----:B------:R-:W-:Y:S01]  /*5a80*/  IMAD.MOV.U32 R12, RZ, RZ, 0x1 ;  /* 0x00000001ff0c7424 */ /* 0x000fe200078e00ff */
[----:B------:R-:W2:Y:S01]  /*5a90*/  LDCU.64 UR6, c[0x4][0x60] ;  /* 0x01000c00ff0677ac */ /* 0x000ea20008000a00 */
[----:B------:R-:W3:Y:S01]  /*5aa0*/  LDC.64 R14, c[0x4][R14] ;  /* 0x010000000e0e7b82 */ /* 0x000ee20000000a00 */
[----:B------:R-:W-:Y:S01]  /*5ab0*/  IMAD.MOV.U32 R13, RZ, RZ, RZ ;  /* 0x000000ffff0d7224 */ /* 0x000fe200078e00ff */
[----:B------:R-:W4:Y:S01]  /*5ac0*/  LDCU.64 UR8, c[0x4][URZ] ;  /* 0x01000000ff0877ac */ /* 0x000f220008000a00 */
[----:B-1----:R-:W-:Y:S02]  /*5ad0*/  IMAD.U32 R4, RZ, RZ, UR4 ;  /* 0x00000004ff047e24 */ /* 0x002fe4000f8e00ff */
[----:B------:R-:W-:-:S02]  /*5ae0*/  IMAD.U32 R5, RZ, RZ, UR5 ;  /* 0x00000005ff057e24 */ /* 0x000fc4000f8e00ff */
[----:B--2---:R-:W-:Y:S02]  /*5af0*/  IMAD.U32 R6, RZ, RZ, UR6 ;  /* 0x00000006ff067e24 */ /* 0x004fe4000f8e00ff */
[----:B------:R-:W-:Y:S02]  /*5b00*/  IMAD.U32 R7, RZ, RZ, UR7 ;  /* 0x00000007ff077e24 */ /* 0x000fe4000f8e00ff */
[----:B----4-:R-:W-:Y:S02]  /*5b10*/  IMAD.U32 R10, RZ, RZ, UR8 ;  /* 0x00000008ff0a7e24 */ /* 0x010fe4000f8e00ff */
[----:B------:R-:W-:-:S07]  /*5b20*/  IMAD.U32 R11, RZ, RZ, UR9 ;  /* 0x00000009ff0b7e24 */ /* 0x000fce000f8e00ff */
[----:B------:R-:W-:-:S07]  /*5b30*/  LEPC R20, `(.L_x_3204) ;  /* 0x000000001014794e */ /* 0x000fce0000000000 */
[----:B0--3--:R-:W-:Y:S05]  /*5b40*/  CALL.ABS.NOINC R14 ;  /* 0x000000000e007343 */ /* 0x009fea0003c00000 */
.L_x_3204:
[----:B------:R-:W-:Y:S05]  /*5b50*/  BSYNC.RECONVERGENT B6 ;  /* 0x0000000000067941 */ /* 0x000fea0003800200 */
.L_x_3203:
[----:B0-----:R-:W-:Y:S01]  /*5b60*/  LOP3.LUT R0, R39, 0xffff, RZ, 0xc0, !PT ;  /* 0x0000ffff27007812 */ /* 0x001fe200078ec0ff */
[----:B------:R-:W-:Y:S04]  /*5b70*/  BSSY.RECONVERGENT B6, `(.L_x_3205) ;  /* 0x0000016000067945 */ /* 0x000fe80003800200 */
        /* <DEDUP_REMOVED lines=21> */
.L_x_3206:
[----:B------:R-:W-:Y:S05]  /*5cd0*/  BSYNC.RECONVERGENT B6 ;  /* 0x0000000000067941 */ /* 0x000fea0003800200 */
.L_x_3205:
        /* <DEDUP_REMOVED lines=23> */
.L_x_3208:
[----:B------:R-:W-:Y:S05]  /*5e50*/  BSYNC.RECONVERGENT B6 ;  /* 0x0000000000067941 */ /* 0x000fea0003800200 */
.L_x_3207:
        /* <DEDUP_REMOVED lines=23> */
.L_x_3210:
[----:B------:R-:W-:Y:S05]  /*5fd0*/  BSYNC.RECONVERGENT B6 ;  /* 0x0000000000067941 */ /* 0x000fea0003800200 */
.L_x_3209:
        /* <DEDUP_REMOVED lines=23> */
.L_x_3212:
[----:B------:R-:W-:Y:S05]  /*6150*/  BSYNC.RECONVERGENT B6 ;  /* 0x0000000000067941 */ /* 0x000fea0003800200 */
.L_x_3211:
        /* <DEDUP_REMOVED lines=23> */
.L_x_3214:
[----:B------:R-:W-:Y:S05]  /*62d0*/  BSYNC.RECONVERGENT B6 ;  /* 0x0000000000067941 */ /* 0x000fea0003800200 */
.L_x_3213:
[----:B------:R-:W-:Y:S01]  /*62e0*/  LOP3.LUT R0, R49, 0xffff, RZ, 0xc0, !PT ;  /* 0x0000ffff31007812 */ /* 0x000fe200078ec0ff */
[----:B------:R-:W-:Y:S01]  /*62f0*/  BSSY.RECONVERGENT B6, `(.L_x_3215) ;  /* 0x0000016000067945 */ /* 0x000fe20003800200 */
[----:B------:R-:W-:-:S03]  /*6300*/  LOP3.LUT R3, R46, 0xffff, RZ, 0xc0, !PT ;  /* 0x0000ffff2e037812 */ /* 0x000fc600078ec0ff */
[----:B------:R-:W-:Y:S01]  /*6310*/  IMAD R0, R0, 0x4, R37 ;  /* 0x0000000400007824 */ /* 0x000fe200078e0225 */
[----:B------:R-:W-:-:S04]  /*6320*/  ISETP.GE.U32.AND P0, PT, R3, 0xf00, PT ;  /* 0x00000f000300780c */ /* 0x000fc80003f06070 */
[----:B------:R0:W-:Y:S09]  /*6330*/  STS [R0], R29 ;  /* 0x0000001d00007388 */ /* 0x0001f20000000800 */
[----:B------:R-:W-:Y:S05]  /*6340*/  @!P0 BRA `(.L_x_3216) ;  /* 0x0000000000408947 */ /* 0x000fea0003800000 */
[----:B0-----:R-:W-:Y:S01]  /*6350*/  MOV R0, 0x80 ;  /* 0x0000008000007802 */ /* 0x001fe20000000f00 */
[----:B------:R-:W0:Y:S01]  /*6360*/  LDCU.64 UR4, c[0x4][0x58] ;  /* 0x01000b00ff0477ac */ /* 0x000e220008000a00 */
[----:B------:R-:W-:Y:S02]  /*6370*/  IMAD.MOV.U32 R8, RZ, RZ, 0x31a ;  /* 0x0000031aff087424 */ /* 0x000fe400078e00ff */
[----:B------:R1:W2:Y:S01]  /*6380*/  LDC.64 R14, c[0x4][R0] ;  /* 0x01000000000e7b82 */ /* 0x0002a20000000a00 */
[----:B------:R-:W3:Y:S01]  /*6390*/  LDCU.64 UR6, c[0x4][0x60] ;  /* 0x01000c00ff0677ac */ /* 0x000ee20008000a00 */
[----:B------:R-:W-:Y:S02]  /*63a0*/  IMAD.MOV.U32 R12, RZ, RZ, 0x1 ;  /* 0x00000001ff0c7424 */ /* 0x000fe400078e00ff */
[----:B------:R-:W-:Y:S01]  /*63b0*/  IMAD.MOV.U32 R13, RZ, RZ, RZ ;  /* 0x000000ffff0d7224 */ /* 0x000fe200078e00ff */
[----:B------:R-:W4:Y:S01]  /*63c0*/  LDCU.64 UR8, c[0x4][URZ] ;  /* 0x01000000ff0877ac */ /* 0x000f220008000a00 */
[----:B0-----:R-:W-:-:S02]  /*63d0*/  IMAD.U32 R4, RZ, RZ, UR4 ;  /* 0x00000004ff047e24 */ /* 0x001fc4000f8e00ff */
[----:B------:R-:W-:Y:S02]  /*63e0*/  IMAD.U32 R5, RZ, RZ, UR5 ;  /* 0x00000005ff057e24 */ /* 0x000fe4000f8e00ff */
[----:B---3--:R-:W-:Y:S02]  /*63f0*/  IMAD.U32 R6, RZ, RZ, UR6 ;  /* 0x00000006ff067e24 */ /* 0x008fe4000f8e00ff */
[----:B------:R-:W-:Y:S02]  /*6400*/  IMAD.U32 R7, RZ, RZ, UR7 ;  /* 0x00000007ff077e24 */ /* 0x000fe4000f8e00ff */
[----:B----4-:R-:W-:Y:S02]  /*6410*/  IMAD.U32 R10, RZ, RZ, UR8 ;  /* 0x00000008ff0a7e24 */ /* 0x010fe4000f8e00ff */
[----:B-1----:R-:W-:-:S07]  /*6420*/  IMAD.U32 R11, RZ, RZ, UR9 ;  /* 0x00000009ff0b7e24 */ /* 0x002fce000f8e00ff */
[----:B------:R-:W-:-:S07]  /*6430*/  LEPC R20, `(.L_x_3216) ;  /* 0x000000001014794e */ /* 0x000fce0000000000 */
[----:B--2---:R-:W-:Y:S05]  /*6440*/  CALL.ABS.NOINC R14 ;  /* 0x000000000e007343 */ /* 0x004fea0003c00000 */
.L_x_3216:
[----:B------:R-:W-:Y:S05]  /*6450*/  BSYNC.RECONVERGENT B6 ;  /* 0x0000000000067941 */ /* 0x000fea0003800200 */
.L_x_3215:
[----:B------:R-:W-:Y:S01]  /*6460*/  LOP3.LUT R46, R46, 0xffff, RZ, 0xc0, !PT ;  /* 0x0000ffff2e2e7812 */ /* 0x000fe200078ec0ff */
[----:B------:R-:W-:Y:S01]  /*6470*/  BSSY.RECONVERGENT B6, `(.L_x_3217) ;  /* 0x0000016000067945 */ /* 0x000fe20003800200 */
[----:B0-----:R-:W-:-:S03]  /*6480*/  LOP3.LUT R0, R47, 0xffff, RZ, 0xc0, !PT ;  /* 0x0000ffff2f007812 */ /* 0x001fc600078ec0ff */
[----:B------:R-:W-:Y:S01]  /*6490*/  IMAD R3, R46, 0x4, R37 ;  /* 0x000000042e037824 */ /* 0x000fe200078e0225 */
[----:B------:R-:W-:-:S04]  /*64a0*/  ISETP.GE.U32.AND P0, PT, R0, 0xf00, PT ;  /* 0x00000f000000780c */ /* 0x000fc80003f06070 */
[----:B------:R0:W-:Y:S09]  /*64b0*/  STS [R3], R28 ;  /* 0x0000001c03007388 */ /* 0x0001f20000000800 */
[----:B------:R-:W-:Y:S05]  /*64c0*/  @!P0 BRA `(.L_x_3218) ;  /* 0x0000000000408947 */ /* 0x000fea0003800000 */
[----:B------:R-:W-:Y:S01]  /*64d0*/  MOV R0, 0x80 ;  /* 0x0000008000007802 */ /* 0x000fe20000000f00 */
[----:B------:R-:W1:Y:S01]  /*64e0*/  LDCU.64 UR4, c[0x4][0x58] ;  /* 0x01000b00ff0477ac */ /* 0x000e620008000a00 */
[----:B------:R-:W-:Y:S02]  /*64f0*/  IMAD.MOV.U32 R8, RZ, RZ, 0x31a ;  /* 0x0000031aff087424 */ /* 0x000fe400078e00ff */
[----:B------:R2:W3:Y:S01]  /*6500*/  LDC.64 R14, c[0x4][R0] ;  /* 0x01000000000e7b82 */ /* 0x0004e20000000a00 */
[----:B------:R-:W4:Y:S01]  /*6510*/  LDCU.64 UR6, c[0x4][0x60] ;  /* 0x01000c00ff0677ac */ /* 0x000f220008000a00 */
[----:B------:R-:W-:Y:S02]  /*6520*/  IMAD.MOV.U32 R12, RZ, RZ, 0x1 ;  /* 0x00000001ff0c7424 */ /* 0x000fe400078e00ff */
[----:B------:R-:W-:Y:S01]  /*6530*/  IMAD.MOV.U32 R13, RZ, RZ, RZ ;  /* 0x000000ffff0d7224 */ /* 0x000fe200078e00ff */
[----:B------:R-:W5:Y:S01]  /*6540*/  LDCU.64 UR8, c[0x4][URZ] ;  /* 0x01000000ff0877ac */ /* 0x000f620008000a00 */
[----:B-1----:R-:W-:-:S02]  /*6550*/  IMAD.U32 R4, RZ, RZ, UR4 ;  /* 0x00000004ff047e24 */ /* 0x002fc4000f8e00ff */
[----:B------:R-:W-:Y:S02]  /*6560*/  IMAD.U32 R5, RZ, RZ, UR5 ;  /* 0x00000005ff057e24 */ /* 0x000fe4000f8e00ff */
[----:B----4-:R-:W-:Y:S02]  /*6570*/  IMAD.U32 R6, RZ, RZ, UR6 ;  /* 0x00000006ff067e24 */ /* 0x010fe4000f8e00ff */
[----:B------:R-:W-:Y:S02]  /*6580*/  IMAD.U32 R7, RZ, RZ, UR7 ;  /* 0x00000007ff077e24 */ /* 0x000fe4000f8e00ff */
[----:B-----5:R-:W-:Y:S02]  /*6590*/  IMAD.U32 R10, RZ, RZ, UR8 ;  /* 0x00000008ff0a7e24 */ /* 0x020fe4000f8e00ff */
[----:B--2---:R-:W-:-:S07]  /*65a0*/  IMAD.U32 R11, RZ, RZ, UR9 ;  /* 0x00000009ff0b7e24 */ /* 0x004fce000f8e00ff */
[----:B------:R-:W-:-:S07]  /*65b0*/  LEPC R20, `(.L_x_3218) ;  /* 0x000000001014794e */ /* 0x000fce0000000000 */
[----:B0--3--:R-:W-:Y:S05]  /*65c0*/  CALL.ABS.NOINC R14 ;  /* 0x000000000e007343 */ /* 0x009fea0003c00000 */
.L_x_3218:
[----:B------:R-:W-:Y:S05]  /*65d0*/  BSYNC.RECONVERGENT B6 ;  /* 0x0000000000067941 */ /* 0x000fea0003800200 */
.L_x_3217:
[----:B------:R-:W-:Y:S01]  /*65e0*/  LOP3.LUT R0, R47, 0xffff, RZ, 0xc0, !PT ;  /* 0x0000ffff2f007812 */ /* 0x000fe200078ec0ff */
[----:B------:R-:W-:Y:S01]  /*65f0*/  BSSY.RECONVERGENT B6, `(.L_x_3219) ;  /* 0x0000016000067945 */ /* 0x000fe20003800200 */
[----:B0-----:R-:W-:-:S03]  /*6600*/  LOP3.LUT R3, R44, 0xffff, RZ, 0xc0, !PT ;  /* 0x0000ffff2c037812 */ /* 0x001fc600078ec0ff */
        /* <DEDUP_REMOVED lines=20> */
.L_x_3220:
[----:B------:R-:W-:Y:S05]  /*6750*/  BSYNC.RECONVERGENT B6 ;  /* 0x0000000000067941 */ /* 0x000fea0003800200 */
.L_x_3219:
        /* <DEDUP_REMOVED lines=23> */
.L_x_3222:
[----:B------:R-:W-:Y:S05]  /*68d0*/  BSYNC.RECONVERGENT B6 ;  /* 0x0000000000067941 */ /* 0x000fea0003800200 */
.L_x_3221:
        /* <DEDUP_REMOVED lines=23> */
.L_x_3224:
[----:B------:R-:W-:Y:S05]  /*6a50*/  BSYNC.RECONVERGENT B6 ;  /* 0x0000000000067941 */ /* 0x000fea0003800200 */
.L_x_3223:
        /* <DEDUP_REMOVED lines=23> */
.L_x_3226:
[----:B------:R-:W-:Y:S05]  /*6bd0*/  BSYNC.RECONVERGENT B6 ;  /* 0x0000000000067941 */ /* 0x000fea0003800200 */
.L_x_3225:
[----:B------:R-:W-:Y:S02]  /*6be0*/  LOP3.LUT R0, R40, 0xffff, RZ, 0xc0, !PT ;  /* 0x0000ffff28007812 */ /* 0x000fe400078ec0ff */
        /* <DEDUP_REMOVED lines=21> */
.L_x_3227:
[----:B------:R-:W-:Y:S01]  /*6d40*/  ISETP.NE.AND P0, PT, R18, RZ, PT ;  /* 0x000000ff1200720c */ /* 0x000fe20003f05270 */
[----:B------:R-:W-:Y:S05]  /*6d50*/  WARPSYNC.ALL ;  /* 0x0000000000007948 */ /* 0x000fea0003800000 */
[----:B0-----:R-:W-:Y:S01]  /*6d60*/  LOP3.LUT R0, R65, 0xffff, RZ, 0xc0, !PT ;  /* 0x0000ffff41007812 */ /* 0x001fe200078ec0ff */
[----:B------:R-:W-:Y:S04]  /*6d70*/  BSSY.RECONVERGENT B6, `(.L_x_3228) ;  /* 0x000014d000067945 */ /* 0x000fe80003800200 */
[----:B------:R-:W-:-:S05]  /*6d80*/  IMAD R3, R0, 0x4, R37 ;  /* 0x0000000400037824 */ /* 0x000fca00078e0225 */
[----:B------:R0:W-:Y:S01]  /*6d90*/  STS [R3], R22 ;  /* 0x0000001603007388 */ /* 0x0001e20000000800 */
[----:B------:R-:W-:Y:S06]  /*6da0*/  BAR.SYNC.DEFER_BLOCKING 0x0 ;  /* 0x0000000000007b1d */ /* 0x000fec0000010000 */
[----:B------:R-:W-:Y:S05]  /*6db0*/  @P0 BRA `(.L_x_3229) ;  /* 0x0000001400200947 */ /* 0x000fea0003800000 */
[----:B------:R-:W-:-:S07]  /*6dc0*/  IMAD.MOV.U32 R24, RZ, RZ, 0x40 ;  /* 0x00000040ff187424 */ /* 0x000fce00078e00ff */
.L_x_3262:
[----:B------:R-:W-:Y:S01]  /*6dd0*/  IMAD.IADD R23, R37, 0x1, R24 ;  /* 0x0000000125177824 */ /* 0x000fe200078e0218 */
[----:B0-----:R-:W-:Y:S01]  /*6de0*/  MOV R22, 0x78 ;  /* 0x0000007800167802 */ /* 0x001fe20000000f00 */
[----:B------:R-:W0:Y:S01]  /*6df0*/  LDCU.64 UR4, c[0x4][0x68] ;  /* 0x01000d00ff0477ac */ /* 0x000e220008000a00 */
[----:B------:R-:W-:Y:S02]  /*6e00*/  VIADD R24, R24, 0x80 ;  /* 0x0000008018187836 */ /* 0x000fe40000000000 */
[----:B------:R-:W1:Y:S01]  /*6e10*/  LDS R0, [R23+-0x40] ;  /* 0xffffc00017007984 */ /* 0x000e620000000800 */
[----:B------:R2:W3:Y:S01]  /*6e20*/  LDC.64 R8, c[0x4][R22] ;  /* 0x0100000016087b82 */ /* 0x0004e20000000a00 */
[----:B------:R-:W-:Y:S01]  /*6e30*/  IMAD.MOV.U32 R6, RZ, RZ, R16 ;  /* 0x000000ffff067224 */ /* 0x000fe200078e0010 */
[----:B------:R-:W-:Y:S01]  /*6e40*/  ISETP.NE.AND P0, PT, R24, 0x3c40, PT ;  /* 0x00003c401800780c */ /* 0x000fe20003f05270 */
[----:B------:R-:W-:Y:S02]  /*6e50*/  IMAD.MOV.U32 R7, RZ, RZ, R2 ;  /* 0x000000ffff077224 */ /* 0x000fe400078e0002 */
[----:B0-----:R-:W-:-:S02]  /*6e60*/  IMAD.U32 R4, RZ, RZ, UR4 ;  /* 0x00000004ff047e24 */ /* 0x001fc4000f8e00ff */
[----:B------:R-:W-:Y:S01]  /*6e70*/  IMAD.U32 R5, RZ, RZ, UR5 ;  /* 0x00000005ff057e24 */ /* 0x000fe2000f8e00ff */
[----:B-1----:R0:W-:Y:S02]  /*6e80*/  STL [R1], R0 ;  /* 0x0000000001007387 */ /* 0x0021e40000100800 */
[----:B0-23--:R-:W-:-:S07]  /*6e90*/  P2R R0, PR, RZ, 0x1 ;  /* 0x00000001ff007803 */ /* 0x00dfce0000000000 */
[----:B------:R-:W-:-:S07]  /*6ea0*/  LEPC R20, `(.L_x_3230) ;  /* 0x000000001014794e */ /* 0x000fce0000000000 */
[----:B------:R-:W-:Y:S05]  /*6eb0*/  CALL.ABS.NOINC R8 ;  /* 0x0000000008007343 */ /* 0x000fea0003c00000 */
.L_x_3230:
[----:B------:R-:W0:Y:S01]  /*6ec0*/  LDS R0, [R23+-0x3c] ;  /* 0xffffc40017007984 */ /* 0x000e220000000800 */
[----:B------:R1:W2:Y:S01]  /*6ed0*/  LDC.64 R8, c[0x4][R22] ;  /* 0x0100000016087b82 */ /* 0x0002a20000000a00 */
[----:B------:R-:W3:Y:S01]  /*6ee0*/  LDCU.64 UR4, c[0x4][0x68] ;  /* 0x01000d00ff0477ac */ /* 0x000ee20008000a00 */
[----:B------:R-:W-:Y:S02]  /*6ef0*/  IMAD.MOV.U32 R6, RZ, RZ, R16 ;  /* 0x000000ffff067224 */ /* 0x000fe400078e0010 */
[----:B------:R-:W-:Y:S02]  /*6f00*/  IMAD.MOV.U32 R7, RZ, RZ, R2 ;  /* 0x000000ffff077224 */ /* 0x000fe400078e0002 */
[----:B---3--:R-:W-:Y:S02]  /*6f10*/  IMAD.U32 R4, RZ, RZ, UR4 ;  /* 0x00000004ff047e24 */ /* 0x008fe4000f8e00ff */
[----:B------:R-:W-:Y:S01]  /*6f20*/  IMAD.U32 R5, RZ, RZ, UR5 ;  /* 0x00000005ff057e24 */ /* 0x000fe2000f8e00ff */
[----:B0-----:R1:W-:Y:S06]  /*6f30*/  STL [R1], R0 ;  /* 0x0000000001007387 */ /* 0x0013ec0000100800 */
[----:B------:R-:W-:-:S07]  /*6f40*/  LEPC R20, `(.L_x_3231) ;  /* 0x000000001014794e */ /* 0x000fce0000000000 */
[----:B-12---:R-:W-:Y:S05]  /*6f50*/  CALL.ABS.NOINC R8 ;  /* 0x0000000008007343 */ /* 0x006fea0003c00000 */
.L_x_3231:
        /* <DEDUP_REMOVED lines=10> */
.L_x_3232:
        /* <DEDUP_REMOVED lines=10> */
.L_x_3233:
        /* <DEDUP_REMOVED lines=10> */
.L_x_3234:
        /* <DEDUP_REMOVED lines=10> */
.L_x_3235:
        /* <DEDUP_REMOVED lines=10> */
.L_x_3236:
        /* <DEDUP_REMOVED lines=10> */
.L_x_3237:
        /* <DEDUP_REMOVED lines=10> */
.L_x_3238:
        /* <DEDUP_REMOVED lines=10> */
.L_x_3239:
        /* <DEDUP_REMOVED lines=10> */
.L_x_3240:
        /* <DEDUP_REMOVED lines=10> */
.L_x_3241:
        /* <DEDUP_REMOVED lines=10> */
.L_x_3242:
        /* <DEDUP_REMOVED lines=10> */
.L_x_3243:
        /* <DEDUP_REMOVED lines=10> */
.L_x_3244:
        /* <DEDUP_REMOVED lines=10> */
.L_x_3245:
[----:B------:R-:W0:Y:S01]  /*7820*/  LDS R0, [R23] ;  /* 0x0000000017007984 */ /* 0x000e220000000800 */
        /* <DEDUP_REMOVED lines=9> */
.L_x_3246:
[----:B------:R-:W0:Y:S01]  /*78c0*/  LDS R0, [R23+0x4] ;  /* 0x0000040017007984 */ /* 0x000e220000000800 */
        /* <DEDUP_REMOVED lines=9> */
.L_x_3247:
        /* <DEDUP_REMOVED lines=10> */
.L_x_3248:
        /* <DEDUP_REMOVED lines=10> */
.L_x_3249:
        /* <DEDUP_REMOVED lines=10> */
.L_x_3250:
        /* <DEDUP_REMOVED lines=10> */
.L_x_3251:
        /* <DEDUP_REMOVED lines=10> */
.L_x_3252:
        /* <DEDUP_REMOVED lines=10> */
.L_x_3253:
        /* <DEDUP_REMOVED lines=10> */
.L_x_3254:
        /* <DEDUP_REMOVED lines=10> */
.L_x_3255:
        /* <DEDUP_REMOVED lines=10> */
.L_x_3256:
        /* <DEDUP_REMOVED lines=10> */
.L_x_3257:
        /* <DEDUP_REMOVED lines=10> */
.L_x_3258:
        /* <DEDUP_REMOVED lines=10> */
.L_x_3259:
        /* <DEDUP_REMOVED lines=10> */
.L_x_3260:
        /* <DEDUP_REMOVED lines=10> */
.L_x_3261:
[----:B------:R-:W-:-:S13]  /*8220*/  ISETP.NE.AND P6, PT, R24, 0x3c40, PT ;  /* 0x00003c401800780c */ /* 0x000fda0003fc5270 */
[----:B------:R-:W-:Y:S05]  /*8230*/  @P6 BRA `(.L_x_3262) ;  /* 0xffffffe800e46947 */ /* 0x000fea000383ffff */
.L_x_3229:
[----:B------:R-:W-:Y:S05]  /*8240*/  BSYNC.RECONVERGENT B6 ;  /* 0x0000000000067941 */ /* 0x000fea0003800200 */
.L_x_3228:
[----:B------:R-:W-:-:S13]  /*8250*/  ISETP.GT.U32.AND P0, PT, R18, 0xff, PT ;  /* 0x000000ff1200780c */ /* 0x000fda0003f04070 */
[----:B------:R-:W-:Y:S05]  /*8260*/  @P0 BRA `(.L_x_3263) ;  /* 0x0000000000f40947 */ /* 0x000fea0003800000 */
[----:B------:R-:W0:Y:S01]  /*8270*/  LDC R2, c[0x0][0x3a0] ;  /* 0x0000e800ff027b82 */ /* 0x000e220000000800 */
[----:B------:R-:W-:Y:S01]  /*8280*/  ISETP.GE.AND P0, PT, R17, RZ, PT ;  /* 0x000000ff1100720c */ /* 0x000fe20003f06270 */
[----:B0-----:R-:W-:Y:S02]  /*8290*/  VIADD R3, R2, 0xeff ;  /* 0x00000eff02037836 */ /* 0x001fe40000000000 */
[----:B------:R-:W-:-:S04]  /*82a0*/  IMAD.MOV.U32 R2, RZ, RZ, RZ ;  /* 0x000000ffff027224 */ /* 0x000fc800078e00ff */
[----:B------:R-:W-:-:S05]  /*82b0*/  IMAD.HI R2, R3, -0x77777777, R2 ;  /* 0x8888888903027827 */ /* 0x000fca00078e0202 */
[----:B------:R-:W-:-:S04]  /*82c0*/  SHF.R.U32.HI R3, RZ, 0x1f, R2 ;  /* 0x0000001fff037819 */ /* 0x000fc80000011602 */
[----:B------:R-:W-:Y:S01]  /*82d0*/  LEA.HI.SX32 R16, R2, R3, 0x15 ;  /* 0x0000000302107211 */ /* 0x000fe200078faaff */
[----:B------:R-:W-:Y:S06]  /*82e0*/  @!P0 BRA `(.L_x_3263) ;  /* 0x0000000000d48947 */ /* 0x000fec0003800000 */
[----:B------:R-:W0:Y:S01]  /*82f0*/  LDC.64 R22, c[0x0][0x388] ;  /* 0x0000e200ff167b82 */ /* 0x000e220000000a00 */
[----:B------:R-:W-:Y:S01]  /*8300*/  LEA R24, R16, 0x100, 0x8 ;  /* 0x0000010010187811 */ /* 0x000fe200078e40ff */
[----:B------:R-:W-:Y:S02]  /*8310*/  IMAD.MOV.U32 R25, RZ, RZ, RZ ;  /* 0x000000ffff197224 */ /* 0x000fe400078e00ff */
[----:B0-----:R-:W-:-:S07]  /*8320*/  IMAD.WIDE.U32 R22, R18, 0x4, R22 ;  /* 0x0000000412167825 */ /* 0x001fce00078e0016 */
.L_x_3267:
[----:B------:R-:W-:Y:S01]  /*8330*/  IMAD R27, R17, 0x100, R18 ;  /* 0x00000100111b7824 */ /* 0x000fe200078e0212 */
[----:B------:R-:W-:Y:S04]  /*8340*/  BSSY.RECONVERGENT B6, `(.L_x_3264) ;  /* 0x0000013000067945 */ /* 0x000fe80003800200 */
[----:B------:R-:W-:-:S13]  /*8350*/  ISETP.GE.U32.AND P0, PT, R27, R24, PT ;  /* 0x000000181b00720c */ /* 0x000fda0003f06070 */
[----:B------:R-:W-:Y:S05]  /*8360*/  @!P0 BRA `(.L_x_3265) ;  /* 0x0000000000408947 */ /* 0x000fea0003800000 */
        /* <DEDUP_REMOVED lines=16> */
.L_x_3265:
[----:B------:R-:W-:Y:S05]  /*8470*/  BSYNC.RECONVERGENT B6 ;  /* 0x0000000000067941 */ /* 0x000fea0003800200 */
.L_x_3264:
[----:B------:R-:W-:Y:S01]  /*8480*/  ISETP.NE.AND P0, PT, R17, RZ, PT ;  /* 0x000000ff1100720c */ /* 0x000fe20003f05270 */
[----:B------:R-:W0:-:S12]  /*8490*/  LDC.64 R2, c[0x0][0x398] ;  /* 0x0000e600ff027b82 */ /* 0x000e180000000a00 */
[----:B------:R-:W2:Y:S01]  /*84a0*/  @!P0 LDG.E R0, desc[UR36][R22.64] ;  /* 0x0000002416008981 */ /* 0x000ea2000c1e1900 */
[----:B0-----:R-:W-:Y:S01]  /*84b0*/  IMAD.WIDE.U32 R2, R27, 0x4, R2 ;  /* 0x000000041b027825 */ /* 0x001fe200078e0002 */
[----:B--2---:R-:W-:-:S06]  /*84c0*/  @!P0 LEA R0, R0, 0x2, 0x2 ;  /* 0x0000000200008811 */ /* 0x004fcc00078e10ff */
[----:B------:R-:W2:Y:S02]  /*84d0*/  @P0 LDG.E R0, desc[UR36][R2.64] ;  /* 0x0000002402000981 */ /* 0x000ea4000c1e1900 */
[----:B--2---:R-:W-:-:S04]  /*84e0*/  LOP3.LUT R4, R0, 0x3, RZ, 0xc0, !PT ;  /* 0x0000000300047812 */ /* 0x004fc800078ec0ff */
[----:B------:R-:W-:-:S13]  /*84f0*/  ISETP.NE.AND P0, PT, R4, 0x2, PT ;  /* 0x000000020400780c */ /* 0x000fda0003f05270 */
[----:B------:R-:W-:Y:S05]  /*8500*/  @!P0 BRA `(.L_x_3266) ;  /* 0x0000000000288947 */ /* 0x000fea0003800000 */
[----:B------:R-:W-:Y:S01]  /*8510*/  ISETP.NE.AND P0, PT, R4, 0x1, PT ;  /* 0x000000010400780c */ /* 0x000fe20003f05270 */
[----:B------:R-:W-:Y:S01]  /*8520*/  VIADD R2, R17, 0xffffffff ;  /* 0xffffffff11027836 */ /* 0x000fe20000000000 */
[----:B------:R-:W-:-:S04]  /*8530*/  SHF.R.U32.HI R0, RZ, 0x2, R0 ;  /* 0x00000002ff007819 */ /* 0x000fc80000011600 */
[----:B------:R-:W-:-:S05]  /*8540*/  SEL R0, R0, RZ, !P0 ;  /* 0x000000ff00007207 */ /* 0x000fca0004000000 */
[----:B------:R-:W-:Y:S02]  /*8550*/  IMAD.IADD R25, R0, 0x1, R25 ;  /* 0x0000000100197824 */ /* 0x000fe400078e0219 */
[----:B------:R-:W-:-:S04]  /*8560*/  @P0 IMAD.MOV R2, RZ, RZ, R17 ;  /* 0x000000ffff020224 */ /* 0x000fc800078e0211 */
[----:B------:R-:W-:Y:S01]  /*8570*/  IMAD.MOV.U32 R17, RZ, RZ, R2 ;  /* 0x000000ffff117224 */ /* 0x000fe200078e0002 */
[----:B------:R-:W-:-:S13]  /*8580*/  ISETP.GT.AND P1, PT, R2, -0x1, PT ;  /* 0xffffffff0200780c */ /* 0x000fda0003f24270 */
[----:B------:R-:W-:Y:S05]  /*8590*/  @P1 BRA `(.L_x_3267) ;  /* 0xfffffffc00641947 */ /* 0x000fea000383ffff */
[----:B------:R-:W-:Y:S05]  /*85a0*/  BRA `(.L_x_3263) ;  /* 0x0000000000247947 */ /* 0x000fea0003800000 */
.L_x_3266:
[----:B------:R-:W0:Y:S01]  /*85b0*/  LDS R4, [R19] ;  /* 0x0000000013047984 */ /* 0x000e220000000800 */
[----:B------:R-:W-:Y:S01]  /*85c0*/  LEA.HI R5, R0, R25, RZ, 0x1e ;  /* 0x0000001900057211 */ /* 0x000fe200078ff0ff */
[----:B------:R-:W-:-:S05]  /*85d0*/  VIADD R16, R16, 0xffffffff ;  /* 0xffffffff10107836 */ /* 0x000fca0000000000 */
[----:B------:R-:W-:Y:S01]  /*85e0*/  ISETP.GE.AND P0, PT, R17, R16, PT ;  /* 0x000000101100720c */ /* 0x000fe20003f06270 */
[----:B0-----:R-:W-:-:S05]  /*85f0*/  IMAD.IADD R4, R5, 0x1, -R4 ;  /* 0x0000000105047824 */ /* 0x001fca00078e0a04 */
[----:B------:R1:W-:Y:S07]  /*8600*/  STS [R19], R4 ;  /* 0x0000000413007388 */ /* 0x0003ee0000000800 */
[----:B------:R-:W-:Y:S05]  /*8610*/  @P0 BRA `(.L_x_3263) ;  /* 0x0000000000080947 */ /* 0x000fea0003800000 */
[----:B------:R-:W-:-:S05]  /*8620*/  LEA R5, R5, 0x1, 0x2 ;  /* 0x0000000105057811 */ /* 0x000fca00078e10ff */
[----:B------:R2:W-:Y:S02]  /*8630*/  REDG.E.ADD.STRONG.GPU desc[UR36][R2.64], R5 ;  /* 0x000000050200798e */ /* 0x0005e4000c12e124 */
.L_x_3263:
[----:B------:R-:W-:Y:S05]  /*8640*/  WARPSYNC.ALL ;  /* 0x0000000000007948 */ /* 0x000fea0003800000 */
[----:B------:R-:W-:Y:S01]  /*8650*/  IMAD R37, R18, 0x4, R37 ;  /* 0x0000000412257824 */ /* 0x000fe200078e0225 */
[----:B------:R-:W3:Y:S08]  /*8660*/  S2UR UR5, SR_CgaCtaId ;  /* 0x00000000000579c3 */ /* 0x000ef00000008800 */
[----:B------:R-:W-:Y:S06]  /*8670*/  BAR.SYNC.DEFER_BLOCKING 0x0 ;  /* 0x0000000000007b1d */ /* 0x000fec0000010000 */
[----:B------:R-:W-:Y:S01]  /*8680*/  UMOV UR4, 0x400 ;  /* 0x0000040000047882 */ /* 0x000fe20000000000 */
[----:B------:R-:W-:Y:S01]  /*8690*/  BSSY.RECONVERGENT B0, `(.L_x_3268) ;  /* 0x0000012000007945 */ /* 0x000fe20003800200 */
[----:B------:R-:W-:Y:S01]  /*86a0*/  UIADD3 UR4, UPT, UPT, UR4, 0x3c00, URZ ;  /* 0x00003c0004047890 */ /* 0x000fe2000fffe0ff */
[----:B------:R-:W4:Y:S03]  /*86b0*/  LDCU.64 UR6, c[0x0][0x3a0] ;  /* 0x00007400ff0677ac */ /* 0x000f260008000a00 */
[----:B---3--:R-:W-:-:S12]  /*86c0*/  ULEA UR4, UR5, UR4, 0x18 ;  /* 0x0000000405047291 */ /* 0x008fd8000f8ec0ff */
.L_x_3269:
[----:B--2---:R2:W4:Y:S02]  /*86d0*/  LDS R5, [R37] ;  /* 0x0000000025057984 */ /* 0x0045240000000800 */
[----:B--2---:R-:W-:Y:S01]  /*86e0*/  VIADD R37, R37, 0x400 ;  /* 0x0000040025257836 */ /* 0x004fe20000000000 */
[----:B----4-:R-:W-:-:S05]  /*86f0*/  SHF.R.U32.HI R0, RZ, UR7, R5 ;  /* 0x00000007ff007c19 */ /* 0x010fca0008011605 */
[----:B------:R-:W-:-:S05]  /*8700*/  IMAD.SHL.U32 R0, R0, 0x4, RZ ;  /* 0x0000000400007824 */ /* 0x000fca00078e00ff */
[----:B------:R-:W-:-:S05]  /*8710*/  LOP3.LUT R0, R0, 0x3fc, RZ, 0xc0, !PT ;  /* 0x000003fc00007812 */ /* 0x000fca00078ec0ff */
[----:B0-----:R-:W0:Y:S02]  /*8720*/  LDS R3, [R0+UR4] ;  /* 0x0000000400037984 */ /* 0x001e240008000800 */
[----:B0-----:R-:W-:-:S05]  /*8730*/  IMAD.IADD R7, R3, 0x1, R18 ;  /* 0x0000000103077824 */ /* 0x001fca00078e0212 */
[----:B------:R-:W-:-:S13]  /*8740*/  ISETP.GE.AND P0, PT, R7, UR6, PT ;  /* 0x0000000607007c0c */ /* 0x000fda000bf06270 */
[----:B------:R-:W0:Y:S02]  /*8750*/  @!P0 LDC.64 R2, c[0x0][0x390] ;  /* 0x0000e400ff028b82 */ /* 0x000e240000000a00 */
[----:B0-----:R-:W-:-:S05]  /*8760*/  @!P0 IMAD.WIDE R2, R7, 0x4, R2 ;  /* 0x0000000407028825 */ /* 0x001fca00078e0202 */
[----:B------:R3:W-:Y:S01]  /*8770*/  @!P0 STG.E desc[UR36][R2.64], R5 ;  /* 0x0000000502008986 */ /* 0x0007e2000c101924 */
[C---:B------:R-:W-:Y:S01]  /*8780*/  ISETP.GE.U32.AND P0, PT, R18.reuse, 0xe00, PT ;  /* 0x00000e001200780c */ /* 0x040fe20003f06070 */
[----:B------:R-:W-:-:S12]  /*8790*/  VIADD R18, R18, 0x100 ;  /* 0x0000010012127836 */ /* 0x000fd80000000000 */
[----:B---3--:R-:W-:Y:S05]  /*87a0*/  @!P0 BRA `(.L_x_3269) ;  /* 0xfffffffc00c88947 */ /* 0x008fea000383ffff */
[----:B------:R-:W-:Y:S05]  /*87b0*/  BSYNC.RECONVERGENT B0 ;  /* 0x0000000000007941 */ /* 0x000fea0003800200 */
.L_x_3268:
[----:B------:R-:W-:Y:S06]  /*87c0*/  BAR.SYNC.DEFER_BLOCKING 0x0 ;  /* 0x0000000000007b1d */ /* 0x000fec0000010000 */
[----:B------:R-:W-:Y:S05]  /*87d0*/  EXIT ;  /* 0x000000000000794d */ /* 0x000fea0003800000 */
.L_x_3183:
[C---:B------:R-:W-:Y:S01]  /*87e0*/  ISETP.GE.U32.AND P4, PT, R11.reuse, 0x2, PT ;  /* 0x000000020b00780c */ /* 0x040fe20003f86070 */
[----:B0-----:R-:W-:Y:S01]  /*87f0*/  IMAD.MOV.U32 R12, RZ, RZ, 0x1 ;  /* 0x00000001ff0c7424 */ /* 0x001fe200078e00ff */
[----:B------:R-:W-:Y:S01]  /*8800*/  P2R R62, PR, RZ, 0x1 ;  /* 0x00000001ff3e7803 */ /* 0x000fe20000000000 */
[----:B------:R-:W-:Y:S01]  /*8810*/  IMAD.MOV.U32 R15, RZ, RZ, -0x1 ;  /* 0xffffffffff0f7424 */ /* 0x000fe200078e00ff */
[----:B------:R-:W-:Y:S01]  /*8820*/  P2R R19, PR, RZ, 0x10 ;  /* 0x00000010ff137803 */ /* 0x000fe20000000000 */
[----:B------:R-:W-:Y:S01]  /*8830*/  IMAD.MOV.U32 R68, RZ, RZ, 0xff ;  /* 0x000000ffff447424 */ /* 0x000fe200078e00ff */
[C---:B------:R-:W-:Y:S02]  /*8840*/  ISETP.GE.U32.AND P0, PT, R11.reuse, 0x4, PT ;  /* 0x000000040b00780c */ /* 0x040fe40003f06070 */
[C---:B------:R-:W-:Y:S02]  /*8850*/  ISETP.GE.U32.AND P3, PT, R11.reuse, 0x8, PT ;  /* 0x000000080b00780c */ /* 0x040fe40003f66070 */
[----:B------:R-:W-:-:S02]  /*8860*/  ISETP.GE.U32.AND P4, PT, R11, 0x10, PT ;  /* 0x000000100b00780c */ /* 0x000fc40003f86070 */
[----:B------:R-:W-:Y:S01]  /*8870*/  ISETP.NE.AND P5, PT, R11, 0x1f, PT ;  /* 0x0000001f0b00780c */ /* 0x000fe20003fa5270 */
[----:B------:R-:W-:-:S12]  /*8880*/  IMAD.MOV.U32 R11, RZ, RZ, RZ ;  /* 0x000000ffff0b7224 */ /* 0x000fd800078e00ff */
[----:B------:R-:W-:Y:S05]  /*8890*/  WARPSYNC.COLLECTIVE R15, `(.L_x_3270) ;  /* 0x000000000f087348 */ /* 0x000fea0003c00000 */
[----:B------:R0:W1:Y:S02]  /*88a0*/  SHFL.UP P6, R14, R13, R12, R11 ;  /* 0x0400000c0d0e7389 */ /* 0x00006400000c000b */
[----:B01----:R-:W-:Y:S05]  /*88b0*/  ENDCOLLECTIVE ;  /* 0x000000000000791b */ /* 0x003fea0003800000 */
.L_x_3270:
[----:B------:R-:W-:Y:S01]  /*88c0*/  IMAD.MOV.U32 R12, RZ, RZ, 0x2 ;  /* 0x00000002ff0c7424 */ /* 0x000fe200078e00ff */
[----:B------:R-:W-:Y:S02]  /*88d0*/  SEL R14, R14, RZ, P2 ;  /* 0x000000ff0e0e7207 */ /* 0x000fe40001000000 */
[----:B------:R-:W-:-:S03]  /*88e0*/  ISETP.NE.AND P2, PT, R19, RZ, PT ;  /* 0x000000ff1300720c */ /* 0x000fc60003f45270 */
[----:B------:R-:W-:-:S04]  /*88f0*/  IMAD.IADD R19, R13, 0x1, R14 ;  /* 0x000000010d137824 */ /* 0x000fc800078e020e */
[----:B------:R-:W-:-:S07]  /*8900*/  IMAD.MOV.U32 R13, RZ, RZ, R19 ;  /* 0x000000ffff0d7224 */ /* 0x000fce00078e0013 */
[----:B------:R-:W-:Y:S05]  /*8910*/  WARPSYNC.COLLECTIVE R15, `(.L_x_3271) ;  /* 0x000000000f087348 */ /* 0x000fea0003c00000 */
[----:B------:R0:W1:Y:S02]  /*8920*/  SHFL.UP P6, R14, R13, R12, R11 ;  /* 0x0400000c0d0e7389 */ /* 0x00006400000c000b */
[----:B01----:R-:W-:Y:S05]  /*8930*/  ENDCOLLECTIVE ;  /* 0x000000000000791b */ /* 0x003fea0003800000 */
.L_x_3271:
[----:B------:R-:W-:Y:S01]  /*8940*/  IMAD.MOV.U32 R12, RZ, RZ, 0x4 ;  /* 0x00000004ff0c7424 */ /* 0x000fe200078e00ff */
[----:B------:R-:W-:-:S05]  /*8950*/  SEL R14, R14, RZ, P2 ;  /* 0x000000ff0e0e7207 */ /* 0x000fca0001000000 */
[----:B------:R-:W-:-:S04]  /*8960*/  IMAD.IADD R59, R19, 0x1, R14 ;  /* 0x00000001133b7824 */ /* 0x000fc800078e020e */
[----:B------:R-:W-:-:S07]  /*8970*/  IMAD.MOV.U32 R13, RZ, RZ, R59 ;  /* 0x000000ffff0d7224 */ /* 0x000fce00078e003b */
[----:B------:R-:W-:Y:S05]  /*8980*/  WARPSYNC.COLLECTIVE R15, `(.L_x_3272) ;  /* 0x000000000f087348 */ /* 0x000fea0003c00000 */
[----:B------:R0:W1:Y:S02]  /*8990*/  SHFL.UP P6, R14, R13, R12, R11 ;  /* 0x0400000c0d0e7389 */ /* 0x00006400000c000b */
[----:B01----:R-:W-:Y:S05]  /*89a0*/  ENDCOLLECTIVE ;  /* 0x000000000000791b */ /* 0x003fea0003800000 */
.L_x_3272:
[----:B------:R-:W-:Y:S01]  /*89b0*/  IMAD.MOV.U32 R12, RZ, RZ, 0x8 ;  /* 0x00000008ff0c7424 */ /* 0x000fe200078e00ff */
[----:B------:R-:W-:Y:S02]  /*89c0*/  SEL R14, R14, RZ, P0 ;  /* 0x000000ff0e0e7207 */ /* 0x000fe40000000000 */
[----:B------:R-:W-:-:S03]  /*89d0*/  ISETP.NE.AND P0, PT, R62, RZ, PT ;  /* 0x000000ff3e00720c */ /* 0x000fc60003f05270 */
[----:B------:R-:W-:Y:S01]  /*89e0*/  IMAD.IADD R62, R59, 0x1, R14 ;  /* 0x000000013b3e7824 */ /* 0x000fe200078e020e */
[----:B------:R-:W-:-:S03]  /*89f0*/  LOP3.LUT R59, R63, 0x7fffff8, RZ, 0xc0, !PT ;  /* 0x07fffff83f3b7812 */ /* 0x000fc600078ec0ff */
[----:B------:R-:W-:Y:S01]  /*8a00*/  IMAD.MOV.U32 R13, RZ, RZ, R62 ;  /* 0x000000ffff0d7224 */ /* 0x000fe200078e003e */
[----:B------:R-:W-:-:S07]  /*8a10*/  SHF.L.U32 R59, R68, R59, RZ ;  /* 0x0000003b443b7219 */ /* 0x000fce00000006ff */
[----:B------:R-:W-:Y:S05]  /*8a20*/  WARPSYNC.COLLECTIVE R15, `(.L_x_3273) ;  /* 0x000000000f087348 */ /* 0x000fea0003c00000 */
[----:B------:R0:W1:Y:S02]  /*8a30*/  SHFL.UP P6, R14, R13, R12, R11 ;  /* 0x0400000c0d0e7389 */ /* 0x00006400000c000b */
[----:B01----:R-:W-:Y:S05]  /*8a40*/  ENDCOLLECTIVE ;  /* 0x000000000000791b */ /* 0x003fea0003800000 */
.L_x_3273:
[----:B------:R-:W-:Y:S01]  /*8a50*/  IMAD.MOV.U32 R12, RZ, RZ, 0x10 ;  /* 0x00000010ff0c7424 */ /* 0x000fe200078e00ff */
[----:B------:R-:W-:-:S05]  /*8a60*/  SEL R19, R14, RZ, P3 ;  /* 0x000000ff0e137207 */ /* 0x000fca0001800000 */
[----:B------:R-:W-:-:S04]  /*8a70*/  IMAD.IADD R19, R62, 0x1, R19 ;  /* 0x000000013e137824 */ /* 0x000fc800078e0213 */
[----:B------:R-:W-:-:S07]  /*8a80*/  IMAD.MOV.U32 R13, RZ, RZ, R19 ;  /* 0x000000ffff0d7224 */ /* 0x000fce00078e0013 */
[----:B------:R-:W-:Y:S05]  /*8a90*/  WARPSYNC.COLLECTIVE R15, `(.L_x_3274) ;  /* 0x000000000f087348 */ /* 0x000fea0003c00000 */
[----:B------:R0:W1:Y:S02]  /*8aa0*/  SHFL.UP P6, R14, R13, R12, R11 ;  /* 0x0400000c0d0e7389 */ /* 0x00006400000c000b */
[----:B01----:R-:W-:Y:S05]  /*8ab0*/  ENDCOLLECTIVE ;  /* 0x000000000000791b */ /* 0x003fea0003800000 */
.L_x_3274:
[----:B------:R-:W-:Y:S01]  /*8ac0*/  IMAD.MOV.U32 R12, RZ, RZ, 0x1 ;  /* 0x00000001ff0c7424 */ /* 0x000fe200078e00ff */
[----:B------:R-:W-:-:S05]  /*8ad0*/  SEL R14, R14, RZ, P4 ;  /* 0x000000ff0e0e7207 */ /* 0x000fca0002000000 */
[----:B------:R-:W-:-:S04]  /*8ae0*/  IMAD.IADD R69, R19, 0x1, R14 ;  /* 0x0000000113457824 */ /* 0x000fc800078e020e */
[----:B------:R-:W-:Y:S01]  /*8af0*/  IMAD.MOV.U32 R13, RZ, RZ, R69 ;  /* 0x000000ffff0d7224 */ /* 0x000fe200078e0045 */
[----:B------:R0:W-:Y:S06]  /*8b00*/  @!P5 ST.E desc[UR36][R60.64+0x20], R69 ;  /* 0x000020453c00d985 */ /* 0x0001ec000c101924 */
[----:B0-----:R-:W-:Y:S05]  /*8b10*/  WARPSYNC.COLLECTIVE R15, `(.L_x_3275) ;  /* 0x000000000f087348 */ /* 0x001fea0003c00000 */
[----:B------:R1:W2:Y:S02]  /*8b20*/  SHFL.UP P6, R14, R13, R12, R11 ;  /* 0x0400000c0d0e7389 */ /* 0x0002a400000c000b */
[----:B012---:R-:W-:Y:S05]  /*8b30*/  ENDCOLLECTIVE ;  /* 0x000000000000791b */ /* 0x007fea0003800000 */
.L_x_3275:
[----:B------:R-:W-:-:S07]  /*8b40*/  IMAD.MOV.U32 R66, RZ, RZ, R14 ;  /* 0x000000ffff427224 */ /* 0x000fce00078e000e */
[----:B------:R-:W-:Y:S05]  /*8b50*/  WARPSYNC.COLLECTIVE R15, `(.L_x_3276) ;  /* 0x000000000f087348 */ /* 0x000fea0003c00000 */
[----:B------:R-:W-:Y:S01]  /*8b60*/  NOP ;  /* 0x0000000000007918 */ /* 0x000fe20000000000 */
[----:B------:R-:W-:Y:S05]  /*8b70*/  ENDCOLLECTIVE ;  /* 0x000000000000791b */ /* 0x000fea0003800000 */
.L_x_3276:
[----:B------:R-:W-:Y:S05]  /*8b80*/  BRA `(.L_x_3277) ;  /* 0xffffffb800a07947 */ /* 0x000fea000383ffff */
.L_x_3186:
[----:B------:R-:W-:Y:S01]  /*8b90*/  BSSY B0, `(.L_x_3278) ;  /* 0x0000007000007945 */ /* 0x000fe20003800000 */
[----:B------:R-:W-:Y:S02]  /*8ba0*/  IMAD.MOV.U32 R12, RZ, RZ, RZ ;  /* 0x000000ffff0c7224 */ /* 0x000fe400078e00ff */
[----:B------:R-:W-:Y:S02]  /*8bb0*/  IMAD.MOV.U32 R11, RZ, RZ, 0x1f ;  /* 0x0000001fff0b7424 */ /* 0x000fe400078e00ff */
[----:B------:R-:W-:-:S07]  /*8bc0*/  IMAD.MOV.U32 R15, RZ, RZ, -0x1 ;  /* 0xffffffffff0f7424 */ /* 0x000fce00078e00ff */
[----:B012---:R-:W-:Y:S05]  /*8bd0*/  WARPSYNC.COLLECTIVE R15, `(.L_x_3279) ;  /* 0x000000000f087348 */ /* 0x007fea0003c00000 */
[----:B------:R3:W4:Y:S02]  /*8be0*/  SHFL.IDX P6, R14, R13, R12, R11 ;  /* 0x0000000c0d0e7389 */ /* 0x00072400000c000b */
[----:B01234-:R-:W-:Y:S05]  /*8bf0*/  ENDCOLLECTIVE ;  /* 0x000000000000791b */ /* 0x01ffea0003800000 */
.L_x_3279:
[----:B------:R-:W-:Y:S05]  /*8c00*/  BSYNC B0 ;  /* 0x0000000000007941 */ /* 0x000fea0003800000 */
.L_x_3278:
[----:B------:R-:W-:Y:S05]  /*8c10*/  BRA `(.L_x_3280) ;  /* 0xffffffb800bc7947 */ /* 0x000fea000383ffff */
.L_x_3190:
[----:B------:R-:W-:Y:S01]  /*8c20*/  BSSY B1, `(.L_x_3281) ;  /* 0x0000007000017945 */ /* 0x000fe20003800000 */
[----:B---3-5:R-:W-:Y:S02]  /*8c30*/  IMAD.MOV.U32 R13, RZ, RZ, R19 ;  /* 0x000000ffff0d7224 */ /* 0x028fe400078e0013 */
[----:B------:R-:W-:Y:S02]  /*8c40*/  IMAD.MOV.U32 R12, RZ, RZ, 0x1 ;  /* 0x00000001ff0c7424 */ /* 0x000fe400078e00ff */
[----:B------:R-:W-:-:S07]  /*8c50*/  IMAD.MOV.U32 R11, RZ, RZ, 0x1800 ;  /* 0x00001800ff0b7424 */ /* 0x000fce00078e00ff */
[----:B--2---:R-:W-:Y:S05]  /*8c60*/  WARPSYNC.COLLECTIVE R15, `(.L_x_3282) ;  /* 0x000000000f087348 */ /* 0x004fea0003c00000 */
[----:B------:R0:W1:Y:S02]  /*8c70*/  SHFL.UP P6, R14, R13, R12, R11 ;  /* 0x0400000c0d0e7389 */ /* 0x00006400000c000b */
[----:B012---:R-:W-:Y:S05]  /*8c80*/  ENDCOLLECTIVE ;  /* 0x000000000000791b */ /* 0x007fea0003800000 */
.L_x_3282:
[----:B------:R-:W-:Y:S05]  /*8c90*/  BSYNC B1 ;  /* 0x0000000000017941 */ /* 0x000fea0003800000 */
.L_x_3281:
[----:B------:R-:W-:Y:S01]  /*8ca0*/  LOP3.LUT P2, RZ, R67, 0x7, RZ, 0xc0, !PT ;  /* 0x0000000743ff7812 */ /* 0x000fe2000784c0ff */
[----:B------:R-:W-:Y:S01]  /*8cb0*/  BSSY B1, `(.L_x_3283) ;  /* 0x0000008000017945 */ /* 0x000fe20003800000 */
[----:B------:R-:W-:Y:S02]  /*8cc0*/  IMAD.MOV.U32 R12, RZ, RZ, 0x2 ;  /* 0x00000002ff0c7424 */ /* 0x000fe400078e00ff */
[----:B------:R-:W-:Y:S01]  /*8cd0*/  SEL R14, R14, RZ, P2 ;  /* 0x000000ff0e0e7207 */ /* 0x000fe20001000000 */
[----:B------:R-:W-:-:S04]  /*8ce0*/  IMAD.MOV.U32 R11, RZ, RZ, 0x1800 ;  /* 0x00001800ff0b7424 */ /* 0x000fc800078e00ff */
[----:B------:R-:W-:-:S07]  /*8cf0*/  IMAD.IADD R13, R19, 0x1, R14 ;  /* 0x00000001130d7824 */ /* 0x000fce00078e020e */
[----:B------:R-:W-:Y:S05]  /*8d00*/  WARPSYNC.COLLECTIVE R15, `(.L_x_3284) ;  /* 0x000000000f087348 */ /* 0x000fea0003c00000 */
[----:B------:R0:W1:Y:S02]  /*8d10*/  SHFL.UP P6, R14, R13, R12, R11 ;  /* 0x0400000c0d0e7389 */ /* 0x00006400000c000b */
[----:B01----:R-:W-:Y:S05]  /*8d20*/  ENDCOLLECTIVE ;  /* 0x000000000000791b */ /* 0x003fea0003800000 */
.L_x_3284:
[----:B------:R-:W-:Y:S05]  /*8d30*/  BSYNC B1 ;  /* 0x0000000000017941 */ /* 0x000fea0003800000 */
.L_x_3283:
[----:B------:R-:W-:Y:S01]  /*8d40*/  ISETP.GE.U32.AND P2, PT, R68, 0x2, PT ;  /* 0x000000024400780c */ /* 0x000fe20003f46070 */
[----:B------:R-:W-:Y:S01]  /*8d50*/  BSSY B1, `(.L_x_3285) ;  /* 0x0000009000017945 */ /* 0x000fe20003800000 */
[----:B------:R-:W-:Y:S02]  /*8d60*/  IMAD.MOV.U32 R12, RZ, RZ, 0x4 ;  /* 0x00000004ff0c7424 */ /* 0x000fe400078e00ff */
[----:B------:R-:W-:Y:S01]  /*8d70*/  SEL R14, R14, RZ, P2 ;  /* 0x000000ff0e0e7207 */ /* 0x000fe20001000000 */
[----:B------:R-:W-:-:S04]  /*8d80*/  IMAD.MOV.U32 R11, RZ, RZ, 0x1800 ;  /* 0x00001800ff0b7424 */ /* 0x000fc800078e00ff */
[----:B------:R-:W-:-:S04]  /*8d90*/  IMAD.IADD R69, R13, 0x1, R14 ;  /* 0x000000010d457824 */ /* 0x000fc800078e020e */
[----:B------:R-:W-:-:S07]  /*8da0*/  IMAD.MOV.U32 R13, RZ, RZ, R69 ;  /* 0x000000ffff0d7224 */ /* 0x000fce00078e0045 */
[----:B------:R-:W-:Y:S05]  /*8db0*/  WARPSYNC.COLLECTIVE R15, `(.L_x_3286) ;  /* 0x000000000f087348 */ /* 0x000fea0003c00000 */
[----:B------:R0:W1:Y:S02]  /*8dc0*/  SHFL.UP P6, R14, R13, R12, R11 ;  /* 0x0400000c0d0e7389 */ /* 0x00006400000c000b */
[----:B01----:R-:W-:Y:S05]  /*8dd0*/  ENDCOLLECTIVE ;  /* 0x000000000000791b */ /* 0x003fea0003800000 */
.L_x_3286:
[----:B------:R-:W-:Y:S05]  /*8de0*/  BSYNC B1 ;  /* 0x0000000000017941 */ /* 0x000fea0003800000 */
.L_x_3285:
[----:B------:R-:W-:Y:S05]  /*8df0*/  BRA `(.L_x_3287) ;  /* 0xffffffb800bc7947 */ /* 0x000fea000383ffff */
.L_x_3191:
[----:B------:R-:W-:Y:S01]  /*8e00*/  BSSY B0, `(.L_x_3288) ;  /* 0x0000005000007945 */ /* 0x000fe20003800000 */
[----:B------:R-:W-:-:S07]  /*8e10*/  IMAD.MOV.U32 R15, RZ, RZ, -0x1 ;  /* 0xffffffffff0f7424 */ /* 0x000fce00078e00ff */
[----:B01234-:R-:W-:Y:S05]  /*8e20*/  WARPSYNC.COLLECTIVE R15, `(.L_x_3289) ;  /* 0x000000000f087348 */ /* 0x01ffea0003c00000 */
[----:B------:R-:W-:Y:S01]  /*8e30*/  NOP ;  /* 0x0000000000007918 */ /* 0x000fe20000000000 */
[----:B01234-:R-:W-:Y:S05]  /*8e40*/  ENDCOLLECTIVE ;  /* 0x000000000000791b */ /* 0x01ffea0003800000 */
.L_x_3289:
[----:B------:R-:W-:Y:S05]  /*8e50*/  BSYNC B0 ;  /* 0x0000000000007941 */ /* 0x000fea0003800000 */
.L_x_3288:
[----:B------:R-:W-:Y:S05]  /*8e60*/  BRA `(.L_x_3290) ;  /* 0xffffffb800c07947 */ /* 0x000fea000383ffff */
.L_x_3291:
        /* <DEDUP_REMOVED lines=9> */
.L_x_3648:


//--------------------- .text._Z25compute_histograms_sharedIjLi4ELi8ELi4EEvPKT_Pjii --------------------------
	.section	.text._Z25compute_histograms_sharedIjLi4ELi8ELi4EEvPKT_Pjii,"ax",@progbits
	.align	128
        .global         _Z25compute_histograms_sharedIjLi4ELi8ELi4EEvPKT_Pjii
        .type           _Z25compute_histograms_sharedIjLi4ELi8ELi4EEvPKT_Pjii,@function
        .size           _Z25compute_histograms_sharedIjLi4ELi8ELi4EEvPKT_Pjii,(.L_x_3578 - _Z25compute_histograms_sharedIjLi4ELi8ELi4EEvPKT_Pjii)
        .other          _Z25compute_histograms_sharedIjLi4ELi8ELi4EEvPKT_Pjii,@"STO_CUDA_ENTRY STV_DEFAULT"
_Z25compute_histograms_sharedIjLi4ELi8ELi4EEvPKT_Pjii:
.text._Z25compute_histograms_sharedIjLi4ELi8ELi4EEvPKT_Pjii:
[----:B------:R-:W-:Y:S01]  /*0000*/  LDC R1, c[0x0][0x37c] ;  /* 0x0000df00ff017b82 */ /* 0x000fe20000000800 */
[----:B------:R-:W0:Y:S07]  /*0010*/  S2R R5, SR_TID.X ;  /* 0x0000000000057919 */ /* 0x000e2e0000002100 */
[----:B------:R-:W1:Y:S01]  /*0020*/  LDC R8, c[0x0][0x360] ;  /* 0x0000d800ff087b82 */ /* 0x000e620000000800 */
[----:B------:R-:W-:Y:S02]  /*0030*/  MOV R12, 0x90 ;  /* 0x00000090000c7802 */ /* 0x000fe40000000f00 */
[C---:B-1----:R-:W-:Y:S01]  /*0040*/  LOP3.LUT R11, R8.reuse, 0xffff, RZ, 0xc0, !PT ;  /* 0x0000ffff080b7812 */ /* 0x042fe200078ec0ff */
[----:B0-----:R-:W-:-:S05]  /*0050*/  IMAD.IADD R0, R8, 0x1, R5 ;  /* 0x0000000108007824 */ /* 0x001fca00078e0205 */
[----:B------:R-:W-:-:S04]  /*0060*/  LOP3.LUT R2, R0, 0xfff, RZ, 0x3c, !PT ;  /* 0x00000fff00027812 */ /* 0x000fc800078e3cff */
[----:B------:R-:W-:-:S07]  /*0070*/  LOP3.LUT R10, R2, 0xffff, RZ, 0xc0, !PT ;  /* 0x0000ffff020a7812 */ /* 0x000fce00078ec0ff */
[----:B------:R-:W-:Y:S05]  /*0080*/  CALL.REL.NOINC `($__internal_9_$__cuda_sm20_div_u16) ;  /* 0x0000002c00a47944 */ /* 0x000fea0003c00000 */
[----:B------:R-:W-:Y:S01]  /*0090*/  LOP3.LUT R11, R11, 0x3, RZ, 0xc0, !PT ;  /* 0x000000030b0b7812 */ /* 0x000fe200078ec0ff */
[----:B------:R-:W-:Y:S01]  /*00a0*/  BSSY.RECONVERGENT B0, `(.L_x_3292) ;  /* 0x0000010000007945 */ /* 0x000fe20003800200 */
[----:B------:R-:W-:Y:S02]  /*00b0*/  IMAD.MOV.U32 R3, RZ, RZ, R5 ;  /* 0x000000ffff037224 */ /* 0x000fe400078e0005 */
[----:B------:R-:W-:-:S13]  /*00c0*/  ISETP.NE.AND P0, PT, R11, 0x2, PT ;  /* 0x000000020b00780c */ /* 0x000fda0003f05270 */
[----:B------:R-:W-:Y:S05]  /*00d0*/  @!P0 BRA `(.L_x_3293) ;  /* 0x0000000000308947 */ /* 0x000fea0003800000 */
[----:B------:R-:W0:Y:S01]  /*00e0*/  S2R R7, SR_CgaCtaId ;  /* 0x0000000000077919 */ /* 0x000e220000008800 */
[----:B------:R-:W-:Y:S01]  /*00f0*/  MOV R4, 0x400 ;  /* 0x0000040000047802 */ /* 0x000fe20000000f00 */
[----:B------:R-:W-:Y:S02]  /*0100*/  IMAD.MOV.U32 R2, RZ, RZ, RZ ;  /* 0x000000ffff027224 */ /* 0x000fe400078e00ff */
[----:B------:R-:W-:Y:S01]  /*0110*/  IMAD.MOV.U32 R3, RZ, RZ, R5 ;  /* 0x000000ffff037224 */ /* 0x000fe200078e0005 */
[----:B0-----:R-:W-:-:S07]  /*0120*/  LEA R4, R7, R4, 0x18 ;  /* 0x0000000407047211 */ /* 0x001fce00078ec0ff */
.L_x_3294:
[----:B------:R-:W-:Y:S01]  /*0130*/  LEA R6, R3, R4, 0x2 ;  /* 0x0000000403067211 */ /* 0x000fe200078e10ff */
[----:B------:R-:W-:Y:S02]  /*0140*/  VIADD R2, R2, 0x1 ;  /* 0x0000000102027836 */ /* 0x000fe40000000000 */
[----:B------:R-:W-:Y:S02]  /*0150*/  IMAD.IADD R3, R8, 0x1, R3 ;  /* 0x0000000108037824 */ /* 0x000fe400078e0203 */
[----:B------:R0:W-:Y:S01]  /*0160*/  STS [R6], RZ ;  /* 0x000000ff06007388 */ /* 0x0001e20000000800 */
[----:B------:R-:W-:-:S04]  /*0170*/  LOP3.LUT R7, R2, R11, RZ, 0x3c, !PT ;  /* 0x0000000b02077212 */ /* 0x000fc800078e3cff */
[----:B------:R-:W-:-:S13]  /*0180*/  ISETP.NE.AND P0, PT, R7, 0x2, PT ;  /* 0x000000020700780c */ /* 0x000fda0003f05270 */
[----:B0-----:R-:W-:Y:S05]  /*0190*/  @P0 BRA `(.L_x_3294) ;  /* 0xfffffffc00e40947 */ /* 0x001fea000383ffff */
.L_x_3293:
[----:B------:R-:W-:Y:S05]  /*01a0*/  BSYNC.RECONVERGENT B0 ;  /* 0x0000000000007941 */ /* 0x000fea0003800200 */
.L_x_3292:
[----:B------:R-:W0:Y:S01]  /*01b0*/  S2UR UR5, SR_CgaCtaId ;  /* 0x00000000000579c3 */ /* 0x000e220000008800 */
[----:B------:R-:W-:Y:S01]  /*01c0*/  UMOV UR4, 0x400 ;  /* 0x0000040000047882 */ /* 0x000fe20000000000 */
[----:B------:R-:W-:Y:S01]  /*01d0*/  BSSY.RECONVERGENT B0, `(.L_x_3295) ;  /* 0x000000e000007945 */ /* 0x000fe20003800200 */
[----:B0-----:R-:W-:-:S06]  /*01e0*/  ULEA UR4, UR5, UR4, 0x18 ;  /* 0x0000000405047291 */ /* 0x001fcc000f8ec0ff */
[----:B------:R-:W-:-:S07]  /*01f0*/  LEA R7, R3, UR4, 0x2 ;  /* 0x0000000403077c11 */ /* 0x000fce000f8e10ff */
.L_x_3296:
[C-C-:B-1----:R-:W-:Y:S01]  /*0200*/  IMAD R2, R8.reuse, 0x4, R7.reuse ;  /* 0x0000000408027824 */ /* 0x142fe200078e0207 */
[----:B------:R0:W-:Y:S01]  /*0210*/  STS [R7], RZ ;  /* 0x000000ff07007388 */ /* 0x0001e20000000800 */
[C-C-:B------:R-:W-:Y:S01]  /*0220*/  IMAD R4, R8.reuse, 0x8, R7.reuse ;  /* 0x0000000808047824 */ /* 0x140fe200078e0207 */
[C---:B------:R-:W-:Y:S01]  /*0230*/  LEA R3, R8.reuse, R3, 0x2 ;  /* 0x0000000308037211 */ /* 0x040fe200078e10ff */
[C-C-:B------:R-:W-:Y:S01]  /*0240*/  IMAD R6, R8.reuse, 0xc, R7.reuse ;  /* 0x0000000c08067824 */ /* 0x140fe200078e0207 */
[----:B------:R1:W-:Y:S02]  /*0250*/  STS [R2], RZ ;  /* 0x000000ff02007388 */ /* 0x0003e40000000800 */
[----:B------:R-:W-:Y:S02]  /*0260*/  ISETP.GE.U32.AND P0, PT, R3, 0x1000, PT ;  /* 0x000010000300780c */ /* 0x000fe40003f06070 */
[----:B------:R1:W-:Y:S01]  /*0270*/  STS [R4], RZ ;  /* 0x000000ff04007388 */ /* 0x0003e20000000800 */
[----:B0-----:R-:W-:-:S03]  /*0280*/  IMAD R7, R8, 0x10, R7 ;  /* 0x0000001008077824 */ /* 0x001fc600078e0207 */
[----:B------:R1:W-:Y:S07]  /*0290*/  STS [R6], RZ ;  /* 0x000000ff06007388 */ /* 0x0003ee0000000800 */
[----:B------:R-:W-:Y:S05]  /*02a0*/  @!P0 BRA `(.L_x_3296) ;  /* 0xfffffffc00d48947 */ /* 0x000fea000383ffff */
[----:B------:R-:W-:Y:S05]  /*02b0*/  BSYNC.RECONVERGENT B0 ;  /* 0x0000000000007941 */ /* 0x000fea0003800200 */
.L_x_3295:
[----:B------:R-:W0:Y:S01]  /*02c0*/  S2UR UR5, SR_CTAID.X ;  /* 0x00000000000579c3 */ /* 0x000e220000002500 */
[----:B------:R-:W2:Y:S01]  /*02d0*/  LDCU UR8, c[0x0][0x390] ;  /* 0x00007200ff0877ac */ /* 0x000ea20008000800 */
[----:B------:R-:W-:Y:S01]  /*02e0*/  BSSY.RECONVERGENT B0, `(.L_x_3297) ;  /* 0x0000026000007945 */ /* 0x000fe20003800200 */
[----:B------:R-:W3:Y:S01]  /*02f0*/  LDCU.64 UR6, c[0x0][0x358] ;  /* 0x00006b00ff0677ac */ /* 0x000ee20008000a00 */
[----:B------:R-:W4:Y:S01]  /*0300*/  LDCU UR9, c[0x0][0x390] ;  /* 0x00007200ff0977ac */ /* 0x000f220008000800 */
[----:B0-----:R-:W-:-:S03]  /*0310*/  IMAD R7, R8, UR5, R5 ;  /* 0x0000000508077c24 */ /* 0x001fc6000f8e0205 */
[----:B------:R-:W-:Y:S02]  /*0320*/  BAR.SYNC.DEFER_BLOCKING 0x0 ;  /* 0x0000000000007b1d */ /* 0x000fe40000010000 */
[----:B--2---:R-:W-:-:S13]  /*0330*/  ISETP.GE.AND P0, PT, R7, UR8, PT ;  /* 0x0000000807007c0c */ /* 0x004fda000bf06270 */
[----:B---34-:R-:W-:Y:S05]  /*0340*/  @P0 BRA `(.L_x_3298) ;  /* 0x00000000007c0947 */ /* 0x018fea0003800000 */
[----:B------:R-:W0:Y:S01]  /*0350*/  LDCU UR5, c[0x0][0x370] ;  /* 0x00006e00ff0577ac */ /* 0x000e220008000800 */
[----:B-1----:R-:W-:Y:S02]  /*0360*/  SHF.R.U32.HI R2, RZ, 0x2, R8 ;  /* 0x00000002ff027819 */ /* 0x002fe40000011608 */
[----:B------:R-:W-:Y:S02]  /*0370*/  LOP3.LUT R10, R5, 0xffff, RZ, 0xc0, !PT ;  /* 0x0000ffff050a7812 */ /* 0x000fe400078ec0ff */
[----:B------:R-:W-:Y:S02]  /*0380*/  LOP3.LUT R11, R2, 0xffff, RZ, 0xc0, !PT ;  /* 0x0000ffff020b7812 */ /* 0x000fe400078ec0ff */
[----:B------:R-:W-:Y:S01]  /*0390*/  MOV R12, 0x3c0 ;  /* 0x000003c0000c7802 */ /* 0x000fe20000000f00 */
[----:B0-----:R-:W-:-:S07]  /*03a0*/  IMAD R4, R8, UR5, RZ ;  /* 0x0000000508047c24 */ /* 0x001fce000f8e02ff */
[----:B------:R-:W-:Y:S05]  /*03b0*/  CALL.REL.NOINC `($__internal_9_$__cuda_sm20_div_u16) ;  /* 0x0000002800d87944 */ /* 0x000fea0003c00000 */
[----:B------:R-:W0:Y:S01]  /*03c0*/  LDC.64 R2, c[0x0][0x380] ;  /* 0x0000e000ff027b82 */ /* 0x000e220000000a00 */
[----:B------:R-:W-:-:S04]  /*03d0*/  LOP3.LUT R6, R11, 0xffff, RZ, 0xc0, !PT ;  /* 0x0000ffff0b067812 */ /* 0x000fc800078ec0ff */
[----:B------:R-:W-:-:S07]  /*03e0*/  LEA R14, R6, UR4, 0xc ;  /* 0x00000004060e7c11 */ /* 0x000fce000f8e60ff */
.L_x_3299:
[----:B0-----:R-:W-:-:S06]  /*03f0*/  IMAD.WIDE R10, R7, 0x4, R2 ;  /* 0x00000004070a7825 */ /* 0x001fcc00078e0202 */
[----:B--2---:R-:W2:Y:S01]  /*0400*/  LDG.E.CONSTANT R10, desc[UR6][R10.64] ;  /* 0x000000060a0a7981 */ /* 0x004ea2000c1e9900 */
[----:B------:R-:W-:-:S05]  /*0410*/  IMAD.IADD R7, R4, 0x1, R7 ;  /* 0x0000000104077824 */ /* 0x000fca00078e0207 */
[----:B------:R-:W-:Y:S01]  /*0420*/  ISETP.GE.AND P0, PT, R7, UR9, PT ;  /* 0x0000000907007c0c */ /* 0x000fe2000bf06270 */
[----:B--2---:R-:W-:Y:S01]  /*0430*/  IMAD.SHL.U32 R6, R10, 0x4, RZ ;  /* 0x000000040a067824 */ /* 0x004fe200078e00ff */
        /* <DEDUP_REMOVED lines=14> */
[----:B------:R2:W-:Y:S01]  /*0520*/  ATOMS.POPC.INC.32 RZ, [R13+URZ+0xc00] ;  /* 0x000c00000dff7f8c */ /* 0x0005e2000d8000ff */
[----:B------:R-:W-:Y:S05]  /*0530*/  @!P0 BRA `(.L_x_3299) ;  /* 0xfffffffc00ac8947 */ /* 0x000fea000383ffff */
.L_x_3298:
[----:B------:R-:W-:Y:S05]  /*0540*/  BSYNC.RECONVERGENT B0 ;  /* 0x0000000000007941 */ /* 0x000fea0003800200 */
.L_x_3297:
[----:B-12---:R-:W0:Y:S01]  /*0550*/  I2F.U32.RP R6, R8 ;  /* 0x0000000800067306 */ /* 0x006e220000209000 */
[----:B------:R-:W-:Y:S01]  /*0560*/  BAR.SYNC.DEFER_BLOCKING 0x0 ;  /* 0x0000000000007b1d */ /* 0x000fe20000010000 */
[C---:B------:R-:W-:Y:S02]  /*0570*/  ISETP.GE.U32.AND P0, PT, R0.reuse, 0x400, PT ;  /* 0x000004000000780c */ /* 0x040fe40003f06070 */
[----:B------:R-:W-:Y:S02]  /*0580*/  VIMNMX.U32 R7, PT, PT, R0, 0x400, !PT ;  /* 0x0000040000077848 */ /* 0x000fe40007fe0000 */
[----:B------:R-:W-:Y:S01]  /*0590*/  SEL R4, RZ, 0x1, P0 ;  /* 0x00000001ff047807 */ /* 0x000fe20000000000 */
[----:B------:R-:W-:Y:S01]  /*05a0*/  BSSY.RECONVERGENT B0, `(.L_x_3300) ;  /* 0x000002a000007945 */ /* 0x000fe20003800200 */
[----:B------:R-:W-:Y:S02]  /*05b0*/  ISETP.NE.U32.AND P2, PT, R8, RZ, PT ;  /* 0x000000ff0800720c */ /* 0x000fe40003f45070 */
[----:B------:R-:W-:Y:S01]  /*05c0*/  IADD3 R7, PT, PT, R7, -R0, -R4 ;  /* 0x8000000007077210 */ /* 0x000fe20007ffe804 */
[----:B0-----:R-:W0:Y:S02]  /*05d0*/  MUFU.RCP R6, R6 ;  /* 0x0000000600067308 */ /* 0x001e240000001000 */
[----:B0-----:R-:W-:-:S06]  /*05e0*/  VIADD R2, R6, 0xffffffe ;  /* 0x0ffffffe06027836 */ /* 0x001fcc0000000000 */
[----:B------:R0:W1:Y:S02]  /*05f0*/  F2I.FTZ.U32.TRUNC.NTZ R3, R2 ;  /* 0x0000000200037305 */ /* 0x000064000021f000 */
[----:B0-----:R-:W-:Y:S02]  /*0600*/  HFMA2 R2, -RZ, RZ, 0, 0 ;  /* 0x00000000ff027431 */ /* 0x001fe400000001ff */
[----:B-1----:R-:W-:-:S04]  /*0610*/  IMAD.MOV R9, RZ, RZ, -R3 ;  /* 0x000000ffff097224 */ /* 0x002fc800078e0a03 */
[----:B------:R-:W-:-:S04]  /*0620*/  IMAD R9, R9, R8, RZ ;  /* 0x0000000809097224 */ /* 0x000fc800078e02ff */
[----:B------:R-:W-:-:S06]  /*0630*/  IMAD.HI.U32 R10, R3, R9, R2 ;  /* 0x00000009030a7227 */ /* 0x000fcc00078e0002 */
[----:B------:R-:W-:-:S04]  /*0640*/  IMAD.HI.U32 R3, R10, R7, RZ ;  /* 0x000000070a037227 */ /* 0x000fc800078e00ff */
[----:B------:R-:W-:-:S04]  /*0650*/  IMAD.MOV R0, RZ, RZ, -R3 ;  /* 0x000000ffff007224 */ /* 0x000fc800078e0a03 */
[----:B------:R-:W-:-:S05]  /*0660*/  IMAD R7, R8, R0, R7 ;  /* 0x0000000008077224 */ /* 0x000fca00078e0207 */
[----:B------:R-:W-:-:S13]  /*0670*/  ISETP.GE.U32.AND P0, PT, R7, R8, PT ;  /* 0x000000080700720c */ /* 0x000fda0003f06070 */
[----:B------:R-:W-:Y:S02]  /*0680*/  @P0 IMAD.IADD R7, R7, 0x1, -R8 ;  /* 0x0000000107070824 */ /* 0x000fe400078e0a08 */
[----:B------:R-:W-:-:S03]  /*0690*/  @P0 VIADD R3, R3, 0x1 ;  /* 0x0000000103030836 */ /* 0x000fc60000000000 */
[----:B------:R-:W-:-:S13]  /*06a0*/  ISETP.GE.U32.AND P1, PT, R7, R8, PT ;  /* 0x000000080700720c */ /* 0x000fda0003f26070 */
[----:B------:R-:W-:Y:S01]  /*06b0*/  @P1 VIADD R3, R3, 0x1 ;  /* 0x0000000103031836 */ /* 0x000fe20000000000 */
[----:B------:R-:W-:Y:S02]  /*06c0*/  @!P2 LOP3.LUT R3, RZ, R8, RZ, 0x33, !PT ;  /* 0x00000008ff03a212 */ /* 0x000fe400078e33ff */
[----:B------:R-:W-:Y:S02]  /*06d0*/  ISETP.GT.U32.AND P2, PT, R5, 0x7f, PT ;  /* 0x0000007f0500780c */ /* 0x000fe40003f44070 */
[----:B------:R-:W-:Y:S01]  /*06e0*/  IADD3 R4, PT, PT, R4, R3, RZ ;  /* 0x0000000304047210 */ /* 0x000fe20007ffe0ff */
[----:B------:R-:W-:-:S03]  /*06f0*/  IMAD.MOV.U32 R3, RZ, RZ, R5 ;  /* 0x000000ffff037224 */ /* 0x000fc600078e0005 */
[C---:B------:R-:W-:Y:S02]  /*0700*/  LOP3.LUT R0, R4.reuse, 0x3, RZ, 0xc0, !PT ;  /* 0x0000000304007812 */ /* 0x040fe400078ec0ff */
[----:B------:R-:W-:Y:S02]  /*0710*/  ISETP.GE.U32.AND P1, PT, R4, 0x3, PT ;  /* 0x000000030400780c */ /* 0x000fe40003f26070 */
[----:B------:R-:W-:-:S13]  /*0720*/  ISETP.NE.AND P0, PT, R0, 0x3, PT ;  /* 0x000000030000780c */ /* 0x000fda0003f05270 */
[----:B------:R-:W-:Y:S05]  /*0730*/  @!P0 BRA `(.L_x_3301) ;  /* 0x0000000000408947 */ /* 0x000fea0003800000 */
[----:B------:R-:W-:Y:S01]  /*0740*/  VIADD R4, R4, 0x1 ;  /* 0x0000000104047836 */ /* 0x000fe20000000000 */
[----:B------:R-:W-:-:S04]  /*0750*/  LEA R7, R5, UR4, 0x2 ;  /* 0x0000000405077c11 */ /* 0x000fc8000f8e10ff */
[----:B------:R-:W-:-:S05]  /*0760*/  LOP3.LUT R4, R4, 0x3, RZ, 0xc0, !PT ;  /* 0x0000000304047812 */ /* 0x000fca00078ec0ff */
[----:B------:R-:W-:Y:S02]  /*0770*/  IMAD R3, R4, R8, R5 ;  /* 0x0000000804037224 */ /* 0x000fe400078e0205 */
[----:B------:R-:W-:-:S07]  /*0780*/  IMAD.MOV R4, RZ, RZ, -R4 ;  /* 0x000000ffff047224 */ /* 0x000fce00078e0a04 */
.L_x_3302:
[----:B------:R-:W-:Y:S01]  /*0790*/  LDS R0, [R7] ;  /* 0x0000000007007984 */ /* 0x000fe20000000800 */
[----:B------:R-:W-:-:S03]  /*07a0*/  IADD3 R4, PT, PT, R4, 0x1, RZ ;  /* 0x0000000104047810 */ /* 0x000fc60007ffe0ff */
[----:B------:R-:W-:Y:S01]  /*07b0*/  LDS R9, [R7+0x1000] ;  /* 0x0010000007097984 */ /* 0x000fe20000000800 */
[----:B------:R-:W-:-:S03]  /*07c0*/  ISETP.NE.AND P0, PT, R4, RZ, PT ;  /* 0x000000ff0400720c */ /* 0x000fc60003f05270 */
[----:B------:R-:W0:Y:S04]  /*07d0*/  LDS R2, [R7+0x2000] ;  /* 0x0020000007027984 */ /* 0x000e280000000800 */
[----:B------:R-:W1:Y:S01]  /*07e0*/  LDS R11, [R7+0x3000] ;  /* 0x00300000070b7984 */ /* 0x000e620000000800 */
[----:B0-----:R-:W-:-:S05]  /*07f0*/  IADD3 R0, PT, PT, R2, R9, R0 ;  /* 0x0000000902007210 */ /* 0x001fca0007ffe000 */
[----:B-1----:R-:W-:-:S05]  /*0800*/  IMAD.IADD R0, R0, 0x1, R11 ;  /* 0x0000000100007824 */ /* 0x002fca00078e020b */
[----:B------:R0:W-:Y:S02]  /*0810*/  STS [R7], R0 ;  /* 0x0000000007007388 */ /* 0x0001e40000000800 */
[----:B0-----:R-:W-:Y:S01]  /*0820*/  IMAD R7, R8, 0x4, R7 ;  /* 0x0000000408077824 */ /* 0x001fe200078e0207 */
[----:B------:R-:W-:Y:S06]  /*0830*/  @P0 BRA `(.L_x_3302) ;  /* 0xfffffffc00d40947 */ /* 0x000fec000383ffff */
.L_x_3301:
[----:B------:R-:W-:Y:S05]  /*0840*/  BSYNC.RECONVERGENT B0 ;  /* 0x0000000000007941 */ /* 0x000fea0003800200 */
.L_x_3300:
[----:B------:R-:W-:Y:S04]  /*0850*/  BSSY.RECONVERGENT B0, `(.L_x_3303) ;  /* 0x0000026000007945 */ /* 0x000fe80003800200 */
[----:B------:R-:W-:Y:S05]  /*0860*/  @!P1 BRA `(.L_x_3304) ;  /* 0x0000000000909947 */ /* 0x000fea0003800000 */
[----:B------:R-:W-:-:S07]  /*0870*/  LEA R7, R3, UR4, 0x2 ;  /* 0x0000000403077c11 */ /* 0x000fce000f8e10ff */
.L_x_3305:
[----:B------:R-:W-:Y:S01]  /*0880*/  LDS R0, [R7] ;  /* 0x0000000007007984 */ /* 0x000fe20000000800 */
[----:B------:R-:W-:-:S03]  /*0890*/  IMAD R3, R8, 0x4, R3 ;  /* 0x0000000408037824 */ /* 0x000fc600078e0203 */
[----:B0-----:R-:W-:Y:S02]  /*08a0*/  LDS R9, [R7+0x1000] ;  /* 0x0010000007097984 */ /* 0x001fe40000000800 */
[----:B------:R-:W-:Y:S02]  /*08b0*/  ISETP.GE.U32.AND P0, PT, R3, 0x400, PT ;  /* 0x000004000300780c */ /* 0x000fe40003f06070 */
[----:B------:R-:W0:Y:S04]  /*08c0*/  LDS R2, [R7+0x2000] ;  /* 0x0020000007027984 */ /* 0x000e280000000800 */
[----:B------:R-:W1:Y:S01]  /*08d0*/  LDS R11, [R7+0x3000] ;  /* 0x00300000070b7984 */ /* 0x000e620000000800 */
[----:B0-----:R-:W-:Y:S01]  /*08e0*/  IADD3 R0, PT, PT, R2, R9, R0 ;  /* 0x0000000902007210 */ /* 0x001fe20007ffe000 */
[----:B------:R-:W-:-:S04]  /*08f0*/  IMAD R9, R8, 0x4, R7 ;  /* 0x0000000408097824 */ /* 0x000fc800078e0207 */
[----:B-1----:R-:W-:-:S05]  /*0900*/  IMAD.IADD R0, R0, 0x1, R11 ;  /* 0x0000000100007824 */ /* 0x002fca00078e020b */
[----:B------:R0:W-:Y:S04]  /*0910*/  STS [R7], R0 ;  /* 0x0000000007007388 */ /* 0x0001e80000000800 */
[----:B------:R-:W-:Y:S04]  /*0920*/  LDS R2, [R9] ;  /* 0x0000000009027984 */ /* 0x000fe80000000800 */
[----:B------:R-:W-:Y:S01]  /*0930*/  LDS R11, [R9+0x1000] ;  /* 0x00100000090b7984 */ /* 0x000fe20000000800 */
[----:B0-----:R-:W-:-:S03]  /*0940*/  LEA R7, R8, R7, 0x4 ;  /* 0x0000000708077211 */ /* 0x001fc600078e20ff */
[----:B------:R-:W0:Y:S04]  /*0950*/  LDS R4, [R9+0x2000] ;  /* 0x0020000009047984 */ /* 0x000e280000000800 */
[----:B------:R-:W1:Y:S01]  /*0960*/  LDS R13, [R9+0x3000] ;  /* 0x00300000090d7984 */ /* 0x000e620000000800 */
[----:B0-----:R-:W-:Y:S02]  /*0970*/  IADD3 R2, PT, PT, R4, R11, R2 ;  /* 0x0000000b04027210 */ /* 0x001fe40007ffe002 */
[----:B------:R-:W-:-:S03]  /*0980*/  LEA R11, R8, R9, 0x2 ;  /* 0x00000009080b7211 */ /* 0x000fc600078e10ff */
[----:B-1----:R-:W-:-:S05]  /*0990*/  IMAD.IADD R2, R2, 0x1, R13 ;  /* 0x0000000102027824 */ /* 0x002fca00078e020d */
[----:B------:R-:W-:Y:S04]  /*09a0*/  STS [R9], R2 ;  /* 0x0000000209007388 */ /* 0x000fe80000000800 */
[----:B------:R-:W-:Y:S04]  /*09b0*/  LDS R4, [R11] ;  /* 0x000000000b047984 */ /* 0x000fe80000000800 */
[----:B------:R-:W-:Y:S04]  /*09c0*/  LDS R13, [R11+0x1000] ;  /* 0x001000000b0d7984 */ /* 0x000fe80000000800 */
[----:B------:R-:W0:Y:S04]  /*09d0*/  LDS R0, [R11+0x2000] ;  /* 0x002000000b007984 */ /* 0x000e280000000800 */
[----:B------:R-:W1:Y:S01]  /*09e0*/  LDS R15, [R11+0x3000] ;  /* 0x003000000b0f7984 */ /* 0x000e620000000800 */
[----:B0-----:R-:W-:Y:S01]  /*09f0*/  IADD3 R0, PT, PT, R0, R13, R4 ;  /* 0x0000000d00007210 */ /* 0x001fe20007ffe004 */
[----:B------:R-:W-:-:S04]  /*0a00*/  IMAD R4, R8, 0x4, R11 ;  /* 0x0000000408047824 */ /* 0x000fc800078e020b */
[----:B-1----:R-:W-:-:S05]  /*0a10*/  IMAD.IADD R0, R0, 0x1, R15 ;  /* 0x0000000100007824 */ /* 0x002fca00078e020f */
[----:B------:R-:W-:Y:S04]  /*0a20*/  STS [R11], R0 ;  /* 0x000000000b007388 */ /* 0x000fe80000000800 */
[----:B------:R-:W-:Y:S04]  /*0a30*/  LDS R6, [R4] ;  /* 0x0000000004067984 */ /* 0x000fe80000000800 */
[----:B------:R-:W-:Y:S04]  /*0a40*/  LDS R13, [R4+0x1000] ;  /* 0x00100000040d7984 */ /* 0x000fe80000000800 */
[----:B------:R-:W0:Y:S04]  /*0a50*/  LDS R2, [R4+0x2000] ;  /* 0x0020000004027984 */ /* 0x000e280000000800 */
[----:B------:R-:W1:Y:S01]  /*0a60*/  LDS R9, [R4+0x3000] ;  /* 0x0030000004097984 */ /* 0x000e620000000800 */
[----:B0-----:R-:W-:-:S05]  /*0a70*/  IADD3 R2, PT, PT, R2, R13, R6 ;  /* 0x0000000d02027210 */ /* 0x001fca0007ffe006 */
[----:B-1----:R-:W-:-:S05]  /*0a80*/  IMAD.IADD R9, R2, 0x1, R9 ;  /* 0x0000000102097824 */ /* 0x002fca00078e0209 */
[----:B------:R0:W-:Y:S01]  /*0a90*/  STS [R4], R9 ;  /* 0x0000000904007388 */ /* 0x0001e20000000800 */
[----:B------:R-:W-:Y:S05]  /*0aa0*/  @!P0 BRA `(.L_x_3305) ;  /* 0xfffffffc00748947 */ /* 0x000fea000383ffff */
.L_x_3304:
[----:B------:R-:W-:Y:S05]  /*0ab0*/  BSYNC.RECONVERGENT B0 ;  /* 0x0000000000007941 */ /* 0x000fea0003800200 */
.L_x_3303:
[----:B------:R-:W-:Y:S06]  /*0ac0*/  BAR.SYNC.DEFER_BLOCKING 0x0 ;  /* 0x0000000000007b1d */ /* 0x000fec0000010000 */
[----:B------:R-:W-:Y:S05]  /*0ad0*/  @P2 EXIT ;  /* 0x000000000000294d */ /* 0x000fea0003800000 */
[----:B------:R-:W1:Y:S01]  /*0ae0*/  S2R R0, SR_LANEID ;  /* 0x0000000000007919 */ /* 0x000e620000000000 */
[----:B------:R-:W-:Y:S01]  /*0af0*/  LOP3.LUT R6, R5, 0x1f, RZ, 0xc0, !PT ;  /* 0x0000001f05067812 */ /* 0x000fe200078ec0ff */
[----:B------:R-:W2:Y:S01]  /*0b00*/  LDCU UR5, c[0x0][0x394] ;  /* 0x00007280ff0577ac */ /* 0x000ea20008000800 */
[----:B------:R-:W-:Y:S01]  /*0b10*/  SHF.R.U32.HI R5, RZ, 0x5, R5 ;  /* 0x00000005ff057819 */ /* 0x000fe20000011605 */
[----:B------:R-:W3:Y:S01]  /*0b20*/  LDCU.64 UR8, c[0x0][0x388] ;  /* 0x00007100ff0877ac */ /* 0x000ee20008000a00 */
[C---:B-1----:R-:W-:Y:S02]  /*0b30*/  ISETP.NE.AND P0, PT, R0.reuse, RZ, PT ;  /* 0x000000ff0000720c */ /* 0x042fe40003f05270 */
[C---:B------:R-:W-:Y:S02]  /*0b40*/  ISETP.GE.U32.AND P1, PT, R0.reuse, 0x2, PT ;  /* 0x000000020000780c */ /* 0x040fe40003f26070 */
[C---:B------:R-:W-:Y:S02]  /*0b50*/  ISETP.GE.U32.AND P2, PT, R0.reuse, 0x4, PT ;  /* 0x000000040000780c */ /* 0x040fe40003f46070 */
[----:B------:R-:W-:-:S02]  /*0b60*/  ISETP.GE.U32.AND P3, PT, R0, 0x8, PT ;  /* 0x000000080000780c */ /* 0x000fc40003f66070 */
[----:B--23--:R-:W-:-:S13]  /*0b70*/  ISETP.GE.U32.AND P4, PT, R0, 0x10, PT ;  /* 0x000000100000780c */ /* 0x00cfda0003f86070 */
.L_x_3308:
[C---:B-1----:R-:W-:Y:S01]  /*0b80*/  LEA R7, R5.reuse, UR4, 0xa ;  /* 0x0000000405077c11 */ /* 0x042fe2000f8e50ff */
[----:B------:R-:W-:Y:S01]  /*0b90*/  UMOV UR10, 0xffffffff ;  /* 0xffffffff000a7882 */ /* 0x000fe20000000000 */
[----:B------:R-:W-:-:S03]  /*0ba0*/  IMAD R3, R5, UR5, RZ ;  /* 0x0000000505037c24 */ /* 0x000fc6000f8e02ff */
[----:B0-----:R-:W-:Y:S01]  /*0bb0*/  IMAD R4, R6, 0x4, R7 ;  /* 0x0000000406047824 */ /* 0x001fe200078e0207 */
[----:B------:R0:W1:Y:S04]  /*0bc0*/  LDS R0, [R7] ;  /* 0x0000000007007984 */ /* 0x0000680000000800 */
        /* <DEDUP_REMOVED lines=8> */
[----:B0-----:R-:W-:Y:S04]  /*0c50*/  LDS R7, [R4+0x300] ;  /* 0x0003000004077984 */ /* 0x001fe80000000800 */
[----:B------:R-:W-:Y:S04]  /*0c60*/  LDS R4, [R4+0x380] ;  /* 0x0003800004047984 */ /* 0x000fe80000000800 */
        /* <DEDUP_REMOVED lines=8> */
[----:B0-----:R-:W-:-:S02]  /*0cf0*/  SEL R13, R16, RZ, P0 ;  /* 0x000000ff100d7207 */ /* 0x001fc40000000000 */
[----:B---3--:R-:W-:-:S03]  /*0d00*/  SEL R19, R19, RZ, P0 ;  /* 0x000000ff13137207 */ /* 0x008fc60000000000 */
[----:B------:R-:W-:Y:S01]  /*0d10*/  IMAD.IADD R16, R18, 0x1, R13 ;  /* 0x0000000112107824 */ /* 0x000fe200078e020d */
[----:B--2---:R-:W-:Y:S01]  /*0d20*/  SEL R20, R20, RZ, P0 ;  /* 0x000000ff14147207 */ /* 0x004fe20000000000 */
[----:B------:R-:W-:-:S03]  /*0d30*/  IMAD.IADD R14, R14, 0x1, R19 ;  /* 0x000000010e0e7824 */ /* 0x000fc600078e0213 */
[----:B------:R-:W0:Y:S01]  /*0d40*/  SHFL.UP PT, R22, R16, 0x2, RZ ;  /* 0x0440000010167989 */ /* 0x000e2200000e00ff */
[----:B----4-:R-:W-:Y:S02]  /*0d50*/  SEL R21, R21, RZ, P0 ;  /* 0x000000ff15157207 */ /* 0x010fe40000000000 */
[----:B------:R-:W-:Y:S01]  /*0d60*/  IADD3 R17, PT, PT, R17, R20, RZ ;  /* 0x0000001411117210 */ /* 0x000fe20007ffe0ff */
[----:B------:R-:W2:Y:S01]  /*0d70*/  SHFL.UP PT, R19, R7, 0x1, RZ ;  /* 0x0420000007137989 */ /* 0x000ea200000e00ff */
[----:B-----5:R-:W-:Y:S01]  /*0d80*/  SEL R12, R15, RZ, P0 ;  /* 0x000000ff0f0c7207 */ /* 0x020fe20000000000 */
[----:B------:R-:W-:Y:S02]  /*0d90*/  IMAD.IADD R18, R10, 0x1, R21 ;  /* 0x000000010a127824 */ /* 0x000fe400078e0215 */
[----:B------:R-:W3:Y:S01]  /*0da0*/  SHFL.UP PT, R10, R14, 0x2, RZ ;  /* 0x044000000e0a7989 */ /* 0x000ee200000e00ff */
[----:B-1----:R-:W-:Y:S01]  /*0db0*/  SEL R23, R23, RZ, P1 ;  /* 0x000000ff17177207 */ /* 0x002fe20000800000 */
[----:B------:R-:W-:-:S02]  /*0dc0*/  IMAD.IADD R9, R9, 0x1, R12 ;  /* 0x0000000109097824 */ /* 0x000fc400078e020c */
[----:B------:R-:W1:Y:S02]  /*0dd0*/  SHFL.UP PT, R20, R17, 0x2, RZ ;  /* 0x0440000011147989 */ /* 0x000e6400000e00ff */
[----:B------:R-:W-:Y:S02]  /*0de0*/  IMAD.IADD R2, R2, 0x1, R23 ;  /* 0x0000000102027824 */ /* 0x000fe400078e0217 */
[----:B------:R-:W4:Y:S04]  /*0df0*/  SHFL.UP PT, R21, R18, 0x2, RZ ;  /* 0x0440000012157989 */ /* 0x000f2800000e00ff */
[----:B------:R-:W5:Y:S01]  /*0e00*/  SHFL.UP PT, R15, R9, 0x2, RZ ;  /* 0x04400000090f7989 */ /* 0x000f6200000e00ff */
[----:B0-----:R-:W-:-:S05]  /*0e10*/  SEL R11, R22, RZ, P1 ;  /* 0x000000ff160b7207 */ /* 0x001fca0000800000 */
[----:B------:R-:W-:Y:S01]  /*0e20*/  IMAD.IADD R16, R16, 0x1, R11 ;  /* 0x0000000110107824 */ /* 0x000fe200078e020b */
[----:B--2---:R-:W-:Y:S02]  /*0e30*/  SEL R12, R19, RZ, P0 ;  /* 0x000000ff130c7207 */ /* 0x004fe40000000000 */
[----:B---3--:R-:W-:Y:S02]  /*0e40*/  SEL R11, R10, RZ, P1 ;  /* 0x000000ff0a0b7207 */ /* 0x008fe40000800000 */
[----:B------:R-:W0:Y:S01]  /*0e50*/  SHFL.UP PT, R23, R16, 0x4, RZ ;  /* 0x0480000010177989 */ /* 0x000e2200000e00ff */
[----:B------:R-:W-:Y:S01]  /*0e60*/  IMAD.IADD R10, R7, 0x1, R12 ;  /* 0x00000001070a7824 */ /* 0x000fe200078e020c */
[----:B-1----:R-:W-:Y:S02]  /*0e70*/  SEL R20, R20, RZ, P1 ;  /* 0x000000ff14147207 */ /* 0x002fe40000800000 */
[----:B------:R-:W-:Y:S02]  /*0e80*/  IADD3 R14, PT, PT, R14, R11, RZ ;  /* 0x0000000b0e0e7210 */ /* 0x000fe40007ffe0ff */
[----:B------:R-:W1:Y:S01]  /*0e90*/  SHFL.UP PT, R19, R10, 0x2, RZ ;  /* 0x044000000a137989 */ /* 0x000e6200000e00ff */
[----:B----4-:R-:W-:Y:S01]  /*0ea0*/  SEL R13, R21, RZ, P1 ;  /* 0x000000ff150d7207 */ /* 0x010fe20000800000 */
[----:B------:R-:W-:-:S02]  /*0eb0*/  IMAD.IADD R17, R17, 0x1, R20 ;  /* 0x0000000111117824 */ /* 0x000fc400078e0214 */
[----:B------:R-:W2:Y:S01]  /*0ec0*/  SHFL.UP PT, R21, R2, 0x4, RZ ;  /* 0x0480000002157989 */ /* 0x000ea200000e00ff */
[----:B-----5:R-:W-:Y:S01]  /*0ed0*/  SEL R12, R15, RZ, P1 ;  /* 0x000000ff0f0c7207 */ /* 0x020fe20000800000 */
[----:B------:R-:W-:Y:S02]  /*0ee0*/  IMAD.IADD R7, R18, 0x1, R13 ;  /* 0x0000000112077824 */ /* 0x000fe400078e020d */
        /* <DEDUP_REMOVED lines=9> */
[----:B------:R-:W1:Y:S01]  /*0f80*/  SHFL.UP PT, R24, R16, 0x8, RZ ;  /* 0x0500000010187989 */ /* 0x000e6200000e00ff */
[----:B------:R-:W-:Y:S01]  /*0f90*/  IMAD.IADD R10, R10, 0x1, R19 ;  /* 0x000000010a0a7824 */ /* 0x000fe200078e0213 */
[----:B---3--:R-:W-:Y:S02]  /*0fa0*/  SEL R11, R22, RZ, P2 ;  /* 0x000000ff160b7207 */ /* 0x008fe40001000000 */
[----:B------:R-:W-:-:S02]  /*0fb0*/  IADD3 R2, PT, PT, R2, R21, RZ ;  /* 0x0000001502027210 */ /* 0x000fc40007ffe0ff */
[----:B------:R-:W2:Y:S01]  /*0fc0*/  SHFL.UP PT, R19, R10, 0x4, RZ ;  /* 0x048000000a137989 */ /* 0x000ea200000e00ff */
[----:B----4-:R-:W-:Y:S01]  /*0fd0*/  SEL R20, R20, RZ, P2 ;  /* 0x000000ff14147207 */ /* 0x010fe20001000000 */
[----:B------:R-:W-:Y:S02]  /*0fe0*/  IMAD.IADD R14, R14, 0x1, R11 ;  /* 0x000000010e0e7824 */ /* 0x000fe400078e020b */
[----:B------:R-:W3:Y:S01]  /*0ff0*/  SHFL.UP PT, R22, R2, 0x8, RZ ;  /* 0x0500000002167989 */ /* 0x000ee200000e00ff */
[----:B-----5:R-:W-:Y:S01]  /*1000*/  SEL R18, R18, RZ, P2 ;  /* 0x000000ff12127207 */ /* 0x020fe20001000000 */
[----:B------:R-:W-:Y:S02]  /*1010*/  IMAD.IADD R17, R17, 0x1, R20 ;  /* 0x0000000111117824 */ /* 0x000fe400078e0214 */
[----:B------:R-:W4:Y:S01]  /*1020*/  SHFL.UP PT, R21, R14, 0x8, RZ ;  /* 0x050000000e157989 */ /* 0x000f2200000e00ff */
[----:B0-----:R-:W-:Y:S02]  /*1030*/  SEL R12, R15, RZ, P2 ;  /* 0x000000ff0f0c7207 */ /* 0x001fe40001000000 */
[----:B------:R-:W-:Y:S01]  /*1040*/  IADD3 R7, PT, PT, R7, R18, RZ ;  /* 0x0000001207077210 */ /* 0x000fe20007ffe0ff */
[----:B------:R-:W0:Y:S02]  /*1050*/  SHFL.UP PT, R20, R17, 0x8, RZ ;  /* 0x0500000011147989 */ /* 0x000e2400000e00ff */
[----:B------:R-:W-:-:S02]  /*1060*/  IMAD.IADD R9, R9, 0x1, R12 ;  /* 0x0000000109097824 */ /* 0x000fc400078e020c */
[----:B------:R-:W5:Y:S01]  /*1070*/  SHFL.UP PT, R18, R7, 0x8, RZ ;  /* 0x0500000007127989 */ /* 0x000f6200000e00ff */
[----:B-1----:R-:W-:-:S03]  /*1080*/  SEL R11, R24, RZ, P3 ;  /* 0x000000ff180b7207 */ /* 0x002fc60001800000 */
[----:B------:R-:W1:Y:S02]  /*1090*/  SHFL.UP PT, R15, R9, 0x8, RZ ;  /* 0x05000000090f7989 */ /* 0x000e6400000e00ff */
[----:B------:R-:W-:Y:S01]  /*10a0*/  IMAD.IADD R16, R16, 0x1, R11 ;  /* 0x0000000110107824 */ /* 0x000fe200078e020b */
[----:B--2---:R-:W-:Y:S02]  /*10b0*/  SEL R19, R19, RZ, P2 ;  /* 0x000000ff13137207 */ /* 0x004fe40001000000 */
[----:B---3--:R-:W-:Y:S02]  /*10c0*/  SEL R23, R22, RZ, P3 ;  /* 0x000000ff16177207 */ /* 0x008fe40001800000 */
[----:B------:R-:W2:Y:S01]  /*10d0*/  SHFL.UP PT, R24, R16, 0x10, RZ ;  /* 0x0600000010187989 */ /* 0x000ea200000e00ff */
[----:B----4-:R-:W-:Y:S02]  /*10e0*/  SEL R21, R21, RZ, P3 ;  /* 0x000000ff15157207 */ /* 0x010fe40001800000 */
[----:B------:R-:W-:Y:S01]  /*10f0*/  IMAD.IADD R23, R2, 0x1, R23 ;  /* 0x0000000102177824 */ /* 0x000fe200078e0217 */
[----:B0-----:R-:W-:-:S02]  /*1100*/  SEL R20, R20, RZ, P3 ;  /* 0x000000ff14147207 */ /* 0x001fc40001800000 */
[----:B------:R-:W-:Y:S02]  /*1110*/  IMAD.IADD R14, R14, 0x1, R21 ;  /* 0x000000010e0e7824 */ /* 0x000fe400078e0215 */
[----:B------:R-:W0:Y:S01]  /*1120*/  SHFL.UP PT, R2, R23, 0x10, RZ ;  /* 0x0600000017027989 */ /* 0x000e2200000e00ff */
[----:B-----5:R-:W-:Y:S01]  /*1130*/  SEL R12, R18, RZ, P3 ;  /* 0x000000ff120c7207 */ /* 0x020fe20001800000 */
[----:B------:R-:W-:Y:S01]  /*1140*/  IMAD.IADD R18, R10, 0x1, R19 ;  /* 0x000000010a127824 */ /* 0x000fe200078e0213 */
[----:B------:R-:W-:Y:S02]  /*1150*/  IADD3 R17, PT, PT, R17, R20, RZ ;  /* 0x0000001411117210 */ /* 0x000fe40007ffe0ff */
[----:B------:R-:W3:Y:S01]  /*1160*/  SHFL.UP PT, R20, R14, 0x10, RZ ;  /* 0x060000000e147989 */ /* 0x000ee200000e00ff */
[----:B-1----:R-:W-:Y:S01]  /*1170*/  SEL R22, R15, RZ, P3 ;  /* 0x000000ff0f167207 */ /* 0x002fe20001800000 */
[----:B------:R-:W-:Y:S02]  /*1180*/  IMAD.IADD R10, R7, 0x1, R12 ;  /* 0x00000001070a7824 */ /* 0x000fe400078e020c */
[----:B------:R-:W1:Y:S02]  /*1190*/  SHFL.UP PT, R7, R17, 0x10, RZ ;  /* 0x0600000011077989 */ /* 0x000e6400000e00ff */
[----:B------:R-:W-:-:S02]  /*11a0*/  IMAD.IADD R9, R9, 0x1, R22 ;  /* 0x0000000109097824 */ /* 0x000fc400078e0216 */
[----:B------:R-:W4:Y:S01]  /*11b0*/  SHFL.UP PT, R21, R18, 0x8, RZ ;  /* 0x0500000012157989 */ /* 0x000f2200000e00ff */
[----:B--2---:R-:W-:-:S03]  /*11c0*/  SEL R11, R24, RZ, P4 ;  /* 0x000000ff180b7207 */ /* 0x004fc60002000000 */
[----:B------:R-:W2:Y:S04]  /*11d0*/  SHFL.UP PT, R22, R10, 0x10, RZ ;  /* 0x060000000a167989 */ /* 0x000ea800000e00ff */
[----:B------:R-:W5:Y:S01]  /*11e0*/  SHFL.UP PT, R19, R9, 0x10, RZ ;  /* 0x0600000009137989 */ /* 0x000f6200000e00ff */
[----:B0-----:R-:W-:-:S05]  /*11f0*/  SEL R2, R2, RZ, P4 ;  /* 0x000000ff02027207 */ /* 0x001fca0002000000 */
[----:B------:R-:W-:Y:S01]  /*1200*/  IMAD.IADD R23, R23, 0x1, R2 ;  /* 0x0000000117177824 */ /* 0x000fe200078e0202 */
[----:B---3--:R-:W-:Y:S02]  /*1210*/  SEL R15, R20, RZ, P4 ;  /* 0x000000ff140f7207 */ /* 0x008fe40002000000 */
[----:B------:R-:W-:Y:S02]  /*1220*/  IADD3 R20, PT, PT, R16, R11, RZ ;  /* 0x0000000b10147210 */ /* 0x000fe40007ffe0ff */
[----:B-1----:R-:W-:Y:S01]  /*1230*/  SEL R2, R7, RZ, P4 ;  /* 0x000000ff07027207 */ /* 0x002fe20002000000 */
[----:B------:R-:W-:Y:S01]  /*1240*/  IMAD.IADD R15, R14, 0x1, R15 ;  /* 0x000000010e0f7824 */ /* 0x000fe200078e020f */
[----:B------:R0:W-:Y:S01]  /*1250*/  SHFL.IDX PT, R7, R23, 0x1f, 0x1f ;  /* 0x03e01f0017077f89 */ /* 0x0001e200000e0000 */
[----:B----4-:R-:W-:Y:S02]  /*1260*/  SEL R13, R21, RZ, P3 ;  /* 0x000000ff150d7207 */ /* 0x010fe40001800000 */
[----:B------:R-:W-:Y:S01]  /*1270*/  IMAD.IADD R21, R17, 0x1, R2 ;  /* 0x0000000111157824 */ /* 0x000fe200078e0202 */
[----:B------:R-:W1:Y:S01]  /*1280*/  SHFL.IDX PT, R16, R20, 0x1f, 0x1f ;  /* 0x03e01f0014107f89 */ /* 0x000e6200000e0000 */
[----:B--2---:R-:W-:Y:S01]  /*1290*/  SEL R11, R22, RZ, P4 ;  /* 0x000000ff160b7207 */ /* 0x004fe20002000000 */
[----:B------:R-:W-:-:S02]  /*12a0*/  IMAD.IADD R18, R18, 0x1, R13 ;  /* 0x0000000112127824 */ /* 0x000fc400078e020d */
[----:B------:R-:W2:Y:S01]  /*12b0*/  SHFL.IDX PT, R14, R15, 0x1f, 0x1f ;  /* 0x03e01f000f0e7f89 */ /* 0x000ea200000e0000 */
[----:B0-----:R-:W-:Y:S01]  /*12c0*/  IMAD.IADD R23, R23, 0x1, -R0 ;  /* 0x0000000117177824 */ /* 0x001fe200078e0a00 */
[----:B-----5:R-:W-:Y:S01]  /*12d0*/  SEL R2, R19, RZ, P4 ;  /* 0x000000ff13027207 */ /* 0x020fe20002000000 */
[----:B------:R-:W-:Y:S01]  /*12e0*/  IMAD.IADD R22, R10, 0x1, R11 ;  /* 0x000000010a167824 */ /* 0x000fe200078e020b */
[----:B------:R-:W0:Y:S02]  /*12f0*/  SHFL.IDX PT, R17, R21, 0x1f, 0x1f ;  /* 0x03e01f0015117f89 */ /* 0x000e2400000e0000 */
[----:B------:R-:W-:Y:S02]  /*1300*/  IADD3 R25, PT, PT, R9, R2, RZ ;  /* 0x0000000209197210 */ /* 0x000fe40007ffe0ff */
[----:B------:R-:W3:Y:S01]  /*1310*/  SHFL.UP PT, R24, R18, 0x10, RZ ;  /* 0x0600000012187989 */ /* 0x000ee200000e00ff */
[----:B------:R-:W-:-:S03]  /*1320*/  IADD3 R2, P5, PT, R6, R3, RZ ;  /* 0x0000000306027210 */ /* 0x000fc60007fbe0ff */
[----:B------:R-:W4:Y:S01]  /*1330*/  SHFL.IDX PT, R10, R22, 0x1f, 0x1f ;  /* 0x03e01f00160a7f89 */ /* 0x000f2200000e0000 */
[----:B------:R-:W-:Y:S02]  /*1340*/  LEA.HI.X.SX32 R3, R3, RZ, 0x1, P5 ;  /* 0x000000ff03037211 */ /* 0x000fe400028f0eff */
[C---:B------:R-:W-:Y:S01]  /*1350*/  LEA R11, P5, R2.reuse, UR8, 0x2 ;  /* 0x00000008020b7c11 */ /* 0x040fe2000f8a10ff */
[----:B------:R-:W5:Y:S03]  /*1360*/  SHFL.IDX PT, R9, R25, 0x1f, 0x1f ;  /* 0x03e01f0019097f89 */ /* 0x000f6600000e0000 */
[----:B------:R-:W-:Y:S01]  /*1370*/  LEA.HI.X R3, R2, UR9, R3, 0x2, P5 ;  /* 0x0000000902037c11 */ /* 0x000fe2000a8f1403 */
[----:B-1----:R-:W-:Y:S01]  /*1380*/  IMAD.IADD R19, R7, 0x1, R16 ;  /* 0x0000000107137824 */ /* 0x002fe200078e0210 */
[----:B------:R-:W-:Y:S02]  /*1390*/  MOV R2, R11 ;  /* 0x0000000b00027202 */ /* 0x000fe40000000f00 */
[----:B------:R-:W-:Y:S01]  /*13a0*/  IADD3 R7, PT, PT, R20, R7, -R0 ;  /* 0x0000000714077210 */ /* 0x000fe20007ffe800 */
[----:B--2---:R-:W-:Y:S01]  /*13b0*/  IMAD.IADD R14, R19, 0x1, R14 ;  /* 0x00000001130e7824 */ /* 0x004fe200078e020e */
[----:B------:R-:W-:Y:S01]  /*13c0*/  IADD3 R15, PT, PT, R15, R19, -R0 ;  /* 0x000000130f0f7210 */ /* 0x000fe20007ffe800 */
[----:B------:R-:W-:Y:S02]  /*13d0*/  REDG.E.ADD.STRONG.GPU desc[UR6][R2.64], R23 ;  /* 0x000000170200798e */ /* 0x000fe4000c12e106 */
[----:B0-----:R-:W-:Y:S01]  /*13e0*/  IMAD.IADD R17, R14, 0x1, R17 ;  /* 0x000000010e117824 */ /* 0x001fe200078e0211 */
[----:B---3--:R-:W-:Y:S01]  /*13f0*/  SEL R11, R24, RZ, P4 ;  /* 0x000000ff180b7207 */ /* 0x008fe20002000000 */
[----:B------:R-:W-:Y:S02]  /*1400*/  REDG.E.ADD.STRONG.GPU desc[UR6][R2.64+0x80], R7 ;  /* 0x000080070200798e */ /* 0x000fe4000c12e106 */
[----:B----4-:R-:W-:-:S02]  /*1410*/  IMAD.IADD R16, R17, 0x1, R10 ;  /* 0x0000000111107824 */ /* 0x010fc400078e020a */
[----:B------:R-:W-:Y:S01]  /*1420*/  IMAD.IADD R18, R18, 0x1, R11 ;  /* 0x0000000112127824 */ /* 0x000fe200078e020b */
[--C-:B------:R-:W-:Y:S01]  /*1430*/  IADD3 R21, PT, PT, R21, R14, -R0.reuse ;  /* 0x0000000e15157210 */ /* 0x100fe20007ffe800 */
[----:B-----5:R-:W-:Y:S01]  /*1440*/  IMAD.IADD R9, R16, 0x1, R9 ;  /* 0x0000000110097824 */ /* 0x020fe200078e0209 */
[--C-:B------:R-:W-:Y:S01]  /*1450*/  IADD3 R17, PT, PT, R22, R17, -R0.reuse ;  /* 0x0000001116117210 */ /* 0x100fe20007ffe800 */
[----:B------:R-:W-:Y:S01]  /*1460*/  REDG.E.ADD.STRONG.GPU desc[UR6][R2.64+0x100], R15 ;  /* 0x0001000f0200798e */ /* 0x000fe2000c12e106 */
[--C-:B------:R-:W-:Y:S02]  /*1470*/  IADD3 R25, PT, PT, R25, R16, -R0.reuse ;  /* 0x0000001019197210 */ /* 0x100fe40007ffe800 */
[----:B------:R-:W-:Y:S01]  /*1480*/  IADD3 R11, PT, PT, R18, R9, -R0 ;  /* 0x00000009120b7210 */ /* 0x000fe20007ffe800 */
[----:B------:R-:W-:Y:S04]  /*1490*/  REDG.E.ADD.STRONG.GPU desc[UR6][R2.64+0x180], R21 ;  /* 0x000180150200798e */ /* 0x000fe8000c12e106 */
[----:B------:R-:W-:Y:S04]  /*14a0*/  REDG.E.ADD.STRONG.GPU desc[UR6][R2.64+0x200], R17 ;  /* 0x000200110200798e */ /* 0x000fe8000c12e106 */
[----:B------:R-:W-:Y:S04]  /*14b0*/  REDG.E.ADD.STRONG.GPU desc[UR6][R2.64+0x280], R25 ;  /* 0x000280190200798e */ /* 0x000fe8000c12e106 */
[----:B------:R-:W-:Y:S04]  /*14c0*/  REDG.E.ADD.STRONG.GPU desc[UR6][R2.64+0x300], R11 ;  /* 0x0003000b0200798e */ /* 0x000fe8000c12e106 */
        /* <DEDUP_REMOVED lines=14> */
.L_x_3357:
[----:B--2---:R-:W-:Y:S02]  /*15b0*/  SEL R15, R15, RZ, P4 ;  /* 0x000000ff0f0f7207 */ /* 0x004fe40002000000 */
[----:B------:R-:W-:-:S03]  /*15c0*/  IADD3 R18, PT, PT, -R0, R18, R9 ;  /* 0x0000001200127210 */ /* 0x000fc60007ffe109 */
[----:B------:R-:W-:Y:S01]  /*15d0*/  IMAD.IADD R15, R4, 0x1, R15 ;  /* 0x00000001040f7824 */ /* 0x000fe200078e020f */
[----:B------:R-:W-:-:S03]  /*15e0*/  UMOV UR10, 0xffffffff ;  /* 0xffffffff000a7882 */ /* 0x000fc60000000000 */
[----:B------:R-:W-:-:S05]  /*15f0*/  IMAD.IADD R7, R15, 0x1, R18 ;  /* 0x000000010f077824 */ /* 0x000fca00078e0212 */
[----:B------:R1:W-:Y:S01]  /*1600*/  REDG.E.ADD.STRONG.GPU desc[UR6][R2.64+0x380], R7 ;  /* 0x000380070200798e */ /* 0x0003e2000c12e106 */
[----:B------:R-:W-:Y:S05]  /*1610*/  BRA.DIV UR10, `(.L_x_3307) ;  /* 0x0000001a0a187947 */ /* 0x000fea000b800000 */
.L_x_3360:
[----:B------:R-:W-:-:S04]  /*1620*/  LEA.HI R5, R8, R5, RZ, 0x1b ;  /* 0x0000000508057211 */ /* 0x000fc800078fd8ff */
[----:B------:R-:W-:-:S13]  /*1630*/  ISETP.GE.U32.AND P5, PT, R5, 0x4, PT ;  /* 0x000000040500780c */ /* 0x000fda0003fa6070 */
[----:B------:R-:W-:Y:S05]  /*1640*/  @!P5 BRA `(.L_x_3308) ;  /* 0xfffffff4004cd947 */ /* 0x000fea000383ffff */
[----:B------:R-:W-:Y:S05]  /*1650*/  EXIT ;  /* 0x000000000000794d */ /* 0x000fea0003800000 */
.L_x_3306:
[----:B------:R-:W-:Y:S01]  /*1660*/  HFMA2 R13, -RZ, RZ, 0, 5.9604644775390625e-08 ;  /* 0x00000001ff0d7431 */ /* 0x000fe200000001ff */
[----:B------:R-:W-:Y:S01]  /*1670*/  BSSY B0, `(.L_x_3309) ;  /* 0x0000006000007945 */ /* 0x000fe20003800000 */
[----:B------:R-:W-:Y:S02]  /*1680*/  IMAD.MOV.U32 R12, RZ, RZ, RZ ;  /* 0x000000ffff0c7224 */ /* 0x000fe400078e00ff */
[----:B------:R-:W-:-:S07]  /*1690*/  IMAD.MOV.U32 R11, RZ, RZ, -0x1 ;  /* 0xffffffffff0b7424 */ /* 0x000fce00078e00ff */
[----:B012---:R-:W-:Y:S05]  /*16a0*/  WARPSYNC.COLLECTIVE R11, `(.L_x_3310) ;  /* 0x000000000b087348 */ /* 0x007fea0003c00000 */
[----:B--2---:R2:W3:Y:S02]  /*16b0*/  SHFL.UP P5, R15, R26, R13, R12 ;  /* 0x0400000d1a0f7389 */ /* 0x0044e400000a000c */
[----:B0123--:R-:W-:Y:S05]  /*16c0*/  ENDCOLLECTIVE ;  /* 0x000000000000791b */ /* 0x00ffea0003800000 */
.L_x_3310:
[----:B------:R-:W-:Y:S05]  /*16d0*/  BSYNC B0 ;  /* 0x0000000000007941 */ /* 0x000fea0003800000 */
.L_x_3309:
[----:B------:R-:W-:Y:S01]  /*16e0*/  IMAD.MOV.U32 R2, RZ, RZ, R15 ;  /* 0x000000ffff027224 */ /* 0x000fe200078e000f */
[----:B------:R0:W1:Y:S01]  /*16f0*/  LDS R18, [R4+0x80] ;  /* 0x0000800004127984 */ /* 0x0000620000000800 */
[----:B------:R-:W-:Y:S02]  /*1700*/  IMAD.MOV.U32 R13, RZ, RZ, 0x2 ;  /* 0x00000002ff0d7424 */ /* 0x000fe400078e00ff */
[----:B------:R-:W-:Y:S01]  /*1710*/  IMAD.MOV.U32 R12, RZ, RZ, RZ ;  /* 0x000000ffff0c7224 */ /* 0x000fe200078e00ff */
[----:B------:R-:W-:Y:S01]  /*1720*/  SEL R7, R2, RZ, P0 ;  /* 0x000000ff02077207 */ /* 0x000fe20000000000 */
[----:B------:R-:W-:Y:S01]  /*1730*/  IMAD.MOV.U32 R11, RZ, RZ, -0x1 ;  /* 0xffffffffff0b7424 */ /* 0x000fe200078e00ff */
[----:B------:R0:W2:Y:S03]  /*1740*/  LDS R17, [R4+0x180] ;  /* 0x0001800004117984 */ /* 0x0000a60000000800 */
[----:B------:R-:W-:-:S05]  /*1750*/  IMAD.IADD R2, R26, 0x1, R7 ;  /* 0x000000011a027824 */ /* 0x000fca00078e0207 */
[----:B0-----:R-:W-:-:S07]  /*1760*/  MOV R26, R2 ;  /* 0x00000002001a7202 */ /* 0x001fce0000000f00 */
[----:B-12---:R-:W-:Y:S05]  /*1770*/  WARPSYNC.COLLECTIVE R11, `(.L_x_3311) ;  /* 0x000000000b087348 */ /* 0x006fea0003c00000 */
[----:B------:R0:W3:Y:S02]  /*1780*/  SHFL.UP P5, R15, R26, R13, R12 ;  /* 0x0400000d1a0f7389 */ /* 0x0000e400000a000c */
[----:B0123--:R-:W-:Y:S05]  /*1790*/  ENDCOLLECTIVE ;  /* 0x000000000000791b */ /* 0x00ffea0003800000 */
.L_x_3311:
        /* <DEDUP_REMOVED lines=8> */
.L_x_3312:
        /* <DEDUP_REMOVED lines=8> */
.L_x_3313:
        /* <DEDUP_REMOVED lines=8> */
.L_x_3314:
        /* <DEDUP_REMOVED lines=10> */
[----:B------:R0:W1:Y:S01]  /*19c0*/  LDS R14, [R4+0x100] ;  /* 0x00010000040e7984 */ /* 0x0000620000000800 */
[----:B------:R-:W-:Y:S02]  /*19d0*/  IMAD.MOV.U32 R22, RZ, RZ, R23 ;  /* 0x000000ffff167224 */ /* 0x000fe400078e0017 */
[----:B------:R-:W-:Y:S02]  /*19e0*/  HFMA2 R23, -RZ, RZ, 0, 1.847743988037109375e-06 ;  /* 0x0000001fff177431 */ /* 0x000fe400000001ff */
[----:B------:R-:W-:Y:S01]  /*19f0*/  IMAD.MOV.U32 R26, RZ, RZ, R18 ;  /* 0x000000ffff1a7224 */ /* 0x000fe200078e0012 */
[----:B------:R0:W-:Y:S06]  /*1a00*/  REDG.E.ADD.STRONG.GPU desc[UR6][R2.64], R9 ;  /* 0x000000090200798e */ /* 0x0001ec000c12e106 */
[----:B01----:R-:W-:Y:S05]  /*1a10*/  WARPSYNC.COLLECTIVE R11, `(.L_x_3315) ;  /* 0x000000000b087348 */ /* 0x003fea0003c00000 */
[----:B------:R2:W3:Y:S02]  /*1a20*/  SHFL.IDX P5, R20, R22, R23, R24 ;  /* 0x0000001716147389 */ /* 0x0004e400000a0018 */
[----:B0123--:R-:W-:Y:S05]  /*1a30*/  ENDCOLLECTIVE ;  /* 0x000000000000791b */ /* 0x00ffea0003800000 */
.L_x_3315:
[----:B------:R-:W-:Y:S05]  /*1a40*/  WARPSYNC.COLLECTIVE R11, `(.L_x_3316) ;  /* 0x000000000b087348 */ /* 0x000fea0003c00000 */
[----:B------:R0:W1:Y:S02]  /*1a50*/  SHFL.UP P5, R15, R26, R13, R12 ;  /* 0x0400000d1a0f7389 */ /* 0x00006400000a000c */
[----:B01----:R-:W-:Y:S05]  /*1a60*/  ENDCOLLECTIVE ;  /* 0x000000000000791b */ /* 0x003fea0003800000 */
.L_x_3316:
[----:B------:R-:W-:Y:S02]  /*1a70*/  HFMA2 R13, -RZ, RZ, 0, 1.1920928955078125e-07 ;  /* 0x00000002ff0d7431 */ /* 0x000fe400000001ff */
        /* <DEDUP_REMOVED lines=8> */
.L_x_3317:
        /* <DEDUP_REMOVED lines=8> */
.L_x_3318:
        /* <DEDUP_REMOVED lines=8> */
.L_x_3319:
        /* <DEDUP_REMOVED lines=8> */
.L_x_3320:
        /* <DEDUP_REMOVED lines=10> */
[----:B0-----:R-:W-:Y:S05]  /*1d20*/  WARPSYNC.COLLECTIVE R11, `(.L_x_3321) ;  /* 0x000000000b087348 */ /* 0x001fea0003c00000 */
[----:B------:R1:W2:Y:S02]  /*1d30*/  SHFL.IDX P5, R20, R22, R23, R24 ;  /* 0x0000001716147389 */ /* 0x0002a400000a0018 */
[----:B012---:R-:W-:Y:S05]  /*1d40*/  ENDCOLLECTIVE ;  /* 0x000000000000791b */ /* 0x007fea0003800000 */
.L_x_3321:
[----:B------:R-:W-:Y:S05]  /*1d50*/  WARPSYNC.COLLECTIVE R11, `(.L_x_3322) ;  /* 0x000000000b087348 */ /* 0x000fea0003c00000 */
[----:B------:R0:W1:Y:S02]  /*1d60*/  SHFL.UP P5, R15, R26, R13, R12 ;  /* 0x0400000d1a0f7389 */ /* 0x00006400000a000c */
[----:B01----:R-:W-:Y:S05]  /*1d70*/  ENDCOLLECTIVE ;  /* 0x000000000000791b */ /* 0x003fea0003800000 */
.L_x_3322:
        /* <DEDUP_REMOVED lines=10> */
.L_x_3323:
[----:B------:R-:W-:Y:S01]  /*1e20*/  MOV R13, 0x4 ;  /* 0x00000004000d7802 */ /* 0x000fe20000000f00 */
[----:B------:R-:W-:-:S05]  /*1e30*/  IMAD.MOV.U32 R10, RZ, RZ, R15 ;  /* 0x000000ffff0a7224 */ /* 0x000fca00078e000f */
[----:B------:R-:W-:Y:S02]  /*1e40*/  SEL R9, R10, RZ, P1 ;  /* 0x000000ff0a097207 */ /* 0x000fe40000800000 */
[----:B------:R0:W1:Y:S03]  /*1e50*/  LDS R10, [R4+0x200] ;  /* 0x00020000040a7984 */ /* 0x0000660000000800 */
[----:B------:R-:W-:-:S04]  /*1e60*/  IMAD.IADD R14, R14, 0x1, R9 ;  /* 0x000000010e0e7824 */ /* 0x000fc800078e0209 */
[----:B------:R-:W-:-:S07]  /*1e70*/  IMAD.MOV.U32 R26, RZ, RZ, R14 ;  /* 0x000000ffff1a7224 */ /* 0x000fce00078e000e */
[----:B01----:R-:W-:Y:S05]  /*1e80*/  WARPSYNC.COLLECTIVE R11, `(.L_x_3324) ;  /* 0x000000000b087348 */ /* 0x003fea0003c00000 */
[----:B------:R2:W3:Y:S02]  /*1e90*/  SHFL.UP P5, R15, R26, R13, R12 ;  /* 0x0400000d1a0f7389 */ /* 0x0004e400000a000c */
[----:B0123--:R-:W-:Y:S05]  /*1ea0*/  ENDCOLLECTIVE ;  /* 0x000000000000791b */ /* 0x00ffea0003800000 */
.L_x_3324:
[----:B------:R-:W-:Y:S02]  /*1eb0*/  HFMA2 R13, -RZ, RZ, 0, 4.76837158203125e-07 ;  /* 0x00000008ff0d7431 */ /* 0x000fe400000001ff */
        /* <DEDUP_REMOVED lines=8> */
.L_x_3325:
        /* <DEDUP_REMOVED lines=8> */
.L_x_3326:
        /* <DEDUP_REMOVED lines=11> */
.L_x_3327:
[----:B------:R-:W-:Y:S05]  /*2070*/  WARPSYNC.COLLECTIVE R11, `(.L_x_3328) ;  /* 0x000000000b087348 */ /* 0x000fea0003c00000 */
[----:B------:R0:W1:Y:S02]  /*2080*/  SHFL.UP P5, R15, R26, R13, R12 ;  /* 0x0400000d1a0f7389 */ /* 0x00006400000a000c */
[----:B01----:R-:W-:Y:S05]  /*2090*/  ENDCOLLECTIVE ;  /* 0x000000000000791b */ /* 0x003fea0003800000 */
.L_x_3328:
        /* <DEDUP_REMOVED lines=10> */
.L_x_3329:
        /* <DEDUP_REMOVED lines=8> */
.L_x_3330:
        /* <DEDUP_REMOVED lines=8> */
.L_x_3331:
        /* <DEDUP_REMOVED lines=8> */
.L_x_3332:
        /* <DEDUP_REMOVED lines=11> */
.L_x_3333:
[----:B------:R-:W-:Y:S05]  /*2370*/  WARPSYNC.COLLECTIVE R11, `(.L_x_3334) ;  /* 0x000000000b087348 */ /* 0x000fea0003c00000 */
[----:B------:R0:W1:Y:S02]  /*2380*/  SHFL.UP P5, R15, R26, R13, R12 ;  /* 0x0400000d1a0f7389 */ /* 0x00006400000a000c */
[----:B01----:R-:W-:Y:S05]  /*2390*/  ENDCOLLECTIVE ;  /* 0x000000000000791b */ /* 0x003fea0003800000 */
.L_x_3334:
        /* <DEDUP_REMOVED lines=8> */
[----:B------:R0:W1:Y:S02]  /*2420*/  SHFL.UP P5, R15, R26, R13, R12 ;  /* 0x0400000d1a0f7389 */ /* 0x00006400000a000c */
[----:B01----:R-:W-:Y:S05]  /*2430*/  ENDCOLLECTIVE ;  /* 0x000000000000791b */ /* 0x003fea0003800000 */
.L_x_3335:
        /* <DEDUP_REMOVED lines=8> */
.L_x_3336:
        /* <DEDUP_REMOVED lines=8> */
.L_x_3337:
        /* <DEDUP_REMOVED lines=8> */
.L_x_3338:
        /* <DEDUP_REMOVED lines=10> */
.L_x_3339:
[----:B------:R-:W-:Y:S05]  /*2660*/  WARPSYNC.COLLECTIVE R11, `(.L_x_3340) ;  /* 0x000000000b087348 */ /* 0x000fea0003c00000 */
[----:B------:R0:W1:Y:S02]  /*2670*/  SHFL.UP P5, R15, R26, R13, R12 ;  /* 0x0400000d1a0f7389 */ /* 0x00006400000a000c */
[----:B01----:R-:W-:Y:S05]  /*2680*/  ENDCOLLECTIVE ;  /* 0x000000000000791b */ /* 0x003fea0003800000 */
.L_x_3340:
[----:B------:R0:W1:Y:S04]  /*2690*/  LDS R7, [R4+0x300] ;  /* 0x0003000004077984 */ /* 0x0000680000000800 */
[----:B------:R-:W2:Y:S01]  /*26a0*/  LDS R4, [R4+0x380] ;  /* 0x0003800004047984 */ /* 0x000ea20000000800 */
[----:B------:R-:W-:Y:S02]  /*26b0*/  IMAD.MOV.U32 R13, RZ, RZ, 0x2 ;  /* 0x00000002ff0d7424 */ /* 0x000fe400078e00ff */
[----:B------:R-:W-:Y:S01]  /*26c0*/  IMAD.MOV.U32 R10, RZ, RZ, R20 ;  /* 0x000000ffff0a7224 */ /* 0x000fe200078e0014 */
[----:B------:R-:W-:-:S03]  /*26d0*/  SEL R14, R15, RZ, P0 ;  /* 0x000000ff0f0e7207 */ /* 0x000fc60000000000 */
[----:B------:R-:W-:Y:S02]  /*26e0*/  IMAD.IADD R16, R17, 0x1, R10 ;  /* 0x0000000111107824 */ /* 0x000fe400078e020a */
[----:B------:R-:W-:-:S04]  /*26f0*/  IMAD.IADD R9, R9, 0x1, R14 ;  /* 0x0000000109097824 */ /* 0x000fc800078e020e */
[----:B0-----:R-:W-:-:S07]  /*2700*/  IMAD.MOV.U32 R26, RZ, RZ, R9 ;  /* 0x000000ffff1a7224 */ /* 0x001fce00078e0009 */
[----:B-12---:R-:W-:Y:S05]  /*2710*/  WARPSYNC.COLLECTIVE R11, `(.L_x_3341) ;  /* 0x000000000b087348 */ /* 0x006fea0003c00000 */
[----:B------:R0:W3:Y:S02]  /*2720*/  SHFL.UP P5, R15, R26, R13, R12 ;  /* 0x0400000d1a0f7389 */ /* 0x0000e400000a000c */
[----:B0123--:R-:W-:Y:S05]  /*2730*/  ENDCOLLECTIVE ;  /* 0x000000000000791b */ /* 0x00ffea0003800000 */
.L_x_3341:
[----:B------:R-:W-:Y:S01]  /*2740*/  IMAD.MOV.U32 R13, RZ, RZ, 0x4 ;  /* 0x00000004ff0d7424 */ /* 0x000fe200078e00ff */
[----:B------:R-:W-:-:S04]  /*2750*/  SEL R14, R15, RZ, P1 ;  /* 0x000000ff0f0e7207 */ /* 0x000fc80000800000 */
[----:B------:R-:W-:-:S05]  /*2760*/  IADD3 R9, PT, PT, R9, R14, RZ ;  /* 0x0000000e09097210 */ /* 0x000fca0007ffe0ff */
[----:B------:R-:W-:-:S07]  /*2770*/  IMAD.MOV.U32 R26, RZ, RZ, R9 ;  /* 0x000000ffff1a7224 */ /* 0x000fce00078e0009 */
[----:B------:R-:W-:Y:S05]  /*2780*/  WARPSYNC.COLLECTIVE R11, `(.L_x_3342) ;  /* 0x000000000b087348 */ /* 0x000fea0003c00000 */
[----:B------:R0:W1:Y:S02]  /*2790*/  SHFL.UP P5, R15, R26, R13, R12 ;  /* 0x0400000d1a0f7389 */ /* 0x00006400000a000c */
[----:B01----:R-:W-:Y:S05]  /*27a0*/  ENDCOLLECTIVE ;  /* 0x000000000000791b */ /* 0x003fea0003800000 */
.L_x_3342:
[----:B------:R-:W-:Y:S01]  /*27b0*/  IMAD.MOV.U32 R13, RZ, RZ, 0x8 ;  /* 0x00000008ff0d7424 */ /* 0x000fe200078e00ff */
[----:B------:R-:W-:-:S05]  /*27c0*/  SEL R14, R15, RZ, P2 ;  /* 0x000000ff0f0e7207 */ /* 0x000fca0001000000 */
[----:B------:R-:W-:-:S05]  /*27d0*/  IMAD.IADD R9, R9, 0x1, R14 ;  /* 0x0000000109097824 */ /* 0x000fca00078e020e */
[----:B------:R-:W-:-:S07]  /*27e0*/  MOV R26, R9 ;  /* 0x00000009001a7202 */ /* 0x000fce0000000f00 */
[----:B------:R-:W-:Y:S05]  /*27f0*/  WARPSYNC.COLLECTIVE R11, `(.L_x_3343) ;  /* 0x000000000b087348 */ /* 0x000fea0003c00000 */
[----:B------:R0:W1:Y:S02]  /*2800*/  SHFL.UP P5, R15, R26, R13, R12 ;  /* 0x0400000d1a0f7389 */ /* 0x00006400000a000c */
[----:B01----:R-:W-:Y:S05]  /*2810*/  ENDCOLLECTIVE ;  /* 0x000000000000791b */ /* 0x003fea0003800000 */
.L_x_3343:
[----:B------:R-:W-:Y:S01]  /*2820*/  HFMA2 R13, -RZ, RZ, 0, 9.5367431640625e-07 ;  /* 0x00000010ff0d7431 */ /* 0x000fe200000001ff */
[----:B------:R-:W-:-:S05]  /*2830*/  SEL R14, R15, RZ, P3 ;  /* 0x000000ff0f0e7207 */ /* 0x000fca0001800000 */
[----:B------:R-:W-:-:S04]  /*2840*/  IMAD.IADD R9, R9, 0x1, R14 ;  /* 0x0000000109097824 */ /* 0x000fc800078e020e */
[----:B------:R-:W-:-:S07]  /*2850*/  IMAD.MOV.U32 R26, RZ, RZ, R9 ;  /* 0x000000ffff1a7224 */ /* 0x000fce00078e0009 */
[----:B------:R-:W-:Y:S05]  /*2860*/  WARPSYNC.COLLECTIVE R11, `(.L_x_3344) ;  /* 0x000000000b087348 */ /* 0x000fea0003c00000 */
[----:B------:R0:W1:Y:S02]  /*2870*/  SHFL.UP P5, R15, R26, R13, R12 ;  /* 0x0400000d1a0f7389 */ /* 0x00006400000a000c */
[----:B01----:R-:W-:Y:S05]  /*2880*/  ENDCOLLECTIVE ;  /* 0x000000000000791b */ /* 0x003fea0003800000 */
.L_x_3344:
        /* <DEDUP_REMOVED lines=11> */
.L_x_3345:
[----:B------:R-:W-:Y:S05]  /*2940*/  WARPSYNC.COLLECTIVE R11, `(.L_x_3346) ;  /* 0x000000000b087348 */ /* 0x000fea0003c00000 */
[----:B------:R0:W1:Y:S02]  /*2950*/  SHFL.UP P5, R15, R26, R13, R12 ;  /* 0x0400000d1a0f7389 */ /* 0x00006400000a000c */
[----:B01----:R-:W-:Y:S05]  /*2960*/  ENDCOLLECTIVE ;  /* 0x000000000000791b */ /* 0x003fea0003800000 */
.L_x_3346:
        /* <DEDUP_REMOVED lines=10> */
.L_x_3347:
        /* <DEDUP_REMOVED lines=8> */
.L_x_3348:
        /* <DEDUP_REMOVED lines=8> */
.L_x_3349:
        /* <DEDUP_REMOVED lines=8> */
.L_x_3350:
        /* <DEDUP_REMOVED lines=12> */
.L_x_3351:
[----:B------:R-:W-:Y:S05]  /*2c50*/  WARPSYNC.COLLECTIVE R11, `(.L_x_3352) ;  /* 0x000000000b087348 */ /* 0x000fea0003c00000 */
[----:B------:R0:W1:Y:S02]  /*2c60*/  SHFL.UP P5, R15, R26, R13, R12 ;  /* 0x0400000d1a0f7389 */ /* 0x00006400000a000c */
[----:B01----:R-:W-:Y:S05]  /*2c70*/  ENDCOLLECTIVE ;  /* 0x000000000000791b */ /* 0x003fea0003800000 */
.L_x_3352:
        /* <DEDUP_REMOVED lines=9> */
.L_x_3353:
        /* <DEDUP_REMOVED lines=8> */
.L_x_3354:
[----:B------:R-:W-:Y:S01]  /*2d90*/  IMAD.MOV.U32 R13, RZ, RZ, 0x8 ;  /* 0x00000008ff0d7424 */ /* 0x000fe200078e00ff */
[----:B------:R-:W-:-:S04]  /*2da0*/  SEL R15, R15, RZ, P2 ;  /* 0x000000ff0f0f7207 */ /* 0x000fc80001000000 */
[----:B------:R-:W-:-:S05]  /*2db0*/  IADD3 R14, PT, PT, R10, R15, RZ ;  /* 0x0000000f0a0e7210 */ /* 0x000fca0007ffe0ff */
[----:B------:R-:W-:-:S07]  /*2dc0*/  IMAD.MOV.U32 R26, RZ, RZ, R14 ;  /* 0x000000ffff1a7224 */ /* 0x000fce00078e000e */
[----:B------:R-:W-:Y:S05]  /*2dd0*/  WARPSYNC.COLLECTIVE R11, `(.L_x_3355) ;  /* 0x000000000b087348 */ /* 0x000fea0003c00000 */
[----:B------:R0:W1:Y:S02]  /*2de0*/  SHFL.UP P5, R15, R26, R13, R12 ;  /* 0x0400000d1a0f7389 */ /* 0x00006400000a000c */
[----:B01----:R-:W-:Y:S05]  /*2df0*/  ENDCOLLECTIVE ;  /* 0x000000000000791b */ /* 0x003fea0003800000 */
.L_x_3355:
[----:B------:R-:W-:Y:S01]  /*2e00*/  IMAD.MOV.U32 R13, RZ, RZ, 0x10 ;  /* 0x00000010ff0d7424 */ /* 0x000fe200078e00ff */
[----:B------:R-:W-:-:S05]  /*2e10*/  SEL R15, R15, RZ, P3 ;  /* 0x000000ff0f0f7207 */ /* 0x000fca0001800000 */
[----:B------:R-:W-:-:S05]  /*2e20*/  IMAD.IADD R4, R14, 0x1, R15 ;  /* 0x000000010e047824 */ /* 0x000fca00078e020f */
[----:B------:R-:W-:-:S07]  /*2e30*/  MOV R26, R4 ;  /* 0x00000004001a7202 */ /* 0x000fce0000000f00 */
[----:B------:R-:W-:Y:S05]  /*2e40*/  WARPSYNC.COLLECTIVE R11, `(.L_x_3356) ;  /* 0x000000000b087348 */ /* 0x000fea0003c00000 */
[----:B------:R0:W1:Y:S02]  /*2e50*/  SHFL.UP P5, R15, R26, R13, R12 ;  /* 0x0400000d1a0f7389 */ /* 0x00006400000a000c */
[----:B01----:R-:W-:Y:S05]  /*2e60*/  ENDCOLLECTIVE ;  /* 0x000000000000791b */ /* 0x003fea0003800000 */
.L_x_3356:
[----:B------:R-:W-:Y:S05]  /*2e70*/  BRA `(.L_x_3357) ;  /* 0xffffffe400cc7947 */ /* 0x000fea000383ffff */
.L_x_3307:
[----:B------:R-:W-:Y:S01]  /*2e80*/  HFMA2 R24, -RZ, RZ, 0, 1.847743988037109375e-06 ;  /* 0x0000001fff187431 */ /* 0x000fe200000001ff */
[----:B------:R-:W-:Y:S01]  /*2e90*/  BSSY B0, `(.L_x_3358) ;  /* 0x0000007000007945 */ /* 0x000fe20003800000 */
[----:B------:R-:W-:Y:S02]  /*2ea0*/  IMAD.MOV.U32 R22, RZ, RZ, R15 ;  /* 0x000000ffff167224 */ /* 0x000fe400078e000f */
[----:B------:R-:W-:Y:S02]  /*2eb0*/  IMAD.MOV.U32 R23, RZ, RZ, 0x1f ;  /* 0x0000001fff177424 */ /* 0x000fe400078e00ff */
[----:B------:R-:W-:-:S07]  /*2ec0*/  IMAD.MOV.U32 R11, RZ, RZ, -0x1 ;  /* 0xffffffffff0b7424 */ /* 0x000fce00078e00ff */
[----:B01----:R-:W-:Y:S05]  /*2ed0*/  WARPSYNC.COLLECTIVE R11, `(.L_x_3359) ;  /* 0x000000000b087348 */ /* 0x003fea0003c00000 */
[----:B------:R2:W3:Y:S02]  /*2ee0*/  SHFL.IDX P5, R20, R22, R23, R24 ;  /* 0x0000001716147389 */ /* 0x0004e400000a0018 */
[----:B0123--:R-:W-:Y:S05]  /*2ef0*/  ENDCOLLECTIVE ;  /* 0x000000000000791b */ /* 0x00ffea0003800000 */
.L_x_3359:
[----:B------:R-:W-:Y:S05]  /*2f00*/  BSYNC B0 ;  /* 0x0000000000007941 */ /* 0x000fea0003800000 */
.L_x_3358:
[----:B------:R-:W-:Y:S05]  /*2f10*/  BRA `(.L_x_3360) ;  /* 0xffffffe400c07947 */ /* 0x000fea000383ffff */
        .weak           $__internal_9_$__cuda_sm20_div_u16
        .type           $__internal_9_$__cuda_sm20_div_u16,@function
        .size           $__internal_9_$__cuda_sm20_div_u16,(.L_x_3578 - $__internal_9_$__cuda_sm20_div_u16)
$__internal_9_$__cuda_sm20_div_u16:
[----:B------:R-:W0:Y:S01]  /*2f20*/  I2F.U16 R2, R11 ;  /* 0x0000000b00027306 */ /* 0x000e220000101000 */
[----:B------:R-:W-:Y:S01]  /*2f30*/  IMAD.MOV.U32 R3, RZ, RZ, 0x4b800000 ;  /* 0x4b800000ff037424 */ /* 0x000fe200078e00ff */
[C---:B0-----:R-:W-:Y:S02]  /*2f40*/  FSETP.GEU.AND P1, PT, |R2|.reuse, 1.175494350822287508e-38, PT ;  /* 0x008000000200780b */ /* 0x041fe40003f2e200 */
[----:B------:R-:W-:Y:S02]  /*2f50*/  FSETP.GT.AND P0, PT, |R2|, 8.50705917302346158658e+37, PT ;  /* 0x7e8000000200780b */ /* 0x000fe40003f04200 */
[----:B------:R-:W-:-:S04]  /*2f60*/  FSEL R3, R3, 1, !P1 ;  /* 0x3f80000003037808 */ /* 0x000fc80004800000 */
[----:B------:R-:W-:Y:S02]  /*2f70*/  FSEL R3, R3, 0.25, !P0 ;  /* 0x3e80000003037808 */ /* 0x000fe40004000000 */
[----:B------:R-:W-:-:S03]  /*2f80*/  ISETP.NE.U32.AND P0, PT, R11, RZ, PT ;  /* 0x000000ff0b00720c */ /* 0x000fc60003f05070 */
[----:B------:R-:W-:Y:S02]  /*2f90*/  FMUL R6, R2, R3 ;  /* 0x0000000302067220 */ /* 0x000fe40000400000 */
[----:B------:R-:W-:Y:S08]  /*2fa0*/  I2F.U16.RZ R2, R10 ;  /* 0x0000000a00027306 */ /* 0x000ff0000010d000 */
[----:B------:R-:W0:Y:S02]  /*2fb0*/  MUFU.RCP R6, R6 ;  /* 0x0000000600067308 */ /* 0x000e240000001000 */
[----:B0-----:R-:W-:-:S04]  /*2fc0*/  FMUL R3, R3, R6 ;  /* 0x0000000603037220 */ /* 0x001fc80000400000 */
[----:B------:R-:W-:-:S04]  /*2fd0*/  VIADD R3, R3, 0x2 ;  /* 0x0000000203037836 */ /* 0x000fc80000000000 */
[----:B------:R-:W-:Y:S01]  /*2fe0*/  FMUL.RZ R9, R2, R3 ;  /* 0x0000000302097220 */ /* 0x000fe2000040c000 */
[----:B------:R-:W-:Y:S02]  /*2ff0*/  IMAD.MOV.U32 R2, RZ, RZ, R12 ;  /* 0x000000ffff027224 */ /* 0x000fe400078e000c */
[----:B------:R-:W-:-:S03]  /*3000*/  IMAD.MOV.U32 R3, RZ, RZ, 0x0 ;  /* 0x00000000ff037424 */ /* 0x000fc600078e00ff */
[----:B------:R-:W0:Y:S02]  /*3010*/  F2I.U32.TRUNC.NTZ R9, R9 ;  /* 0x0000000900097305 */ /* 0x000e24000020f000 */
[----:B0-----:R-:W-:Y:S02]  /*3020*/  LOP3.LUT R11, R9, 0xffff, RZ, 0xc0, !PT ;  /* 0x0000ffff090b7812 */ /* 0x001fe400078ec0ff */
[----:B------:R-:W-:Y:S01]  /*3030*/  @!P0 MOV R11, 0xffffffff ;  /* 0xffffffff000b8802 */ /* 0x000fe20000000f00 */
[----:B------:R-:W-:Y:S06]  /*3040*/  RET.REL.NODEC R2 `(_Z25compute_histograms_sharedIjLi4ELi8ELi4EEvPKT_Pjii) ;  /* 0xffffffcc02ec7950 */ /* 0x000fec0003c3ffff */
.L_x_3361:
        /* <DEDUP_REMOVED lines=11> */
.L_x_3578:


//--------------------- .text._Z25compute_histograms_sharedIjLi4ELi8ELi3EEvPKT_Pjii --------------------------
	.section	.text._Z25compute_histograms_sharedIjLi4ELi8ELi3EEvPKT_Pjii,"ax",@progbits
	.align	128
        .global         _Z25compute_histograms_sharedIjLi4ELi8ELi3EEvPKT_Pjii
        .type           _Z25compute_histograms_sharedIjLi4ELi8ELi3EEvPKT_Pjii,@function
        .size           _Z25compute_histograms_sharedIjLi4ELi8ELi3EEvPKT_Pjii,(.L_x_3579 - _Z25compute_histograms_sharedIjLi4ELi8ELi3EEvPKT_Pjii)
        .other          _Z25compute_histograms_sharedIjLi4ELi8ELi3EEvPKT_Pjii,@"STO_CUDA_ENTRY STV_DEFAULT"
_Z25compute_histograms_sharedIjLi4ELi8ELi3EEvPKT_Pjii:
.text._Z25compute_histograms_sharedIjLi4ELi8ELi3EEvPKT_Pjii:
[----:B------:R-:W-:Y:S01]  /*0000*/  LDC R1, c[0x0][0x37c] ;  /* 0x0000df00ff017b82 */ /* 0x000fe20000000800 */
[----:B------:R-:W0:Y:S07]  /*0010*/  S2R R5, SR_TID.X ;  /* 0x0000000000057919 */ /* 0x000e2e0000002100 */
[----:B------:R-:W1:Y:S01]  /*0020*/  LDC R8, c[0x0][0x360] ;  /* 0x0000d800ff087b82 */ /* 0x000e620000000800 */
[----:B------:R-:W-:Y:S02]  /*0030*/  MOV R12, 0xb0 ;  /* 0x000000b0000c7802 */ /* 0x000fe40000000f00 */
[C---:B-1----:R-:W-:Y:S01]  /*0040*/  LOP3.LUT R11, R8.reuse, 0xffff, RZ, 0xc0, !PT ;  /* 0x0000ffff080b7812 */ /* 0x042fe200078ec0ff */
[----:B0-----:R-:W-:-:S04]  /*0050*/  IMAD.IADD R0, R8, 0x1, R5 ;  /* 0x0000000108007824 */ /* 0x001fc800078e0205 */
[----:B------:R-:W-:-:S05]  /*0060*/  IMAD.MOV R2, RZ, RZ, -R0 ;  /* 0x000000ffff027224 */ /* 0x000fca00078e0a00 */
[----:B------:R-:W-:-:S05]  /*0070*/  PRMT R2, R2, 0x7710, RZ ;  /* 0x0000771002027816 */ /* 0x000fca00000000ff */
[----:B------:R-:W-:-:S05]  /*0080*/  VIADD R2, R2, 0xbff ;  /* 0x00000bff02027836 */ /* 0x000fca0000000000 */
[----:B------:R-:W-:-:S07]  /*0090*/  LOP3.LUT R10, R2, 0xffff, RZ, 0xc0, !PT ;  /* 0x0000ffff020a7812 */ /* 0x000fce00078ec0ff */
[----:B------:R-:W-:Y:S05]  /*00a0*/  CALL.REL.NOINC `($__internal_10_$__cuda_sm20_div_u16) ;  /* 0x0000002c00bc7944 */ /* 0x000fea0003c00000 */
[C---:B------:R-:W-:Y:S01]  /*00b0*/  LOP3.LUT R9, R11.reuse, 0x3, RZ, 0xc0, !PT ;  /* 0x000000030b097812 */ /* 0x040fe200078ec0ff */
[----:B------:R-:W-:Y:S01]  /*00c0*/  BSSY.RECONVERGENT B0, `(.L_x_3362) ;  /* 0x0000012000007945 */ /* 0x000fe20003800200 */
[----:B------:R-:W-:Y:S01]  /*00d0*/  LOP3.LUT R2, R11, 0xffff, RZ, 0xc0, !PT ;  /* 0x0000ffff0b027812 */ /* 0x000fe200078ec0ff */
[----:B------:R-:W-:Y:S01]  /*00e0*/  IMAD.MOV.U32 R3, RZ, RZ, R5 ;  /* 0x000000ffff037224 */ /* 0x000fe200078e0005 */
[----:B------:R-:W-:Y:S02]  /*00f0*/  ISETP.NE.AND P0, PT, R9, 0x2, PT ;  /* 0x000000020900780c */ /* 0x000fe40003f05270 */
[----:B------:R-:W-:-:S11]  /*0100*/  ISETP.GE.U32.AND P1, PT, R2, 0x2, PT ;  /* 0x000000020200780c */ /* 0x000fd60003f26070 */
[----:B------:R-:W-:Y:S05]  /*0110*/  @!P0 BRA `(.L_x_3363) ;  /* 0x0000000000308947 */ /* 0x000fea0003800000 */
[----:B------:R-:W0:Y:S01]  /*0120*/  S2R R7, SR_CgaCtaId ;  /* 0x0000000000077919 */ /* 0x000e220000008800 */
[----:B------:R-:W-:Y:S01]  /*0130*/  MOV R4, 0x400 ;  /* 0x0000040000047802 */ /* 0x000fe20000000f00 */
[----:B------:R-:W-:Y:S02]  /*0140*/  HFMA2 R2, -RZ, RZ, 0, 0 ;  /* 0x00000000ff027431 */ /* 0x000fe400000001ff */
[----:B------:R-:W-:Y:S01]  /*0150*/  IMAD.MOV.U32 R3, RZ, RZ, R5 ;  /* 0x000000ffff037224 */ /* 0x000fe200078e0005 */
[----:B0-----:R-:W-:-:S07]  /*0160*/  LEA R4, R7, R4, 0x18 ;  /* 0x0000000407047211 */ /* 0x001fce00078ec0ff */
.L_x_3364:
[----:B------:R-:W-:Y:S02]  /*0170*/  IMAD R6, R3, 0x4, R4 ;  /* 0x0000000403067824 */ /* 0x000fe400078e0204 */
[----:B------:R-:W-:Y:S02]  /*0180*/  VIADD R2, R2, 0x1 ;  /* 0x0000000102027836 */ /* 0x000fe40000000000 */
[----:B------:R-:W-:Y:S01]  /*0190*/  IMAD.IADD R3, R8, 0x1, R3 ;  /* 0x0000000108037824 */ /* 0x000fe200078e0203 */
[----:B------:R0:W-:Y:S02]  /*01a0*/  STS [R6], RZ ;  /* 0x000000ff06007388 */ /* 0x0001e40000000800 */
[----:B------:R-:W-:-:S04]  /*01b0*/  LOP3.LUT R7, R2, R9, RZ, 0x3c, !PT ;  /* 0x0000000902077212 */ /* 0x000fc800078e3cff */
[----:B------:R-:W-:-:S13]  /*01c0*/  ISETP.NE.AND P0, PT, R7, 0x2, PT ;  /* 0x000000020700780c */ /* 0x000fda0003f05270 */
[----:B0-----:R-:W-:Y:S05]  /*01d0*/  @P0 BRA `(.L_x_3364) ;  /* 0xfffffffc00e40947 */ /* 0x001fea000383ffff */
.L_x_3363:
[----:B------:R-:W-:Y:S05]  /*01e0*/  BSYNC.RECONVERGENT B0 ;  /* 0x0000000000007941 */ /* 0x000fea0003800200 */
.L_x_3362:
[----:B------:R-:W-:Y:S04]  /*01f0*/  BSSY.RECONVERGENT B0, `(.L_x_3365) ;  /* 0x0000011000007945 */ /* 0x000fe80003800200 */
[----:B------:R-:W-:Y:S05]  /*0200*/  @!P1 BRA `(.L_x_3366) ;  /* 0x00000000003c9947 */ /* 0x000fea0003800000 */
[----:B------:R-:W0:Y:S01]  /*0210*/  S2UR UR5, SR_CgaCtaId ;  /* 0x00000000000579c3 */ /* 0x000e220000008800 */
[----:B------:R-:W-:Y:S02]  /*0220*/  UMOV UR4, 0x400 ;  /* 0x0000040000047882 */ /* 0x000fe40000000000 */
[----:B0-----:R-:W-:-:S06]  /*0230*/  ULEA UR4, UR5, UR4, 0x18 ;  /* 0x0000000405047291 */ /* 0x001fcc000f8ec0ff */
[----:B------:R-:W-:-:S07]  /*0240*/  LEA R7, R3, UR4, 0x2 ;  /* 0x0000000403077c11 */ /* 0x000fce000f8e10ff */
.L_x_3367:
        /* <DEDUP_REMOVED lines=8> */
[----:B0-----:R-:W-:-:S02]  /*02d0*/  IMAD R7, R8, 0x10, R7 ;  /* 0x0000001008077824 */ /* 0x001fc400078e0207 */
[----:B------:R1:W-:Y:S10]  /*02e0*/  STS [R6], RZ ;  /* 0x000000ff06007388 */ /* 0x0003f40000000800 */
[----:B-1----:R-:W-:Y:S05]  /*02f0*/  @!P0 BRA `(.L_x_3367) ;  /* 0xfffffffc00d48947 */ /* 0x002fea000383ffff */
.L_x_3366:
[----:B------:R-:W-:Y:S05]  /*0300*/  BSYNC.RECONVERGENT B0 ;  /* 0x0000000000007941 */ /* 0x000fea0003800200 */
.L_x_3365:
[----:B------:R-:W0:Y:S01]  /*0310*/  S2UR UR4, SR_CTAID.X ;  /* 0x00000000000479c3 */ /* 0x000e220000002500 */
[----:B------:R-:W1:Y:S01]  /*0320*/  LDCU UR5, c[0x0][0x390] ;  /* 0x00007200ff0577ac */ /* 0x000e620008000800 */
[----:B------:R-:W-:Y:S01]  /*0330*/  BSSY.RECONVERGENT B0, `(.L_x_3368) ;  /* 0x000002a000007945 */ /* 0x000fe20003800200 */
[----:B------:R-:W2:Y:S01]  /*0340*/  LDCU.64 UR6, c[0x0][0x358] ;  /* 0x00006b00ff0677ac */ /* 0x000ea20008000a00 */
[----:B------:R-:W3:Y:S01]  /*0350*/  LDCU UR8, c[0x0][0x390] ;  /* 0x00007200ff0877ac */ /* 0x000ee20008000800 */
[----:B0-----:R-:W-:-:S03]  /*0360*/  IMAD R7, R8, UR4, R5 ;  /* 0x0000000408077c24 */ /* 0x001fc6000f8e0205 */
[----:B------:R-:W-:Y:S02]  /*0370*/  BAR.SYNC.DEFER_BLOCKING 0x0 ;  /* 0x0000000000007b1d */ /* 0x000fe40000010000 */
[----:B-1----:R-:W-:-:S13]  /*0380*/  ISETP.GE.AND P0, PT, R7, UR5, PT ;  /* 0x0000000507007c0c */ /* 0x002fda000bf06270 */
[----:B--23--:R-:W-:Y:S05]  /*0390*/  @P0 BRA `(.L_x_3369) ;  /* 0x00000000008c0947 */ /* 0x00cfea0003800000 */
[----:B------:R-:W0:Y:S01]  /*03a0*/  LDCU UR4, c[0x0][0x370] ;  /* 0x00006e00ff0477ac */ /* 0x000e220008000800 */
[----:B------:R-:W-:Y:S02]  /*03b0*/  LOP3.LUT R2, R8, 0xffff, RZ, 0xc0, !PT ;  /* 0x0000ffff08027812 */ /* 0x000fe400078ec0ff */
[----:B------:R-:W-:Y:S02]  /*03c0*/  LOP3.LUT R10, R5, 0xffff, RZ, 0xc0, !PT ;  /* 0x0000ffff050a7812 */ /* 0x000fe400078ec0ff */
[----:B------:R-:W-:Y:S01]  /*03d0*/  MOV R12, 0x420 ;  /* 0x00000420000c7802 */ /* 0x000fe20000000f00 */
[----:B------:R-:W-:-:S05]  /*03e0*/  IMAD R2, R2, 0xaaab, RZ ;  /* 0x0000aaab02027824 */ /* 0x000fca00078e02ff */
[----:B------:R-:W-:Y:S01]  /*03f0*/  SHF.R.U32.HI R11, RZ, 0x11, R2 ;  /* 0x00000011ff0b7819 */ /* 0x000fe20000011602 */
[----:B0-----:R-:W-:-:S07]  /*0400*/  IMAD R4, R8, UR4, RZ ;  /* 0x0000000408047c24 */ /* 0x001fce000f8e02ff */
[----:B------:R-:W-:Y:S05]  /*0410*/  CALL.REL.NOINC `($__internal_10_$__cuda_sm20_div_u16) ;  /* 0x0000002800e07944 */ /* 0x000fea0003c00000 */
[----:B------:R-:W0:Y:S01]  /*0420*/  S2UR UR5, SR_CgaCtaId ;  /* 0x00000000000579c3 */ /* 0x000e220000008800 */
[----:B------:R-:W-:Y:S01]  /*0430*/  UMOV UR4, 0x400 ;  /* 0x0000040000047882 */ /* 0x000fe20000000000 */
[----:B------:R-:W-:-:S06]  /*0440*/  LOP3.LUT R6, R11, 0xffff, RZ, 0xc0, !PT ;  /* 0x0000ffff0b067812 */ /* 0x000fcc00078ec0ff */
[----:B------:R-:W1:Y:S01]  /*0450*/  LDC.64 R2, c[0x0][0x380] ;  /* 0x0000e000ff027b82 */ /* 0x000e620000000a00 */
[----:B0-----:R-:W-:-:S06]  /*0460*/  ULEA UR4, UR5, UR4, 0x18 ;  /* 0x0000000405047291 */ /* 0x001fcc000f8ec0ff */
[----:B------:R-:W-:-:S07]  /*0470*/  LEA R14, R6, UR4, 0xc ;  /* 0x00000004060e7c11 */ /* 0x000fce000f8e60ff */
.L_x_3370:
[----:B-1----:R-:W-:-:S06]  /*0480*/  IMAD.WIDE R10, R7, 0x4, R2 ;  /* 0x00000004070a7825 */ /* 0x002fcc00078e0202 */
[----:B------:R-:W2:Y:S01]  /*0490*/  LDG.E.CONSTANT R10, desc[UR6][R10.64] ;  /* 0x000000060a0a7981 */ /* 0x000ea2000c1e9900 */
[----:B------:R-:W-:-:S05]  /*04a0*/  IMAD.IADD R7, R4, 0x1, R7 ;  /* 0x0000000104077824 */ /* 0x000fca00078e0207 */
[----:B------:R-:W-:Y:S01]  /*04b0*/  ISETP.GE.AND P0, PT, R7, UR8, PT ;  /* 0x0000000807007c0c */ /* 0x000fe2000bf06270 */
[----:B0-2---:R-:W-:Y:S01]  /*04c0*/  IMAD.SHL.U32 R6, R10, 0x4, RZ ;  /* 0x000000040a067824 */ /* 0x005fe200078e00ff */
        /* <DEDUP_REMOVED lines=14> */
[----:B------:R0:W-:Y:S01]  /*05b0*/  ATOMS.POPC.INC.32 RZ, [R13+URZ+0xc00] ;  /* 0x000c00000dff7f8c */ /* 0x0001e2000d8000ff */
[----:B------:R-:W-:Y:S05]  /*05c0*/  @!P0 BRA `(.L_x_3370) ;  /* 0xfffffffc00ac8947 */ /* 0x000fea000383ffff */
.L_x_3369:
[----:B------:R-:W-:Y:S05]  /*05d0*/  BSYNC.RECONVERGENT B0 ;  /* 0x0000000000007941 */ /* 0x000fea0003800200 */
.L_x_3368:
[----:B0-----:R-:W0:Y:S01]  /*05e0*/  I2F.U32.RP R6, R8 ;  /* 0x0000000800067306 */ /* 0x001e220000209000 */
        /* <DEDUP_REMOVED lines=8> */
[----:B0-----:R-:W-:-:S06]  /*0670*/  IADD3 R2, PT, PT, R6, 0xffffffe, RZ ;  /* 0x0ffffffe06027810 */ /* 0x001fcc0007ffe0ff */
[----:B------:R0:W1:Y:S02]  /*0680*/  F2I.FTZ.U32.TRUNC.NTZ R3, R2 ;  /* 0x0000000200037305 */ /* 0x000064000021f000 */
[----:B0-----:R-:W-:Y:S02]  /*0690*/  IMAD.MOV.U32 R2, RZ, RZ, RZ ;  /* 0x000000ffff027224 */ /* 0x001fe400078e00ff */
[----:B-1----:R-:W-:-:S04]  /*06a0*/  IMAD.MOV R9, RZ, RZ, -R3 ;  /* 0x000000ffff097224 */ /* 0x002fc800078e0a03 */
[----:B------:R-:W-:-:S04]  /*06b0*/  IMAD R9, R9, R8, RZ ;  /* 0x0000000809097224 */ /* 0x000fc800078e02ff */
[----:B------:R-:W-:-:S06]  /*06c0*/  IMAD.HI.U32 R10, R3, R9, R2 ;  /* 0x00000009030a7227 */ /* 0x000fcc00078e0002 */
[----:B------:R-:W-:-:S04]  /*06d0*/  IMAD.HI.U32 R3, R10, R7, RZ ;  /* 0x000000070a037227 */ /* 0x000fc800078e00ff */
[----:B------:R-:W-:-:S04]  /*06e0*/  IMAD.MOV R0, RZ, RZ, -R3 ;  /* 0x000000ffff007224 */ /* 0x000fc800078e0a03 */
[----:B------:R-:W-:-:S05]  /*06f0*/  IMAD R7, R8, R0, R7 ;  /* 0x0000000008077224 */ /* 0x000fca00078e0207 */
[----:B------:R-:W-:-:S13]  /*0700*/  ISETP.GE.U32.AND P0, PT, R7, R8, PT ;  /* 0x000000080700720c */ /* 0x000fda0003f06070 */
[----:B------:R-:W-:Y:S01]  /*0710*/  @P0 IMAD.IADD R7, R7, 0x1, -R8 ;  /* 0x0000000107070824 */ /* 0x000fe200078e0a08 */
[----:B------:R-:W-:-:S04]  /*0720*/  @P0 IADD3 R3, PT, PT, R3, 0x1, RZ ;  /* 0x0000000103030810 */ /* 0x000fc80007ffe0ff */
[----:B------:R-:W-:-:S13]  /*0730*/  ISETP.GE.U32.AND P1, PT, R7, R8, PT ;  /* 0x000000080700720c */ /* 0x000fda0003f26070 */
[----:B------:R-:W-:Y:S01]  /*0740*/  @P1 VIADD R3, R3, 0x1 ;  /* 0x0000000103031836 */ /* 0x000fe20000000000 */
[----:B------:R-:W-:Y:S02]  /*0750*/  @!P2 LOP3.LUT R3, RZ, R8, RZ, 0x33, !PT ;  /* 0x00000008ff03a212 */ /* 0x000fe400078e33ff */
[----:B------:R-:W-:-:S03]  /*0760*/  ISETP.GT.U32.AND P2, PT, R5, 0x7f, PT ;  /* 0x0000007f0500780c */ /* 0x000fc60003f44070 */
[----:B------:R-:W-:Y:S02]  /*0770*/  IMAD.IADD R4, R4, 0x1, R3 ;  /* 0x0000000104047824 */ /* 0x000fe400078e0203 */
[----:B------:R-:W-:-:S03]  /*0780*/  IMAD.MOV.U32 R3, RZ, RZ, R5 ;  /* 0x000000ffff037224 */ /* 0x000fc600078e0005 */
[C---:B------:R-:W-:Y:S02]  /*0790*/  LOP3.LUT R0, R4.reuse, 0x3, RZ, 0xc0, !PT ;  /* 0x0000000304007812 */ /* 0x040fe400078ec0ff */
[----:B------:R-:W-:Y:S02]  /*07a0*/  ISETP.GE.U32.AND P1, PT, R4, 0x3, PT ;  /* 0x000000030400780c */ /* 0x000fe40003f26070 */
[----:B------:R-:W-:-:S13]  /*07b0*/  ISETP.NE.AND P0, PT, R0, 0x3, PT ;  /* 0x000000030000780c */ /* 0x000fda0003f05270 */
[----:B------:R-:W-:Y:S05]  /*07c0*/  @!P0 BRA `(.L_x_3372) ;  /* 0x0000000000448947 */ /* 0x000fea0003800000 */
[----:B------:R-:W0:Y:S01]  /*07d0*/  S2UR UR5, SR_CgaCtaId ;  /* 0x00000000000579c3 */ /* 0x000e220000008800 */
[----:B------:R-:W-:Y:S01]  /*07e0*/  VIADD R4, R4, 0x1 ;  /* 0x0000000104047836 */ /* 0x000fe20000000000 */
[----:B------:R-:W-:-:S04]  /*07f0*/  UMOV UR4, 0x400 ;  /* 0x0000040000047882 */ /* 0x000fc80000000000 */
[----:B------:R-:W-:-:S05]  /*0800*/  LOP3.LUT R4, R4, 0x3, RZ, 0xc0, !PT ;  /* 0x0000000304047812 */ /* 0x000fca00078ec0ff */
[C---:B------:R-:W-:Y:S01]  /*0810*/  IMAD R3, R4.reuse, R8, R5 ;  /* 0x0000000804037224 */ /* 0x040fe200078e0205 */
[----:B------:R-:W-:Y:S01]  /*0820*/  IADD3 R4, PT, PT, -R4, RZ, RZ ;  /* 0x000000ff04047210 */ /* 0x000fe20007ffe1ff */
[----:B0-----:R-:W-:-:S06]  /*0830*/  ULEA UR4, UR5, UR4, 0x18 ;  /* 0x0000000405047291 */ /* 0x001fcc000f8ec0ff */
[----:B------:R-:W-:-:S07]  /*0840*/  LEA R7, R5, UR4, 0x2 ;  /* 0x0000000405077c11 */ /* 0x000fce000f8e10ff */
.L_x_3373:
[----:B------:R-:W-:Y:S01]  /*0850*/  LDS R0, [R7] ;  /* 0x0000000007007984 */ /* 0x000fe20000000800 */
[----:B------:R-:W-:-:S03]  /*0860*/  VIADD R4, R4, 0x1 ;  /* 0x0000000104047836 */ /* 0x000fc60000000000 */
[----:B------:R-:W-:Y:S02]  /*0870*/  LDS R9, [R7+0x1000] ;  /* 0x0010000007097984 */ /* 0x000fe40000000800 */
[----:B------:R-:W-:Y:S02]  /*0880*/  ISETP.NE.AND P0, PT, R4, RZ, PT ;  /* 0x000000ff0400720c */ /* 0x000fe40003f05270 */
[----:B------:R-:W0:Y:S02]  /*0890*/  LDS R2, [R7+0x2000] ;  /* 0x0020000007027984 */ /* 0x000e240000000800 */
[----:B0-----:R-:W-:-:S05]  /*08a0*/  IADD3 R0, PT, PT, R2, R9, R0 ;  /* 0x0000000902007210 */ /* 0x001fca0007ffe000 */
[----:B------:R0:W-:Y:S02]  /*08b0*/  STS [R7], R0 ;  /* 0x0000000007007388 */ /* 0x0001e40000000800 */
[----:B0-----:R-:W-:Y:S02]  /*08c0*/  IMAD R7, R8, 0x4, R7 ;  /* 0x0000000408077824 */ /* 0x001fe400078e0207 */
[----:B------:R-:W-:Y:S05]  /*08d0*/  @P0 BRA `(.L_x_3373) ;  /* 0xfffffffc00dc0947 */ /* 0x000fea000383ffff */
.L_x_3372:
[----:B------:R-:W-:Y:S05]  /*08e0*/  BSYNC.RECONVERGENT B0 ;  /* 0x0000000000007941 */ /* 0x000fea0003800200 */
.L_x_3371:
[----:B------:R-:W-:Y:S04]  /*08f0*/  BSSY.RECONVERGENT B0, `(.L_x_3374) ;  /* 0x0000021000007945 */ /* 0x000fe80003800200 */
[----:B------:R-:W-:Y:S05]  /*0900*/  @!P1 BRA `(.L_x_3375) ;  /* 0x00000000007c9947 */ /* 0x000fea0003800000 */
[----:B------:R-:W0:Y:S01]  /*0910*/  S2UR UR5, SR_CgaCtaId ;  /* 0x00000000000579c3 */ /* 0x000e220000008800 */
[----:B------:R-:W-:Y:S02]  /*0920*/  UMOV UR4, 0x400 ;  /* 0x0000040000047882 */ /* 0x000fe40000000000 */
[----:B0-----:R-:W-:-:S06]  /*0930*/  ULEA UR4, UR5, UR4, 0x18 ;  /* 0x0000000405047291 */ /* 0x001fcc000f8ec0ff */
[----:B------:R-:W-:-:S07]  /*0940*/  LEA R7, R3, UR4, 0x2 ;  /* 0x0000000403077c11 */ /* 0x000fce000f8e10ff */
.L_x_3376:
[----:B0-----:R-:W-:Y:S01]  /*0950*/  LDS R0, [R7] ;  /* 0x0000000007007984 */ /* 0x001fe20000000800 */
[----:B------:R-:W-:-:S03]  /*0960*/  IMAD R3, R8, 0x4, R3 ;  /* 0x0000000408037824 */ /* 0x000fc600078e0203 */
[----:B------:R-:W-:Y:S02]  /*0970*/  LDS R9, [R7+0x1000] ;  /* 0x0010000007097984 */ /* 0x000fe40000000800 */
[----:B------:R-:W-:Y:S02]  /*0980*/  ISETP.GE.U32.AND P0, PT, R3, 0x400, PT ;  /* 0x000004000300780c */ /* 0x000fe40003f06070 */
[----:B------:R-:W0:Y:S02]  /*0990*/  LDS R2, [R7+0x2000] ;  /* 0x0020000007027984 */ /* 0x000e240000000800 */
[----:B0-----:R-:W-:Y:S01]  /*09a0*/  IADD3 R0, PT, PT, R2, R9, R0 ;  /* 0x0000000902007210 */ /* 0x001fe20007ffe000 */
[----:B------:R-:W-:-:S04]  /*09b0*/  IMAD R9, R8, 0x4, R7 ;  /* 0x0000000408097824 */ /* 0x000fc800078e0207 */
[----:B------:R0:W-:Y:S04]  /*09c0*/  STS [R7], R0 ;  /* 0x0000000007007388 */ /* 0x0001e80000000800 */
[----:B------:R-:W-:Y:S04]  /*09d0*/  LDS R2, [R9] ;  /* 0x0000000009027984 */ /* 0x000fe80000000800 */
[----:B------:R-:W-:Y:S01]  /*09e0*/  LDS R11, [R9+0x1000] ;  /* 0x00100000090b7984 */ /* 0x000fe20000000800 */
[----:B0-----:R-:W-:-:S03]  /*09f0*/  IMAD R7, R8, 0x10, R7 ;  /* 0x0000001008077824 */ /* 0x001fc600078e0207 */
[----:B------:R-:W0:Y:S02]  /*0a00*/  LDS R4, [R9+0x2000] ;  /* 0x0020000009047984 */ /* 0x000e240000000800 */
[----:B0-----:R-:W-:Y:S01]  /*0a10*/  IADD3 R2, PT, PT, R4, R11, R2 ;  /* 0x0000000b04027210 */ /* 0x001fe20007ffe002 */
[----:B------:R-:W-:-:S04]  /*0a20*/  IMAD R11, R8, 0x4, R9 ;  /* 0x00000004080b7824 */ /* 0x000fc800078e0209 */
[----:B------:R-:W-:Y:S01]  /*0a30*/  STS [R9], R2 ;  /* 0x0000000209007388 */ /* 0x000fe20000000800 */
[----:B------:R-:W-:-:S03]  /*0a40*/  LEA R0, R8, R11, 0x2 ;  /* 0x0000000b08007211 */ /* 0x000fc600078e10ff */
[----:B------:R-:W-:Y:S04]  /*0a50*/  LDS R4, [R11] ;  /* 0x000000000b047984 */ /* 0x000fe80000000800 */
[----:B------:R-:W-:Y:S04]  /*0a60*/  LDS R13, [R11+0x1000] ;  /* 0x001000000b0d7984 */ /* 0x000fe80000000800 */
[----:B------:R-:W0:Y:S02]  /*0a70*/  LDS R6, [R11+0x2000] ;  /* 0x002000000b067984 */ /* 0x000e240000000800 */
[----:B0-----:R-:W-:-:S05]  /*0a80*/  IADD3 R4, PT, PT, R6, R13, R4 ;  /* 0x0000000d06047210 */ /* 0x001fca0007ffe004 */
[----:B------:R-:W-:Y:S04]  /*0a90*/  STS [R11], R4 ;  /* 0x000000040b007388 */ /* 0x000fe80000000800 */
[----:B------:R-:W-:Y:S04]  /*0aa0*/  LDS R6, [R0] ;  /* 0x0000000000067984 */ /* 0x000fe80000000800 */
[----:B------:R-:W-:Y:S04]  /*0ab0*/  LDS R13, [R0+0x1000] ;  /* 0x00100000000d7984 */ /* 0x000fe80000000800 */
[----:B------:R-:W0:Y:S02]  /*0ac0*/  LDS R10, [R0+0x2000] ;  /* 0x00200000000a7984 */ /* 0x000e240000000800 */
[----:B0-----:R-:W-:-:S05]  /*0ad0*/  IADD3 R13, PT, PT, R10, R13, R6 ;  /* 0x0000000d0a0d7210 */ /* 0x001fca0007ffe006 */
[----:B------:R0:W-:Y:S01]  /*0ae0*/  STS [R0], R13 ;  /* 0x0000000d00007388 */ /* 0x0001e20000000800 */
[----:B------:R-:W-:Y:S05]  /*0af0*/  @!P0 BRA `(.L_x_3376) ;  /* 0xfffffffc00948947 */ /* 0x000fea000383ffff */
.L_x_3375:
[----:B------:R-:W-:Y:S05]  /*0b00*/  BSYNC.RECONVERGENT B0 ;  /* 0x0000000000007941 */ /* 0x000fea0003800200 */
.L_x_3374:
[----:B------:R-:W-:Y:S06]  /*0b10*/  BAR.SYNC.DEFER_BLOCKING 0x0 ;  /* 0x0000000000007b1d */ /* 0x000fec0000010000 */
[----:B------:R-:W-:Y:S05]  /*0b20*/  @P2 EXIT ;  /* 0x000000000000294d */ /* 0x000fea0003800000 */
[----:B0-----:R-:W0:Y:S01]  /*0b30*/  S2R R0, SR_LANEID ;  /* 0x0000000000007919 */ /* 0x001e220000000000 */
[----:B------:R-:W1:Y:S01]  /*0b40*/  S2UR UR5, SR_CgaCtaId ;  /* 0x00000000000579c3 */ /* 0x000e620000008800 */
[----:B------:R-:W-:Y:S01]  /*0b50*/  LOP3.LUT R6, R5, 0x1f, RZ, 0xc0, !PT ;  /* 0x0000001f05067812 */ /* 0x000fe200078ec0ff */
[----:B------:R-:W-:Y:S01]  /*0b60*/  UMOV UR4, 0x400 ;  /* 0x0000040000047882 */ /* 0x000fe20000000000 */
[----:B------:R-:W-:Y:S01]  /*0b70*/  SHF.R.U32.HI R5, RZ, 0x5, R5 ;  /* 0x00000005ff057819 */ /* 0x000fe20000011605 */
[----:B------:R-:W2:Y:S01]  /*0b80*/  LDCU UR8, c[0x0][0x394] ;  /* 0x00007280ff0877ac */ /* 0x000ea20008000800 */
[----:B------:R-:W3:Y:S01]  /*0b90*/  LDCU.64 UR10, c[0x0][0x388] ;  /* 0x00007100ff0a77ac */ /* 0x000ee20008000a00 */
[----:B-1----:R-:W-:Y:S01]  /*0ba0*/  ULEA UR4, UR5, UR4, 0x18 ;  /* 0x0000000405047291 */ /* 0x002fe2000f8ec0ff */
[C---:B0-----:R-:W-:Y:S02]  /*0bb0*/  ISETP.NE.AND P0, PT, R0.reuse, RZ, PT ;  /* 0x000000ff0000720c */ /* 0x041fe40003f05270 */
[----:B------:R-:W-:-:S02]  /*0bc0*/  ISETP.GE.U32.AND P1, PT, R0, 0x2, PT ;  /* 0x000000020000780c */ /* 0x000fc40003f26070 */
[C---:B------:R-:W-:Y:S02]  /*0bd0*/  ISETP.GE.U32.AND P2, PT, R0.reuse, 0x4, PT ;  /* 0x000000040000780c */ /* 0x040fe40003f46070 */
[C---:B------:R-:W-:Y:S02]  /*0be0*/  ISETP.GE.U32.AND P3, PT, R0.reuse, 0x8, PT ;  /* 0x000000080000780c */ /* 0x040fe40003f66070 */
[----:B--23--:R-:W-:-:S13]  /*0bf0*/  ISETP.GE.U32.AND P4, PT, R0, 0x10, PT ;  /* 0x000000100000780c */ /* 0x00cfda0003f86070 */
.L_x_3379:
        /* <DEDUP_REMOVED lines=23> */
[----:B0-----:R-:W-:-:S04]  /*0d70*/  SEL R13, R16, RZ, P0 ;  /* 0x000000ff100d7207 */ /* 0x001fc80000000000 */
[----:B------:R-:W-:Y:S02]  /*0d80*/  IADD3 R16, PT, PT, R18, R13, RZ ;  /* 0x0000000d12107210 */ /* 0x000fe40007ffe0ff */
[----:B---3--:R-:W-:Y:S02]  /*0d90*/  SEL R19, R19, RZ, P0 ;  /* 0x000000ff13137207 */ /* 0x008fe40000000000 */
[----:B--2---:R-:W-:Y:S01]  /*0da0*/  SEL R21, R21, RZ, P0 ;  /* 0x000000ff15157207 */ /* 0x004fe20000000000 */
[----:B------:R-:W0:Y:S02]  /*0db0*/  SHFL.UP PT, R22, R16, 0x2, RZ ;  /* 0x0440000010167989 */ /* 0x000e2400000e00ff */
[----:B------:R-:W-:Y:S01]  /*0dc0*/  IMAD.IADD R14, R14, 0x1, R19 ;  /* 0x000000010e0e7824 */ /* 0x000fe200078e0213 */
[----:B----4-:R-:W-:Y:S01]  /*0dd0*/  SEL R20, R20, RZ, P0 ;  /* 0x000000ff14147207 */ /* 0x010fe20000000000 */
[----:B------:R-:W-:Y:S01]  /*0de0*/  IMAD.IADD R18, R10, 0x1, R21 ;  /* 0x000000010a127824 */ /* 0x000fe200078e0215 */
[----:B------:R-:W2:Y:S01]  /*0df0*/  SHFL.UP PT, R19, R7, 0x1, RZ ;  /* 0x0420000007137989 */ /* 0x000ea200000e00ff */
[----:B-----5:R-:W-:-:S02]  /*0e00*/  SEL R12, R15, RZ, P0 ;  /* 0x000000ff0f0c7207 */ /* 0x020fc40000000000 */
[----:B------:R-:W-:Y:S01]  /*0e10*/  IMAD.IADD R17, R17, 0x1, R20 ;  /* 0x0000000111117824 */ /* 0x000fe200078e0214 */
[----:B------:R-:W3:Y:S01]  /*0e20*/  SHFL.UP PT, R10, R14, 0x2, RZ ;  /* 0x044000000e0a7989 */ /* 0x000ee200000e00ff */
[----:B-1----:R-:W-:Y:S01]  /*0e30*/  SEL R23, R23, RZ, P1 ;  /* 0x000000ff17177207 */ /* 0x002fe20000800000 */
[----:B------:R-:W-:Y:S02]  /*0e40*/  IMAD.IADD R9, R9, 0x1, R12 ;  /* 0x0000000109097824 */ /* 0x000fe400078e020c */
[----:B------:R-:W1:Y:S01]  /*0e50*/  SHFL.UP PT, R20, R17, 0x2, RZ ;  /* 0x0440000011147989 */ /* 0x000e6200000e00ff */
[----:B------:R-:W-:-:S03]  /*0e60*/  IADD3 R2, PT, PT, R2, R23, RZ ;  /* 0x0000001702027210 */ /* 0x000fc60007ffe0ff */
        /* <DEDUP_REMOVED lines=8> */
[----:B-1----:R-:W-:Y:S01]  /*0ef0*/  SEL R20, R20, RZ, P1 ;  /* 0x000000ff14147207 */ /* 0x002fe20000800000 */
[----:B------:R-:W-:-:S03]  /*0f00*/  IMAD.IADD R14, R14, 0x1, R11 ;  /* 0x000000010e0e7824 */ /* 0x000fc600078e020b */
[----:B------:R-:W1:Y:S01]  /*0f10*/  SHFL.UP PT, R19, R10, 0x2, RZ ;  /* 0x044000000a137989 */ /* 0x000e6200000e00ff */
[----:B----4-:R-:W-:Y:S01]  /*0f20*/  SEL R13, R21, RZ, P1 ;  /* 0x000000ff150d7207 */ /* 0x010fe20000800000 */
[----:B------:R-:W-:Y:S02]  /*0f30*/  IMAD.IADD R17, R17, 0x1, R20 ;  /* 0x0000000111117824 */ /* 0x000fe400078e0214 */
[----:B------:R-:W2:Y:S01]  /*0f40*/  SHFL.UP PT, R21, R2, 0x4, RZ ;  /* 0x0480000002157989 */ /* 0x000ea200000e00ff */
[----:B-----5:R-:W-:Y:S02]  /*0f50*/  SEL R12, R15, RZ, P1 ;  /* 0x000000ff0f0c7207 */ /* 0x020fe40000800000 */
[----:B------:R-:W-:Y:S01]  /*0f60*/  IADD3 R7, PT, PT, R18, R13, RZ ;  /* 0x0000000d12077210 */ /* 0x000fe20007ffe0ff */
[----:B------:R-:W3:Y:S02]  /*0f70*/  SHFL.UP PT, R22, R14, 0x4, RZ ;  /* 0x048000000e167989 */ /* 0x000ee400000e00ff */
[----:B------:R-:W-:-:S02]  /*0f80*/  IMAD.IADD R9, R9, 0x1, R12 ;  /* 0x0000000109097824 */ /* 0x000fc400078e020c */
        /* <DEDUP_REMOVED lines=9> */
[----:B---3--:R-:W-:Y:S01]  /*1020*/  SEL R11, R22, RZ, P2 ;  /* 0x000000ff160b7207 */ /* 0x008fe20001000000 */
[----:B------:R-:W-:-:S03]  /*1030*/  IMAD.IADD R2, R2, 0x1, R21 ;  /* 0x0000000102027824 */ /* 0x000fc600078e0215 */
[----:B------:R-:W2:Y:S01]  /*1040*/  SHFL.UP PT, R19, R10, 0x4, RZ ;  /* 0x048000000a137989 */ /* 0x000ea200000e00ff */
[----:B----4-:R-:W-:Y:S01]  /*1050*/  SEL R20, R20, RZ, P2 ;  /* 0x000000ff14147207 */ /* 0x010fe20001000000 */
[----:B------:R-:W-:Y:S02]  /*1060*/  IMAD.IADD R14, R14, 0x1, R11 ;  /* 0x000000010e0e7824 */ /* 0x000fe400078e020b */
[----:B------:R-:W3:Y:S01]  /*1070*/  SHFL.UP PT, R22, R2, 0x8, RZ ;  /* 0x0500000002167989 */ /* 0x000ee200000e00ff */
[----:B-----5:R-:W-:Y:S02]  /*1080*/  SEL R18, R18, RZ, P2 ;  /* 0x000000ff12127207 */ /* 0x020fe40001000000 */
[----:B------:R-:W-:Y:S01]  /*1090*/  IADD3 R17, PT, PT, R17, R20, RZ ;  /* 0x0000001411117210 */ /* 0x000fe20007ffe0ff */
[----:B------:R-:W4:Y:S01]  /*10a0*/  SHFL.UP PT, R21, R14, 0x8, RZ ;  /* 0x050000000e157989 */ /* 0x000f2200000e00ff */
[----:B0-----:R-:W-:Y:S01]  /*10b0*/  SEL R12, R15, RZ, P2 ;  /* 0x000000ff0f0c7207 */ /* 0x001fe20001000000 */
[----:B------:R-:W-:-:S02]  /*10c0*/  IMAD.IADD R7, R7, 0x1, R18 ;  /* 0x0000000107077824 */ /* 0x000fc400078e0212 */
[----:B------:R-:W0:Y:S02]  /*10d0*/  SHFL.UP PT, R20, R17, 0x8, RZ ;  /* 0x0500000011147989 */ /* 0x000e2400000e00ff */
[----:B------:R-:W-:Y:S02]  /*10e0*/  IMAD.IADD R9, R9, 0x1, R12 ;  /* 0x0000000109097824 */ /* 0x000fe400078e020c */
[----:B------:R-:W5:Y:S01]  /*10f0*/  SHFL.UP PT, R18, R7, 0x8, RZ ;  /* 0x0500000007127989 */ /* 0x000f6200000e00ff */
[----:B-1----:R-:W-:-:S03]  /*1100*/  SEL R11, R24, RZ, P3 ;  /* 0x000000ff180b7207 */ /* 0x002fc60001800000 */
[----:B------:R-:W1:Y:S01]  /*1110*/  SHFL.UP PT, R15, R9, 0x8, RZ ;  /* 0x05000000090f7989 */ /* 0x000e6200000e00ff */
[----:B------:R-:W-:Y:S02]  /*1120*/  IADD3 R16, PT, PT, R16, R11, RZ ;  /* 0x0000000b10107210 */ /* 0x000fe40007ffe0ff */
[----:B--2---:R-:W-:-:S03]  /*1130*/  SEL R19, R19, RZ, P2 ;  /* 0x000000ff13137207 */ /* 0x004fc60001000000 */
[----:B------:R-:W2:Y:S01]  /*1140*/  SHFL.UP PT, R24, R16, 0x10, RZ ;  /* 0x0600000010187989 */ /* 0x000ea200000e00ff */
[----:B---3--:R-:W-:Y:S02]  /*1150*/  SEL R23, R22, RZ, P3 ;  /* 0x000000ff16177207 */ /* 0x008fe40001800000 */
[----:B----4-:R-:W-:-:S03]  /*1160*/  SEL R21, R21, RZ, P3 ;  /* 0x000000ff15157207 */ /* 0x010fc60001800000 */
[----:B------:R-:W-:Y:S01]  /*1170*/  IMAD.IADD R23, R2, 0x1, R23 ;  /* 0x0000000102177824 */ /* 0x000fe200078e0217 */
[----:B0-----:R-:W-:Y:S01]  /*1180*/  SEL R20, R20, RZ, P3 ;  /* 0x000000ff14147207 */ /* 0x001fe20001800000 */
[----:B------:R-:W-:-:S03]  /*1190*/  IMAD.IADD R14, R14, 0x1, R21 ;  /* 0x000000010e0e7824 */ /* 0x000fc600078e0215 */
[----:B------:R-:W0:Y:S01]  /*11a0*/  SHFL.UP PT, R2, R23, 0x10, RZ ;  /* 0x0600000017027989 */ /* 0x000e2200000e00ff */
[----:B-----5:R-:W-:Y:S01]  /*11b0*/  SEL R12, R18, RZ, P3 ;  /* 0x000000ff120c7207 */ /* 0x020fe20001800000 */
[----:B------:R-:W-:Y:S02]  /*11c0*/  IMAD.IADD R17, R17, 0x1, R20 ;  /* 0x0000000111117824 */ /* 0x000fe400078e0214 */
[----:B------:R-:W3:Y:S01]  /*11d0*/  SHFL.UP PT, R20, R14, 0x10, RZ ;  /* 0x060000000e147989 */ /* 0x000ee200000e00ff */
[----:B------:R-:W-:Y:S01]  /*11e0*/  IMAD.IADD R18, R10, 0x1, R19 ;  /* 0x000000010a127824 */ /* 0x000fe200078e0213 */
[----:B-1----:R-:W-:Y:S01]  /*11f0*/  SEL R22, R15, RZ, P3 ;  /* 0x000000ff0f167207 */ /* 0x002fe20001800000 */
[----:B------:R-:W-:Y:S02]  /*1200*/  IMAD.IADD R10, R7, 0x1, R12 ;  /* 0x00000001070a7824 */ /* 0x000fe400078e020c */
[----:B------:R-:W1:Y:S01]  /*1210*/  SHFL.UP PT, R7, R17, 0x10, RZ ;  /* 0x0600000011077989 */ /* 0x000e6200000e00ff */
[----:B------:R-:W-:-:S02]  /*1220*/  IADD3 R9, PT, PT, R9, R22, RZ ;  /* 0x0000001609097210 */ /* 0x000fc40007ffe0ff */
[----:B--2---:R-:W-:Y:S01]  /*1230*/  SEL R11, R24, RZ, P4 ;  /* 0x000000ff180b7207 */ /* 0x004fe20002000000 */
[----:B------:R-:W2:Y:S04]  /*1240*/  SHFL.UP PT, R21, R18, 0x8, RZ ;  /* 0x0500000012157989 */ /* 0x000ea800000e00ff */
[----:B------:R-:W4:Y:S04]  /*1250*/  SHFL.UP PT, R22, R10, 0x10, RZ ;  /* 0x060000000a167989 */ /* 0x000f2800000e00ff */
[----:B------:R-:W5:Y:S01]  /*1260*/  SHFL.UP PT, R19, R9, 0x10, RZ ;  /* 0x0600000009137989 */ /* 0x000f6200000e00ff */
[----:B0-----:R-:W-:-:S02]  /*1270*/  SEL R2, R2, RZ, P4 ;  /* 0x000000ff02027207 */ /* 0x001fc40002000000 */
[----:B---3--:R-:W-:-:S03]  /*1280*/  SEL R15, R20, RZ, P4 ;  /* 0x000000ff140f7207 */ /* 0x008fc60002000000 */
[----:B------:R-:W-:Y:S02]  /*1290*/  IMAD.IADD R23, R23, 0x1, R2 ;  /* 0x0000000117177824 */ /* 0x000fe400078e0202 */
[----:B------:R-:W-:Y:S01]  /*12a0*/  IMAD.IADD R20, R16, 0x1, R11 ;  /* 0x0000000110147824 */ /* 0x000fe200078e020b */
[----:B-1----:R-:W-:Y:S01]  /*12b0*/  SEL R2, R7, RZ, P4 ;  /* 0x000000ff07027207 */ /* 0x002fe20002000000 */
[----:B------:R-:W-:Y:S01]  /*12c0*/  IMAD.IADD R15, R14, 0x1, R15 ;  /* 0x000000010e0f7824 */ /* 0x000fe200078e020f */
[----:B------:R0:W-:Y:S01]  /*12d0*/  SHFL.IDX PT, R7, R23, 0x1f, 0x1f ;  /* 0x03e01f0017077f89 */ /* 0x0001e200000e0000 */
[----:B--2---:R-:W-:Y:S02]  /*12e0*/  SEL R13, R21, RZ, P3 ;  /* 0x000000ff150d7207 */ /* 0x004fe40001800000 */
[----:B------:R-:W-:Y:S01]  /*12f0*/  IMAD.IADD R21, R17, 0x1, R2 ;  /* 0x0000000111157824 */ /* 0x000fe200078e0202 */
[----:B------:R-:W1:Y:S01]  /*1300*/  SHFL.IDX PT, R16, R20, 0x1f, 0x1f ;  /* 0x03e01f0014107f89 */ /* 0x000e6200000e0000 */
[----:B----4-:R-:W-:-:S03]  /*1310*/  SEL R11, R22, RZ, P4 ;  /* 0x000000ff160b7207 */ /* 0x010fc60002000000 */
[----:B------:R-:W2:Y:S01]  /*1320*/  SHFL.IDX PT, R14, R15, 0x1f, 0x1f ;  /* 0x03e01f000f0e7f89 */ /* 0x000ea200000e0000 */
[----:B------:R-:W-:Y:S02]  /*1330*/  IADD3 R18, PT, PT, R18, R13, RZ ;  /* 0x0000000d12127210 */ /* 0x000fe40007ffe0ff */
[----:B-----5:R-:W-:Y:S01]  /*1340*/  SEL R2, R19, RZ, P4 ;  /* 0x000000ff13027207 */ /* 0x020fe20002000000 */
[----:B------:R-:W-:Y:S01]  /*1350*/  IMAD.IADD R22, R10, 0x1, R11 ;  /* 0x000000010a167824 */ /* 0x000fe200078e020b */
[----:B------:R-:W3:Y:S01]  /*1360*/  SHFL.IDX PT, R17, R21, 0x1f, 0x1f ;  /* 0x03e01f0015117f89 */ /* 0x000ee200000e0000 */
[----:B0-----:R-:W-:Y:S02]  /*1370*/  IADD3 R23, PT, PT, -R0, R23, RZ ;  /* 0x0000001700177210 */ /* 0x001fe40007ffe1ff */
[----:B------:R-:W-:Y:S01]  /*1380*/  IMAD.IADD R25, R9, 0x1, R2 ;  /* 0x0000000109197824 */ /* 0x000fe200078e0202 */
[----:B------:R-:W0:Y:S01]  /*1390*/  SHFL.UP PT, R24, R18, 0x10, RZ ;  /* 0x0600000012187989 */ /* 0x000e2200000e00ff */
[----:B------:R-:W-:-:S03]  /*13a0*/  IADD3 R2, P5, PT, R6, R3, RZ ;  /* 0x0000000306027210 */ /* 0x000fc60007fbe0ff */
[----:B------:R-:W4:Y:S01]  /*13b0*/  SHFL.IDX PT, R10, R22, 0x1f, 0x1f ;  /* 0x03e01f00160a7f89 */ /* 0x000f2200000e0000 */
[----:B------:R-:W-:Y:S02]  /*13c0*/  LEA.HI.X.SX32 R3, R3, RZ, 0x1, P5 ;  /* 0x000000ff03037211 */ /* 0x000fe400028f0eff */
[C---:B------:R-:W-:Y:S01]  /*13d0*/  LEA R11, P5, R2.reuse, UR10, 0x2 ;  /* 0x0000000a020b7c11 */ /* 0x040fe2000f8a10ff */
[----:B------:R-:W5:Y:S01]  /*13e0*/  SHFL.IDX PT, R9, R25, 0x1f, 0x1f ;  /* 0x03e01f0019097f89 */ /* 0x000f6200000e0000 */
[----:B-1----:R-:W-:Y:S02]  /*13f0*/  IMAD.IADD R19, R7, 0x1, R16 ;  /* 0x0000000107137824 */ /* 0x002fe400078e0210 */
[----:B------:R-:W-:Y:S01]  /*1400*/  LEA.HI.X R3, R2, UR11, R3, 0x2, P5 ;  /* 0x0000000b02037c11 */ /* 0x000fe2000a8f1403 */
[----:B------:R-:W-:Y:S01]  /*1410*/  IMAD.MOV.U32 R2, RZ, RZ, R11 ;  /* 0x000000ffff027224 */ /* 0x000fe200078e000b */
[----:B------:R-:W-:Y:S01]  /*1420*/  IADD3 R7, PT, PT, R20, R7, -R0 ;  /* 0x0000000714077210 */ /* 0x000fe20007ffe800 */
[----:B--2---:R-:W-:Y:S01]  /*1430*/  IMAD.IADD R14, R19, 0x1, R14 ;  /* 0x00000001130e7824 */ /* 0x004fe200078e020e */
[----:B------:R-:W-:-:S02]  /*1440*/  IADD3 R15, PT, PT, R15, R19, -R0 ;  /* 0x000000130f0f7210 */ /* 0x000fc40007ffe800 */
[----:B------:R-:W-:Y:S01]  /*1450*/  REDG.E.ADD.STRONG.GPU desc[UR6][R2.64], R23 ;  /* 0x000000170200798e */ /* 0x000fe2000c12e106 */
[----:B---3--:R-:W-:Y:S01]  /*1460*/  IMAD.IADD R17, R14, 0x1, R17 ;  /* 0x000000010e117824 */ /* 0x008fe200078e0211 */
[----:B0-----:R-:W-:Y:S02]  /*1470*/  SEL R11, R24, RZ, P4 ;  /* 0x000000ff180b7207 */ /* 0x001fe40002000000 */
[----:B------:R-:W-:Y:S01]  /*1480*/  REDG.E.ADD.STRONG.GPU desc[UR6][R2.64+0x80], R7 ;  /* 0x000080070200798e */ /* 0x000fe2000c12e106 */
[----:B----4-:R-:W-:Y:S02]  /*1490*/  IMAD.IADD R16, R17, 0x1, R10 ;  /* 0x0000000111107824 */ /* 0x010fe400078e020a */
[----:B------:R-:W-:Y:S01]  /*14a0*/  IMAD.IADD R18, R18, 0x1, R11 ;  /* 0x0000000112127824 */ /* 0x000fe200078e020b */
[----:B------:R-:W-:Y:S01]  /*14b0*/  IADD3 R21, PT, PT, R21, R14, -R0 ;  /* 0x0000000e15157210 */ /* 0x000fe20007ffe800 */
[----:B------:R-:W-:Y:S01]  /*14c0*/  REDG.E.ADD.STRONG.GPU desc[UR6][R2.64+0x100], R15 ;  /* 0x0001000f0200798e */ /* 0x000fe2000c12e106 */
[----:B-----5:R-:W-:-:S02]  /*14d0*/  IADD3 R9, PT, PT, R16, R9, RZ ;  /* 0x0000000910097210 */ /* 0x020fc40007ffe0ff */
[--C-:B------:R-:W-:Y:S01]  /*14e0*/  IADD3 R17, PT, PT, R22, R17, -R0.reuse ;  /* 0x0000001116117210 */ /* 0x100fe20007ffe800 */
[----:B------:R-:W-:Y:S01]  /*14f0*/  REDG.E.ADD.STRONG.GPU desc[UR6][R2.64+0x180], R21 ;  /* 0x000180150200798e */ /* 0x000fe2000c12e106 */
[--C-:B------:R-:W-:Y:S02]  /*1500*/  IADD3 R25, PT, PT, R25, R16, -R0.reuse ;  /* 0x0000001019197210 */ /* 0x100fe40007ffe800 */
[----:B------:R-:W-:Y:S01]  /*1510*/  IADD3 R11, PT, PT, R18, R9, -R0 ;  /* 0x00000009120b7210 */ /* 0x000fe20007ffe800 */
        /* <DEDUP_REMOVED lines=17> */
.L_x_3428:
[----:B--2---:R-:W-:Y:S02]  /*1630*/  SEL R15, R15, RZ, P4 ;  /* 0x000000ff0f0f7207 */ /* 0x004fe40002000000 */
[----:B------:R-:W-:Y:S02]  /*1640*/  IADD3 R18, PT, PT, -R0, R18, R9 ;  /* 0x0000001200127210 */ /* 0x000fe40007ffe109 */
[----:B------:R-:W-:Y:S01]  /*1650*/  IADD3 R15, PT, PT, R4, R15, RZ ;  /* 0x0000000f040f7210 */ /* 0x000fe20007ffe0ff */
[----:B------:R-:W-:-:S04]  /*1660*/  UMOV UR5, 0xffffffff ;  /* 0xffffffff00057882 */ /* 0x000fc80000000000 */
[----:B------:R-:W-:-:S05]  /*1670*/  IMAD.IADD R7, R15, 0x1, R18 ;  /* 0x000000010f077824 */ /* 0x000fca00078e0212 */
[----:B------:R1:W-:Y:S01]  /*1680*/  REDG.E.ADD.STRONG.GPU desc[UR6][R2.64+0x380], R7 ;  /* 0x000380070200798e */ /* 0x0003e2000c12e106 */
[----:B------:R-:W-:Y:S05]  /*1690*/  BRA.DIV UR5, `(.L_x_3378) ;  /* 0x0000001a05187947 */ /* 0x000fea000b800000 */
.L_x_3431:
[----:B------:R-:W-:-:S04]  /*16a0*/  LEA.HI R5, R8, R5, RZ, 0x1b ;  /* 0x0000000508057211 */ /* 0x000fc800078fd8ff */
[----:B------:R-:W-:-:S13]  /*16b0*/  ISETP.GE.U32.AND P5, PT, R5, 0x4, PT ;  /* 0x000000040500780c */ /* 0x000fda0003fa6070 */
[----:B------:R-:W-:Y:S05]  /*16c0*/  @!P5 BRA `(.L_x_3379) ;  /* 0xfffffff4004cd947 */ /* 0x000fea000383ffff */
[----:B------:R-:W-:Y:S05]  /*16d0*/  EXIT ;  /* 0x000000000000794d */ /* 0x000fea0003800000 */
.L_x_3377:
[----:B------:R-:W-:Y:S01]  /*16e0*/  BSSY B0, `(.L_x_3380) ;  /* 0x0000007000007945 */ /* 0x000fe20003800000 */
[----:B------:R-:W-:Y:S02]  /*16f0*/  IMAD.MOV.U32 R13, RZ, RZ, 0x1 ;  /* 0x00000001ff0d7424 */ /* 0x000fe400078e00ff */
[----:B------:R-:W-:Y:S02]  /*1700*/  IMAD.MOV.U32 R12, RZ, RZ, RZ ;  /* 0x000000ffff0c7224 */ /* 0x000fe400078e00ff */
[----:B------:R-:W-:-:S07]  /*1710*/  IMAD.MOV.U32 R11, RZ, RZ, -0x1 ;  /* 0xffffffffff0b7424 */ /* 0x000fce00078e00ff */
[----:B012---:R-:W-:Y:S05]  /*1720*/  WARPSYNC.COLLECTIVE R11, `(.L_x_3381) ;  /* 0x000000000b087348 */ /* 0x007fea0003c00000 */
[----:B--2---:R2:W3:Y:S02]  /*1730*/  SHFL.UP P5, R15, R26, R13, R12 ;  /* 0x0400000d1a0f7389 */ /* 0x0044e400000a000c */
[----:B0123--:R-:W-:Y:S05]  /*1740*/  ENDCOLLECTIVE ;  /* 0x000000000000791b */ /* 0x00ffea0003800000 */
.L_x_3381:
[----:B------:R-:W-:Y:S05]  /*1750*/  BSYNC B0 ;  /* 0x0000000000007941 */ /* 0x000fea0003800000 */
.L_x_3380:
[----:B------:R-:W-:Y:S01]  /*1760*/  MOV R2, R15 ;  /* 0x0000000f00027202 */ /* 0x000fe20000000f00 */
[----:B------:R-:W-:Y:S01]  /*1770*/  IMAD.MOV.U32 R13, RZ, RZ, 0x2 ;  /* 0x00000002ff0d7424 */ /* 0x000fe200078e00ff */
[----:B------:R-:W-:Y:S01]  /*1780*/  MOV R11, 0xffffffff ;  /* 0xffffffff000b7802 */ /* 0x000fe20000000f00 */
[----:B------:R-:W-:Y:S01]  /*1790*/  IMAD.MOV.U32 R12, RZ, RZ, RZ ;  /* 0x000000ffff0c7224 */ /* 0x000fe200078e00ff */
[----:B------:R-:W-:Y:S01]  /*17a0*/  SEL R7, R2, RZ, P0 ;  /* 0x000000ff02077207 */ /* 0x000fe20000000000 */
[----:B------:R0:W1:Y:S04]  /*17b0*/  LDS R18, [R4+0x80] ;  /* 0x0000800004127984 */ /* 0x0000680000000800 */
[----:B------:R-:W-:Y:S01]  /*17c0*/  IMAD.IADD R2, R26, 0x1, R7 ;  /* 0x000000011a027824 */ /* 0x000fe200078e0207 */
[----:B------:R0:W2:Y:S03]  /*17d0*/  LDS R17, [R4+0x180] ;  /* 0x0001800004117984 */ /* 0x0000a60000000800 */
[----:B------:R-:W-:-:S07]  /*17e0*/  IMAD.MOV.U32 R26, RZ, RZ, R2 ;  /* 0x000000ffff1a7224 */ /* 0x000fce00078e0002 */
[----:B012---:R-:W-:Y:S05]  /*17f0*/  WARPSYNC.COLLECTIVE R11, `(.L_x_3382) ;  /* 0x000000000b087348 */ /* 0x007fea0003c00000 */
[----:B------:R3:W4:Y:S02]  /*1800*/  SHFL.UP P5, R15, R26, R13, R12 ;  /* 0x0400000d1a0f7389 */ /* 0x00072400000a000c */
[----:B01234-:R-:W-:Y:S05]  /*1810*/  ENDCOLLECTIVE ;  /* 0x000000000000791b */ /* 0x01ffea0003800000 */
.L_x_3382:
        /* <DEDUP_REMOVED lines=8> */
.L_x_3383:
        /* <DEDUP_REMOVED lines=8> */
.L_x_3384:
        /* <DEDUP_REMOVED lines=8> */
.L_x_3385:
        /* <DEDUP_REMOVED lines=12> */
[----:B------:R0:W1:Y:S01]  /*1a60*/  LDS R14, [R4+0x100] ;  /* 0x00010000040e7984 */ /* 0x0000620000000800 */
[----:B------:R-:W-:-:S03]  /*1a70*/  IMAD.MOV.U32 R13, RZ, RZ, 0x1 ;  /* 0x00000001ff0d7424 */ /* 0x000fc600078e00ff */
[----:B------:R0:W-:Y:S04]  /*1a80*/  REDG.E.ADD.STRONG.GPU desc[UR6][R2.64], R9 ;  /* 0x000000090200798e */ /* 0x0001e8000c12e106 */
[----:B01----:R-:W-:Y:S05]  /*1a90*/  WARPSYNC.COLLECTIVE R11, `(.L_x_3386) ;  /* 0x000000000b087348 */ /* 0x003fea0003c00000 */
[----:B------:R2:W3:Y:S02]  /*1aa0*/  SHFL.IDX P5, R20, R22, R23, R24 ;  /* 0x0000001716147389 */ /* 0x0004e400000a0018 */
[----:B0123--:R-:W-:Y:S05]  /*1ab0*/  ENDCOLLECTIVE ;  /* 0x000000000000791b */ /* 0x00ffea0003800000 */
.L_x_3386:
[----:B------:R-:W-:Y:S05]  /*1ac0*/  WARPSYNC.COLLECTIVE R11, `(.L_x_3387) ;  /* 0x000000000b087348 */ /* 0x000fea0003c00000 */
[----:B------:R0:W1:Y:S02]  /*1ad0*/  SHFL.UP P5, R15, R26, R13, R12 ;  /* 0x0400000d1a0f7389 */ /* 0x00006400000a000c */
[----:B01----:R-:W-:Y:S05]  /*1ae0*/  ENDCOLLECTIVE ;  /* 0x000000000000791b */ /* 0x003fea0003800000 */
.L_x_3387:
        /* <DEDUP_REMOVED lines=9> */
.L_x_3388:
        /* <DEDUP_REMOVED lines=8> */
.L_x_3389:
        /* <DEDUP_REMOVED lines=8> */
.L_x_3390:
        /* <DEDUP_REMOVED lines=8> */
.L_x_3391:
        /* <DEDUP_REMOVED lines=13> */
.L_x_3392:
[----:B------:R-:W-:Y:S05]  /*1dd0*/  WARPSYNC.COLLECTIVE R11, `(.L_x_3393) ;  /* 0x000000000b087348 */ /* 0x000fea0003c00000 */
[----:B------:R0:W1:Y:S02]  /*1de0*/  SHFL.UP P5, R15, R26, R13, R12 ;  /* 0x0400000d1a0f7389 */ /* 0x00006400000a000c */
[----:B01----:R-:W-:Y:S05]  /*1df0*/  ENDCOLLECTIVE ;  /* 0x000000000000791b */ /* 0x003fea0003800000 */
.L_x_3393:
        /* <DEDUP_REMOVED lines=10> */
.L_x_3394:
        /* <DEDUP_REMOVED lines=9> */
.L_x_3395:
        /* <DEDUP_REMOVED lines=9> */
.L_x_3396:
        /* <DEDUP_REMOVED lines=8> */
.L_x_3397:
        /* <DEDUP_REMOVED lines=11> */
.L_x_3398:
[----:B------:R-:W-:Y:S05]  /*20f0*/  WARPSYNC.COLLECTIVE R11, `(.L_x_3399) ;  /* 0x000000000b087348 */ /* 0x000fea0003c00000 */
[----:B------:R0:W1:Y:S02]  /*2100*/  SHFL.UP P5, R15, R26, R13, R12 ;  /* 0x0400000d1a0f7389 */ /* 0x00006400000a000c */
[----:B01----:R-:W-:Y:S05]  /*2110*/  ENDCOLLECTIVE ;  /* 0x000000000000791b */ /* 0x003fea0003800000 */
.L_x_3399:
        /* <DEDUP_REMOVED lines=10> */
.L_x_3400:
        /* <DEDUP_REMOVED lines=8> */
.L_x_3401:
        /* <DEDUP_REMOVED lines=8> */
.L_x_3402:
        /* <DEDUP_REMOVED lines=8> */
.L_x_3403:
        /* <DEDUP_REMOVED lines=11> */
.L_x_3404:
[----:B------:R-:W-:Y:S05]  /*23f0*/  WARPSYNC.COLLECTIVE R11, `(.L_x_3405) ;  /* 0x000000000b087348 */ /* 0x000fea0003c00000 */
[----:B------:R0:W1:Y:S02]  /*2400*/  SHFL.UP P5, R15, R26, R13, R12 ;  /* 0x0400000d1a0f7389 */ /* 0x00006400000a000c */
[----:B01----:R-:W-:Y:S05]  /*2410*/  ENDCOLLECTIVE ;  /* 0x000000000000791b */ /* 0x003fea0003800000 */
.L_x_3405:
        /* <DEDUP_REMOVED lines=10> */
.L_x_3406:
        /* <DEDUP_REMOVED lines=8> */
.L_x_3407:
        /* <DEDUP_REMOVED lines=8> */
.L_x_3408:
        /* <DEDUP_REMOVED lines=8> */
.L_x_3409:
        /* <DEDUP_REMOVED lines=10> */
.L_x_3410:
[----:B------:R-:W-:Y:S05]  /*26e0*/  WARPSYNC.COLLECTIVE R11, `(.L_x_3411) ;  /* 0x000000000b087348 */ /* 0x000fea0003c00000 */
[----:B------:R0:W1:Y:S02]  /*26f0*/  SHFL.UP P5, R15, R26, R13, R12 ;  /* 0x0400000d1a0f7389 */ /* 0x00006400000a000c */
[----:B01----:R-:W-:Y:S05]  /*2700*/  ENDCOLLECTIVE ;  /* 0x000000000000791b */ /* 0x003fea0003800000 */
.L_x_3411:
        /* <DEDUP_REMOVED lines=11> */
.L_x_3412:
[----:B------:R-:W-:Y:S01]  /*27c0*/  IMAD.MOV.U32 R13, RZ, RZ, 0x4 ;  /* 0x00000004ff0d7424 */ /* 0x000fe200078e00ff */
[----:B------:R-:W-:-:S04]  /*27d0*/  SEL R14, R15, RZ, P1 ;  /* 0x000000ff0f0e7207 */ /* 0x000fc80000800000 */
[----:B------:R-:W-:-:S05]  /*27e0*/  IADD3 R9, PT, PT, R9, R14, RZ ;  /* 0x0000000e09097210 */ /* 0x000fca0007ffe0ff */
[----:B------:R-:W-:-:S07]  /*27f0*/  IMAD.MOV.U32 R26, RZ, RZ, R9 ;  /* 0x000000ffff1a7224 */ /* 0x000fce00078e0009 */
[----:B------:R-:W-:Y:S05]  /*2800*/  WARPSYNC.COLLECTIVE R11, `(.L_x_3413) ;  /* 0x000000000b087348 */ /* 0x000fea0003c00000 */
[----:B------:R0:W1:Y:S02]  /*2810*/  SHFL.UP P5, R15, R26, R13, R12 ;  /* 0x0400000d1a0f7389 */ /* 0x00006400000a000c */
[----:B01----:R-:W-:Y:S05]  /*2820*/  ENDCOLLECTIVE ;  /* 0x000000000000791b */ /* 0x003fea0003800000 */
.L_x_3413:
[----:B------:R-:W-:Y:S01]  /*2830*/  IMAD.MOV.U32 R13, RZ, RZ, 0x8 ;  /* 0x00000008ff0d7424 */ /* 0x000fe200078e00ff */
[----:B------:R-:W-:-:S05]  /*2840*/  SEL R14, R15, RZ, P2 ;  /* 0x000000ff0f0e7207 */ /* 0x000fca0001000000 */
[----:B------:R-:W-:-:S05]  /*2850*/  IMAD.IADD R9, R9, 0x1, R14 ;  /* 0x0000000109097824 */ /* 0x000fca00078e020e */
[----:B------:R-:W-:-:S07]  /*2860*/  MOV R26, R9 ;  /* 0x00000009001a7202 */ /* 0x000fce0000000f00 */
[----:B------:R-:W-:Y:S05]  /*2870*/  WARPSYNC.COLLECTIVE R11, `(.L_x_3414) ;  /* 0x000000000b087348 */ /* 0x000fea0003c00000 */
[----:B------:R0:W1:Y:S02]  /*2880*/  SHFL.UP P5, R15, R26, R13, R12 ;  /* 0x0400000d1a0f7389 */ /* 0x00006400000a000c */
[----:B01----:R-:W-:Y:S05]  /*2890*/  ENDCOLLECTIVE ;  /* 0x000000000000791b */ /* 0x003fea0003800000 */
.L_x_3414:
[----:B------:R-:W-:Y:S01]  /*28a0*/  HFMA2 R13, -RZ, RZ, 0, 9.5367431640625e-07 ;  /* 0x00000010ff0d7431 */ /* 0x000fe200000001ff */
[----:B------:R-:W-:-:S05]  /*28b0*/  SEL R14, R15, RZ, P3 ;  /* 0x000000ff0f0e7207 */ /* 0x000fca0001800000 */
[----:B------:R-:W-:-:S04]  /*28c0*/  IMAD.IADD R9, R9, 0x1, R14 ;  /* 0x0000000109097824 */ /* 0x000fc800078e020e */
[----:B------:R-:W-:-:S07]  /*28d0*/  IMAD.MOV.U32 R26, RZ, RZ, R9 ;  /* 0x000000ffff1a7224 */ /* 0x000fce00078e0009 */
[----:B------:R-:W-:Y:S05]  /*28e0*/  WARPSYNC.COLLECTIVE R11, `(.L_x_3415) ;  /* 0x000000000b087348 */ /* 0x000fea0003c00000 */
[----:B------:R0:W1:Y:S02]  /*28f0*/  SHFL.UP P5, R15, R26, R13, R12 ;  /* 0x0400000d1a0f7389 */ /* 0x00006400000a000c */
[----:B01----:R-:W-:Y:S05]  /*2900*/  ENDCOLLECTIVE ;  /* 0x000000000000791b */ /* 0x003fea0003800000 */
.L_x_3415:
        /* <DEDUP_REMOVED lines=11> */
.L_x_3416:
[----:B------:R-:W-:Y:S05]  /*29c0*/  WARPSYNC.COLLECTIVE R11, `(.L_x_3417) ;  /* 0x000000000b087348 */ /* 0x000fea0003c00000 */
[----:B------:R0:W1:Y:S02]  /*29d0*/  SHFL.UP P5, R15, R26, R13, R12 ;  /* 0x0400000d1a0f7389 */ /* 0x00006400000a000c */
[----:B01----:R-:W-:Y:S05]  /*29e0*/  ENDCOLLECTIVE ;  /* 0x000000000000791b */ /* 0x003fea0003800000 */
.L_x_3417:
        /* <DEDUP_REMOVED lines=10> */
.L_x_3418:
        /* <DEDUP_REMOVED lines=8> */
.L_x_3419:
        /* <DEDUP_REMOVED lines=8> */
.L_x_3420:
        /* <DEDUP_REMOVED lines=8> */
.L_x_3421:
        /* <DEDUP_REMOVED lines=12> */
.L_x_3422:
[----:B------:R-:W-:Y:S05]  /*2cd0*/  WARPSYNC.COLLECTIVE R11, `(.L_x_3423) ;  /* 0x000000000b087348 */ /* 0x000fea0003c00000 */
[----:B------:R0:W1:Y:S02]  /*2ce0*/  SHFL.UP P5, R15, R26, R13, R12 ;  /* 0x0400000d1a0f7389 */ /* 0x00006400000a000c */
[----:B01----:R-:W-:Y:S05]  /*2cf0*/  ENDCOLLECTIVE ;  /* 0x000000000000791b */ /* 0x003fea0003800000 */
.L_x_3423:
        /* <DEDUP_REMOVED lines=9> */
.L_x_3424:
        /* <DEDUP_REMOVED lines=8> */
.L_x_3425:
[----:B------:R-:W-:Y:S01]  /*2e10*/  IMAD.MOV.U32 R13, RZ, RZ, 0x8 ;  /* 0x00000008ff0d7424 */ /* 0x000fe200078e00ff */
[----:B------:R-:W-:-:S04]  /*2e20*/  SEL R15, R15, RZ, P2 ;  /* 0x000000ff0f0f7207 */ /* 0x000fc80001000000 */
[----:B------:R-:W-:-:S05]  /*2e30*/  IADD3 R14, PT, PT, R10, R15, RZ ;  /* 0x0000000f0a0e7210 */ /* 0x000fca0007ffe0ff */
[----:B------:R-:W-:-:S07]  /*2e40*/  IMAD.MOV.U32 R26, RZ, RZ, R14 ;  /* 0x000000ffff1a7224 */ /* 0x000fce00078e000e */
[----:B------:R-:W-:Y:S05]  /*2e50*/  WARPSYNC.COLLECTIVE R11, `(.L_x_3426) ;  /* 0x000000000b087348 */ /* 0x000fea0003c00000 */
[----:B------:R0:W1:Y:S02]  /*2e60*/  SHFL.UP P5, R15, R26, R13, R12 ;  /* 0x0400000d1a0f7389 */ /* 0x00006400000a000c */
[----:B01----:R-:W-:Y:S05]  /*2e70*/  ENDCOLLECTIVE ;  /* 0x000000000000791b */ /* 0x003fea0003800000 */
.L_x_3426:
[----:B------:R-:W-:Y:S01]  /*2e80*/  IMAD.MOV.U32 R13, RZ, RZ, 0x10 ;  /* 0x00000010ff0d7424 */ /* 0x000fe200078e00ff */
[----:B------:R-:W-:-:S05]  /*2e90*/  SEL R15, R15, RZ, P3 ;  /* 0x000000ff0f0f7207 */ /* 0x000fca0001800000 */
[----:B------:R-:W-:-:S05]  /*2ea0*/  IMAD.IADD R4, R14, 0x1, R15 ;  /* 0x000000010e047824 */ /* 0x000fca00078e020f */
[----:B------:R-:W-:-:S07]  /*2eb0*/  MOV R26, R4 ;  /* 0x00000004001a7202 */ /* 0x000fce0000000f00 */
[----:B------:R-:W-:Y:S05]  /*2ec0*/  WARPSYNC.COLLECTIVE R11, `(.L_x_3427) ;  /* 0x000000000b087348 */ /* 0x000fea0003c00000 */
[----:B------:R0:W1:Y:S02]  /*2ed0*/  SHFL.UP P5, R15, R26, R13, R12 ;  /* 0x0400000d1a0f7389 */ /* 0x00006400000a000c */
[----:B01----:R-:W-:Y:S05]  /*2ee0*/  ENDCOLLECTIVE ;  /* 0x000000000000791b */ /* 0x003fea0003800000 */
.L_x_3427:
[----:B------:R-:W-:Y:S05]  /*2ef0*/  BRA `(.L_x_3428) ;  /* 0xffffffe400cc7947 */ /* 0x000fea000383ffff */
.L_x_3378:
        /* <DEDUP_REMOVED lines=8> */
.L_x_3430:
[----:B------:R-:W-:Y:S05]  /*2f80*/  BSYNC B0 ;  /* 0x0000000000007941 */ /* 0x000fea0003800000 */
.L_x_3429:
[----:B------:R-:W-:Y:S05]  /*2f90*/  BRA `(.L_x_3431) ;  /* 0xffffffe400c07947 */ /* 0x000fea000383ffff */
        .weak           $__internal_10_$__cuda_sm20_div_u16
        .type           $__internal_10_$__cuda_sm20_div_u16,@function
        .size           $__internal_10_$__cuda_sm20_div_u16,(.L_x_3579 - $__internal_10_$__cuda_sm20_div_u16)
$__internal_10_$__cuda_sm20_div_u16:
        /* <DEDUP_REMOVED lines=18> */
[----:B------:R-:W-:Y:S06]  /*30c0*/  RET.REL.NODEC R2 `(_Z25compute_histograms_sharedIjLi4ELi8ELi3EEvPKT_Pjii) ;  /* 0xffffffcc02cc7950 */ /* 0x000fec0003c3ffff */
.L_x_3432:
        /* <DEDUP_REMOVED lines=11> */
.L_x_3579:


//--------------------- .text._Z25compute_histograms_sharedIjLi4ELi8ELi2EEvPKT_Pjii --------------------------
	.section	.text._Z25compute_histograms_sharedIjLi4ELi8ELi2EEvPKT_Pjii,"ax",@progbits
	.align	128
        .global         _Z25compute_histograms_sharedIjLi4ELi8ELi2EEvPKT_Pjii
        .type           _Z25compute_histograms_sharedIjLi4ELi8ELi2EEvPKT_Pjii,@function
        .size           _Z25compute_histograms_sharedIjLi4ELi8ELi2EEvPKT_Pjii,(.L_x_3580 - _Z25compute_histograms_sharedIjLi4ELi8ELi2EEvPKT_Pjii)
        .other          _Z25compute_histograms_sharedIjLi4ELi8ELi2EEvPKT_Pjii,@"STO_CUDA_ENTRY STV_DEFAULT"
_Z25compute_histograms_sharedIjLi4ELi8ELi2EEvPKT_Pjii:
.text._Z25compute_histograms_sharedIjLi4ELi8ELi2EEvPKT_Pjii:
        /* <DEDUP_REMOVED lines=10> */
[----:B------:R-:W-:Y:S05]  /*00a0*/  CALL.REL.NOINC `($__internal_11_$__cuda_sm20_div_u16) ;  /* 0x0000002c00a47944 */ /* 0x000fea0003c00000 */
        /* <DEDUP_REMOVED lines=12> */
.L_x_3435:
[----:B------:R-:W-:Y:S02]  /*0170*/  IMAD R6, R3, 0x4, R4 ;  /* 0x0000000403067824 */ /* 0x000fe400078e0204 */
[----:B------:R-:W-:Y:S02]  /*0180*/  VIADD R2, R2, 0x1 ;  /* 0x0000000102027836 */ /* 0x000fe40000000000 */
[----:B------:R-:W-:Y:S01]  /*0190*/  IMAD.IADD R3, R8, 0x1, R3 ;  /* 0x0000000108037824 */ /* 0x000fe200078e0203 */
[----:B------:R0:W-:Y:S02]  /*01a0*/  STS [R6], RZ ;  /* 0x000000ff06007388 */ /* 0x0001e40000000800 */
[----:B------:R-:W-:-:S04]  /*01b0*/  LOP3.LUT R7, R2, R9, RZ, 0x3c, !PT ;  /* 0x0000000902077212 */ /* 0x000fc800078e3cff */
[----:B------:R-:W-:-:S13]  /*01c0*/  ISETP.NE.AND P0, PT, R7, 0x2, PT ;  /* 0x000000020700780c */ /* 0x000fda0003f05270 */
[----:B0-----:R-:W-:Y:S05]  /*01d0*/  @P0 BRA `(.L_x_3435) ;  /* 0xfffffffc00e40947 */ /* 0x001fea000383ffff */
.L_x_3434:
[----:B------:R-:W-:Y:S05]  /*01e0*/  BSYNC.RECONVERGENT B0 ;  /* 0x0000000000007941 */ /* 0x000fea0003800200 */
.L_x_3433:
[----:B------:R-:W-:Y:S04]  /*01f0*/  BSSY.RECONVERGENT B0, `(.L_x_3436) ;  /* 0x0000011000007945 */ /* 0x000fe80003800200 */
[----:B------:R-:W-:Y:S05]  /*0200*/  @!P1 BRA `(.L_x_3437) ;  /* 0x00000000003c9947 */ /* 0x000fea0003800000 */
[----:B------:R-:W0:Y:S01]  /*0210*/  S2UR UR5, SR_CgaCtaId ;  /* 0x00000000000579c3 */ /* 0x000e220000008800 */
[----:B------:R-:W-:Y:S02]  /*0220*/  UMOV UR4, 0x400 ;  /* 0x0000040000047882 */ /* 0x000fe40000000000 */
[----:B0-----:R-:W-:-:S06]  /*0230*/  ULEA UR4, UR5, UR4, 0x18 ;  /* 0x0000000405047291 */ /* 0x001fcc000f8ec0ff */
[----:B------:R-:W-:-:S07]  /*0240*/  LEA R7, R3, UR4, 0x2 ;  /* 0x0000000403077c11 */ /* 0x000fce000f8e10ff */
.L_x_3438:
        /* <DEDUP_REMOVED lines=11> */
.L_x_3437:
[----:B------:R-:W-:Y:S05]  /*0300*/  BSYNC.RECONVERGENT B0 ;  /* 0x0000000000007941 */ /* 0x000fea0003800200 */
.L_x_3436:
        /* <DEDUP_REMOVED lines=10> */
[----:B------:R-:W-:Y:S02]  /*03b0*/  SHF.R.U32.HI R2, RZ, 0x1, R8 ;  /* 0x00000001ff027819 */ /* 0x000fe40000011608 */
[----:B------:R-:W-:Y:S02]  /*03c0*/  LOP3.LUT R10, R5, 0xffff, RZ, 0xc0, !PT ;  /* 0x0000ffff050a7812 */ /* 0x000fe400078ec0ff */
[----:B------:R-:W-:Y:S02]  /*03d0*/  LOP3.LUT R11, R2, 0xffff, RZ, 0xc0, !PT ;  /* 0x0000ffff020b7812 */ /* 0x000fe400078ec0ff */
[----:B------:R-:W-:Y:S01]  /*03e0*/  MOV R12, 0x410 ;  /* 0x00000410000c7802 */ /* 0x000fe20000000f00 */
[----:B0-----:R-:W-:-:S07]  /*03f0*/  IMAD R4, R8, UR4, RZ ;  /* 0x0000000408047c24 */ /* 0x001fce000f8e02ff */
[----:B------:R-:W-:Y:S05]  /*0400*/  CALL.REL.NOINC `($__internal_11_$__cuda_sm20_div_u16) ;  /* 0x0000002800cc7944 */ /* 0x000fea0003c00000 */
[----:B------:R-:W0:Y:S01]  /*0410*/  S2UR UR5, SR_CgaCtaId ;  /* 0x00000000000579c3 */ /* 0x000e220000008800 */
[----:B------:R-:W-:Y:S01]  /*0420*/  UMOV UR4, 0x400 ;  /* 0x0000040000047882 */ /* 0x000fe20000000000 */
[----:B------:R-:W-:-:S06]  /*0430*/  LOP3.LUT R6, R11, 0xffff, RZ, 0xc0, !PT ;  /* 0x0000ffff0b067812 */ /* 0x000fcc00078ec0ff */
[----:B------:R-:W1:Y:S01]  /*0440*/  LDC.64 R2, c[0x0][0x380] ;  /* 0x0000e000ff027b82 */ /* 0x000e620000000a00 */
[----:B0-----:R-:W-:-:S06]  /*0450*/  ULEA UR4, UR5, UR4, 0x18 ;  /* 0x0000000405047291 */ /* 0x001fcc000f8ec0ff */
[----:B------:R-:W-:-:S07]  /*0460*/  LEA R14, R6, UR4, 0xc ;  /* 0x00000004060e7c11 */ /* 0x000fce000f8e60ff */
.L_x_3441:
        /* <DEDUP_REMOVED lines=21> */
.L_x_3440:
[----:B------:R-:W-:Y:S05]  /*05c0*/  BSYNC.RECONVERGENT B0 ;  /* 0x0000000000007941 */ /* 0x000fea0003800200 */
.L_x_3439:
        /* <DEDUP_REMOVED lines=21> */
[----:B------:R-:W-:Y:S01]  /*0720*/  ISETP.GE.U32.AND P1, PT, R7, R8, PT ;  /* 0x000000080700720c */ /* 0x000fe20003f26070 */
[----:B------:R-:W-:-:S12]  /*0730*/  IMAD.MOV.U32 R7, RZ, RZ, R5 ;  /* 0x000000ffff077224 */ /* 0x000fd800078e0005 */
[----:B------:R-:W-:Y:S01]  /*0740*/  @P1 VIADD R3, R3, 0x1 ;  /* 0x0000000103031836 */ /* 0x000fe20000000000 */
[----:B------:R-:W-:Y:S02]  /*0750*/  @!P2 LOP3.LUT R3, RZ, R8, RZ, 0x33, !PT ;  /* 0x00000008ff03a212 */ /* 0x000fe400078e33ff */
[----:B------:R-:W-:-:S03]  /*0760*/  ISETP.GT.U32.AND P2, PT, R5, 0x7f, PT ;  /* 0x0000007f0500780c */ /* 0x000fc60003f44070 */
[----:B------:R-:W-:-:S05]  /*0770*/  IMAD.IADD R3, R4, 0x1, R3 ;  /* 0x0000000104037824 */ /* 0x000fca00078e0203 */
[C---:B------:R-:W-:Y:S02]  /*0780*/  LOP3.LUT R0, R3.reuse, 0x3, RZ, 0xc0, !PT ;  /* 0x0000000303007812 */ /* 0x040fe400078ec0ff */
[----:B------:R-:W-:Y:S02]  /*0790*/  ISETP.GE.U32.AND P1, PT, R3, 0x3, PT ;  /* 0x000000030300780c */ /* 0x000fe40003f26070 */
[----:B------:R-:W-:-:S13]  /*07a0*/  ISETP.NE.AND P0, PT, R0, 0x3, PT ;  /* 0x000000030000780c */ /* 0x000fda0003f05270 */
[----:B------:R-:W-:Y:S05]  /*07b0*/  @!P0 BRA `(.L_x_3443) ;  /* 0x0000000000408947 */ /* 0x000fea0003800000 */
[----:B------:R-:W0:Y:S01]  /*07c0*/  S2UR UR5, SR_CgaCtaId ;  /* 0x00000000000579c3 */ /* 0x000e220000008800 */
[----:B------:R-:W-:Y:S01]  /*07d0*/  VIADD R3, R3, 0x1 ;  /* 0x0000000103037836 */ /* 0x000fe20000000000 */
[----:B------:R-:W-:-:S04]  /*07e0*/  UMOV UR4, 0x400 ;  /* 0x0000040000047882 */ /* 0x000fc80000000000 */
[----:B------:R-:W-:-:S04]  /*07f0*/  LOP3.LUT R3, R3, 0x3, RZ, 0xc0, !PT ;  /* 0x0000000303037812 */ /* 0x000fc800078ec0ff */
[C---:B------:R-:W-:Y:S01]  /*0800*/  IADD3 R0, PT, PT, -R3.reuse, RZ, RZ ;  /* 0x000000ff03007210 */ /* 0x040fe20007ffe1ff */
[----:B------:R-:W-:Y:S01]  /*0810*/  IMAD R7, R3, R8, R5 ;  /* 0x0000000803077224 */ /* 0x000fe200078e0205 */
[----:B0-----:R-:W-:-:S06]  /*0820*/  ULEA UR4, UR5, UR4, 0x18 ;  /* 0x0000000405047291 */ /* 0x001fcc000f8ec0ff */
[----:B------:R-:W-:-:S07]  /*0830*/  LEA R3, R5, UR4, 0x2 ;  /* 0x0000000405037c11 */ /* 0x000fce000f8e10ff */
.L_x_3444:
[----:B------:R-:W-:Y:S01]  /*0840*/  LDS R2, [R3] ;  /* 0x0000000003027984 */ /* 0x000fe20000000800 */
[----:B------:R-:W-:-:S03]  /*0850*/  VIADD R0, R0, 0x1 ;  /* 0x0000000100007836 */ /* 0x000fc60000000000 */
[----:B------:R-:W0:Y:S02]  /*0860*/  LDS R9, [R3+0x1000] ;  /* 0x0010000003097984 */ /* 0x000e240000000800 */
[----:B------:R-:W-:Y:S01]  /*0870*/  ISETP.NE.AND P0, PT, R0, RZ, PT ;  /* 0x000000ff0000720c */ /* 0x000fe20003f05270 */
[----:B0-----:R-:W-:-:S05]  /*0880*/  IMAD.IADD R2, R2, 0x1, R9 ;  /* 0x0000000102027824 */ /* 0x001fca00078e0209 */
[----:B------:R0:W-:Y:S02]  /*0890*/  STS [R3], R2 ;  /* 0x0000000203007388 */ /* 0x0001e40000000800 */
[----:B0-----:R-:W-:-:S05]  /*08a0*/  IMAD R3, R8, 0x4, R3 ;  /* 0x0000000408037824 */ /* 0x001fca00078e0203 */
[----:B------:R-:W-:Y:S05]  /*08b0*/  @P0 BRA `(.L_x_3444) ;  /* 0xfffffffc00e00947 */ /* 0x000fea000383ffff */
.L_x_3443:
[----:B------:R-:W-:Y:S05]  /*08c0*/  BSYNC.RECONVERGENT B0 ;  /* 0x0000000000007941 */ /* 0x000fea0003800200 */
.L_x_3442:
[----:B------:R-:W-:Y:S04]  /*08d0*/  BSSY.RECONVERGENT B0, `(.L_x_3445) ;  /* 0x000001d000007945 */ /* 0x000fe80003800200 */
[----:B------:R-:W-:Y:S05]  /*08e0*/  @!P1 BRA `(.L_x_3446) ;  /* 0x00000000006c9947 */ /* 0x000fea0003800000 */
[----:B------:R-:W0:Y:S01]  /*08f0*/  S2UR UR5, SR_CgaCtaId ;  /* 0x00000000000579c3 */ /* 0x000e220000008800 */
[----:B------:R-:W-:Y:S02]  /*0900*/  UMOV UR4, 0x400 ;  /* 0x0000040000047882 */ /* 0x000fe40000000000 */
[----:B0-----:R-:W-:-:S06]  /*0910*/  ULEA UR4, UR5, UR4, 0x18 ;  /* 0x0000000405047291 */ /* 0x001fcc000f8ec0ff */
[----:B------:R-:W-:-:S07]  /*0920*/  LEA R3, R7, UR4, 0x2 ;  /* 0x0000000407037c11 */ /* 0x000fce000f8e10ff */
.L_x_3447:
[----:B------:R-:W-:Y:S01]  /*0930*/  LDS R0, [R3] ;  /* 0x0000000003007984 */ /* 0x000fe20000000800 */
[----:B------:R-:W-:-:S03]  /*0940*/  IMAD R7, R8, 0x4, R7 ;  /* 0x0000000408077824 */ /* 0x000fc600078e0207 */
[----:B0-----:R-:W0:Y:S02]  /*0950*/  LDS R9, [R3+0x1000] ;  /* 0x0010000003097984 */ /* 0x001e240000000800 */
[----:B------:R-:W-:Y:S01]  /*0960*/  ISETP.GE.U32.AND P0, PT, R7, 0x400, PT ;  /* 0x000004000700780c */ /* 0x000fe20003f06070 */
[----:B0-----:R-:W-:Y:S01]  /*0970*/  IMAD.IADD R0, R0, 0x1, R9 ;  /* 0x0000000100007824 */ /* 0x001fe200078e0209 */
[----:B------:R-:W-:-:S04]  /*0980*/  LEA R9, R8, R3, 0x2 ;  /* 0x0000000308097211 */ /* 0x000fc800078e10ff */
[----:B------:R0:W-:Y:S04]  /*0990*/  STS [R3], R0 ;  /* 0x0000000003007388 */ /* 0x0001e80000000800 */
[----:B------:R-:W-:Y:S04]  /*09a0*/  LDS R2, [R9] ;  /* 0x0000000009027984 */ /* 0x000fe80000000800 */
[----:B------:R-:W1:Y:S01]  /*09b0*/  LDS R11, [R9+0x1000] ;  /* 0x00100000090b7984 */ /* 0x000e620000000800 */
[----:B0-----:R-:W-:Y:S02]  /*09c0*/  IMAD R3, R8, 0x10, R3 ;  /* 0x0000001008037824 */ /* 0x001fe400078e0203 */
[----:B-1----:R-:W-:-:S02]  /*09d0*/  IMAD.IADD R2, R2, 0x1, R11 ;  /* 0x0000000102027824 */ /* 0x002fc400078e020b */
[----:B------:R-:W-:-:S03]  /*09e0*/  IMAD R11, R8, 0x4, R9 ;  /* 0x00000004080b7824 */ /* 0x000fc600078e0209 */
[----:B------:R-:W-:Y:S01]  /*09f0*/  STS [R9], R2 ;  /* 0x0000000209007388 */ /* 0x000fe20000000800 */
[----:B------:R-:W-:-:S03]  /*0a00*/  IMAD R6, R8, 0x4, R11 ;  /* 0x0000000408067824 */ /* 0x000fc600078e020b */
[----:B------:R-:W-:Y:S04]  /*0a10*/  LDS R4, [R11] ;  /* 0x000000000b047984 */ /* 0x000fe80000000800 */
[----:B------:R-:W0:Y:S02]  /*0a20*/  LDS R13, [R11+0x1000] ;  /* 0x001000000b0d7984 */ /* 0x000e240000000800 */
[----:B0-----:R-:W-:-:S05]  /*0a30*/  IMAD.IADD R4, R4, 0x1, R13 ;  /* 0x0000000104047824 */ /* 0x001fca00078e020d */
[----:B------:R-:W-:Y:S04]  /*0a40*/  STS [R11], R4 ;  /* 0x000000040b007388 */ /* 0x000fe80000000800 */
[----:B------:R-:W-:Y:S04]  /*0a50*/  LDS R0, [R6] ;  /* 0x0000000006007984 */ /* 0x000fe80000000800 */
[----:B------:R-:W0:Y:S02]  /*0a60*/  LDS R13, [R6+0x1000] ;  /* 0x00100000060d7984 */ /* 0x000e240000000800 */
[----:B0-----:R-:W-:-:S05]  /*0a70*/  IADD3 R13, PT, PT, R0, R13, RZ ;  /* 0x0000000d000d7210 */ /* 0x001fca0007ffe0ff */
[----:B------:R0:W-:Y:S01]  /*0a80*/  STS [R6], R13 ;  /* 0x0000000d06007388 */ /* 0x0001e20000000800 */
[----:B------:R-:W-:Y:S05]  /*0a90*/  @!P0 BRA `(.L_x_3447) ;  /* 0xfffffffc00a48947 */ /* 0x000fea000383ffff */
.L_x_3446:
[----:B------:R-:W-:Y:S05]  /*0aa0*/  BSYNC.RECONVERGENT B0 ;  /* 0x0000000000007941 */ /* 0x000fea0003800200 */
.L_x_3445:
[----:B------:R-:W-:Y:S06]  /*0ab0*/  BAR.SYNC.DEFER_BLOCKING 0x0 ;  /* 0x0000000000007b1d */ /* 0x000fec0000010000 */
[----:B------:R-:W-:Y:S05]  /*0ac0*/  @P2 EXIT ;  /* 0x000000000000294d */ /* 0x000fea0003800000 */
[----:B------:R-:W1:Y:S01]  /*0ad0*/  S2R R0, SR_LANEID ;  /* 0x0000000000007919 */ /* 0x000e620000000000 */
[----:B------:R-:W2:Y:S01]  /*0ae0*/  S2UR UR5, SR_CgaCtaId ;  /* 0x00000000000579c3 */ /* 0x000ea20000008800 */
[----:B0-----:R-:W-:Y:S01]  /*0af0*/  LOP3.LUT R6, R5, 0x1f, RZ, 0xc0, !PT ;  /* 0x0000001f05067812 */ /* 0x001fe200078ec0ff */
[----:B------:R-:W-:Y:S01]  /*0b00*/  UMOV UR4, 0x400 ;  /* 0x0000040000047882 */ /* 0x000fe20000000000 */
[----:B------:R-:W-:Y:S01]  /*0b10*/  SHF.R.U32.HI R5, RZ, 0x5, R5 ;  /* 0x00000005ff057819 */ /* 0x000fe20000011605 */
[----:B------:R-:W0:Y:S01]  /*0b20*/  LDCU UR8, c[0x0][0x394] ;  /* 0x00007280ff0877ac */ /* 0x000e220008000800 */
[----:B------:R-:W3:Y:S01]  /*0b30*/  LDCU.64 UR10, c[0x0][0x388] ;  /* 0x00007100ff0a77ac */ /* 0x000ee20008000a00 */
[----:B--2---:R-:W-:Y:S01]  /*0b40*/  ULEA UR4, UR5, UR4, 0x18 ;  /* 0x0000000405047291 */ /* 0x004fe2000f8ec0ff */
[C---:B-1----:R-:W-:Y:S02]  /*0b50*/  ISETP.NE.AND P0, PT, R0.reuse, RZ, PT ;  /* 0x000000ff0000720c */ /* 0x042fe40003f05270 */
[----:B------:R-:W-:-:S02]  /*0b60*/  ISETP.GE.U32.AND P1, PT, R0, 0x2, PT ;  /* 0x000000020000780c */ /* 0x000fc40003f26070 */
[C---:B------:R-:W-:Y:S02]  /*0b70*/  ISETP.GE.U32.AND P2, PT, R0.reuse, 0x4, PT ;  /* 0x000000040000780c */ /* 0x040fe40003f46070 */
[C---:B------:R-:W-:Y:S02]  /*0b80*/  ISETP.GE.U32.AND P3, PT, R0.reuse, 0x8, PT ;  /* 0x000000080000780c */ /* 0x040fe40003f66070 */
[----:B0--3--:R-:W-:-:S13]  /*0b90*/  ISETP.GE.U32.AND P4, PT, R0, 0x10, PT ;  /* 0x000000100000780c */ /* 0x009fda0003f86070 */
.L_x_3450:
        /* <DEDUP_REMOVED lines=72> */
[----:B------:R-:W-:Y:S02]  /*1020*/  IADD3 R17, PT, PT, R17, R20, RZ ;  /* 0x0000001411117210 */ /* 0x000fe40007ffe0ff */
[----:B-----5:R-:W-:Y:S01]  /*1030*/  SEL R18, R18, RZ, P2 ;  /* 0x000000ff12127207 */ /* 0x020fe20001000000 */
[----:B------:R-:W4:Y:S01]  /*1040*/  SHFL.UP PT, R21, R14, 0x8, RZ ;  /* 0x050000000e157989 */ /* 0x000f2200000e00ff */
[----:B0-----:R-:W-:-:S03]  /*1050*/  SEL R12, R15, RZ, P2 ;  /* 0x000000ff0f0c7207 */ /* 0x001fc60001000000 */
[----:B------:R-:W0:Y:S01]  /*1060*/  SHFL.UP PT, R20, R17, 0x8, RZ ;  /* 0x0500000011147989 */ /* 0x000e2200000e00ff */
[----:B------:R-:W-:Y:S02]  /*1070*/  IMAD.IADD R7, R7, 0x1, R18 ;  /* 0x0000000107077824 */ /* 0x000fe400078e0212 */
[----:B------:R-:W-:-:S03]  /*1080*/  IMAD.IADD R9, R9, 0x1, R12 ;  /* 0x0000000109097824 */ /* 0x000fc600078e020c */
[----:B------:R-:W5:Y:S01]  /*1090*/  SHFL.UP PT, R18, R7, 0x8, RZ ;  /* 0x0500000007127989 */ /* 0x000f6200000e00ff */
[----:B-1----:R-:W-:-:S03]  /*10a0*/  SEL R11, R24, RZ, P3 ;  /* 0x000000ff180b7207 */ /* 0x002fc60001800000 */
[----:B------:R-:W1:Y:S01]  /*10b0*/  SHFL.UP PT, R15, R9, 0x8, RZ ;  /* 0x05000000090f7989 */ /* 0x000e6200000e00ff */
[----:B------:R-:W-:Y:S02]  /*10c0*/  IADD3 R16, PT, PT, R16, R11, RZ ;  /* 0x0000000b10107210 */ /* 0x000fe40007ffe0ff */
[----:B--2---:R-:W-:Y:S02]  /*10d0*/  SEL R19, R19, RZ, P2 ;  /* 0x000000ff13137207 */ /* 0x004fe40001000000 */
[----:B---3--:R-:W-:Y:S01]  /*10e0*/  SEL R23, R22, RZ, P3 ;  /* 0x000000ff16177207 */ /* 0x008fe20001800000 */
[----:B------:R-:W2:Y:S01]  /*10f0*/  SHFL.UP PT, R24, R16, 0x10, RZ ;  /* 0x0600000010187989 */ /* 0x000ea200000e00ff */
[----:B----4-:R-:W-:-:S03]  /*1100*/  SEL R21, R21, RZ, P3 ;  /* 0x000000ff15157207 */ /* 0x010fc60001800000 */
[----:B------:R-:W-:Y:S01]  /*1110*/  IMAD.IADD R23, R2, 0x1, R23 ;  /* 0x0000000102177824 */ /* 0x000fe200078e0217 */
[----:B0-----:R-:W-:Y:S01]  /*1120*/  SEL R20, R20, RZ, P3 ;  /* 0x000000ff14147207 */ /* 0x001fe20001800000 */
[----:B------:R-:W-:-:S03]  /*1130*/  IMAD.IADD R14, R14, 0x1, R21 ;  /* 0x000000010e0e7824 */ /* 0x000fc600078e0215 */
[----:B------:R-:W0:Y:S01]  /*1140*/  SHFL.UP PT, R2, R23, 0x10, RZ ;  /* 0x0600000017027989 */ /* 0x000e2200000e00ff */
[----:B------:R-:W-:Y:S01]  /*1150*/  IMAD.IADD R17, R17, 0x1, R20 ;  /* 0x0000000111117824 */ /* 0x000fe200078e0214 */
[----:B-----5:R-:W-:Y:S02]  /*1160*/  SEL R12, R18, RZ, P3 ;  /* 0x000000ff120c7207 */ /* 0x020fe40001800000 */
[----:B------:R-:W3:Y:S01]  /*1170*/  SHFL.UP PT, R20, R14, 0x10, RZ ;  /* 0x060000000e147989 */ /* 0x000ee200000e00ff */
[----:B------:R-:W-:Y:S01]  /*1180*/  IMAD.IADD R18, R10, 0x1, R19 ;  /* 0x000000010a127824 */ /* 0x000fe200078e0213 */
[----:B-1----:R-:W-:Y:S02]  /*1190*/  SEL R22, R15, RZ, P3 ;  /* 0x000000ff0f167207 */ /* 0x002fe40001800000 */
[----:B------:R-:W-:Y:S02]  /*11a0*/  IADD3 R10, PT, PT, R7, R12, RZ ;  /* 0x0000000c070a7210 */ /* 0x000fe40007ffe0ff */
[----:B------:R-:W1:Y:S01]  /*11b0*/  SHFL.UP PT, R21, R18, 0x8, RZ ;  /* 0x0500000012157989 */ /* 0x000e6200000e00ff */
[----:B------:R-:W-:-:S03]  /*11c0*/  IMAD.IADD R9, R9, 0x1, R22 ;  /* 0x0000000109097824 */ /* 0x000fc600078e0216 */
[----:B------:R-:W4:Y:S01]  /*11d0*/  SHFL.UP PT, R7, R17, 0x10, RZ ;  /* 0x0600000011077989 */ /* 0x000f2200000e00ff */
[----:B--2---:R-:W-:-:S03]  /*11e0*/  SEL R11, R24, RZ, P4 ;  /* 0x000000ff180b7207 */ /* 0x004fc60002000000 */
[----:B------:R-:W2:Y:S04]  /*11f0*/  SHFL.UP PT, R22, R10, 0x10, RZ ;  /* 0x060000000a167989 */ /* 0x000ea800000e00ff */
[----:B------:R-:W5:Y:S01]  /*1200*/  SHFL.UP PT, R19, R9, 0x10, RZ ;  /* 0x0600000009137989 */ /* 0x000f6200000e00ff */
[----:B0-----:R-:W-:Y:S02]  /*1210*/  SEL R2, R2, RZ, P4 ;  /* 0x000000ff02027207 */ /* 0x001fe40002000000 */
[----:B---3--:R-:W-:-:S03]  /*1220*/  SEL R15, R20, RZ, P4 ;  /* 0x000000ff140f7207 */ /* 0x008fc60002000000 */
[----:B------:R-:W-:Y:S02]  /*1230*/  IMAD.IADD R23, R23, 0x1, R2 ;  /* 0x0000000117177824 */ /* 0x000fe400078e0202 */
[----:B------:R-:W-:Y:S01]  /*1240*/  IMAD.IADD R20, R16, 0x1, R11 ;  /* 0x0000000110147824 */ /* 0x000fe200078e020b */
[----:B------:R-:W-:Y:S02]  /*1250*/  IADD3 R15, PT, PT, R14, R15, RZ ;  /* 0x0000000f0e0f7210 */ /* 0x000fe40007ffe0ff */
[----:B-1----:R-:W-:Y:S02]  /*1260*/  SEL R13, R21, RZ, P3 ;  /* 0x000000ff150d7207 */ /* 0x002fe40001800000 */
[----:B------:R-:W-:Y:S01]  /*1270*/  SHFL.IDX PT, R16, R20, 0x1f, 0x1f ;  /* 0x03e01f0014107f89 */ /* 0x000fe200000e0000 */
[----:B----4-:R-:W-:Y:S02]  /*1280*/  SEL R2, R7, RZ, P4 ;  /* 0x000000ff07027207 */ /* 0x010fe40002000000 */
[----:B------:R-:W-:Y:S01]  /*1290*/  IMAD.IADD R18, R18, 0x1, R13 ;  /* 0x0000000112127824 */ /* 0x000fe200078e020d */
[----:B------:R0:W1:Y:S01]  /*12a0*/  SHFL.IDX PT, R7, R23, 0x1f, 0x1f ;  /* 0x03e01f0017077f89 */ /* 0x00006200000e0000 */
[----:B--2---:R-:W-:Y:S01]  /*12b0*/  SEL R11, R22, RZ, P4 ;  /* 0x000000ff160b7207 */ /* 0x004fe20002000000 */
[----:B------:R-:W-:-:S02]  /*12c0*/  IMAD.IADD R21, R17, 0x1, R2 ;  /* 0x0000000111157824 */ /* 0x000fc400078e0202 */
[----:B------:R-:W2:Y:S01]  /*12d0*/  SHFL.IDX PT, R14, R15, 0x1f, 0x1f ;  /* 0x03e01f000f0e7f89 */ /* 0x000ea200000e0000 */
[----:B-----5:R-:W-:Y:S01]  /*12e0*/  SEL R2, R19, RZ, P4 ;  /* 0x000000ff13027207 */ /* 0x020fe20002000000 */
[----:B------:R-:W-:Y:S02]  /*12f0*/  IMAD.IADD R22, R10, 0x1, R11 ;  /* 0x000000010a167824 */ /* 0x000fe400078e020b */
[----:B------:R-:W3:Y:S01]  /*1300*/  SHFL.IDX PT, R17, R21, 0x1f, 0x1f ;  /* 0x03e01f0015117f89 */ /* 0x000ee200000e0000 */
[----:B0-----:R-:W-:Y:S01]  /*1310*/  IMAD.IADD R23, R23, 0x1, -R0 ;  /* 0x0000000117177824 */ /* 0x001fe200078e0a00 */
[----:B------:R-:W-:Y:S02]  /*1320*/  IADD3 R25, PT, PT, R9, R2, RZ ;  /* 0x0000000209197210 */ /* 0x000fe40007ffe0ff */
[----:B------:R-:W0:Y:S01]  /*1330*/  SHFL.UP PT, R24, R18, 0x10, RZ ;  /* 0x0600000012187989 */ /* 0x000e2200000e00ff */
[----:B------:R-:W-:-:S03]  /*1340*/  IADD3 R2, P5, PT, R6, R3, RZ ;  /* 0x0000000306027210 */ /* 0x000fc60007fbe0ff */
[----:B------:R-:W4:Y:S01]  /*1350*/  SHFL.IDX PT, R10, R22, 0x1f, 0x1f ;  /* 0x03e01f00160a7f89 */ /* 0x000f2200000e0000 */
[----:B------:R-:W-:Y:S02]  /*1360*/  LEA.HI.X.SX32 R3, R3, RZ, 0x1, P5 ;  /* 0x000000ff03037211 */ /* 0x000fe400028f0eff */
[C---:B------:R-:W-:Y:S01]  /*1370*/  LEA R11, P5, R2.reuse, UR10, 0x2 ;  /* 0x0000000a020b7c11 */ /* 0x040fe2000f8a10ff */
[----:B------:R-:W5:Y:S03]  /*1380*/  SHFL.IDX PT, R9, R25, 0x1f, 0x1f ;  /* 0x03e01f0019097f89 */ /* 0x000f6600000e0000 */
[----:B------:R-:W-:Y:S01]  /*1390*/  LEA.HI.X R3, R2, UR11, R3, 0x2, P5 ;  /* 0x0000000b02037c11 */ /* 0x000fe2000a8f1403 */
[----:B-1----:R-:W-:Y:S01]  /*13a0*/  IMAD.IADD R19, R7, 0x1, R16 ;  /* 0x0000000107137824 */ /* 0x002fe200078e0210 */
[----:B------:R-:W-:Y:S01]  /*13b0*/  IADD3 R7, PT, PT, R20, R7, -R0 ;  /* 0x0000000714077210 */ /* 0x000fe20007ffe800 */
[----:B------:R-:W-:-:S02]  /*13c0*/  IMAD.MOV.U32 R2, RZ, RZ, R11 ;  /* 0x000000ffff027224 */ /* 0x000fc400078e000b */
[----:B--2---:R-:W-:Y:S01]  /*13d0*/  IMAD.IADD R14, R19, 0x1, R14 ;  /* 0x00000001130e7824 */ /* 0x004fe200078e020e */
[----:B------:R-:W-:Y:S02]  /*13e0*/  IADD3 R15, PT, PT, R15, R19, -R0 ;  /* 0x000000130f0f7210 */ /* 0x000fe40007ffe800 */
[----:B------:R-:W-:Y:S02]  /*13f0*/  REDG.E.ADD.STRONG.GPU desc[UR6][R2.64], R23 ;  /* 0x000000170200798e */ /* 0x000fe4000c12e106 */
[----:B---3--:R-:W-:Y:S02]  /*1400*/  IADD3 R17, PT, PT, R14, R17, RZ ;  /* 0x000000110e117210 */ /* 0x008fe40007ffe0ff */
[----:B0-----:R-:W-:Y:S01]  /*1410*/  SEL R11, R24, RZ, P4 ;  /* 0x000000ff180b7207 */ /* 0x001fe20002000000 */
[----:B------:R-:W-:Y:S02]  /*1420*/  REDG.E.ADD.STRONG.GPU desc[UR6][R2.64+0x80], R7 ;  /* 0x000080070200798e */ /* 0x000fe4000c12e106 */
[----:B----4-:R-:W-:-:S02]  /*1430*/  IMAD.IADD R16, R17, 0x1, R10 ;  /* 0x0000000111107824 */ /* 0x010fc400078e020a */
[----:B------:R-:W-:Y:S01]  /*1440*/  IMAD.IADD R18, R18, 0x1, R11 ;  /* 0x0000000112127824 */ /* 0x000fe200078e020b */
[--C-:B------:R-:W-:Y:S01]  /*1450*/  IADD3 R21, PT, PT, R21, R14, -R0.reuse ;  /* 0x0000000e15157210 */ /* 0x100fe20007ffe800 */
[----:B------:R-:W-:Y:S01]  /*1460*/  REDG.E.ADD.STRONG.GPU desc[UR6][R2.64+0x100], R15 ;  /* 0x0001000f0200798e */ /* 0x000fe2000c12e106 */
[----:B-----5:R-:W-:Y:S02]  /*1470*/  IADD3 R9, PT, PT, R16, R9, RZ ;  /* 0x0000000910097210 */ /* 0x020fe40007ffe0ff */
        /* <DEDUP_REMOVED lines=18> */
[----:B0-----:R-:W-:-:S04]  /*15a0*/  SEL R15, R15, RZ, P3 ;  /* 0x000000ff0f0f7207 */ /* 0x001fc80001800000 */
[----:B------:R-:W-:-:S05]  /*15b0*/  IADD3 R4, PT, PT, R14, R15, RZ ;  /* 0x0000000f0e047210 */ /* 0x000fca0007ffe0ff */
[----:B-1----:R0:W2:Y:S02]  /*15c0*/  SHFL.UP PT, R15, R4, 0x10, RZ ;  /* 0x06000000040f7989 */ /* 0x0020a400000e00ff */
.L_x_3499:
[----:B--2---:R-:W-:Y:S02]  /*15d0*/  SEL R15, R15, RZ, P4 ;  /* 0x000000ff0f0f7207 */ /* 0x004fe40002000000 */
[----:B------:R-:W-:-:S03]  /*15e0*/  IADD3 R18, PT, PT, -R0, R18, R9 ;  /* 0x0000001200127210 */ /* 0x000fc60007ffe109 */
[----:B------:R-:W-:Y:S01]  /*15f0*/  IMAD.IADD R15, R4, 0x1, R15 ;  /* 0x00000001040f7824 */ /* 0x000fe200078e020f */
[----:B------:R-:W-:-:S03]  /*1600*/  UMOV UR5, 0xffffffff ;  /* 0xffffffff00057882 */ /* 0x000fc60000000000 */
[----:B------:R-:W-:-:S05]  /*1610*/  IMAD.IADD R7, R15, 0x1, R18 ;  /* 0x000000010f077824 */ /* 0x000fca00078e0212 */
[----:B------:R1:W-:Y:S01]  /*1620*/  REDG.E.ADD.STRONG.GPU desc[UR6][R2.64+0x380], R7 ;  /* 0x000380070200798e */ /* 0x0003e2000c12e106 */
[----:B------:R-:W-:Y:S05]  /*1630*/  BRA.DIV UR5, `(.L_x_3449) ;  /* 0x0000001a05187947 */ /* 0x000fea000b800000 */
.L_x_3502:
[----:B------:R-:W-:-:S04]  /*1640*/  LEA.HI R5, R8, R5, RZ, 0x1b ;  /* 0x0000000508057211 */ /* 0x000fc800078fd8ff */
[----:B------:R-:W-:-:S13]  /*1650*/  ISETP.GE.U32.AND P5, PT, R5, 0x4, PT ;  /* 0x000000040500780c */ /* 0x000fda0003fa6070 */
[----:B------:R-:W-:Y:S05]  /*1660*/  @!P5 BRA `(.L_x_3450) ;  /* 0xfffffff4004cd947 */ /* 0x000fea000383ffff */
[----:B------:R-:W-:Y:S05]  /*1670*/  EXIT ;  /* 0x000000000000794d */ /* 0x000fea0003800000 */
.L_x_3448:
[----:B------:R-:W-:Y:S01]  /*1680*/  HFMA2 R12, -RZ, RZ, 0, 0 ;  /* 0x00000000ff0c7431 */ /* 0x000fe200000001ff */
[----:B------:R-:W-:Y:S01]  /*1690*/  BSSY B0, `(.L_x_3451) ;  /* 0x0000006000007945 */ /* 0x000fe20003800000 */
[----:B------:R-:W-:Y:S02]  /*16a0*/  IMAD.MOV.U32 R13, RZ, RZ, 0x1 ;  /* 0x00000001ff0d7424 */ /* 0x000fe400078e00ff */
[----:B------:R-:W-:-:S07]  /*16b0*/  IMAD.MOV.U32 R11, RZ, RZ, -0x1 ;  /* 0xffffffffff0b7424 */ /* 0x000fce00078e00ff */
[----:B012---:R-:W-:Y:S05]  /*16c0*/  WARPSYNC.COLLECTIVE R11, `(.L_x_3452) ;  /* 0x000000000b087348 */ /* 0x007fea0003c00000 */
[----:B--2---:R2:W3:Y:S02]  /*16d0*/  SHFL.UP P5, R15, R26, R13, R12 ;  /* 0x0400000d1a0f7389 */ /* 0x0044e400000a000c */
[----:B0123--:R-:W-:Y:S05]  /*16e0*/  ENDCOLLECTIVE ;  /* 0x000000000000791b */ /* 0x00ffea0003800000 */
.L_x_3452:
[----:B------:R-:W-:Y:S05]  /*16f0*/  BSYNC B0 ;  /* 0x0000000000007941 */ /* 0x000fea0003800000 */
.L_x_3451:
        /* <DEDUP_REMOVED lines=12> */
.L_x_3453:
        /* <DEDUP_REMOVED lines=8> */
.L_x_3454:
        /* <DEDUP_REMOVED lines=8> */
.L_x_3455:
        /* <DEDUP_REMOVED lines=8> */
.L_x_3456:
        /* <DEDUP_REMOVED lines=18> */
.L_x_3457:
[----:B------:R-:W-:Y:S05]  /*1a60*/  WARPSYNC.COLLECTIVE R11, `(.L_x_3458) ;  /* 0x000000000b087348 */ /* 0x000fea0003c00000 */
[----:B------:R0:W1:Y:S02]  /*1a70*/  SHFL.UP P5, R15, R26, R13, R12 ;  /* 0x0400000d1a0f7389 */ /* 0x00006400000a000c */
[----:B01----:R-:W-:Y:S05]  /*1a80*/  ENDCOLLECTIVE ;  /* 0x000000000000791b */ /* 0x003fea0003800000 */
.L_x_3458:
        /* <DEDUP_REMOVED lines=9> */
.L_x_3459:
        /* <DEDUP_REMOVED lines=8> */
.L_x_3460:
        /* <DEDUP_REMOVED lines=8> */
.L_x_3461:
        /* <DEDUP_REMOVED lines=8> */
.L_x_3462:
        /* <DEDUP_REMOVED lines=13> */
.L_x_3463:
[----:B------:R-:W-:Y:S05]  /*1d70*/  WARPSYNC.COLLECTIVE R11, `(.L_x_3464) ;  /* 0x000000000b087348 */ /* 0x000fea0003c00000 */
[----:B------:R0:W1:Y:S02]  /*1d80*/  SHFL.UP P5, R15, R26, R13, R12 ;  /* 0x0400000d1a0f7389 */ /* 0x00006400000a000c */
[----:B01----:R-:W-:Y:S05]  /*1d90*/  ENDCOLLECTIVE ;  /* 0x000000000000791b */ /* 0x003fea0003800000 */
.L_x_3464:
        /* <DEDUP_REMOVED lines=10> */
.L_x_3465:
        /* <DEDUP_REMOVED lines=9> */
.L_x_3466:
        /* <DEDUP_REMOVED lines=9> */
.L_x_3467:
        /* <DEDUP_REMOVED lines=8> */
.L_x_3468:
        /* <DEDUP_REMOVED lines=11> */
.L_x_3469:
[----:B------:R-:W-:Y:S05]  /*2090*/  WARPSYNC.COLLECTIVE R11, `(.L_x_3470) ;  /* 0x000000000b087348 */ /* 0x000fea0003c00000 */
[----:B------:R0:W1:Y:S02]  /*20a0*/  SHFL.UP P5, R15, R26, R13, R12 ;  /* 0x0400000d1a0f7389 */ /* 0x00006400000a000c */
[----:B01----:R-:W-:Y:S05]  /*20b0*/  ENDCOLLECTIVE ;  /* 0x000000000000791b */ /* 0x003fea0003800000 */
.L_x_3470:
        /* <DEDUP_REMOVED lines=10> */
.L_x_3471:
        /* <DEDUP_REMOVED lines=8> */
.L_x_3472:
        /* <DEDUP_REMOVED lines=8> */
.L_x_3473:
        /* <DEDUP_REMOVED lines=8> */
.L_x_3474:
        /* <DEDUP_REMOVED lines=11> */
.L_x_3475:
[----:B------:R-:W-:Y:S05]  /*2390*/  WARPSYNC.COLLECTIVE R11, `(.L_x_3476) ;  /* 0x000000000b087348 */ /* 0x000fea0003c00000 */
[----:B------:R0:W1:Y:S02]  /*23a0*/  SHFL.UP P5, R15, R26, R13, R12 ;  /* 0x0400000d1a0f7389 */ /* 0x00006400000a000c */
[----:B01----:R-:W-:Y:S05]  /*23b0*/  ENDCOLLECTIVE ;  /* 0x000000000000791b */ /* 0x003fea0003800000 */
.L_x_3476:
        /* <DEDUP_REMOVED lines=10> */
.L_x_3477:
        /* <DEDUP_REMOVED lines=8> */
.L_x_3478:
        /* <DEDUP_REMOVED lines=8> */
.L_x_3479:
        /* <DEDUP_REMOVED lines=8> */
.L_x_3480:
        /* <DEDUP_REMOVED lines=10> */
.L_x_3481:
[----:B------:R-:W-:Y:S05]  /*2680*/  WARPSYNC.COLLECTIVE R11, `(.L_x_3482) ;  /* 0x000000000b087348 */ /* 0x000fea0003c00000 */
[----:B------:R0:W1:Y:S02]  /*2690*/  SHFL.UP P5, R15, R26, R13, R12 ;  /* 0x0400000d1a0f7389 */ /* 0x00006400000a000c */
[----:B01----:R-:W-:Y:S05]  /*26a0*/  ENDCOLLECTIVE ;  /* 0x000000000000791b */ /* 0x003fea0003800000 */
.L_x_3482:
        /* <DEDUP_REMOVED lines=11> */
.L_x_3483:
[----:B------:R-:W-:Y:S01]  /*2760*/  IMAD.MOV.U32 R13, RZ, RZ, 0x4 ;  /* 0x00000004ff0d7424 */ /* 0x000fe200078e00ff */
[----:B------:R-:W-:-:S04]  /*2770*/  SEL R14, R15, RZ, P1 ;  /* 0x000000ff0f0e7207 */ /* 0x000fc80000800000 */
[----:B------:R-:W-:-:S05]  /*2780*/  IADD3 R9, PT, PT, R9, R14, RZ ;  /* 0x0000000e09097210 */ /* 0x000fca0007ffe0ff */
[----:B------:R-:W-:-:S07]  /*2790*/  IMAD.MOV.U32 R26, RZ, RZ, R9 ;  /* 0x000000ffff1a7224 */ /* 0x000fce00078e0009 */
[----:B------:R-:W-:Y:S05]  /*27a0*/  WARPSYNC.COLLECTIVE R11, `(.L_x_3484) ;  /* 0x000000000b087348 */ /* 0x000fea0003c00000 */
[----:B------:R0:W1:Y:S02]  /*27b0*/  SHFL.UP P5, R15, R26, R13, R12 ;  /* 0x0400000d1a0f7389 */ /* 0x00006400000a000c */
[----:B01----:R-:W-:Y:S05]  /*27c0*/  ENDCOLLECTIVE ;  /* 0x000000000000791b */ /* 0x003fea0003800000 */
.L_x_3484:
[----:B------:R-:W-:Y:S01]  /*27d0*/  IMAD.MOV.U32 R13, RZ, RZ, 0x8 ;  /* 0x00000008ff0d7424 */ /* 0x000fe200078e00ff */
[----:B------:R-:W-:-:S05]  /*27e0*/  SEL R14, R15, RZ, P2 ;  /* 0x000000ff0f0e7207 */ /* 0x000fca0001000000 */
[----:B------:R-:W-:-:S05]  /*27f0*/  IMAD.IADD R9, R9, 0x1, R14 ;  /* 0x0000000109097824 */ /* 0x000fca00078e020e */
[----:B------:R-:W-:-:S07]  /*2800*/  MOV R26, R9 ;  /* 0x00000009001a7202 */ /* 0x000fce0000000f00 */
[----:B------:R-:W-:Y:S05]  /*2810*/  WARPSYNC.COLLECTIVE R11, `(.L_x_3485) ;  /* 0x000000000b087348 */ /* 0x000fea0003c00000 */
[----:B------:R0:W1:Y:S02]  /*2820*/  SHFL.UP P5, R15, R26, R13, R12 ;  /* 0x0400000d1a0f7389 */ /* 0x00006400000a000c */
[----:B01----:R-:W-:Y:S05]  /*2830*/  ENDCOLLECTIVE ;  /* 0x000000000000791b */ /* 0x003fea0003800000 */
.L_x_3485:
[----:B------:R-:W-:Y:S01]  /*2840*/  HFMA2 R13, -RZ, RZ, 0, 9.5367431640625e-07 ;  /* 0x00000010ff0d7431 */ /* 0x000fe200000001ff */
[----:B------:R-:W-:-:S05]  /*2850*/  SEL R14, R15, RZ, P3 ;  /* 0x000000ff0f0e7207 */ /* 0x000fca0001800000 */
[----:B------:R-:W-:-:S04]  /*2860*/  IMAD.IADD R9, R9, 0x1, R14 ;  /* 0x0000000109097824 */ /* 0x000fc800078e020e */
[----:B------:R-:W-:-:S07]  /*2870*/  IMAD.MOV.U32 R26, RZ, RZ, R9 ;  /* 0x000000ffff1a7224 */ /* 0x000fce00078e0009 */
[----:B------:R-:W-:Y:S05]  /*2880*/  WARPSYNC.COLLECTIVE R11, `(.L_x_3486) ;  /* 0x000000000b087348 */ /* 0x000fea0003c00000 */
[----:B------:R0:W1:Y:S02]  /*2890*/  SHFL.UP P5, R15, R26, R13, R12 ;  /* 0x0400000d1a0f7389 */ /* 0x00006400000a000c */
[----:B01----:R-:W-:Y:S05]  /*28a0*/  ENDCOLLECTIVE ;  /* 0x000000000000791b */ /* 0x003fea0003800000 */
.L_x_3486:
        /* <DEDUP_REMOVED lines=11> */
.L_x_3487:
[----:B------:R-:W-:Y:S05]  /*2960*/  WARPSYNC.COLLECTIVE R11, `(.L_x_3488) ;  /* 0x000000000b087348 */ /* 0x000fea0003c00000 */
[----:B------:R0:W1:Y:S02]  /*2970*/  SHFL.UP P5, R15, R26, R13, R12 ;  /* 0x0400000d1a0f7389 */ /* 0x00006400000a000c */
[----:B01----:R-:W-:Y:S05]  /*2980*/  ENDCOLLECTIVE ;  /* 0x000000000000791b */ /* 0x003fea0003800000 */
.L_x_3488:
        /* <DEDUP_REMOVED lines=10> */
.L_x_3489:
        /* <DEDUP_REMOVED lines=8> */
.L_x_3490:
        /* <DEDUP_REMOVED lines=8> */
.L_x_3491:
        /* <DEDUP_REMOVED lines=8> */
.L_x_3492:
        /* <DEDUP_REMOVED lines=12> */
.L_x_3493:
[----:B------:R-:W-:Y:S05]  /*2c70*/  WARPSYNC.COLLECTIVE R11, `(.L_x_3494) ;  /* 0x000000000b087348 */ /* 0x000fea0003c00000 */
[----:B------:R0:W1:Y:S02]  /*2c80*/  SHFL.UP P5, R15, R26, R13, R12 ;  /* 0x0400000d1a0f7389 */ /* 0x00006400000a000c */
[----:B01----:R-:W-:Y:S05]  /*2c90*/  ENDCOLLECTIVE ;  /* 0x000000000000791b */ /* 0x003fea0003800000 */
.L_x_3494:
        /* <DEDUP_REMOVED lines=9> */
.L_x_3495:
        /* <DEDUP_REMOVED lines=8> */
.L_x_3496:
[----:B------:R-:W-:Y:S01]  /*2db0*/  IMAD.MOV.U32 R13, RZ, RZ, 0x8 ;  /* 0x00000008ff0d7424 */ /* 0x000fe200078e00ff */
[----:B------:R-:W-:-:S04]  /*2dc0*/  SEL R15, R15, RZ, P2 ;  /* 0x000000ff0f0f7207 */ /* 0x000fc80001000000 */
[----:B------:R-:W-:-:S05]  /*2dd0*/  IADD3 R14, PT, PT, R10, R15, RZ ;  /* 0x0000000f0a0e7210 */ /* 0x000fca0007ffe0ff */
[----:B------:R-:W-:-:S07]  /*2de0*/  IMAD.MOV.U32 R26, RZ, RZ, R14 ;  /* 0x000000ffff1a7224 */ /* 0x000fce00078e000e */
[----:B------:R-:W-:Y:S05]  /*2df0*/  WARPSYNC.COLLECTIVE R11, `(.L_x_3497) ;  /* 0x000000000b087348 */ /* 0x000fea0003c00000 */
[----:B------:R0:W1:Y:S02]  /*2e00*/  SHFL.UP P5, R15, R26, R13, R12 ;  /* 0x0400000d1a0f7389 */ /* 0x00006400000a000c */
[----:B01----:R-:W-:Y:S05]  /*2e10*/  ENDCOLLECTIVE ;  /* 0x000000000000791b */ /* 0x003fea0003800000 */
.L_x_3497:
[----:B------:R-:W-:Y:S01]  /*2e20*/  IMAD.MOV.U32 R13, RZ, RZ, 0x10 ;  /* 0x00000010ff0d7424 */ /* 0x000fe200078e00ff */
[----:B------:R-:W-:-:S05]  /*2e30*/  SEL R15, R15, RZ, P3 ;  /* 0x000000ff0f0f7207 */ /* 0x000fca0001800000 */
[----:B------:R-:W-:-:S05]  /*2e40*/  IMAD.IADD R4, R14, 0x1, R15 ;  /* 0x000000010e047824 */ /* 0x000fca00078e020f */
[----:B------:R-:W-:-:S07]  /*2e50*/  MOV R26, R4 ;  /* 0x00000004001a7202 */ /* 0x000fce0000000f00 */
[----:B------:R-:W-:Y:S05]  /*2e60*/  WARPSYNC.COLLECTIVE R11, `(.L_x_3498) ;  /* 0x000000000b087348 */ /* 0x000fea0003c00000 */
[----:B------:R0:W1:Y:S02]  /*2e70*/  SHFL.UP P5, R15, R26, R13, R12 ;  /* 0x0400000d1a0f7389 */ /* 0x00006400000a000c */
[----:B01----:R-:W-:Y:S05]  /*2e80*/  ENDCOLLECTIVE ;  /* 0x000000000000791b */ /* 0x003fea0003800000 */
.L_x_3498:
[----:B------:R-:W-:Y:S05]  /*2e90*/  BRA `(.L_x_3499) ;  /* 0xffffffe400cc7947 */ /* 0x000fea000383ffff */
.L_x_3449:
        /* <DEDUP_REMOVED lines=8> */
.L_x_3501:
[----:B------:R-:W-:Y:S05]  /*2f20*/  BSYNC B0 ;  /* 0x0000000000007941 */ /* 0x000fea0003800000 */
.L_x_3500:
[----:B------:R-:W-:Y:S05]  /*2f30*/  BRA `(.L_x_3502) ;  /* 0xffffffe400c07947 */ /* 0x000fea000383ffff */
        .weak           $__internal_11_$__cuda_sm20_div_u16
        .type           $__internal_11_$__cuda_sm20_div_u16,@function
        .size           $__internal_11_$__cuda_sm20_div_u16,(.L_x_3580 - $__internal_11_$__cuda_sm20_div_u16)
$__internal_11_$__cuda_sm20_div_u16:
        /* <DEDUP_REMOVED lines=18> */
[----:B------:R-:W-:Y:S06]  /*3060*/  RET.REL.NODEC R2 `(_Z25compute_histograms_sharedIjLi4ELi8ELi2EEvPKT_Pjii) ;  /* 0xffffffcc02e47950 */ /* 0x000fec0003c3ffff */
.L_x_3503:
        /* <DEDUP_REMOVED lines=9> */
.L_x_3580:


//--------------------- .text._Z25compute_histograms_sharedIjLi4ELi8ELi1EEvPKT_Pjii --------------------------
	.section	.text._Z25compute_histograms_sharedIjLi4ELi8ELi1EEvPKT_Pjii,"ax",@progbits
	.align	128
        .global         _Z25compute_histograms_sharedIjLi4ELi8ELi1EEvPKT_Pjii
        .type           _Z25compute_histograms_sharedIjLi4ELi8ELi1EEvPKT_Pjii,@function
        .size           _Z25compute_histograms_sharedIjLi4ELi8ELi1EEvPKT_Pjii,(.L_x_3581 - _Z25compute_histograms_sharedIjLi4ELi8ELi1EEvPKT_Pjii)
        .other          _Z25compute_histograms_sharedIjLi4ELi8ELi1EEvPKT_Pjii,@"STO_CUDA_ENTRY STV_DEFAULT"
_Z25compute_histograms_sharedIjLi4ELi8ELi1EEvPKT_Pjii:
.text._Z25compute_histograms_sharedIjLi4ELi8ELi1EEvPKT_Pjii:
[----:B------:R-:W-:Y:S08]  /*0000*/  LDC R1, c[0x0][0x37c] ;  /* 0x0000df00ff017b82 */ /* 0x000ff00000000800 */
[----:B------:R-:W0:Y:S01]  /*0010*/  LDC R8, c[0x0][0x360] ;  /* 0x0000d800ff087b82 */ /* 0x000e220000000800 */
[----:B------:R-:W1:Y:S01]  /*0020*/  S2R R5, SR_TID.X ;  /* 0x0000000000057919 */ /* 0x000e620000002100 */
[----:B------:R-:W-:Y:S01]  /*0030*/  BSSY.RECONVERGENT B0, `(.L_x_3504) ;  /* 0x000002b000007945 */ /* 0x000fe20003800200 */
[----:B0-----:R-:W0:Y:S01]  /*0040*/  I2F.U32.RP R6, R8 ;  /* 0x0000000800067306 */ /* 0x001e220000209000 */
[C---:B------:R-:W-:Y:S01]  /*0050*/  ISETP.NE.U32.AND P2, PT, R8.reuse, RZ, PT ;  /* 0x000000ff0800720c */ /* 0x040fe20003f45070 */
[----:B-1----:R-:W-:-:S05]  /*0060*/  IMAD.IADD R0, R8, 0x1, R5 ;  /* 0x0000000108007824 */ /* 0x002fca00078e0205 */
[C---:B------:R-:W-:Y:S01]  /*0070*/  ISETP.GE.U32.AND P0, PT, R0.reuse, 0x400, PT ;  /* 0x000004000000780c */ /* 0x040fe20003f06070 */
[----:B0-----:R-:W0:Y:S01]  /*0080*/  MUFU.RCP R6, R6 ;  /* 0x0000000600067308 */ /* 0x001e220000001000 */
[----:B------:R-:W-:Y:S02]  /*0090*/  VIMNMX.U32 R7, PT, PT, R0, 0x400, !PT ;  /* 0x0000040000077848 */ /* 0x000fe40007fe0000 */
[----:B------:R-:W-:-:S04]  /*00a0*/  SEL R4, RZ, 0x1, P0 ;  /* 0x00000001ff047807 */ /* 0x000fc80000000000 */
[----:B------:R-:W-:Y:S01]  /*00b0*/  IADD3 R7, PT, PT, R7, -R0, -R4 ;  /* 0x8000000007077210 */ /* 0x000fe20007ffe804 */
[----:B0-----:R-:W-:-:S04]  /*00c0*/  VIADD R2, R6, 0xffffffe ;  /* 0x0ffffffe06027836 */ /* 0x001fc80000000000 */
[----:B------:R0:W1:Y:S02]  /*00d0*/  F2I.FTZ.U32.TRUNC.NTZ R3, R2 ;  /* 0x0000000200037305 */ /* 0x000064000021f000 */
[----:B0-----:R-:W-:Y:S02]  /*00e0*/  IMAD.MOV.U32 R2, RZ, RZ, RZ ;  /* 0x000000ffff027224 */ /* 0x001fe400078e00ff */
[----:B-1----:R-:W-:-:S04]  /*00f0*/  IMAD.MOV R9, RZ, RZ, -R3 ;  /* 0x000000ffff097224 */ /* 0x002fc800078e0a03 */
[----:B------:R-:W-:-:S04]  /*0100*/  IMAD R9, R9, R8, RZ ;  /* 0x0000000809097224 */ /* 0x000fc800078e02ff */
[----:B------:R-:W-:-:S06]  /*0110*/  IMAD.HI.U32 R6, R3, R9, R2 ;  /* 0x0000000903067227 */ /* 0x000fcc00078e0002 */
[----:B------:R-:W-:-:S05]  /*0120*/  IMAD.HI.U32 R3, R6, R7, RZ ;  /* 0x0000000706037227 */ /* 0x000fca00078e00ff */
[----:B------:R-:W-:-:S05]  /*0130*/  IADD3 R0, PT, PT, -R3, RZ, RZ ;  /* 0x000000ff03007210 */ /* 0x000fca0007ffe1ff */
[----:B------:R-:W-:-:S05]  /*0140*/  IMAD R7, R8, R0, R7 ;  /* 0x0000000008077224 */ /* 0x000fca00078e0207 */
[----:B------:R-:W-:-:S13]  /*0150*/  ISETP.GE.U32.AND P0, PT, R7, R8, PT ;  /* 0x000000080700720c */ /* 0x000fda0003f06070 */
[----:B------:R-:W-:Y:S02]  /*0160*/  @P0 IMAD.IADD R7, R7, 0x1, -R8 ;  /* 0x0000000107070824 */ /* 0x000fe400078e0a08 */
[----:B------:R-:W-:-:S03]  /*0170*/  @P0 VIADD R3, R3, 0x1 ;  /* 0x0000000103030836 */ /* 0x000fc60000000000 */
[----:B------:R-:W-:Y:S02]  /*0180*/  ISETP.GE.U32.AND P1, PT, R7, R8, PT ;  /* 0x000000080700720c */ /* 0x000fe40003f26070 */
[----:B------:R-:W-:-:S11]  /*0190*/  MOV R7, R5 ;  /* 0x0000000500077202 */ /* 0x000fd60000000f00 */
[----:B------:R-:W-:Y:S01]  /*01a0*/  @P1 VIADD R3, R3, 0x1 ;  /* 0x0000000103031836 */ /* 0x000fe20000000000 */
[----:B------:R-:W-:-:S05]  /*01b0*/  @!P2 LOP3.LUT R3, RZ, R8, RZ, 0x33, !PT ;  /* 0x00000008ff03a212 */ /* 0x000fca00078e33ff */
        /* <DEDUP_REMOVED lines=9> */
[----:B------:R-:W-:Y:S02]  /*0250*/  IMAD R7, R3, R8, R5 ;  /* 0x0000000803077224 */ /* 0x000fe400078e0205 */
[----:B------:R-:W-:Y:S01]  /*0260*/  IMAD.MOV R0, RZ, RZ, -R3 ;  /* 0x000000ffff007224 */ /* 0x000fe200078e0a03 */
[----:B0-----:R-:W-:-:S06]  /*0270*/  ULEA UR4, UR5, UR4, 0x18 ;  /* 0x0000000405047291 */ /* 0x001fcc000f8ec0ff */
[----:B------:R-:W-:-:S07]  /*0280*/  LEA R3, R5, UR4, 0x2 ;  /* 0x0000000405037c11 */ /* 0x000fce000f8e10ff */
.L_x_3506:
[----:B------:R-:W-:Y:S01]  /*0290*/  VIADD R0, R0, 0x1 ;  /* 0x0000000100007836 */ /* 0x000fe20000000000 */
[----:B------:R0:W-:Y:S04]  /*02a0*/  STS [R3], RZ ;  /* 0x000000ff03007388 */ /* 0x0001e80000000800 */
[----:B------:R-:W-:Y:S01]  /*02b0*/  ISETP.NE.AND P0, PT, R0, RZ, PT ;  /* 0x000000ff0000720c */ /* 0x000fe20003f05270 */
[----:B0-----:R-:W-:-:S12]  /*02c0*/  IMAD R3, R8, 0x4, R3 ;  /* 0x0000000408037824 */ /* 0x001fd800078e0203 */
[----:B------:R-:W-:Y:S05]  /*02d0*/  @P0 BRA `(.L_x_3506) ;  /* 0xfffffffc00ec0947 */ /* 0x000fea000383ffff */
.L_x_3505:
[----:B------:R-:W-:Y:S05]  /*02e0*/  BSYNC.RECONVERGENT B0 ;  /* 0x0000000000007941 */ /* 0x000fea0003800200 */
.L_x_3504:
[----:B------:R-:W-:Y:S04]  /*02f0*/  BSSY.RECONVERGENT B0, `(.L_x_3507) ;  /* 0x0000011000007945 */ /* 0x000fe80003800200 */
[----:B------:R-:W-:Y:S05]  /*0300*/  @!P1 BRA `(.L_x_3508) ;  /* 0x00000000003c9947 */ /* 0x000fea0003800000 */
[----:B------:R-:W0:Y:S01]  /*0310*/  S2UR UR5, SR_CgaCtaId ;  /* 0x00000000000579c3 */ /* 0x000e220000008800 */
[----:B------:R-:W-:Y:S02]  /*0320*/  UMOV UR4, 0x400 ;  /* 0x0000040000047882 */ /* 0x000fe40000000000 */
[----:B0-----:R-:W-:-:S06]  /*0330*/  ULEA UR4, UR5, UR4, 0x18 ;  /* 0x0000000405047291 */ /* 0x001fcc000f8ec0ff */
[----:B------:R-:W-:-:S07]  /*0340*/  LEA R3, R7, UR4, 0x2 ;  /* 0x0000000407037c11 */ /* 0x000fce000f8e10ff */
.L_x_3509:
        /* <DEDUP_REMOVED lines=11> */
.L_x_3508:
[----:B------:R-:W-:Y:S05]  /*0400*/  BSYNC.RECONVERGENT B0 ;  /* 0x0000000000007941 */ /* 0x000fea0003800200 */
.L_x_3507:
        /* <DEDUP_REMOVED lines=11> */
[C---:B------:R-:W-:Y:S02]  /*04c0*/  LOP3.LUT R3, R8.reuse, 0xffff, RZ, 0xc0, !PT ;  /* 0x0000ffff08037812 */ /* 0x040fe400078ec0ff */
[----:B------:R-:W-:Y:S01]  /*04d0*/  MOV R10, 0x500 ;  /* 0x00000500000a7802 */ /* 0x000fe20000000f00 */
[----:B0-----:R-:W-:-:S07]  /*04e0*/  IMAD R0, R8, UR4, RZ ;  /* 0x0000000408007c24 */ /* 0x001fce000f8e02ff */
[----:B------:R-:W-:Y:S05]  /*04f0*/  CALL.REL.NOINC `($__internal_12_$__cuda_sm20_div_u16) ;  /* 0x00000024009c7944 */ /* 0x000fea0003c00000 */
[----:B------:R-:W0:Y:S01]  /*0500*/  S2UR UR5, SR_CgaCtaId ;  /* 0x00000000000579c3 */ /* 0x000e220000008800 */
[----:B------:R-:W-:Y:S01]  /*0510*/  UMOV UR4, 0x400 ;  /* 0x0000040000047882 */ /* 0x000fe20000000000 */
[----:B------:R-:W-:-:S06]  /*0520*/  LOP3.LUT R4, R6, 0xffff, RZ, 0xc0, !PT ;  /* 0x0000ffff06047812 */ /* 0x000fcc00078ec0ff */
[----:B------:R-:W1:Y:S01]  /*0530*/  LDC.64 R2, c[0x0][0x380] ;  /* 0x0000e000ff027b82 */ /* 0x000e620000000a00 */
[----:B0-----:R-:W-:-:S06]  /*0540*/  ULEA UR4, UR5, UR4, 0x18 ;  /* 0x0000000405047291 */ /* 0x001fcc000f8ec0ff */
[----:B------:R-:W-:-:S07]  /*0550*/  LEA R13, R4, UR4, 0xc ;  /* 0x00000004040d7c11 */ /* 0x000fce000f8e60ff */
.L_x_3512:
[----:B-1----:R-:W-:-:S06]  /*0560*/  IMAD.WIDE R10, R7, 0x4, R2 ;  /* 0x00000004070a7825 */ /* 0x002fcc00078e0202 */
[----:B------:R-:W2:Y:S01]  /*0570*/  LDG.E.CONSTANT R10, desc[UR6][R10.64] ;  /* 0x000000060a0a7981 */ /* 0x000ea2000c1e9900 */
[----:B------:R-:W-:-:S05]  /*0580*/  IMAD.IADD R7, R0, 0x1, R7 ;  /* 0x0000000100077824 */ /* 0x000fca00078e0207 */
[----:B------:R-:W-:Y:S02]  /*0590*/  ISETP.GE.AND P0, PT, R7, UR8, PT ;  /* 0x0000000807007c0c */ /* 0x000fe4000bf06270 */
[----:B0-2---:R-:W-:Y:S02]  /*05a0*/  SHF.L.U32 R4, R10, 0x2, RZ ;  /* 0x000000020a047819 */ /* 0x005fe400000006ff */
[--C-:B------:R-:W-:Y:S02]  /*05b0*/  SHF.R.U32.HI R6, RZ, 0x6, R10.reuse ;  /* 0x00000006ff067819 */ /* 0x100fe4000001160a */
[--C-:B------:R-:W-:Y:S02]  /*05c0*/  SHF.R.U32.HI R9, RZ, 0xe, R10.reuse ;  /* 0x0000000eff097819 */ /* 0x100fe4000001160a */
[----:B------:R-:W-:Y:S02]  /*05d0*/  SHF.R.U32.HI R12, RZ, 0x16, R10 ;  /* 0x00000016ff0c7819 */ /* 0x000fe4000001160a */
[----:B------:R-:W-:-:S02]  /*05e0*/  LOP3.LUT R4, R4, 0x3fc, RZ, 0xc0, !PT ;  /* 0x000003fc04047812 */ /* 0x000fc400078ec0ff */
[----:B------:R-:W-:Y:S02]  /*05f0*/  LOP3.LUT R6, R6, 0x3fc, RZ, 0xc0, !PT ;  /* 0x000003fc06067812 */ /* 0x000fe400078ec0ff */
[----:B------:R-:W-:Y:S01]  /*0600*/  LOP3.LUT R9, R9, 0x3fc, RZ, 0xc0, !PT ;  /* 0x000003fc09097812 */ /* 0x000fe200078ec0ff */
[C---:B------:R-:W-:Y:S01]  /*0610*/  IMAD.IADD R4, R13.reuse, 0x1, R4 ;  /* 0x000000010d047824 */ /* 0x040fe200078e0204 */
[----:B------:R-:W-:Y:S01]  /*0620*/  LOP3.LUT R12, R12, 0x3fc, RZ, 0xc0, !PT ;  /* 0x000003fc0c0c7812 */ /* 0x000fe200078ec0ff */
[C---:B------:R-:W-:Y:S02]  /*0630*/  IMAD.IADD R6, R13.reuse, 0x1, R6 ;  /* 0x000000010d067824 */ /* 0x040fe400078e0206 */
[C---:B------:R-:W-:Y:S01]  /*0640*/  IMAD.IADD R9, R13.reuse, 0x1, R9 ;  /* 0x000000010d097824 */ /* 0x040fe200078e0209 */
[----:B------:R-:W-:Y:S01]  /*0650*/  IADD3 R12, PT, PT, R13, R12, RZ ;  /* 0x0000000c0d0c7210 */ /* 0x000fe20007ffe0ff */
[----:B------:R0:W-:Y:S04]  /*0660*/  ATOMS.POPC.INC.32 RZ, [R4+URZ] ;  /* 0x0000000004ff7f8c */ /* 0x0001e8000d8000ff */
[----:B------:R0:W-:Y:S04]  /*0670*/  ATOMS.POPC.INC.32 RZ, [R6+URZ+0x400] ;  /* 0x0004000006ff7f8c */ /* 0x0001e8000d8000ff */
[----:B------:R0:W-:Y:S04]  /*0680*/  ATOMS.POPC.INC.32 RZ, [R9+URZ+0x800] ;  /* 0x0008000009ff7f8c */ /* 0x0001e8000d8000ff */
[----:B------:R0:W-:Y:S01]  /*0690*/  ATOMS.POPC.INC.32 RZ, [R12+URZ+0xc00] ;  /* 0x000c00000cff7f8c */ /* 0x0001e2000d8000ff */
[----:B------:R-:W-:Y:S05]  /*06a0*/  @!P0 BRA `(.L_x_3512) ;  /* 0xfffffffc00ac8947 */ /* 0x000fea000383ffff */
.L_x_3511:
[----:B------:R-:W-:Y:S05]  /*06b0*/  BSYNC.RECONVERGENT B0 ;  /* 0x0000000000007941 */ /* 0x000fea0003800200 */
.L_x_3510:
[----:B------:R-:W-:Y:S08]  /*06c0*/  BAR.SYNC.DEFER_BLOCKING 0x0 ;  /* 0x0000000000007b1d */ /* 0x000ff00000010000 */
[----:B------:R-:W-:Y:S01]  /*06d0*/  BAR.SYNC.DEFER_BLOCKING 0x0 ;  /* 0x0000000000007b1d */ /* 0x000fe20000010000 */
[----:B------:R-:W-:-:S13]  /*06e0*/  ISETP.GT.U32.AND P0, PT, R5, 0x7f, PT ;  /* 0x0000007f0500780c */ /* 0x000fda0003f04070 */
        /* <DEDUP_REMOVED lines=14> */
.L_x_3515:
        /* <DEDUP_REMOVED lines=35> */
[----:B------:R-:W-:-:S03]  /*0a00*/  IADD3 R9, PT, PT, R9, R12, RZ ;  /* 0x0000000c09097210 */ /* 0x000fc60007ffe0ff */
[----:B------:R-:W4:Y:S01]  /*0a10*/  SHFL.UP PT, R20, R17, 0x2, RZ ;  /* 0x0440000011147989 */ /* 0x000f2200000e00ff */
[----:B-1----:R-:W-:-:S03]  /*0a20*/  SEL R23, R23, RZ, P1 ;  /* 0x000000ff17177207 */ /* 0x002fc60000800000 */
[----:B------:R-:W1:Y:S02]  /*0a30*/  SHFL.UP PT, R21, R18, 0x2, RZ ;  /* 0x0440000012157989 */ /* 0x000e6400000e00ff */
[----:B------:R-:W-:Y:S02]  /*0a40*/  IMAD.IADD R2, R2, 0x1, R23 ;  /* 0x0000000102027824 */ /* 0x000fe400078e0217 */
[----:B------:R-:W5:Y:S01]  /*0a50*/  SHFL.UP PT, R15, R9, 0x2, RZ ;  /* 0x04400000090f7989 */ /* 0x000f6200000e00ff */
[----:B0-----:R-:W-:-:S05]  /*0a60*/  SEL R11, R22, RZ, P1 ;  /* 0x000000ff160b7207 */ /* 0x001fca0000800000 */
[----:B------:R-:W-:Y:S01]  /*0a70*/  IMAD.IADD R16, R16, 0x1, R11 ;  /* 0x0000000110107824 */ /* 0x000fe200078e020b */
[----:B--2---:R-:W-:Y:S02]  /*0a80*/  SEL R12, R19, RZ, P0 ;  /* 0x000000ff130c7207 */ /* 0x004fe40000000000 */
[----:B---3--:R-:W-:Y:S02]  /*0a90*/  SEL R11, R10, RZ, P1 ;  /* 0x000000ff0a0b7207 */ /* 0x008fe40000800000 */
[----:B------:R-:W0:Y:S01]  /*0aa0*/  SHFL.UP PT, R23, R16, 0x4, RZ ;  /* 0x0480000010177989 */ /* 0x000e2200000e00ff */
[----:B------:R-:W-:Y:S01]  /*0ab0*/  IMAD.IADD R10, R7, 0x1, R12 ;  /* 0x00000001070a7824 */ /* 0x000fe200078e020c */
[----:B----4-:R-:W-:Y:S01]  /*0ac0*/  SEL R20, R20, RZ, P1 ;  /* 0x000000ff14147207 */ /* 0x010fe20000800000 */
[----:B------:R-:W-:-:S03]  /*0ad0*/  IMAD.IADD R14, R14, 0x1, R11 ;  /* 0x000000010e0e7824 */ /* 0x000fc600078e020b */
[----:B------:R-:W2:Y:S01]  /*0ae0*/  SHFL.UP PT, R19, R10, 0x2, RZ ;  /* 0x044000000a137989 */ /* 0x000ea200000e00ff */
[----:B-1----:R-:W-:Y:S02]  /*0af0*/  SEL R13, R21, RZ, P1 ;  /* 0x000000ff150d7207 */ /* 0x002fe40000800000 */
[----:B------:R-:W-:Y:S01]  /*0b00*/  IADD3 R17, PT, PT, R17, R20, RZ ;  /* 0x0000001411117210 */ /* 0x000fe20007ffe0ff */
[----:B------:R-:W1:Y:S01]  /*0b10*/  SHFL.UP PT, R21, R2, 0x4, RZ ;  /* 0x0480000002157989 */ /* 0x000e6200000e00ff */
[----:B-----5:R-:W-:Y:S01]  /*0b20*/  SEL R12, R15, RZ, P1 ;  /* 0x000000ff0f0c7207 */ /* 0x020fe20000800000 */
[----:B------:R-:W-:Y:S02]  /*0b30*/  IMAD.IADD R7, R18, 0x1, R13 ;  /* 0x0000000112077824 */ /* 0x000fe400078e020d */
[----:B------:R-:W3:Y:S02]  /*0b40*/  SHFL.UP PT, R22, R14, 0x4, RZ ;  /* 0x048000000e167989 */ /* 0x000ee400000e00ff */
[----:B------:R-:W-:-:S02]  /*0b50*/  IMAD.IADD R9, R9, 0x1, R12 ;  /* 0x0000000109097824 */ /* 0x000fc400078e020c */
[----:B------:R-:W4:Y:S04]  /*0b60*/  SHFL.UP PT, R20, R17, 0x4, RZ ;  /* 0x0480000011147989 */ /* 0x000f2800000e00ff */
[----:B------:R-:W5:Y:S01]  /*0b70*/  SHFL.UP PT, R18, R7, 0x4, RZ ;  /* 0x0480000007127989 */ /* 0x000f6200000e00ff */
[----:B0-----:R-:W-:-:S03]  /*0b80*/  SEL R23, R23, RZ, P2 ;  /* 0x000000ff17177207 */ /* 0x001fc60001000000 */
[----:B------:R-:W0:Y:S02]  /*0b90*/  SHFL.UP PT, R15, R9, 0x4, RZ ;  /* 0x04800000090f7989 */ /* 0x000e2400000e00ff */
[----:B------:R-:W-:Y:S01]  /*0ba0*/  IMAD.IADD R16, R16, 0x1, R23 ;  /* 0x0000000110107824 */ /* 0x000fe200078e0217 */
[----:B--2---:R-:W-:Y:S02]  /*0bb0*/  SEL R19, R19, RZ, P1 ;  /* 0x000000ff13137207 */ /* 0x004fe40000800000 */
[----:B-1----:R-:W-:Y:S02]  /*0bc0*/  SEL R21, R21, RZ, P2 ;  /* 0x000000ff15157207 */ /* 0x002fe40001000000 */
[----:B------:R-:W1:Y:S01]  /*0bd0*/  SHFL.UP PT, R24, R16, 0x8, RZ ;  /* 0x0500000010187989 */ /* 0x000e6200000e00ff */
[----:B------:R-:W-:Y:S02]  /*0be0*/  IADD3 R10, PT, PT, R10, R19, RZ ;  /* 0x000000130a0a7210 */ /* 0x000fe40007ffe0ff */
[----:B---3--:R-:W-:-:S02]  /*0bf0*/  SEL R11, R22, RZ, P2 ;  /* 0x000000ff160b7207 */ /* 0x008fc40001000000 */
[----:B------:R-:W-:Y:S01]  /*0c00*/  IADD3 R2, PT, PT, R2, R21, RZ ;  /* 0x0000001502027210 */ /* 0x000fe20007ffe0ff */
[----:B------:R-:W2:Y:S01]  /*0c10*/  SHFL.UP PT, R19, R10, 0x4, RZ ;  /* 0x048000000a137989 */ /* 0x000ea200000e00ff */
[----:B----4-:R-:W-:Y:S01]  /*0c20*/  SEL R20, R20, RZ, P2 ;  /* 0x000000ff14147207 */ /* 0x010fe20001000000 */
[----:B------:R-:W-:Y:S02]  /*0c30*/  IMAD.IADD R14, R14, 0x1, R11 ;  /* 0x000000010e0e7824 */ /* 0x000fe400078e020b */
[----:B------:R-:W3:Y:S01]  /*0c40*/  SHFL.UP PT, R22, R2, 0x8, RZ ;  /* 0x0500000002167989 */ /* 0x000ee200000e00ff */
[----:B-----5:R-:W-:Y:S01]  /*0c50*/  SEL R18, R18, RZ, P2 ;  /* 0x000000ff12127207 */ /* 0x020fe20001000000 */
[----:B------:R-:W-:Y:S02]  /*0c60*/  IMAD.IADD R17, R17, 0x1, R20 ;  /* 0x0000000111117824 */ /* 0x000fe400078e0214 */
        /* <DEDUP_REMOVED lines=21> */
[----:B-1----:R-:W-:Y:S02]  /*0dc0*/  SEL R22, R15, RZ, P3 ;  /* 0x000000ff0f167207 */ /* 0x002fe40001800000 */
[----:B------:R-:W-:Y:S02]  /*0dd0*/  IADD3 R10, PT, PT, R7, R12, RZ ;  /* 0x0000000c070a7210 */ /* 0x000fe40007ffe0ff */
[----:B------:R-:W1:Y:S01]  /*0de0*/  SHFL.UP PT, R7, R17, 0x10, RZ ;  /* 0x0600000011077989 */ /* 0x000e6200000e00ff */
[----:B------:R-:W-:Y:S01]  /*0df0*/  IMAD.IADD R9, R9, 0x1, R22 ;  /* 0x0000000109097824 */ /* 0x000fe200078e0216 */
[----:B--2---:R-:W-:-:S02]  /*0e00*/  SEL R11, R24, RZ, P4 ;  /* 0x000000ff180b7207 */ /* 0x004fc40002000000 */
[----:B------:R-:W2:Y:S04]  /*0e10*/  SHFL.UP PT, R21, R18, 0x8, RZ ;  /* 0x0500000012157989 */ /* 0x000ea800000e00ff */
[----:B------:R-:W4:Y:S04]  /*0e20*/  SHFL.UP PT, R22, R10, 0x10, RZ ;  /* 0x060000000a167989 */ /* 0x000f2800000e00ff */
[----:B------:R-:W5:Y:S01]  /*0e30*/  SHFL.UP PT, R19, R9, 0x10, RZ ;  /* 0x0600000009137989 */ /* 0x000f6200000e00ff */
[----:B0-----:R-:W-:Y:S02]  /*0e40*/  SEL R2, R2, RZ, P4 ;  /* 0x000000ff02027207 */ /* 0x001fe40002000000 */
[----:B---3--:R-:W-:-:S03]  /*0e50*/  SEL R15, R20, RZ, P4 ;  /* 0x000000ff140f7207 */ /* 0x008fc60002000000 */
[----:B------:R-:W-:Y:S02]  /*0e60*/  IMAD.IADD R23, R23, 0x1, R2 ;  /* 0x0000000117177824 */ /* 0x000fe400078e0202 */
[----:B------:R-:W-:Y:S01]  /*0e70*/  IMAD.IADD R20, R16, 0x1, R11 ;  /* 0x0000000110147824 */ /* 0x000fe200078e020b */
[----:B------:R-:W-:Y:S02]  /*0e80*/  IADD3 R15, PT, PT, R14, R15, RZ ;  /* 0x0000000f0e0f7210 */ /* 0x000fe40007ffe0ff */
[----:B-1----:R-:W-:Y:S02]  /*0e90*/  SEL R2, R7, RZ, P4 ;  /* 0x000000ff07027207 */ /* 0x002fe40002000000 */
[----:B------:R0:W-:Y:S01]  /*0ea0*/  SHFL.IDX PT, R7, R23, 0x1f, 0x1f ;  /* 0x03e01f0017077f89 */ /* 0x0001e200000e0000 */
[----:B--2---:R-:W-:Y:S02]  /*0eb0*/  SEL R13, R21, RZ, P3 ;  /* 0x000000ff150d7207 */ /* 0x004fe40001800000 */
[----:B------:R-:W-:Y:S01]  /*0ec0*/  IMAD.IADD R21, R17, 0x1, R2 ;  /* 0x0000000111157824 */ /* 0x000fe200078e0202 */
[----:B------:R-:W1:Y:S01]  /*0ed0*/  SHFL.IDX PT, R16, R20, 0x1f, 0x1f ;  /* 0x03e01f0014107f89 */ /* 0x000e6200000e0000 */
[----:B----4-:R-:W-:Y:S01]  /*0ee0*/  SEL R11, R22, RZ, P4 ;  /* 0x000000ff160b7207 */ /* 0x010fe20002000000 */
        /* <DEDUP_REMOVED lines=20> */
[----:B0-----:R-:W-:Y:S02]  /*1030*/  IADD3 R17, PT, PT, R14, R17, RZ ;  /* 0x000000110e117210 */ /* 0x001fe40007ffe0ff */
[----:B---3--:R-:W-:Y:S01]  /*1040*/  SEL R11, R24, RZ, P4 ;  /* 0x000000ff180b7207 */ /* 0x008fe20002000000 */
        /* <DEDUP_REMOVED lines=27> */
.L_x_3564:
[----:B--2---:R-:W-:Y:S02]  /*1200*/  SEL R15, R15, RZ, P4 ;  /* 0x000000ff0f0f7207 */ /* 0x004fe40002000000 */
[----:B------:R-:W-:-:S03]  /*1210*/  IADD3 R18, PT, PT, -R0, R18, R9 ;  /* 0x0000001200127210 */ /* 0x000fc60007ffe109 */
[----:B------:R-:W-:Y:S01]  /*1220*/  IMAD.IADD R15, R4, 0x1, R15 ;  /* 0x00000001040f7824 */ /* 0x000fe200078e020f */
[----:B------:R-:W-:-:S03]  /*1230*/  UMOV UR5, 0xffffffff ;  /* 0xffffffff00057882 */ /* 0x000fc60000000000 */
[----:B------:R-:W-:-:S05]  /*1240*/  IMAD.IADD R7, R15, 0x1, R18 ;  /* 0x000000010f077824 */ /* 0x000fca00078e0212 */
[----:B------:R1:W-:Y:S01]  /*1250*/  REDG.E.ADD.STRONG.GPU desc[UR6][R2.64+0x380], R7 ;  /* 0x000380070200798e */ /* 0x0003e2000c12e106 */
[----:B------:R-:W-:Y:S05]  /*1260*/  BRA.DIV UR5, `(.L_x_3514) ;  /* 0x0000001a05187947 */ /* 0x000fea000b800000 */
.L_x_3567:
[----:B------:R-:W-:-:S04]  /*1270*/  LEA.HI R5, R8, R5, RZ, 0x1b ;  /* 0x0000000508057211 */ /* 0x000fc800078fd8ff */
[----:B------:R-:W-:-:S13]  /*1280*/  ISETP.GE.U32.AND P5, PT, R5, 0x4, PT ;  /* 0x000000040500780c */ /* 0x000fda0003fa6070 */
[----:B------:R-:W-:Y:S05]  /*1290*/  @!P5 BRA `(.L_x_3515) ;  /* 0xfffffff4004cd947 */ /* 0x000fea000383ffff */
[----:B------:R-:W-:Y:S05]  /*12a0*/  EXIT ;  /* 0x000000000000794d */ /* 0x000fea0003800000 */
.L_x_3513:
[----:B------:R-:W-:Y:S01]  /*12b0*/  HFMA2 R12, -RZ, RZ, 0, 0 ;  /* 0x00000000ff0c7431 */ /* 0x000fe200000001ff */
[----:B------:R-:W-:Y:S01]  /*12c0*/  BSSY B0, `(.L_x_3516) ;  /* 0x0000006000007945 */ /* 0x000fe20003800000 */
[----:B------:R-:W-:Y:S02]  /*12d0*/  IMAD.MOV.U32 R13, RZ, RZ, 0x1 ;  /* 0x00000001ff0d7424 */ /* 0x000fe400078e00ff */
[----:B------:R-:W-:-:S07]  /*12e0*/  IMAD.MOV.U32 R11, RZ, RZ, -0x1 ;  /* 0xffffffffff0b7424 */ /* 0x000fce00078e00ff */
[----:B012---:R-:W-:Y:S05]  /*12f0*/  WARPSYNC.COLLECTIVE R11, `(.L_x_3517) ;  /* 0x000000000b087348 */ /* 0x007fea0003c00000 */
[----:B--2---:R2:W3:Y:S02]  /*1300*/  SHFL.UP P5, R15, R26, R13, R12 ;  /* 0x0400000d1a0f7389 */ /* 0x0044e400000a000c */
[----:B0123--:R-:W-:Y:S05]  /*1310*/  ENDCOLLECTIVE ;  /* 0x000000000000791b */ /* 0x00ffea0003800000 */
.L_x_3517:
[----:B------:R-:W-:Y:S05]  /*1320*/  BSYNC B0 ;  /* 0x0000000000007941 */ /* 0x000fea0003800000 */
.L_x_3516:
        /* <DEDUP_REMOVED lines=12> */
.L_x_3518:
        /* <DEDUP_REMOVED lines=8> */
.L_x_3519:
        /* <DEDUP_REMOVED lines=8> */
.L_x_3520:
        /* <DEDUP_REMOVED lines=8> */
.L_x_3521:
        /* <DEDUP_REMOVED lines=18> */
.L_x_3522:
[----:B------:R-:W-:Y:S05]  /*1690*/  WARPSYNC.COLLECTIVE R11, `(.L_x_3523) ;  /* 0x000000000b087348 */ /* 0x000fea0003c00000 */
[----:B------:R0:W1:Y:S02]  /*16a0*/  SHFL.UP P5, R15, R26, R13, R12 ;  /* 0x0400000d1a0f7389 */ /* 0x00006400000a000c */
[----:B01----:R-:W-:Y:S05]  /*16b0*/  ENDCOLLECTIVE ;  /* 0x000000000000791b */ /* 0x003fea0003800000 */
.L_x_3523:
        /* <DEDUP_REMOVED lines=9> */
.L_x_3524:
        /* <DEDUP_REMOVED lines=8> */
.L_x_3525:
        /* <DEDUP_REMOVED lines=8> */
.L_x_3526:
        /* <DEDUP_REMOVED lines=8> */
.L_x_3527:
        /* <DEDUP_REMOVED lines=13> */
.L_x_3528:
[----:B------:R-:W-:Y:S05]  /*19a0*/  WARPSYNC.COLLECTIVE R11, `(.L_x_3529) ;  /* 0x000000000b087348 */ /* 0x000fea0003c00000 */
[----:B------:R0:W1:Y:S02]  /*19b0*/  SHFL.UP P5, R15, R26, R13, R12 ;  /* 0x0400000d1a0f7389 */ /* 0x00006400000a000c */
[----:B01----:R-:W-:Y:S05]  /*19c0*/  ENDCOLLECTIVE ;  /* 0x000000000000791b */ /* 0x003fea0003800000 */
.L_x_3529:
        /* <DEDUP_REMOVED lines=10> */
.L_x_3530:
        /* <DEDUP_REMOVED lines=9> */
.L_x_3531:
        /* <DEDUP_REMOVED lines=9> */
.L_x_3532:
        /* <DEDUP_REMOVED lines=8> */
.L_x_3533:
        /* <DEDUP_REMOVED lines=11> */
.L_x_3534:
[----:B------:R-:W-:Y:S05]  /*1cc0*/  WARPSYNC.COLLECTIVE R11, `(.L_x_3535) ;  /* 0x000000000b087348 */ /* 0x000fea0003c00000 */
[----:B------:R0:W1:Y:S02]  /*1cd0*/  SHFL.UP P5, R15, R26, R13, R12 ;  /* 0x0400000d1a0f7389 */ /* 0x00006400000a000c */
[----:B01----:R-:W-:Y:S05]  /*1ce0*/  ENDCOLLECTIVE ;  /* 0x000000000000791b */ /* 0x003fea0003800000 */
.L_x_3535:
        /* <DEDUP_REMOVED lines=10> */
.L_x_3536:
        /* <DEDUP_REMOVED lines=8> */
.L_x_3537:
        /* <DEDUP_REMOVED lines=8> */
.L_x_3538:
        /* <DEDUP_REMOVED lines=8> */
.L_x_3539:
        /* <DEDUP_REMOVED lines=11> */
.L_x_3540:
[----:B------:R-:W-:Y:S05]  /*1fc0*/  WARPSYNC.COLLECTIVE R11, `(.L_x_3541) ;  /* 0x000000000b087348 */ /* 0x000fea0003c00000 */
[----:B------:R0:W1:Y:S02]  /*1fd0*/  SHFL.UP P5, R15, R26, R13, R12 ;  /* 0x0400000d1a0f7389 */ /* 0x00006400000a000c */
[----:B01----:R-:W-:Y:S05]  /*1fe0*/  ENDCOLLECTIVE ;  /* 0x000000000000791b */ /* 0x003fea0003800000 */
.L_x_3541:
        /* <DEDUP_REMOVED lines=10> */
.L_x_3542:
        /* <DEDUP_REMOVED lines=8> */
.L_x_3543:
        /* <DEDUP_REMOVED lines=8> */
.L_x_3544:
        /* <DEDUP_REMOVED lines=8> */
.L_x_3545:
        /* <DEDUP_REMOVED lines=10> */
.L_x_3546:
[----:B------:R-:W-:Y:S05]  /*22b0*/  WARPSYNC.COLLECTIVE R11, `(.L_x_3547) ;  /* 0x000000000b087348 */ /* 0x000fea0003c00000 */
[----:B------:R0:W1:Y:S02]  /*22c0*/  SHFL.UP P5, R15, R26, R13, R12 ;  /* 0x0400000d1a0f7389 */ /* 0x00006400000a000c */
[----:B01----:R-:W-:Y:S05]  /*22d0*/  ENDCOLLECTIVE ;  /* 0x000000000000791b */ /* 0x003fea0003800000 */
.L_x_3547:
        /* <DEDUP_REMOVED lines=11> */
.L_x_3548:
[----:B------:R-:W-:Y:S01]  /*2390*/  IMAD.MOV.U32 R13, RZ, RZ, 0x4 ;  /* 0x00000004ff0d7424 */ /* 0x000fe200078e00ff */
[----:B------:R-:W-:-:S04]  /*23a0*/  SEL R14, R15, RZ, P1 ;  /* 0x000000ff0f0e7207 */ /* 0x000fc80000800000 */
[----:B------:R-:W-:-:S05]  /*23b0*/  IADD3 R9, PT, PT, R9, R14, RZ ;  /* 0x0000000e09097210 */ /* 0x000fca0007ffe0ff */
[----:B------:R-:W-:-:S07]  /*23c0*/  IMAD.MOV.U32 R26, RZ, RZ, R9 ;  /* 0x000000ffff1a7224 */ /* 0x000fce00078e0009 */
[----:B------:R-:W-:Y:S05]  /*23d0*/  WARPSYNC.COLLECTIVE R11, `(.L_x_3549) ;  /* 0x000000000b087348 */ /* 0x000fea0003c00000 */
[----:B------:R0:W1:Y:S02]  /*23e0*/  SHFL.UP P5, R15, R26, R13, R12 ;  /* 0x0400000d1a0f7389 */ /* 0x00006400000a000c */
[----:B01----:R-:W-:Y:S05]  /*23f0*/  ENDCOLLECTIVE ;  /* 0x000000000000791b */ /* 0x003fea0003800000 */
.L_x_3549:
[----:B------:R-:W-:Y:S01]  /*2400*/  IMAD.MOV.U32 R13, RZ, RZ, 0x8 ;  /* 0x00000008ff0d7424 */ /* 0x000fe200078e00ff */
[----:B------:R-:W-:-:S05]  /*2410*/  SEL R14, R15, RZ, P2 ;  /* 0x000000ff0f0e7207 */ /* 0x000fca0001000000 */
[----:B------:R-:W-:-:S05]  /*2420*/  IMAD.IADD R9, R9, 0x1, R14 ;  /* 0x0000000109097824 */ /* 0x000fca00078e020e */
[----:B------:R-:W-:-:S07]  /*2430*/  MOV R26, R9 ;  /* 0x00000009001a7202 */ /* 0x000fce0000000f00 */
[----:B------:R-:W-:Y:S05]  /*2440*/  WARPSYNC.COLLECTIVE R11, `(.L_x_3550) ;  /* 0x000000000b087348 */ /* 0x000fea0003c00000 */
[----:B------:R0:W1:Y:S02]  /*2450*/  SHFL.UP P5, R15, R26, R13, R12 ;  /* 0x0400000d1a0f7389 */ /* 0x00006400000a000c */
[----:B01----:R-:W-:Y:S05]  /*2460*/  ENDCOLLECTIVE ;  /* 0x000000000000791b */ /* 0x003fea0003800000 */
.L_x_3550:
[----:B------:R-:W-:Y:S01]  /*2470*/  HFMA2 R13, -RZ, RZ, 0, 9.5367431640625e-07 ;  /* 0x00000010ff0d7431 */ /* 0x000fe200000001ff */
[----:B------:R-:W-:-:S05]  /*2480*/  SEL R14, R15, RZ, P3 ;  /* 0x000000ff0f0e7207 */ /* 0x000fca0001800000 */
[----:B------:R-:W-:-:S04]  /*2490*/  IMAD.IADD R9, R9, 0x1, R14 ;  /* 0x0000000109097824 */ /* 0x000fc800078e020e */
[----:B------:R-:W-:-:S07]  /*24a0*/  IMAD.MOV.U32 R26, RZ, RZ, R9 ;  /* 0x000000ffff1a7224 */ /* 0x000fce00078e0009 */
[----:B------:R-:W-:Y:S05]  /*24b0*/  WARPSYNC.COLLECTIVE R11, `(.L_x_3551) ;  /* 0x000000000b087348 */ /* 0x000fea0003c00000 */
[----:B------:R0:W1:Y:S02]  /*24c0*/  SHFL.UP P5, R15, R26, R13, R12 ;  /* 0x0400000d1a0f7389 */ /* 0x00006400000a000c */
[----:B01----:R-:W-:Y:S05]  /*24d0*/  ENDCOLLECTIVE ;  /* 0x000000000000791b */ /* 0x003fea0003800000 */
.L_x_3551:
        /* <DEDUP_REMOVED lines=11> */
.L_x_3552:
[----:B------:R-:W-:Y:S05]  /*2590*/  WARPSYNC.COLLECTIVE R11, `(.L_x_3553) ;  /* 0x000000000b087348 */ /* 0x000fea0003c00000 */
[----:B------:R0:W1:Y:S02]  /*25a0*/  SHFL.UP P5, R15, R26, R13, R12 ;  /* 0x0400000d1a0f7389 */ /* 0x00006400000a000c */
[----:B01----:R-:W-:Y:S05]  /*25b0*/  ENDCOLLECTIVE ;  /* 0x000000000000791b */ /* 0x003fea0003800000 */
.L_x_3553:
        /* <DEDUP_REMOVED lines=10> */
.L_x_3554:
        /* <DEDUP_REMOVED lines=8> */
.L_x_3555:
        /* <DEDUP_REMOVED lines=8> */
.L_x_3556:
        /* <DEDUP_REMOVED lines=8> */
.L_x_3557:
        /* <DEDUP_REMOVED lines=12> */
.L_x_3558:
[----:B------:R-:W-:Y:S05]  /*28a0*/  WARPSYNC.COLLECTIVE R11, `(.L_x_3559) ;  /* 0x000000000b087348 */ /* 0x000fea0003c00000 */
[----:B------:R0:W1:Y:S02]  /*28b0*/  SHFL.UP P5, R15, R26, R13, R12 ;  /* 0x0400000d1a0f7389 */ /* 0x00006400000a000c */
[----:B01----:R-:W-:Y:S05]  /*28c0*/  ENDCOLLECTIVE ;  /* 0x000000000000791b */ /* 0x003fea0003800000 */
.L_x_3559:
        /* <DEDUP_REMOVED lines=9> */
.L_x_3560:
        /* <DEDUP_REMOVED lines=8> */
.L_x_3561:
[----:B------:R-:W-:Y:S01]  /*29e0*/  IMAD.MOV.U32 R13, RZ, RZ, 0x8 ;  /* 0x00000008ff0d7424 */ /* 0x000fe200078e00ff */
[----:B------:R-:W-:-:S04]  /*29f0*/  SEL R15, R15, RZ, P2 ;  /* 0x000000ff0f0f7207 */ /* 0x000fc80001000000 */
[----:B------:R-:W-:-:S05]  /*2a00*/  IADD3 R14, PT, PT, R10, R15, RZ ;  /* 0x0000000f0a0e7210 */ /* 0x000fca0007ffe0ff */
[----:B------:R-:W-:-:S07]  /*2a10*/  IMAD.MOV.U32 R26, RZ, RZ, R14 ;  /* 0x000000ffff1a7224 */ /* 0x000fce00078e000e */
[----:B------:R-:W-:Y:S05]  /*2a20*/  WARPSYNC.COLLECTIVE R11, `(.L_x_3562) ;  /* 0x000000000b087348 */ /* 0x000fea0003c00000 */
[----:B------:R0:W1:Y:S02]  /*2a30*/  SHFL.UP P5, R15, R26, R13, R12 ;  /* 0x0400000d1a0f7389 */ /* 0x00006400000a000c */
[----:B01----:R-:W-:Y:S05]  /*2a40*/  ENDCOLLECTIVE ;  /* 0x000000000000791b */ /* 0x003fea0003800000 */
.L_x_3562:
[----:B------:R-:W-:Y:S01]  /*2a50*/  IMAD.MOV.U32 R13, RZ, RZ, 0x10 ;  /* 0x00000010ff0d7424 */ /* 0x000fe200078e00ff */
[----:B------:R-:W-:-:S05]  /*2a60*/  SEL R15, R15, RZ, P3 ;  /* 0x000000ff0f0f7207 */ /* 0x000fca0001800000 */
[----:B------:R-:W-:-:S05]  /*2a70*/  IMAD.IADD R4, R14, 0x1, R15 ;  /* 0x000000010e047824 */ /* 0x000fca00078e020f */
[----:B------:R-:W-:-:S07]  /*2a80*/  MOV R26, R4 ;  /* 0x00000004001a7202 */ /* 0x000fce0000000f00 */
[----:B------:R-:W-:Y:S05]  /*2a90*/  WARPSYNC.COLLECTIVE R11, `(.L_x_3563) ;  /* 0x000000000b087348 */ /* 0x000fea0003c00000 */
[----:B------:R0:W1:Y:S02]  /*2aa0*/  SHFL.UP P5, R15, R26, R13, R12 ;  /* 0x0400000d1a0f7389 */ /* 0x00006400000a000c */
[----:B01----:R-:W-:Y:S05]  /*2ab0*/  ENDCOLLECTIVE ;  /* 0x000000000000791b */ /* 0x003fea0003800000 */
.L_x_3563:
[----:B------:R-:W-:Y:S05]  /*2ac0*/  BRA `(.L_x_3564) ;  /* 0xffffffe400cc7947 */ /* 0x000fea000383ffff */
.L_x_3514:
        /* <DEDUP_REMOVED lines=8> */
.L_x_3566:
[----:B------:R-:W-:Y:S05]  /*2b50*/  BSYNC B0 ;  /* 0x0000000000007941 */ /* 0x000fea0003800000 */
.L_x_3565:
[----:B------:R-:W-:Y:S05]  /*2b60*/  BRA `(.L_x_3567) ;  /* 0xffffffe400c07947 */ /* 0x000fea000383ffff */
        .weak           $__internal_12_$__cuda_sm20_div_u16
        .type           $__internal_12_$__cuda_sm20_div_u16,@function
        .size           $__internal_12_$__cuda_sm20_div_u16,(.L_x_3581 - $__internal_12_$__cuda_sm20_div_u16)
$__internal_12_$__cuda_sm20_div_u16:
[----:B------:R-:W0:Y:S01]  /*2b70*/  I2F.U16 R4, R3 ;  /* 0x0000000300047306 */ /* 0x000e220000101000 */
[----:B------:R-:W-:Y:S01]  /*2b80*/  IMAD.MOV.U32 R6, RZ, RZ, 0x4b800000 ;  /* 0x4b800000ff067424 */ /* 0x000fe200078e00ff */
[----:B------:R-:W-:Y:S02]  /*2b90*/  I2FP.F32.U32.RZ R2, R2 ;  /* 0x0000000200027245 */ /* 0x000fe4000020d000 */
[C---:B0-----:R-:W-:Y:S02]  /*2ba0*/  FSETP.GEU.AND P1, PT, |R4|.reuse, 1.175494350822287508e-38, PT ;  /* 0x008000000400780b */ /* 0x041fe40003f2e200 */
[----:B------:R-:W-:Y:S02]  /*2bb0*/  FSETP.GT.AND P0, PT, |R4|, 8.50705917302346158658e+37, PT ;  /* 0x7e8000000400780b */ /* 0x000fe40003f04200 */
[----:B------:R-:W-:-:S04]  /*2bc0*/  FSEL R6, R6, 1, !P1 ;  /* 0x3f80000006067808 */ /* 0x000fc80004800000 */
[----:B------:R-:W-:Y:S02]  /*2bd0*/  FSEL R9, R6, 0.25, !P0 ;  /* 0x3e80000006097808 */ /* 0x000fe40004000000 */
[----:B------:R-:W-:Y:S01]  /*2be0*/  ISETP.NE.U32.AND P0, PT, R3, RZ, PT ;  /* 0x000000ff0300720c */ /* 0x000fe20003f05070 */
[----:B------:R-:W-:Y:S02]  /*2bf0*/  IMAD.MOV.U32 R3, RZ, RZ, 0x0 ;  /* 0x00000000ff037424 */ /* 0x000fe400078e00ff */
[----:B------:R-:W-:-:S06]  /*2c00*/  FMUL R4, R4, R9 ;  /* 0x0000000904047220 */ /* 0x000fcc0000400000 */
[----:B------:R-:W0:Y:S02]  /*2c10*/  MUFU.RCP R4, R4 ;  /* 0x0000000400047308 */ /* 0x000e240000001000 */
[----:B0-----:R-:W-:-:S04]  /*2c20*/  FMUL R9, R9, R4 ;  /* 0x0000000409097220 */ /* 0x001fc80000400000 */
[----:B------:R-:W-:-:S04]  /*2c30*/  VIADD R9, R9, 0x2 ;  /* 0x0000000209097836 */ /* 0x000fc80000000000 */
[----:B------:R-:W-:Y:S01]  /*2c40*/  FMUL.RZ R9, R2, R9 ;  /* 0x0000000902097220 */ /* 0x000fe2000040c000 */
[----:B------:R-:W-:-:S05]  /*2c50*/  IMAD.MOV.U32 R2, RZ, RZ, R10 ;  /* 0x000000ffff027224 */ /* 0x000fca00078e000a */
[----:B------:R-:W0:Y:S02]  /*2c60*/  F2I.U32.TRUNC.NTZ R9, R9 ;  /* 0x0000000900097305 */ /* 0x000e24000020f000 */
[----:B0-----:R-:W-:Y:S02]  /*2c70*/  LOP3.LUT R6, R9, 0xffff, RZ, 0xc0, !PT ;  /* 0x0000ffff09067812 */ /* 0x001fe400078ec0ff */
[----:B------:R-:W-:Y:S01]  /*2c80*/  @!P0 MOV R6, 0xffffffff ;  /* 0xffffffff00068802 */ /* 0x000fe20000000f00 */
[----:B------:R-:W-:Y:S06]  /*2c90*/  RET.REL.NODEC R2 `(_Z25compute_histograms_sharedIjLi4ELi8ELi1EEvPKT_Pjii) ;  /* 0xffffffd002d87950 */ /* 0x000fec0003c3ffff */
.L_x_3568:
        /* <DEDUP_REMOVED lines=14> */
.L_x_3581:


//--------------------- .nv.global.init           --------------------------
	.section	.nv.global.init,"aw",@progbits
.nv.global.init:
	.type		$str$2,@object
	.size		$str$2,($str$1 - $str$2)
$str$2:
        /*0000*/ 	.byte	0x25, 0x64, 0x20, 0x00
	.type		$str$1,@object
	.size		$str$1,($str - $str$1)
$str$1:
        /*0004*/ 	.byte	0x2f, 0x74, 0x6d, 0x70, 0x2f, 0x73, 0x61, 0x73, 0x73, 0x5f, 0x63, 0x75, 0x5f, 0x38, 0x7a, 0x68
        /*0014*/ 	.byte	0x73, 0x35, 0x38, 0x72, 0x6a, 0x2f, 0x6b, 0x2e, 0x63, 0x75, 0x00
	.type		$str,@object
	.size		$str,($str$3 - $str)
$str:
        /*001f*/ 	.byte	0x6f, 0x66, 0x66, 0x73, 0x65, 0x74, 0x73, 0x5b, 0x69, 0x5d, 0x20, 0x3c, 0x20, 0x45, 0x4c, 0x45
        /*002f*/ 	.byte	0x4d, 0x5f, 0x50, 0x45, 0x52, 0x5f, 0x42, 0x4c, 0x4f, 0x43, 0x4b, 0x00
	.type		$str$3,@object
	.size		$str$3,(__unnamed_1 - $str$3)
$str$3:
        /*003b*/ 	.byte	0x6b, 0x20, 0x2a, 0x20, 0x52, 0x41, 0x44, 0x49, 0x58, 0x20, 0x2b, 0x20, 0x74, 0x68, 0x72, 0x65
        /*004b*/ 	.byte	0x61, 0x64, 0x49, 0x64, 0x78, 0x2e, 0x78, 0x20, 0x3c, 0x20, 0x28, 0x6e, 0x62, 0x6c, 0x6f, 0x63
        /*005b*/ 	.byte	0x6b, 0x73, 0x20, 0x2b, 0x20, 0x31, 0x29, 0x20, 0x2a, 0x20, 0x52, 0x41, 0x44, 0x49, 0x58, 0x00
	.type		__unnamed_1,@object
	.size		__unnamed_1,(.L_0 - __unnamed_1)
__unnamed_1:
        /*006b*/ 	.byte	0x76, 0x6f, 0x69, 0x64, 0x20, 0x72, 0x61, 0x64, 0x69, 0x78, 0x5f, 0x70, 0x61, 0x73, 0x73, 0x28
        /* <DEDUP_REMOVED lines=11> */
        /*012b*/ 	.byte	0x69, 0x6e, 0x74, 0x20, 0x57, 0x41, 0x52, 0x50, 0x53, 0x20, 0x3d, 0x20, 0x38, 0x5d, 0x00
.L_0:


//--------------------- .nv.shared._Z35compute_histograms_shared_pipelinedIjLi4ELi8ELi4ELi4EEvPKT_Pjii --------------------------
	.section	.nv.shared._Z35compute_histograms_shared_pipelinedIjLi4ELi8ELi4ELi4EEvPKT_Pjii,"aw",@nobits
	.sectionflags	@""
	.align	16
.nv.shared._Z35compute_histograms_shared_pipelinedIjLi4ELi8ELi4ELi4EEvPKT_Pjii:
	.zero		17408


//--------------------- .nv.shared.reserved.0     --------------------------
	.section	.nv.shared.reserved.0,"aw",@nobits
	.weak		__nv_reservedSMEM_offset_0_alias
	.size		__nv_reservedSMEM_offset_0_alias, 0, 64
	.other		__nv_reservedSMEM_offset_0_alias,@"STO_CUDA_RESERVED_SHARED STV_DEFAULT"
__nv_reservedSMEM_offset_0_alias:
	.zero		0
	.zero		64


//--------------------- .nv.global                --------------------------
	.section	.nv.global,"aw",@nobits
.nv.global:
	.type		_ZN34_INTERNAL_fb3aaada_4_k_cu_04dd3b0c4cuda3std6ranges3__45__cpo9iter_moveE,@object
	.size		_ZN34_INTERNAL_fb3aaada_4_k_cu_04dd3b0c4cuda3std6ranges3__45__cpo9iter_moveE,(_ZN34_INTERNAL_fb3aaada_4_k_cu_04dd3b0c4cuda3std3__436_GLOBAL__N__fb3aaada_4_k_cu_04dd3b0c6ignoreE - _ZN34_INTERNAL_fb3aaada_4_k_cu_04dd3b0c4cuda3std6ranges3__45__cpo9iter_moveE)
_ZN34_INTERNAL_fb3aaada_4_k_cu_04dd3b0c4cuda3std6ranges3__45__cpo9iter_moveE:
	.zero		1
	.type		_ZN34_INTERNAL_fb3aaada_4_k_cu_04dd3b0c4cuda3std3__436_GLOBAL__N__fb3aaada_4_k_cu_04dd3b0c6ignoreE,@object
	.size		_ZN34_INTERNAL_fb3aaada_4_k_cu_04dd3b0c4cuda3std3__436_GLOBAL__N__fb3aaada_4_k_cu_04dd3b0c6ignoreE,(_ZN34_INTERNAL_fb3aaada_4_k_cu_04dd3b0c4cuda3std3__45__cpo4cendE - _ZN34_INTERNAL_fb3aaada_4_k_cu_04dd3b0c4cuda3std3__436_GLOBAL__N__fb3aaada_4_k_cu_04dd3b0c6ignoreE)
_ZN34_INTERNAL_fb3aaada_4_k_cu_04dd3b0c4cuda3std3__436_GLOBAL__N__fb3aaada_4_k_cu_04dd3b0c6ignoreE:
	.zero		1
	.type		_ZN34_INTERNAL_fb3aaada_4_k_cu_04dd3b0c4cuda3std3__45__cpo4cendE,@object
	.size		_ZN34_INTERNAL_fb3aaada_4_k_cu_04dd3b0c4cuda3std3__45__cpo4cendE,(_ZN34_INTERNAL_fb3aaada_4_k_cu_04dd3b0c4cuda3std3__45__cpo3endE - _ZN34_INTERNAL_fb3aaada_4_k_cu_04dd3b0c4cuda3std3__45__cpo4cendE)
_ZN34_INTERNAL_fb3aaada_4_k_cu_04dd3b0c4cuda3std3__45__cpo4cendE:
	.zero		1
	.type		_ZN34_INTERNAL_fb3aaada_4_k_cu_04dd3b0c4cuda3std3__45__cpo3endE,@object
	.size		_ZN34_INTERNAL_fb3aaada_4_k_cu_04dd3b0c4cuda3std3__45__cpo3endE,(_ZN34_INTERNAL_fb3aaada_4_k_cu_04dd3b0c4cuda3std3__48in_placeE - _ZN34_INTERNAL_fb3aaada_4_k_cu_04dd3b0c4cuda3std3__45__cpo3endE)
_ZN34_INTERNAL_fb3aaada_4_k_cu_04dd3b0c4cuda3std3__45__cpo3endE:
	.zero		1
	.type		_ZN34_INTERNAL_fb3aaada_4_k_cu_04dd3b0c4cuda3std3__48in_placeE,@object
	.size		_ZN34_INTERNAL_fb3aaada_4_k_cu_04dd3b0c4cuda3std3__48in_placeE,(_ZN34_INTERNAL_fb3aaada_4_k_cu_04dd3b0c4cuda3std6ranges3__45__cpo7advanceE - _ZN34_INTERNAL_fb3aaada_4_k_cu_04dd3b0c4cuda3std3__48in_placeE)
_ZN34_INTERNAL_fb3aaada_4_k_cu_04dd3b0c4cuda3std3__48in_placeE:
	.zero		1
	.type		_ZN34_INTERNAL_fb3aaada_4_k_cu_04dd3b0c4cuda3std6ranges3__45__cpo7advanceE,@object
	.size		_ZN34_INTERNAL_fb3aaada_4_k_cu_04dd3b0c4cuda3std6ranges3__45__cpo7advanceE,(_ZN34_INTERNAL_fb3aaada_4_k_cu_04dd3b0c4cuda3std3__45__cpo5beginE - _ZN34_INTERNAL_fb3aaada_4_k_cu_04dd3b0c4cuda3std6ranges3__45__cpo7advanceE)
_ZN34_INTERNAL_fb3aaada_4_k_cu_04dd3b0c4cuda3std6ranges3__45__cpo7advanceE:
	.zero		1
	.type		_ZN34_INTERNAL_fb3aaada_4_k_cu_04dd3b0c4cuda3std3__45__cpo5beginE,@object
	.size		_ZN34_INTERNAL_fb3aaada_4_k_cu_04dd3b0c4cuda3std3__45__cpo5beginE,(_ZN34_INTERNAL_fb3aaada_4_k_cu_04dd3b0c4cuda3std3__419piecewise_constructE - _ZN34_INTERNAL_fb3aaada_4_k_cu_04dd3b0c4cuda3std3__45__cpo5beginE)
_ZN34_INTERNAL_fb3aaada_4_k_cu_04dd3b0c4cuda3std3__45__cpo5beginE:
	.zero		1
	.type		_ZN34_INTERNAL_fb3aaada_4_k_cu_04dd3b0c4cuda3std3__419piecewise_constructE,@object
	.size		_ZN34_INTERNAL_fb3aaada_4_k_cu_04dd3b0c4cuda3std3__419piecewise_constructE,(_ZN34_INTERNAL_fb3aaada_4_k_cu_04dd3b0c4cuda3std3__45__cpo6cbeginE - _ZN34_INTERNAL_fb3aaada_4_k_cu_04dd3b0c4cuda3std3__419piecewise_constructE)
_ZN34_INTERNAL_fb3aaada_4_k_cu_04dd3b0c4cuda3std3__419piecewise_constructE:
	.zero		1
	.type		_ZN34_INTERNAL_fb3aaada_4_k_cu_04dd3b0c4cuda3std3__45__cpo6cbeginE,@object
	.size		_ZN34_INTERNAL_fb3aaada_4_k_cu_04dd3b0c4cuda3std3__45__cpo6cbeginE,(_ZN34_INTERNAL_fb3aaada_4_k_cu_04dd3b0c4cuda3std6ranges3__45__cpo4swapE - _ZN34_INTERNAL_fb3aaada_4_k_cu_04dd3b0c4cuda3std3__45__cpo6cbeginE)
_ZN34_INTERNAL_fb3aaada_4_k_cu_04dd3b0c4cuda3std3__45__cpo6cbeginE:
	.zero		1
	.type		_ZN34_INTERNAL_fb3aaada_4_k_cu_04dd3b0c4cuda3std6ranges3__45__cpo4swapE,@object
	.size		_ZN34_INTERNAL_fb3aaada_4_k_cu_04dd3b0c4cuda3std6ranges3__45__cpo4swapE,(.L_8 - _ZN34_INTERNAL_fb3aaada_4_k_cu_04dd3b0c4cuda3std6ranges3__45__cpo4swapE)
_ZN34_INTERNAL_fb3aaada_4_k_cu_04dd3b0c4cuda3std6ranges3__45__cpo4swapE:
	.zero		1
.L_8:


//--------------------- .nv.shared._Z35compute_histograms_shared_pipelinedIjLi4ELi8ELi3ELi4EEvPKT_Pjii --------------------------
	.section	.nv.shared._Z35compute_histograms_shared_pipelinedIjLi4ELi8ELi3ELi4EEvPKT_Pjii,"aw",@nobits
	.sectionflags	@""
	.align	16
.nv.shared._Z35compute_histograms_shared_pipelinedIjLi4ELi8ELi3ELi4EEvPKT_Pjii:
	.zero		13312


//--------------------- .nv.shared._Z35compute_histograms_shared_pipelinedIjLi4ELi8ELi2ELi4EEvPKT_Pjii --------------------------
	.section	.nv.shared._Z35compute_histograms_shared_pipelinedIjLi4ELi8ELi2ELi4EEvPKT_Pjii,"aw",@nobits
	.sectionflags	@""
	.align	16
.nv.shared._Z35compute_histograms_shared_pipelinedIjLi4ELi8ELi2ELi4EEvPKT_Pjii:
	.zero		9216


//--------------------- .nv.shared._Z35compute_histograms_shared_pipelinedIjLi4ELi8ELi1ELi4EEvPKT_Pjii --------------------------
	.section	.nv.shared._Z35compute_histograms_shared_pipelinedIjLi4ELi8ELi1ELi4EEvPKT_Pjii,"aw",@nobits
	.sectionflags	@""
	.align	16
.nv.shared._Z35compute_histograms_shared_pipelinedIjLi4ELi8ELi1ELi4EEvPKT_Pjii:
	.zero		5120


//--------------------- .nv.shared._Z35compute_histograms_shared_pipelinedIjLi4ELi8ELi4ELi3EEvPKT_Pjii --------------------------
	.section	.nv.shared._Z35compute_histograms_shared_pipelinedIjLi4ELi8ELi4ELi3EEvPKT_Pjii,"aw",@nobits
	.sectionflags	@""
	.align	16
.nv.shared._Z35compute_histograms_shared_pipelinedIjLi4ELi8ELi4ELi3EEvPKT_Pjii:
	.zero		17408


//--------------------- .nv.shared._Z35compute_histograms_shared_pipelinedIjLi4ELi8ELi3ELi3EEvPKT_Pjii --------------------------
	.section	.nv.shared._Z35compute_histograms_shared_pipelinedIjLi4ELi8ELi3ELi3EEvPKT_Pjii,"aw",@nobits
	.sectionflags	@""
	.align	16
.nv.shared._Z35compute_histograms_shared_pipelinedIjLi4ELi8ELi3ELi3EEvPKT_Pjii:
	.zero		13312


//--------------------- .nv.shared._Z35compute_histograms_shared_pipelinedIjLi4ELi8ELi2ELi3EEvPKT_Pjii --------------------------
	.section	.nv.shared._Z35compute_histograms_shared_pipelinedIjLi4ELi8ELi2ELi3EEvPKT_Pjii,"aw",@nobits
	.sectionflags	@""
	.align	16
.nv.shared._Z35compute_histograms_shared_pipelinedIjLi4ELi8ELi2ELi3EEvPKT_Pjii:
	.zero		9216


//--------------------- .nv.shared._Z35compute_histograms_shared_pipelinedIjLi4ELi8ELi1ELi3EEvPKT_Pjii --------------------------
	.section	.nv.shared._Z35compute_histograms_shared_pipelinedIjLi4ELi8ELi1ELi3EEvPKT_Pjii,"aw",@nobits
	.sectionflags	@""
	.align	16
.nv.shared._Z35compute_histograms_shared_pipelinedIjLi4ELi8ELi1ELi3EEvPKT_Pjii:
	.zero		5120


//--------------------- .nv.shared._Z35compute_histograms_shared_pipelinedIjLi4ELi8ELi4ELi2EEvPKT_Pjii --------------------------
	.section	.nv.shared._Z35compute_histograms_shared_pipelinedIjLi4ELi8ELi4ELi2EEvPKT_Pjii,"aw",@nobits
	.sectionflags	@""
	.align	16
.nv.shared._Z35compute_histograms_shared_pipelinedIjLi4ELi8ELi4ELi2EEvPKT_Pjii:
	.zero		17408


//--------------------- .nv.shared._Z35compute_histograms_shared_pipelinedIjLi4ELi8ELi3ELi2EEvPKT_Pjii --------------------------
	.section	.nv.shared._Z35compute_histograms_shared_pipelinedIjLi4ELi8ELi3ELi2EEvPKT_Pjii,"aw",@nobits
	.sectionflags	@""
	.align	16
.nv.shared._Z35compute_histograms_shared_pipelinedIjLi4ELi8ELi3ELi2EEvPKT_Pjii:
	.zero		13312


//--------------------- .nv.shared._Z35compute_histograms_shared_pipelinedIjLi4ELi8ELi2ELi2EEvPKT_Pjii --------------------------
	.section	.nv.shared._Z35compute_histograms_shared_pipelinedIjLi4ELi8ELi2ELi2EEvPKT_Pjii,"aw",@nobits
	.sectionflags	@""
	.align	16
.nv.shared._Z35compute_histograms_shared_pipelinedIjLi4ELi8ELi2ELi2EEvPKT_Pjii:
	.zero		9216


//--------------------- .nv.shared._Z35compute_histograms_shared_pipelinedIjLi4ELi8ELi1ELi2EEvPKT_Pjii --------------------------
	.section	.nv.shared._Z35compute_histograms_shared_pipelinedIjLi4ELi8ELi1ELi2EEvPKT_Pjii,"aw",@nobits
	.sectionflags	@""
	.align	16
.nv.shared._Z35compute_histograms_shared_pipelinedIjLi4ELi8ELi1ELi2EEvPKT_Pjii:
	.zero		5120


//--------------------- .nv.shared._Z28compute_histograms_pipelinedIjLi4ELi8ELi256ELi4ELb1EEvPKT_Pji --------------------------
	.section	.nv.shared._Z28compute_histograms_pipelinedIjLi4ELi8ELi256ELi4ELb1EEvPKT_Pji,"aw",@nobits
	.sectionflags	@""
	.align	16
.nv.shared._Z28compute_histograms_pipelinedIjLi4ELi8ELi256ELi4ELb1EEvPKT_Pji:
	.zero		9216


//--------------------- .nv.shared._Z28compute_histograms_pipelinedIjLi4ELi8ELi256ELi4ELb0EEvPKT_Pji --------------------------
	.section	.nv.shared._Z28compute_histograms_pipelinedIjLi4ELi8ELi256ELi4ELb0EEvPKT_Pji,"aw",@nobits
	.sectionflags	@""
	.align	16
.nv.shared._Z28compute_histograms_pipelinedIjLi4ELi8ELi256ELi4ELb0EEvPKT_Pji:
	.zero		9216


//--------------------- .nv.shared._Z28compute_histograms_pipelinedIjLi4ELi8ELi256ELi2ELb1EEvPKT_Pji --------------------------
	.section	.nv.shared._Z28compute_histograms_pipelinedIjLi4ELi8ELi256ELi2ELb1EEvPKT_Pji,"aw",@nobits
	.sectionflags	@""
	.align	16
.nv.shared._Z28compute_histograms_pipelinedIjLi4ELi8ELi256ELi2ELb1EEvPKT_Pji:
	.zero		7168


//--------------------- .nv.shared._Z28compute_histograms_pipelinedIjLi4ELi8ELi256ELi2ELb0EEvPKT_Pji --------------------------
	.section	.nv.shared._Z28compute_histograms_pipelinedIjLi4ELi8ELi256ELi2ELb0EEvPKT_Pji,"aw",@nobits
	.sectionflags	@""
	.align	16
.nv.shared._Z28compute_histograms_pipelinedIjLi4ELi8ELi256ELi2ELb0EEvPKT_Pji:
	.zero		7168


//--------------------- .nv.shared._Z18compute_histogramsIjLi3ELi10ELi512ELb1EEvPKT_Pji --------------------------
	.section	.nv.shared._Z18compute_histogramsIjLi3ELi10ELi512ELb1EEvPKT_Pji,"aw",@nobits
	.sectionflags	@""
	.align	16
.nv.shared._Z18compute_histogramsIjLi3ELi10ELi512ELb1EEvPKT_Pji:
	.zero		13312


//--------------------- .nv.shared._Z18compute_histogramsIjLi3ELi10ELi512ELb0EEvPKT_Pji --------------------------
	.section	.nv.shared._Z18compute_histogramsIjLi3ELi10ELi512ELb0EEvPKT_Pji,"aw",@nobits
	.sectionflags	@""
	.align	16
.nv.shared._Z18compute_histogramsIjLi3ELi10ELi512ELb0EEvPKT_Pji:
	.zero		13312


//--------------------- .nv.shared._Z18compute_histogramsIjLi3ELi10ELi256ELb1EEvPKT_Pji --------------------------
	.section	.nv.shared._Z18compute_histogramsIjLi3ELi10ELi256ELb1EEvPKT_Pji,"aw",@nobits
	.sectionflags	@""
	.align	16
.nv.shared._Z18compute_histogramsIjLi3ELi10ELi256ELb1EEvPKT_Pji:
	.zero		13312


//--------------------- .nv.shared._Z18compute_histogramsIjLi3ELi10ELi256ELb0EEvPKT_Pji --------------------------
	.section	.nv.shared._Z18compute_histogramsIjLi3ELi10ELi256ELb0EEvPKT_Pji,"aw",@nobits
	.sectionflags	@""
	.align	16
.nv.shared._Z18compute_histogramsIjLi3ELi10ELi256ELb0EEvPKT_Pji:
	.zero		13312


//--------------------- .nv.shared._Z18compute_histogramsIjLi3ELi10ELi128ELb1EEvPKT_Pji --------------------------
	.section	.nv.shared._Z18compute_histogramsIjLi3ELi10ELi128ELb1EEvPKT_Pji,"aw",@nobits
	.sectionflags	@""
	.align	16
.nv.shared._Z18compute_histogramsIjLi3ELi10ELi128ELb1EEvPKT_Pji:
	.zero		13312


//--------------------- .nv.shared._Z18compute_histogramsIjLi3ELi10ELi128ELb0EEvPKT_Pji --------------------------
	.section	.nv.shared._Z18compute_histogramsIjLi3ELi10ELi128ELb0EEvPKT_Pji,"aw",@nobits
	.sectionflags	@""
	.align	16
.nv.shared._Z18compute_histogramsIjLi3ELi10ELi128ELb0EEvPKT_Pji:
	.zero		13312


//--------------------- .nv.shared._Z18compute_histogramsIjLi3ELi10ELi64ELb1EEvPKT_Pji --------------------------
	.section	.nv.shared._Z18compute_histogramsIjLi3ELi10ELi64ELb1EEvPKT_Pji,"aw",@nobits
	.sectionflags	@""
	.align	16
.nv.shared._Z18compute_histogramsIjLi3ELi10ELi64ELb1EEvPKT_Pji:
	.zero		13312


//--------------------- .nv.shared._Z18compute_histogramsIjLi3ELi10ELi64ELb0EEvPKT_Pji --------------------------
	.section	.nv.shared._Z18compute_histogramsIjLi3ELi10ELi64ELb0EEvPKT_Pji,"aw",@nobits
	.sectionflags	@""
	.align	16
.nv.shared._Z18compute_histogramsIjLi3ELi10ELi64ELb0EEvPKT_Pji:
	.zero		13312


//--------------------- .nv.shared._Z18compute_histogramsIjLi3ELi10ELi32ELb1EEvPKT_Pji --------------------------
	.section	.nv.shared._Z18compute_histogramsIjLi3ELi10ELi32ELb1EEvPKT_Pji,"aw",@nobits
	.sectionflags	@""
	.align	16
.nv.shared._Z18compute_histogramsIjLi3ELi10ELi32ELb1EEvPKT_Pji:
	.zero		13312


//--------------------- .nv.shared._Z18compute_histogramsIjLi3ELi10ELi32ELb0EEvPKT_Pji --------------------------
	.section	.nv.shared._Z18compute_histogramsIjLi3ELi10ELi32ELb0EEvPKT_Pji,"aw",@nobits
	.sectionflags	@""
	.align	16
.nv.shared._Z18compute_histogramsIjLi3ELi10ELi32ELb0EEvPKT_Pji:
	.zero		13312


//--------------------- .nv.shared._Z18compute_histogramsIjLi4ELi8ELi512ELb1EEvPKT_Pji --------------------------
	.section	.nv.shared._Z18compute_histogramsIjLi4ELi8ELi512ELb1EEvPKT_Pji,"aw",@nobits
	.sectionflags	@""
	.align	16
.nv.shared._Z18compute_histogramsIjLi4ELi8ELi512ELb1EEvPKT_Pji:
	.zero		5120


//--------------------- .nv.shared._Z18compute_histogramsIjLi4ELi8ELi512ELb0EEvPKT_Pji --------------------------
	.section	.nv.shared._Z18compute_histogramsIjLi4ELi8ELi512ELb0EEvPKT_Pji,"aw",@nobits
	.sectionflags	@""
	.align	16
.nv.shared._Z18compute_histogramsIjLi4ELi8ELi512ELb0EEvPKT_Pji:
	.zero		5120


//--------------------- .nv.shared._Z18compute_histogramsIjLi4ELi8ELi256ELb1EEvPKT_Pji --------------------------
	.section	.nv.shared._Z18compute_histogramsIjLi4ELi8ELi256ELb1EEvPKT_Pji,"aw",@nobits
	.sectionflags	@""
	.align	16
.nv.shared._Z18compute_histogramsIjLi4ELi8ELi256ELb1EEvPKT_Pji:
	.zero		5120


//--------------------- .nv.shared._Z18compute_histogramsIjLi4ELi8ELi256ELb0EEvPKT_Pji --------------------------
	.section	.nv.shared._Z18compute_histogramsIjLi4ELi8ELi256ELb0EEvPKT_Pji,"aw",@nobits
	.sectionflags	@""
	.align	16
.nv.shared._Z18compute_histogramsIjLi4ELi8ELi256ELb0EEvPKT_Pji:
	.zero		5120


//--------------------- .nv.shared._Z18compute_histogramsIjLi4ELi8ELi128ELb1EEvPKT_Pji --------------------------
	.section	.nv.shared._Z18compute_histogramsIjLi4ELi8ELi128ELb1EEvPKT_Pji,"aw",@nobits
	.sectionflags	@""
	.align	16
.nv.shared._Z18compute_histogramsIjLi4ELi8ELi128ELb1EEvPKT_Pji:
	.zero		5120


//--------------------- .nv.shared._Z18compute_histogramsIjLi4ELi8ELi128ELb0EEvPKT_Pji --------------------------
	.section	.nv.shared._Z18compute_histogramsIjLi4ELi8ELi128ELb0EEvPKT_Pji,"aw",@nobits
	.sectionflags	@""
	.align	16
.nv.shared._Z18compute_histogramsIjLi4ELi8ELi128ELb0EEvPKT_Pji:
	.zero		5120


//--------------------- .nv.shared._Z18compute_histogramsIjLi4ELi8ELi64ELb1EEvPKT_Pji --------------------------
	.section	.nv.shared._Z18compute_histogramsIjLi4ELi8ELi64ELb1EEvPKT_Pji,"aw",@nobits
	.sectionflags	@""
	.align	16
.nv.shared._Z18compute_histogramsIjLi4ELi8ELi64ELb1EEvPKT_Pji:
	.zero		5120


//--------------------- .nv.shared._Z18compute_histogramsIjLi4ELi8ELi64ELb0EEvPKT_Pji --------------------------
	.section	.nv.shared._Z18compute_histogramsIjLi4ELi8ELi64ELb0EEvPKT_Pji,"aw",@nobits
	.sectionflags	@""
	.align	16
.nv.shared._Z18compute_histogramsIjLi4ELi8ELi64ELb0EEvPKT_Pji:
	.zero		5120


//--------------------- .nv.shared._Z18compute_histogramsIjLi4ELi8ELi32ELb1EEvPKT_Pji --------------------------
	.section	.nv.shared._Z18compute_histogramsIjLi4ELi8ELi32ELb1EEvPKT_Pji,"aw",@nobits
	.sectionflags	@""
	.align	16
.nv.shared._Z18compute_histogramsIjLi4ELi8ELi32ELb1EEvPKT_Pji:
	.zero		5120


//--------------------- .nv.shared._Z18compute_histogramsIjLi4ELi8ELi32ELb0EEvPKT_Pji --------------------------
	.section	.nv.shared._Z18compute_histogramsIjLi4ELi8ELi32ELb0EEvPKT_Pji,"aw",@nobits
	.sectionflags	@""
	.align	16
.nv.shared._Z18compute_histogramsIjLi4ELi8ELi32ELb0EEvPKT_Pji:
	.zero		5120


//--------------------- .nv.shared._Z18compute_histogramsIjLi4ELi7ELi512ELb1EEvPKT_Pji --------------------------
	.section	.nv.shared._Z18compute_histogramsIjLi4ELi7ELi512ELb1EEvPKT_Pji,"aw",@nobits
	.sectionflags	@""
	.align	16
.nv.shared._Z18compute_histogramsIjLi4ELi7ELi512ELb1EEvPKT_Pji:
	.zero		3072


//--------------------- .nv.shared._Z18compute_histogramsIjLi4ELi7ELi512ELb0EEvPKT_Pji --------------------------
	.section	.nv.shared._Z18compute_histogramsIjLi4ELi7ELi512ELb0EEvPKT_Pji,"aw",@nobits
	.sectionflags	@""
	.align	16
.nv.shared._Z18compute_histogramsIjLi4ELi7ELi512ELb0EEvPKT_Pji:
	.zero		3072


//--------------------- .nv.shared._Z18compute_histogramsIjLi4ELi7ELi256ELb1EEvPKT_Pji --------------------------
	.section	.nv.shared._Z18compute_histogramsIjLi4ELi7ELi256ELb1EEvPKT_Pji,"aw",@nobits
	.sectionflags	@""
	.align	16
.nv.shared._Z18compute_histogramsIjLi4ELi7ELi256ELb1EEvPKT_Pji:
	.zero		3072


//--------------------- .nv.shared._Z18compute_histogramsIjLi4ELi7ELi256ELb0EEvPKT_Pji --------------------------
	.section	.nv.shared._Z18compute_histogramsIjLi4ELi7ELi256ELb0EEvPKT_Pji,"aw",@nobits
	.sectionflags	@""
	.align	16
.nv.shared._Z18compute_histogramsIjLi4ELi7ELi256ELb0EEvPKT_Pji:
	.zero		3072


//--------------------- .nv.shared._Z18compute_histogramsIjLi4ELi7ELi128ELb1EEvPKT_Pji --------------------------
	.section	.nv.shared._Z18compute_histogramsIjLi4ELi7ELi128ELb1EEvPKT_Pji,"aw",@nobits
	.sectionflags	@""
	.align	16
.nv.shared._Z18compute_histogramsIjLi4ELi7ELi128ELb1EEvPKT_Pji:
	.zero		3072


//--------------------- .nv.shared._Z18compute_histogramsIjLi4ELi7ELi128ELb0EEvPKT_Pji --------------------------
	.section	.nv.shared._Z18compute_histogramsIjLi4ELi7ELi128ELb0EEvPKT_Pji,"aw",@nobits
	.sectionflags	@""
	.align	16
.nv.shared._Z18compute_histogramsIjLi4ELi7ELi128ELb0EEvPKT_Pji:
	.zero		3072


//--------------------- .nv.shared._Z18compute_histogramsIjLi4ELi7ELi64ELb1EEvPKT_Pji --------------------------
	.section	.nv.shared._Z18compute_histogramsIjLi4ELi7ELi64ELb1EEvPKT_Pji,"aw",@nobits
	.sectionflags	@""
	.align	16
.nv.shared._Z18compute_histogramsIjLi4ELi7ELi64ELb1EEvPKT_Pji:
	.zero		3072


//--------------------- .nv.shared._Z18compute_histogramsIjLi4ELi7ELi64ELb0EEvPKT_Pji --------------------------
	.section	.nv.shared._Z18compute_histogramsIjLi4ELi7ELi64ELb0EEvPKT_Pji,"aw",@nobits
	.sectionflags	@""
	.align	16
.nv.shared._Z18compute_histogramsIjLi4ELi7ELi64ELb0EEvPKT_Pji:
	.zero		3072


//--------------------- .nv.shared._Z18compute_histogramsIjLi4ELi7ELi32ELb1EEvPKT_Pji --------------------------
	.section	.nv.shared._Z18compute_histogramsIjLi4ELi7ELi32ELb1EEvPKT_Pji,"aw",@nobits
	.sectionflags	@""
	.align	16
.nv.shared._Z18compute_histogramsIjLi4ELi7ELi32ELb1EEvPKT_Pji:
	.zero		3072


//--------------------- .nv.shared._Z18compute_histogramsIjLi4ELi7ELi32ELb0EEvPKT_Pji --------------------------
	.section	.nv.shared._Z18compute_histogramsIjLi4ELi7ELi32ELb0EEvPKT_Pji,"aw",@nobits
	.sectionflags	@""
	.align	16
.nv.shared._Z18compute_histogramsIjLi4ELi7ELi32ELb0EEvPKT_Pji:
	.zero		3072


//--------------------- .nv.shared._Z18compute_histogramsIjLi5ELi6ELi512ELb1EEvPKT_Pji --------------------------
	.section	.nv.shared._Z18compute_histogramsIjLi5ELi6ELi512ELb1EEvPKT_Pji,"aw",@nobits
	.sectionflags	@""
	.align	16
.nv.shared._Z18compute_histogramsIjLi5ELi6ELi512ELb1EEvPKT_Pji:
	.zero		2304


//--------------------- .nv.shared._Z18compute_histogramsIjLi5ELi6ELi512ELb0EEvPKT_Pji --------------------------
	.section	.nv.shared._Z18compute_histogramsIjLi5ELi6ELi512ELb0EEvPKT_Pji,"aw",@nobits
	.sectionflags	@""
	.align	16
.nv.shared._Z18compute_histogramsIjLi5ELi6ELi512ELb0EEvPKT_Pji:
	.zero		2304


//--------------------- .nv.shared._Z18compute_histogramsIjLi5ELi6ELi256ELb1EEvPKT_Pji --------------------------
	.section	.nv.shared._Z18compute_histogramsIjLi5ELi6ELi256ELb1EEvPKT_Pji,"aw",@nobits
	.sectionflags	@""
	.align	16
.nv.shared._Z18compute_histogramsIjLi5ELi6ELi256ELb1EEvPKT_Pji:
	.zero		2304


//--------------------- .nv.shared._Z18compute_histogramsIjLi5ELi6ELi256ELb0EEvPKT_Pji --------------------------
	.section	.nv.shared._Z18compute_histogramsIjLi5ELi6ELi256ELb0EEvPKT_Pji,"aw",@nobits
	.sectionflags	@""
	.align	16
.nv.shared._Z18compute_histogramsIjLi5ELi6ELi256ELb0EEvPKT_Pji:
	.zero		2304


//--------------------- .nv.shared._Z18compute_histogramsIjLi5ELi6ELi128ELb1EEvPKT_Pji --------------------------
	.section	.nv.shared._Z18compute_histogramsIjLi5ELi6ELi128ELb1EEvPKT_Pji,"aw",@nobits
	.sectionflags	@""
	.align	16
.nv.shared._Z18compute_histogramsIjLi5ELi6ELi128ELb1EEvPKT_Pji:
	.zero		2304


//--------------------- .nv.shared._Z18compute_histogramsIjLi5ELi6ELi128ELb0EEvPKT_Pji --------------------------
	.section	.nv.shared._Z18compute_histogramsIjLi5ELi6ELi128ELb0EEvPKT_Pji,"aw",@nobits
	.sectionflags	@""
	.align	16
.nv.shared._Z18compute_histogramsIjLi5ELi6ELi128ELb0EEvPKT_Pji:
	.zero		2304


//--------------------- .nv.shared._Z18compute_histogramsIjLi5ELi6ELi64ELb1EEvPKT_Pji --------------------------
	.section	.nv.shared._Z18compute_histogramsIjLi5ELi6ELi64ELb1EEvPKT_Pji,"aw",@nobits
	.sectionflags	@""
	.align	16
.nv.shared._Z18compute_histogramsIjLi5ELi6ELi64ELb1EEvPKT_Pji:
	.zero		2304


//--------------------- .nv.shared._Z18compute_histogramsIjLi5ELi6ELi64ELb0EEvPKT_Pji --------------------------
	.section	.nv.shared._Z18compute_histogramsIjLi5ELi6ELi64ELb0EEvPKT_Pji,"aw",@nobits
	.sectionflags	@""
	.align	16
.nv.shared._Z18compute_histogramsIjLi5ELi6ELi64ELb0EEvPKT_Pji:
	.zero		2304


//--------------------- .nv.shared._Z18compute_histogramsIjLi5ELi6ELi32ELb1EEvPKT_Pji --------------------------
	.section	.nv.shared._Z18compute_histogramsIjLi5ELi6ELi32ELb1EEvPKT_Pji,"aw",@nobits
	.sectionflags	@""
	.align	16
.nv.shared._Z18compute_histogramsIjLi5ELi6ELi32ELb1EEvPKT_Pji:
	.zero		2304


//--------------------- .nv.shared._Z18compute_histogramsIjLi5ELi6ELi32ELb0EEvPKT_Pji --------------------------
	.section	.nv.shared._Z18compute_histogramsIjLi5ELi6ELi32ELb0EEvPKT_Pji,"aw",@nobits
	.sectionflags	@""
	.align	16
.nv.shared._Z18compute_histogramsIjLi5ELi6ELi32ELb0EEvPKT_Pji:
	.zero		2304


//--------------------- .nv.shared._Z18compute_histogramsIjLi6ELi5ELi512ELb1EEvPKT_Pji --------------------------
	.section	.nv.shared._Z18compute_histogramsIjLi6ELi5ELi512ELb1EEvPKT_Pji,"aw",@nobits
	.sectionflags	@""
	.align	16
.nv.shared._Z18compute_histogramsIjLi6ELi5ELi512ELb1EEvPKT_Pji:
	.zero		1792


//--------------------- .nv.shared._Z18compute_histogramsIjLi6ELi5ELi512ELb0EEvPKT_Pji --------------------------
	.section	.nv.shared._Z18compute_histogramsIjLi6ELi5ELi512ELb0EEvPKT_Pji,"aw",@nobits
	.sectionflags	@""
	.align	16
.nv.shared._Z18compute_histogramsIjLi6ELi5ELi512ELb0EEvPKT_Pji:
	.zero		1792


//--------------------- .nv.shared._Z18compute_histogramsIjLi6ELi5ELi256ELb1EEvPKT_Pji --------------------------
	.section	.nv.shared._Z18compute_histogramsIjLi6ELi5ELi256ELb1EEvPKT_Pji,"aw",@nobits
	.sectionflags	@""
	.align	16
.nv.shared._Z18compute_histogramsIjLi6ELi5ELi256ELb1EEvPKT_Pji:
	.zero		1792


//--------------------- .nv.shared._Z18compute_histogramsIjLi6ELi5ELi256ELb0EEvPKT_Pji --------------------------
	.section	.nv.shared._Z18compute_histogramsIjLi6ELi5ELi256ELb0EEvPKT_Pji,"aw",@nobits
	.sectionflags	@""
	.align	16
.nv.shared._Z18compute_histogramsIjLi6ELi5ELi256ELb0EEvPKT_Pji:
	.zero		1792


//--------------------- .nv.shared._Z18compute_histogramsIjLi6ELi5ELi128ELb1EEvPKT_Pji --------------------------
	.section	.nv.shared._Z18compute_histogramsIjLi6ELi5ELi128ELb1EEvPKT_Pji,"aw",@nobits
	.sectionflags	@""
	.align	16
.nv.shared._Z18compute_histogramsIjLi6ELi5ELi128ELb1EEvPKT_Pji:
	.zero		1792


//--------------------- .nv.shared._Z18compute_histogramsIjLi6ELi5ELi128ELb0EEvPKT_Pji --------------------------
	.section	.nv.shared._Z18compute_histogramsIjLi6ELi5ELi128ELb0EEvPKT_Pji,"aw",@nobits
	.sectionflags	@""
	.align	16
.nv.shared._Z18compute_histogramsIjLi6ELi5ELi128ELb0EEvPKT_Pji:
	.zero		1792


//--------------------- .nv.shared._Z18compute_histogramsIjLi6ELi5ELi64ELb1EEvPKT_Pji --------------------------
	.section	.nv.shared._Z18compute_histogramsIjLi6ELi5ELi64ELb1EEvPKT_Pji,"aw",@nobits
	.sectionflags	@""
	.align	16
.nv.shared._Z18compute_histogramsIjLi6ELi5ELi64ELb1EEvPKT_Pji:
	.zero		1792


//--------------------- .nv.shared._Z18compute_histogramsIjLi6ELi5ELi64ELb0EEvPKT_Pji --------------------------
	.section	.nv.shared._Z18compute_histogramsIjLi6ELi5ELi64ELb0EEvPKT_Pji,"aw",@nobits
	.sectionflags	@""
	.align	16
.nv.shared._Z18compute_histogramsIjLi6ELi5ELi64ELb0EEvPKT_Pji:
	.zero		1792


//--------------------- .nv.shared._Z18compute_histogramsIjLi6ELi5ELi32ELb1EEvPKT_Pji --------------------------
	.section	.nv.shared._Z18compute_histogramsIjLi6ELi5ELi32ELb1EEvPKT_Pji,"aw",@nobits
	.sectionflags	@""
	.align	16
.nv.shared._Z18compute_histogramsIjLi6ELi5ELi32ELb1EEvPKT_Pji:
	.zero		1792


//--------------------- .nv.shared._Z18compute_histogramsIjLi6ELi5ELi32ELb0EEvPKT_Pji --------------------------
	.section	.nv.shared._Z18compute_histogramsIjLi6ELi5ELi32ELb0EEvPKT_Pji,"aw",@nobits
	.sectionflags	@""
	.align	16
.nv.shared._Z18compute_histogramsIjLi6ELi5ELi32ELb0EEvPKT_Pji:
	.zero		1792


//--------------------- .nv.shared._Z10radix_passIjLj4294967295ELi8ELi15ELi8EEvPKT_PKjPS0_PjiiPi --------------------------
	.section	.nv.shared._Z10radix_passIjLj4294967295ELi8ELi15ELi8EEvPKT_PKjPS0_PjiiPi,"aw",@nobits
	.sectionflags	@""
	.align	16
.nv.shared._Z10radix_passIjLj4294967295ELi8ELi15ELi8EEvPKT_PKjPS0_PjiiPi:
	.zero		17408


//--------------------- .nv.shared._Z25compute_histograms_sharedIjLi4ELi8ELi4EEvPKT_Pjii --------------------------
	.section	.nv.shared._Z25compute_histograms_sharedIjLi4ELi8ELi4EEvPKT_Pjii,"aw",@nobits
	.sectionflags	@""
	.align	16
.nv.shared._Z25compute_histograms_sharedIjLi4ELi8ELi4EEvPKT_Pjii:
	.zero		17408


//--------------------- .nv.shared._Z25compute_histograms_sharedIjLi4ELi8ELi3EEvPKT_Pjii --------------------------
	.section	.nv.shared._Z25compute_histograms_sharedIjLi4ELi8ELi3EEvPKT_Pjii,"aw",@nobits
	.sectionflags	@""
	.align	16
.nv.shared._Z25compute_histograms_sharedIjLi4ELi8ELi3EEvPKT_Pjii:
	.zero		13312


//--------------------- .nv.shared._Z25compute_histograms_sharedIjLi4ELi8ELi2EEvPKT_Pjii --------------------------
	.section	.nv.shared._Z25compute_histograms_sharedIjLi4ELi8ELi2EEvPKT_Pjii,"aw",@nobits
	.sectionflags	@""
	.align	16
.nv.shared._Z25compute_histograms_sharedIjLi4ELi8ELi2EEvPKT_Pjii:
	.zero		9216


//--------------------- .nv.shared._Z25compute_histograms_sharedIjLi4ELi8ELi1EEvPKT_Pjii --------------------------
	.section	.nv.shared._Z25compute_histograms_sharedIjLi4ELi8ELi1EEvPKT_Pjii,"aw",@nobits
	.sectionflags	@""
	.align	16
.nv.shared._Z25compute_histograms_sharedIjLi4ELi8ELi1EEvPKT_Pjii:
	.zero		5120


//--------------------- .nv.constant0._Z35compute_histograms_shared_pipelinedIjLi4ELi8ELi4ELi4EEvPKT_Pjii --------------------------
	.section	.nv.constant0._Z35compute_histograms_shared_pipelinedIjLi4ELi8ELi4ELi4EEvPKT_Pjii,"a",@progbits
	.sectionflags	@""
	.align	4
.nv.constant0._Z35compute_histograms_shared_pipelinedIjLi4ELi8ELi4ELi4EEvPKT_Pjii:
	.zero		920


//--------------------- .nv.constant0._Z35compute_histograms_shared_pipelinedIjLi4ELi8ELi3ELi4EEvPKT_Pjii --------------------------
	.section	.nv.constant0._Z35compute_histograms_shared_pipelinedIjLi4ELi8ELi3ELi4EEvPKT_Pjii,"a",@progbits
	.sectionflags	@""
	.align	4
.nv.constant0._Z35compute_histograms_shared_pipelinedIjLi4ELi8ELi3ELi4EEvPKT_Pjii:
	.zero		920


//--------------------- .nv.constant0._Z35compute_histograms_shared_pipelinedIjLi4ELi8ELi2ELi4EEvPKT_Pjii --------------------------
	.section	.nv.constant0._Z35compute_histograms_shared_pipelinedIjLi4ELi8ELi2ELi4EEvPKT_Pjii,"a",@progbits
	.sectionflags	@""
	.align	4
.nv.constant0._Z35compute_histograms_shared_pipelinedIjLi4ELi8ELi2ELi4EEvPKT_Pjii:
	.zero		920


//--------------------- .nv.constant0._Z35compute_histograms_shared_pipelinedIjLi4ELi8ELi1ELi4EEvPKT_Pjii --------------------------
	.section	.nv.constant0._Z35compute_histograms_shared_pipelinedIjLi4ELi8ELi1ELi4EEvPKT_Pjii,"a",@progbits
	.sectionflags	@""
	.align	4
.nv.constant0._Z35compute_histograms_shared_pipelinedIjLi4ELi8ELi1ELi4EEvPKT_Pjii:
	.zero		920


//--------------------- .nv.constant0._Z35compute_histograms_shared_pipelinedIjLi4ELi8ELi4ELi3EEvPKT_Pjii --------------------------
	.section	.nv.constant0._Z35compute_histograms_shared_pipelinedIjLi4ELi8ELi4ELi3EEvPKT_Pjii,"a",@progbits
	.sectionflags	@""
	.align	4
.nv.constant0._Z35compute_histograms_shared_pipelinedIjLi4ELi8ELi4ELi3EEvPKT_Pjii:
	.zero		920


//--------------------- .nv.constant0._Z35compute_histograms_shared_pipelinedIjLi4ELi8ELi3ELi3EEvPKT_Pjii --------------------------
	.section	.nv.constant0._Z35compute_histograms_shared_pipelinedIjLi4ELi8ELi3ELi3EEvPKT_Pjii,"a",@progbits
	.sectionflags	@""
	.align	4
.nv.constant0._Z35compute_histograms_shared_pipelinedIjLi4ELi8ELi3ELi3EEvPKT_Pjii:
	.zero		920


//--------------------- .nv.constant0._Z35compute_histograms_shared_pipelinedIjLi4ELi8ELi2ELi3EEvPKT_Pjii --------------------------
	.section	.nv.constant0._Z35compute_histograms_shared_pipelinedIjLi4ELi8ELi2ELi3EEvPKT_Pjii,"a",@progbits
	.sectionflags	@""
	.align	4
.nv.constant0._Z35compute_histograms_shared_pipelinedIjLi4ELi8ELi2ELi3EEvPKT_Pjii:
	.zero		920


//--------------------- .nv.constant0._Z35compute_histograms_shared_pipelinedIjLi4ELi8ELi1ELi3EEvPKT_Pjii --------------------------
	.section	.nv.constant0._Z35compute_histograms_shared_pipelinedIjLi4ELi8ELi1ELi3EEvPKT_Pjii,"a",@progbits
	.sectionflags	@""
	.align	4
.nv.constant0._Z35compute_histograms_shared_pipelinedIjLi4ELi8ELi1ELi3EEvPKT_Pjii:
	.zero		920


//--------------------- .nv.constant0._Z35compute_histograms_shared_pipelinedIjLi4ELi8ELi4ELi2EEvPKT_Pjii --------------------------
	.section	.nv.constant0._Z35compute_histograms_shared_pipelinedIjLi4ELi8ELi4ELi2EEvPKT_Pjii,"a",@progbits
	.sectionflags	@""
	.align	4
.nv.constant0._Z35compute_histograms_shared_pipelinedIjLi4ELi8ELi4ELi2EEvPKT_Pjii:
	.zero		920


//--------------------- .nv.constant0._Z35compute_histograms_shared_pipelinedIjLi4ELi8ELi3ELi2EEvPKT_Pjii --------------------------
	.section	.nv.constant0._Z35compute_histograms_shared_pipelinedIjLi4ELi8ELi3ELi2EEvPKT_Pjii,"a",@progbits
	.sectionflags	@""
	.align	4
.nv.constant0._Z35compute_histograms_shared_pipelinedIjLi4ELi8ELi3ELi2EEvPKT_Pjii:
	.zero		920


//--------------------- .nv.constant0._Z35compute_histograms_shared_pipelinedIjLi4ELi8ELi2ELi2EEvPKT_Pjii --------------------------
	.section	.nv.constant0._Z35compute_histograms_shared_pipelinedIjLi4ELi8ELi2ELi2EEvPKT_Pjii,"a",@progbits
	.sectionflags	@""
	.align	4
.nv.constant0._Z35compute_histograms_shared_pipelinedIjLi4ELi8ELi2ELi2EEvPKT_Pjii:
	.zero		920


//--------------------- .nv.constant0._Z35compute_histograms_shared_pipelinedIjLi4ELi8ELi1ELi2EEvPKT_Pjii --------------------------
	.section	.nv.constant0._Z35compute_histograms_shared_pipelinedIjLi4ELi8ELi1ELi2EEvPKT_Pjii,"a",@progbits
	.sectionflags	@""
	.align	4
.nv.constant0._Z35compute_histograms_shared_pipelinedIjLi4ELi8ELi1ELi2EEvPKT_Pjii:
	.zero		920


//--------------------- .nv.constant0._Z28compute_histograms_pipelinedIjLi4ELi8ELi256ELi4ELb1EEvPKT_Pji --------------------------
	.section	.nv.constant0._Z28compute_histograms_pipelinedIjLi4ELi8ELi256ELi4ELb1EEvPKT_Pji,"a",@progbits
	.sectionflags	@""
	.align	4
.nv.constant0._Z28compute_histograms_pipelinedIjLi4ELi8ELi256ELi4ELb1EEvPKT_Pji:
	.zero		916


//--------------------- .nv.constant0._Z28compute_histograms_pipelinedIjLi4ELi8ELi256ELi4ELb0EEvPKT_Pji --------------------------
	.section	.nv.constant0._Z28compute_histograms_pipelinedIjLi4ELi8ELi256ELi4ELb0EEvPKT_Pji,"a",@progbits
	.sectionflags	@""
	.align	4
.nv.constant0._Z28compute_histograms_pipelinedIjLi4ELi8ELi256ELi4ELb0EEvPKT_Pji:
	.zero		916


//--------------------- .nv.constant0._Z28compute_histograms_pipelinedIjLi4ELi8ELi256ELi2ELb1EEvPKT_Pji --------------------------
	.section	.nv.constant0._Z28compute_histograms_pipelinedIjLi4ELi8ELi256ELi2ELb1EEvPKT_Pji,"a",@progbits
	.sectionflags	@""
	.align	4
.nv.constant0._Z28compute_histograms_pipelinedIjLi4ELi8ELi256ELi2ELb1EEvPKT_Pji:
	.zero		916


//--------------------- .nv.constant0._Z28compute_histograms_pipelinedIjLi4ELi8ELi256ELi2ELb0EEvPKT_Pji --------------------------
	.section	.nv.constant0._Z28compute_histograms_pipelinedIjLi4ELi8ELi256ELi2ELb0EEvPKT_Pji,"a",@progbits
	.sectionflags	@""
	.align	4
.nv.constant0._Z28compute_histograms_pipelinedIjLi4ELi8ELi256ELi2ELb0EEvPKT_Pji:
	.zero		916


//--------------------- .nv.constant0._Z18compute_histogramsIjLi3ELi10ELi512ELb1EEvPKT_Pji --------------------------
	.section	.nv.constant0._Z18compute_histogramsIjLi3ELi10ELi512ELb1EEvPKT_Pji,"a",@progbits
	.sectionflags	@""
	.align	4
.nv.constant0._Z18compute_histogramsIjLi3ELi10ELi512ELb1EEvPKT_Pji:
	.zero		916


//--------------------- .nv.constant0._Z18compute_histogramsIjLi3ELi10ELi512ELb0EEvPKT_Pji --------------------------
	.section	.nv.constant0._Z18compute_histogramsIjLi3ELi10ELi512ELb0EEvPKT_Pji,"a",@progbits
	.sectionflags	@""
	.align	4
.nv.constant0._Z18compute_histogramsIjLi3ELi10ELi512ELb0EEvPKT_Pji:
	.zero		916


//--------------------- .nv.constant0._Z18compute_histogramsIjLi3ELi10ELi256ELb1EEvPKT_Pji --------------------------
	.section	.nv.constant0._Z18compute_histogramsIjLi3ELi10ELi256ELb1EEvPKT_Pji,"a",@progbits
	.sectionflags	@""
	.align	4
.nv.constant0._Z18compute_histogramsIjLi3ELi10ELi256ELb1EEvPKT_Pji:
	.zero		916


//--------------------- .nv.constant0._Z18compute_histogramsIjLi3ELi10ELi256ELb0EEvPKT_Pji --------------------------
	.section	.nv.constant0._Z18compute_histogramsIjLi3ELi10ELi256ELb0EEvPKT_Pji,"a",@progbits
	.sectionflags	@""
	.align	4
.nv.constant0._Z18compute_histogramsIjLi3ELi10ELi256ELb0EEvPKT_Pji:
	.zero		916


//--------------------- .nv.constant0._Z18compute_histogramsIjLi3ELi10ELi128ELb1EEvPKT_Pji --------------------------
	.section	.nv.constant0._Z18compute_histogramsIjLi3ELi10ELi128ELb1EEvPKT_Pji,"a",@progbits
	.sectionflags	@""
	.align	4
.nv.constant0._Z18compute_histogramsIjLi3ELi10ELi128ELb1EEvPKT_Pji:
	.zero		916


//--------------------- .nv.constant0._Z18compute_histogramsIjLi3ELi10ELi128ELb0EEvPKT_Pji --------------------------
	.section	.nv.constant0._Z18compute_histogramsIjLi3ELi10ELi128ELb0EEvPKT_Pji,"a",@progbits
	.sectionflags	@""
	.align	4
.nv.constant0._Z18compute_histogramsIjLi3ELi10ELi128ELb0EEvPKT_Pji:
	.zero		916


//--------------------- .nv.constant0._Z18compute_histogramsIjLi3ELi10ELi64ELb1EEvPKT_Pji --------------------------
	.section	.nv.constant0._Z18compute_histogramsIjLi3ELi10ELi64ELb1EEvPKT_Pji,"a",@progbits
	.sectionflags	@""
	.align	4
.nv.constant0._Z18compute_histogramsIjLi3ELi10ELi64ELb1EEvPKT_Pji:
	.zero		916


//--------------------- .nv.constant0._Z18compute_histogramsIjLi3ELi10ELi64ELb0EEvPKT_Pji --------------------------
	.section	.nv.constant0._Z18compute_histogramsIjLi3ELi10ELi64ELb0EEvPKT_Pji,"a",@progbits
	.sectionflags	@""
	.align	4
.nv.constant0._Z18compute_histogramsIjLi3ELi10ELi64ELb0EEvPKT_Pji:
	.zero		916


//--------------------- .nv.constant0._Z18compute_histogramsIjLi3ELi10ELi32ELb1EEvPKT_Pji --------------------------
	.section	.nv.constant0._Z18compute_histogramsIjLi3ELi10ELi32ELb1EEvPKT_Pji,"a",@progbits
	.sectionflags	@""
	.align	4
.nv.constant0._Z18compute_histogramsIjLi3ELi10ELi32ELb1EEvPKT_Pji:
	.zero		916


//--------------------- .nv.constant0._Z18compute_histogramsIjLi3ELi10ELi32ELb0EEvPKT_Pji --------------------------
	.section	.nv.constant0._Z18compute_histogramsIjLi3ELi10ELi32ELb0EEvPKT_Pji,"a",@progbits
	.sectionflags	@""
	.align	4
.nv.constant0._Z18compute_histogramsIjLi3ELi10ELi32ELb0EEvPKT_Pji:
	.zero		916


//--------------------- .nv.constant0._Z18compute_histogramsIjLi4ELi8ELi512ELb1EEvPKT_Pji --------------------------
	.section	.nv.constant0._Z18compute_histogramsIjLi4ELi8ELi512ELb1EEvPKT_Pji,"a",@progbits
	.sectionflags	@""
	.align	4
.nv.constant0._Z18compute_histogramsIjLi4ELi8ELi512ELb1EEvPKT_Pji:
	.zero		916


//--------------------- .nv.constant0._Z18compute_histogramsIjLi4ELi8ELi512ELb0EEvPKT_Pji --------------------------
	.section	.nv.constant0._Z18compute_histogramsIjLi4ELi8ELi512ELb0EEvPKT_Pji,"a",@progbits
	.sectionflags	@""
	.align	4
.nv.constant0._Z18compute_histogramsIjLi4ELi8ELi512ELb0EEvPKT_Pji:
	.zero		916


//--------------------- .nv.constant0._Z18compute_histogramsIjLi4ELi8ELi256ELb1EEvPKT_Pji --------------------------
	.section	.nv.constant0._Z18compute_histogramsIjLi4ELi8ELi256ELb1EEvPKT_Pji,"a",@progbits
	.sectionflags	@""
	.align	4
.nv.constant0._Z18compute_histogramsIjLi4ELi8ELi256ELb1EEvPKT_Pji:
	.zero		916


//--------------------- .nv.constant0._Z18compute_histogramsIjLi4ELi8ELi256ELb0EEvPKT_Pji --------------------------
	.section	.nv.constant0._Z18compute_histogramsIjLi4ELi8ELi256ELb0EEvPKT_Pji,"a",@progbits
	.sectionflags	@""
	.align	4
.nv.constant0._Z18compute_histogramsIjLi4ELi8ELi256ELb0EEvPKT_Pji:
	.zero		916


//--------------------- .nv.constant0._Z18compute_histogramsIjLi4ELi8ELi128ELb1EEvPKT_Pji --------------------------
	.section	.nv.constant0._Z18compute_histogramsIjLi4ELi8ELi128ELb1EEvPKT_Pji,"a",@progbits
	.sectionflags	@""
	.align	4
.nv.constant0._Z18compute_histogramsIjLi4ELi8ELi128ELb1EEvPKT_Pji:
	.zero		916


//--------------------- .nv.constant0._Z18compute_histogramsIjLi4ELi8ELi128ELb0EEvPKT_Pji --------------------------
	.section	.nv.constant0._Z18compute_histogramsIjLi4ELi8ELi128ELb0EEvPKT_Pji,"a",@progbits
	.sectionflags	@""
	.align	4
.nv.constant0._Z18compute_histogramsIjLi4ELi8ELi128ELb0EEvPKT_Pji:
	.zero		916


//--------------------- .nv.constant0._Z18compute_histogramsIjLi4ELi8ELi64ELb1EEvPKT_Pji --------------------------
	.section	.nv.constant0._Z18compute_histogramsIjLi4ELi8ELi64ELb1EEvPKT_Pji,"a",@progbits
	.sectionflags	@""
	.align	4
.nv.constant0._Z18compute_histogramsIjLi4ELi8ELi64ELb1EEvPKT_Pji:
	.zero		916


//--------------------- .nv.constant0._Z18compute_histogramsIjLi4ELi8ELi64ELb0EEvPKT_Pji --------------------------
	.section	.nv.constant0._Z18compute_histogramsIjLi4ELi8ELi64ELb0EEvPKT_Pji,"a",@progbits
	.sectionflags	@""
	.align	4
.nv.constant0._Z18compute_histogramsIjLi4ELi8ELi64ELb0EEvPKT_Pji:
	.zero		916


//--------------------- .nv.constant0._Z18compute_histogramsIjLi4ELi8ELi32ELb1EEvPKT_Pji --------------------------
	.section	.nv.constant0._Z18compute_histogramsIjLi4ELi8ELi32ELb1EEvPKT_Pji,"a",@progbits
	.sectionflags	@""
	.align	4
.nv.constant0._Z18compute_histogramsIjLi4ELi8ELi32ELb1EEvPKT_Pji:
	.zero		916


//--------------------- .nv.constant0._Z18compute_histogramsIjLi4ELi8ELi32ELb0EEvPKT_Pji --------------------------
	.section	.nv.constant0._Z18compute_histogramsIjLi4ELi8ELi32ELb0EEvPKT_Pji,"a",@progbits
	.sectionflags	@""
	.align	4
.nv.constant0._Z18compute_histogramsIjLi4ELi8ELi32ELb0EEvPKT_Pji:
	.zero		916


//--------------------- .nv.constant0._Z18compute_histogramsIjLi4ELi7ELi512ELb1EEvPKT_Pji --------------------------
	.section	.nv.constant0._Z18compute_histogramsIjLi4ELi7ELi512ELb1EEvPKT_Pji,"a",@progbits
	.sectionflags	@""
	.align	4
.nv.constant0._Z18compute_histogramsIjLi4ELi7ELi512ELb1EEvPKT_Pji:
	.zero		916


//--------------------- .nv.constant0._Z18compute_histogramsIjLi4ELi7ELi512ELb0EEvPKT_Pji --------------------------
	.section	.nv.constant0._Z18compute_histogramsIjLi4ELi7ELi512ELb0EEvPKT_Pji,"a",@progbits
	.sectionflags	@""
	.align	4
.nv.constant0._Z18compute_histogramsIjLi4ELi7ELi512ELb0EEvPKT_Pji:
	.zero		916


//--------------------- .nv.constant0._Z18compute_histogramsIjLi4ELi7ELi256ELb1EEvPKT_Pji --------------------------
	.section	.nv.constant0._Z18compute_histogramsIjLi4ELi7ELi256ELb1EEvPKT_Pji,"a",@progbits
	.sectionflags	@""
	.align	4
.nv.constant0._Z18compute_histogramsIjLi4ELi7ELi256ELb1EEvPKT_Pji:
	.zero		916


//--------------------- .nv.constant0._Z18compute_histogramsIjLi4ELi7ELi256ELb0EEvPKT_Pji --------------------------
	.section	.nv.constant0._Z18compute_histogramsIjLi4ELi7ELi256ELb0EEvPKT_Pji,"a",@progbits
	.sectionflags	@""
	.align	4
.nv.constant0._Z18compute_histogramsIjLi4ELi7ELi256ELb0EEvPKT_Pji:
	.zero		916


//--------------------- .nv.constant0._Z18compute_histogramsIjLi4ELi7ELi128ELb1EEvPKT_Pji --------------------------
	.section	.nv.constant0._Z18compute_histogramsIjLi4ELi7ELi128ELb1EEvPKT_Pji,"a",@progbits
	.sectionflags	@""
	.align	4
.nv.constant0._Z18compute_histogramsIjLi4ELi7ELi128ELb1EEvPKT_Pji:
	.zero		916


//--------------------- .nv.constant0._Z18compute_histogramsIjLi4ELi7ELi128ELb0EEvPKT_Pji --------------------------
	.section	.nv.constant0._Z18compute_histogramsIjLi4ELi7ELi128ELb0EEvPKT_Pji,"a",@progbits
	.sectionflags	@""
	.align	4
.nv.constant0._Z18compute_histogramsIjLi4ELi7ELi128ELb0EEvPKT_Pji:
	.zero		916


//--------------------- .nv.constant0._Z18compute_histogramsIjLi4ELi7ELi64ELb1EEvPKT_Pji --------------------------
	.section	.nv.constant0._Z18compute_histogramsIjLi4ELi7ELi64ELb1EEvPKT_Pji,"a",@progbits
	.sectionflags	@""
	.align	4
.nv.constant0._Z18compute_histogramsIjLi4ELi7ELi64ELb1EEvPKT_Pji:
	.zero		916


//--------------------- .nv.constant0._Z18compute_histogramsIjLi4ELi7ELi64ELb0EEvPKT_Pji --------------------------
	.section	.nv.constant0._Z18compute_histogramsIjLi4ELi7ELi64ELb0EEvPKT_Pji,"a",@progbits
	.sectionflags	@""
	.align	4
.nv.constant0._Z18compute_histogramsIjLi4ELi7ELi64ELb0EEvPKT_Pji:
	.zero		916


//--------------------- .nv.constant0._Z18compute_histogramsIjLi4ELi7ELi32ELb1EEvPKT_Pji --------------------------
	.section	.nv.constant0._Z18compute_histogramsIjLi4ELi7ELi32ELb1EEvPKT_Pji,"a",@progbits
	.sectionflags	@""
	.align	4
.nv.constant0._Z18compute_histogramsIjLi4ELi7ELi32ELb1EEvPKT_Pji:
	.zero		916


//--------------------- .nv.constant0._Z18compute_histogramsIjLi4ELi7ELi32ELb0EEvPKT_Pji --------------------------
	.section	.nv.constant0._Z18compute_histogramsIjLi4ELi7ELi32ELb0EEvPKT_Pji,"a",@progbits
	.sectionflags	@""
	.align	4
.nv.constant0._Z18compute_histogramsIjLi4ELi7ELi32ELb0EEvPKT_Pji:
	.zero		916


//--------------------- .nv.constant0._Z18compute_histogramsIjLi5ELi6ELi512ELb1EEvPKT_Pji --------------------------
	.section	.nv.constant0._Z18compute_histogramsIjLi5ELi6ELi512ELb1EEvPKT_Pji,"a",@progbits
	.sectionflags	@""
	.align	4
.nv.constant0._Z18compute_histogramsIjLi5ELi6ELi512ELb1EEvPKT_Pji:
	.zero		916


//--------------------- .nv.constant0._Z18compute_histogramsIjLi5ELi6ELi512ELb0EEvPKT_Pji --------------------------
	.section	.nv.constant0._Z18compute_histogramsIjLi5ELi6ELi512ELb0EEvPKT_Pji,"a",@progbits
	.sectionflags	@""
	.align	4
.nv.constant0._Z18compute_histogramsIjLi5ELi6ELi512ELb0EEvPKT_Pji:
	.zero		916


//--------------------- .nv.constant0._Z18compute_histogramsIjLi5ELi6ELi256ELb1EEvPKT_Pji --------------------------
	.section	.nv.constant0._Z18compute_histogramsIjLi5ELi6ELi256ELb1EEvPKT_Pji,"a",@progbits
	.sectionflags	@""
	.align	4
.nv.constant0._Z18compute_histogramsIjLi5ELi6ELi256ELb1EEvPKT_Pji:
	.zero		916


//--------------------- .nv.constant0._Z18compute_histogramsIjLi5ELi6ELi256ELb0EEvPKT_Pji --------------------------
	.section	.nv.constant0._Z18compute_histogramsIjLi5ELi6ELi256ELb0EEvPKT_Pji,"a",@progbits
	.sectionflags	@""
	.align	4
.nv.constant0._Z18compute_histogramsIjLi5ELi6ELi256ELb0EEvPKT_Pji:
	.zero		916


//--------------------- .nv.constant0._Z18compute_histogramsIjLi5ELi6ELi128ELb1EEvPKT_Pji --------------------------
	.section	.nv.constant0._Z18compute_histogramsIjLi5ELi6ELi128ELb1EEvPKT_Pji,"a",@progbits
	.sectionflags	@""
	.align	4
.nv.constant0._Z18compute_histogramsIjLi5ELi6ELi128ELb1EEvPKT_Pji:
	.zero		916


//--------------------- .nv.constant0._Z18compute_histogramsIjLi5ELi6ELi128ELb0EEvPKT_Pji --------------------------
	.section	.nv.constant0._Z18compute_histogramsIjLi5ELi6ELi128ELb0EEvPKT_Pji,"a",@progbits
	.sectionflags	@""
	.align	4
.nv.constant0._Z18compute_histogramsIjLi5ELi6ELi128ELb0EEvPKT_Pji:
	.zero		916


//--------------------- .nv.constant0._Z18compute_histogramsIjLi5ELi6ELi64ELb1EEvPKT_Pji --------------------------
	.section	.nv.constant0._Z18compute_histogramsIjLi5ELi6ELi64ELb1EEvPKT_Pji,"a",@progbits
	.sectionflags	@""
	.align	4
.nv.constant0._Z18compute_histogramsIjLi5ELi6ELi64ELb1EEvPKT_Pji:
	.zero		916


//--------------------- .nv.constant0._Z18compute_histogramsIjLi5ELi6ELi64ELb0EEvPKT_Pji --------------------------
	.section	.nv.constant0._Z18compute_histogramsIjLi5ELi6ELi64ELb0EEvPKT_Pji,"a",@progbits
	.sectionflags	@""
	.align	4
.nv.constant0._Z18compute_histogramsIjLi5ELi6ELi64ELb0EEvPKT_Pji:
	.zero		916


//--------------------- .nv.constant0._Z18compute_histogramsIjLi5ELi6ELi32ELb1EEvPKT_Pji --------------------------
	.section	.nv.constant0._Z18compute_histogramsIjLi5ELi6ELi32ELb1EEvPKT_Pji,"a",@progbits
	.sectionflags	@""
	.align	4
.nv.constant0._Z18compute_histogramsIjLi5ELi6ELi32ELb1EEvPKT_Pji:
	.zero		916


//--------------------- .nv.constant0._Z18compute_histogramsIjLi5ELi6ELi32ELb0EEvPKT_Pji --------------------------
	.section	.nv.constant0._Z18compute_histogramsIjLi5ELi6ELi32ELb0EEvPKT_Pji,"a",@progbits
	.sectionflags	@""
	.align	4
.nv.constant0._Z18compute_histogramsIjLi5ELi6ELi32ELb0EEvPKT_Pji:
	.zero		916


//--------------------- .nv.constant0._Z18compute_histogramsIjLi6ELi5ELi512ELb1EEvPKT_Pji --------------------------
	.section	.nv.constant0._Z18compute_histogramsIjLi6ELi5ELi512ELb1EEvPKT_Pji,"a",@progbits
	.sectionflags	@""
	.align	4
.nv.constant0._Z18compute_histogramsIjLi6ELi5ELi512ELb1EEvPKT_Pji:
	.zero		916


//--------------------- .nv.constant0._Z18compute_histogramsIjLi6ELi5ELi512ELb0EEvPKT_Pji --------------------------
	.section	.nv.constant0._Z18compute_histogramsIjLi6ELi5ELi512ELb0EEvPKT_Pji,"a",@progbits
	.sectionflags	@""
	.align	4
.nv.constant0._Z18compute_histogramsIjLi6ELi5ELi512ELb0EEvPKT_Pji:
	.zero		916


//--------------------- .nv.constant0._Z18compute_histogramsIjLi6ELi5ELi256ELb1EEvPKT_Pji --------------------------
	.section	.nv.constant0._Z18compute_histogramsIjLi6ELi5ELi256ELb1EEvPKT_Pji,"a",@progbits
	.sectionflags	@""
	.align	4
.nv.constant0._Z18compute_histogramsIjLi6ELi5ELi256ELb1EEvPKT_Pji:
	.zero		916


//--------------------- .nv.constant0._Z18compute_histogramsIjLi6ELi5ELi256ELb0EEvPKT_Pji --------------------------
	.section	.nv.constant0._Z18compute_histogramsIjLi6ELi5ELi256ELb0EEvPKT_Pji,"a",@progbits
	.sectionflags	@""
	.align	4
.nv.constant0._Z18compute_histogramsIjLi6ELi5ELi256ELb0EEvPKT_Pji:
	.zero		916


//--------------------- .nv.constant0._Z18compute_histogramsIjLi6ELi5ELi128ELb1EEvPKT_Pji --------------------------
	.section	.nv.constant0._Z18compute_histogramsIjLi6ELi5ELi128ELb1EEvPKT_Pji,"a",@progbits
	.sectionflags	@""
	.align	4
.nv.constant0._Z18compute_histogramsIjLi6ELi5ELi128ELb1EEvPKT_Pji:
	.zero		916


//--------------------- .nv.constant0._Z18compute_histogramsIjLi6ELi5ELi128ELb0EEvPKT_Pji --------------------------
	.section	.nv.constant0._Z18compute_histogramsIjLi6ELi5ELi128ELb0EEvPKT_Pji,"a",@progbits
	.sectionflags	@""
	.align	4
.nv.constant0._Z18compute_histogramsIjLi6ELi5ELi128ELb0EEvPKT_Pji:
	.zero		916


//--------------------- .nv.constant0._Z18compute_histogramsIjLi6ELi5ELi64ELb1EEvPKT_Pji --------------------------
	.section	.nv.constant0._Z18compute_histogramsIjLi6ELi5ELi64ELb1EEvPKT_Pji,"a",@progbits
	.sectionflags	@""
	.align	4
.nv.constant0._Z18compute_histogramsIjLi6ELi5ELi64ELb1EEvPKT_Pji:
	.zero		916


//--------------------- .nv.constant0._Z18compute_histogramsIjLi6ELi5ELi64ELb0EEvPKT_Pji --------------------------
	.section	.nv.constant0._Z18compute_histogramsIjLi6ELi5ELi64ELb0EEvPKT_Pji,"a",@progbits
	.sectionflags	@""
	.align	4
.nv.constant0._Z18compute_histogramsIjLi6ELi5ELi64ELb0EEvPKT_Pji:
	.zero		916


//--------------------- .nv.constant0._Z18compute_histogramsIjLi6ELi5ELi32ELb1EEvPKT_Pji --------------------------
	.section	.nv.constant0._Z18compute_histogramsIjLi6ELi5ELi32ELb1EEvPKT_Pji,"a",@progbits
	.sectionflags	@""
	.align	4
.nv.constant0._Z18compute_histogramsIjLi6ELi5ELi32ELb1EEvPKT_Pji:
	.zero		916


//--------------------- .nv.constant0._Z18compute_histogramsIjLi6ELi5ELi32ELb0EEvPKT_Pji --------------------------
	.section	.nv.constant0._Z18compute_histogramsIjLi6ELi5ELi32ELb0EEvPKT_Pji,"a",@progbits
	.sectionflags	@""
	.align	4
.nv.constant0._Z18compute_histogramsIjLi6ELi5ELi32ELb0EEvPKT_Pji:
	.zero		916


//--------------------- .nv.constant0._Z10radix_passIjLj4294967295ELi8ELi15ELi8EEvPKT_PKjPS0_PjiiPi --------------------------
	.section	.nv.constant0._Z10radix_passIjLj4294967295ELi8ELi15ELi8EEvPKT_PKjPS0_PjiiPi,"a",@progbits
	.sectionflags	@""
	.align	4
.nv.constant0._Z10radix_passIjLj4294967295ELi8ELi15ELi8EEvPKT_PKjPS0_PjiiPi:
	.zero		944


//--------------------- .nv.constant0._Z25compute_histograms_sharedIjLi4ELi8ELi4EEvPKT_Pjii --------------------------
	.section	.nv.constant0._Z25compute_histograms_sharedIjLi4ELi8ELi4EEvPKT_Pjii,"a",@progbits
	.sectionflags	@""
	.align	4
.nv.constant0._Z25compute_histograms_sharedIjLi4ELi8ELi4EEvPKT_Pjii:
	.zero		920


//--------------------- .nv.constant0._Z25compute_histograms_sharedIjLi4ELi8ELi3EEvPKT_Pjii --------------------------
	.section	.nv.constant0._Z25compute_histograms_sharedIjLi4ELi8ELi3EEvPKT_Pjii,"a",@progbits
	.sectionflags	@""
	.align	4
.nv.constant0._Z25compute_histograms_sharedIjLi4ELi8ELi3EEvPKT_Pjii:
	.zero		920


//--------------------- .nv.constant0._Z25compute_histograms_sharedIjLi4ELi8ELi2EEvPKT_Pjii --------------------------
	.section	.nv.constant0._Z25compute_histograms_sharedIjLi4ELi8ELi2EEvPKT_Pjii,"a",@progbits
	.sectionflags	@""
	.align	4
.nv.constant0._Z25compute_histograms_sharedIjLi4ELi8ELi2EEvPKT_Pjii:
	.zero		920


//--------------------- .nv.constant0._Z25compute_histograms_sharedIjLi4ELi8ELi1EEvPKT_Pjii --------------------------
	.section	.nv.constant0._Z25compute_histograms_sharedIjLi4ELi8ELi1EEvPKT_Pjii,"a",@progbits
	.sectionflags	@""
	.align	4
.nv.constant0._Z25compute_histograms_sharedIjLi4ELi8ELi1EEvPKT_Pjii:
	.zero		920


//--------------------- SYMBOLS --------------------------

	.type		.nv.reservedSmem.offset0,@object
	.size		.nv.reservedSmem.offset0,0x4
	.type		.nv.reservedSmem.cap,@object
	.size		.nv.reservedSmem.cap,0x4
	.type		vprintf,@function
	.type		__assertfail,@function
